	.target	sm_90a

	.elftype	@"ET_EXEC"


//--------------------- .note.nv.tkinfo           --------------------------
	.section	.note.nv.tkinfo,"",@"SHT_NOTE"
	.sectionflags	@"SHF_NOTE_NV_TKINFO"
	.tkinfo
        /*0018*/ 	.word	0x00000002
        /*0030*/ 	.string	""
        /*0030*/ 	.string	"ptxas"
        /*0030*/ 	.string	"Cuda compilation tools, release 13.0, V13.0.88"
        /*0030*/ 	.string	"Build cuda_13.0.r13.0/compiler.36424714_0"
        /*0030*/ 	.string	"-arch sm_90a -m 64 "



//--------------------- .note.nv.cuinfo           --------------------------
	.section	.note.nv.cuinfo,"",@"SHT_NOTE"
	.sectionflags	@"SHF_NOTE_NV_CUINFO"
        /*0018*/ 	.short	0x0002
        /*001a*/ 	.short	0x005a
        /*001c*/ 	.short	0x0082
	.zero		2


//--------------------- .nv.info                  --------------------------
	.section	.nv.info,"",@"SHT_CUDA_INFO"
	.align	4


	//----- nvinfo : EIATTR_REGCOUNT
	.align		4
        /*0000*/ 	.byte	0x04, 0x2f
        /*0002*/ 	.short	(.L_41 - .L_40)
	.align		4
.L_40:
        /*0004*/ 	.word	index@(_Z35group_norm_nhwc_fwd_one_pass_kernelI11Fp32IOFp16WLi512ELi98ELi392EEv26Group_norm_nhwc_fwd_params)
        /*0008*/ 	.word	0x00000048


	//----- nvinfo : EIATTR_FRAME_SIZE
	.align		4
.L_41:
        /*000c*/ 	.byte	0x04, 0x11
        /*000e*/ 	.short	(.L_43 - .L_42)
	.align		4
.L_42:
        /*0010*/ 	.word	index@(_Z35group_norm_nhwc_fwd_one_pass_kernelI11Fp32IOFp16WLi512ELi98ELi392EEv26Group_norm_nhwc_fwd_params)
        /*0014*/ 	.word	0x00000570


	//----- nvinfo : EIATTR_REGCOUNT
	.align		4
.L_43:
        /*0018*/ 	.byte	0x04, 0x2f
        /*001a*/ 	.short	(.L_45 - .L_44)
	.align		4
.L_44:
        /*001c*/ 	.word	index@(_Z35group_norm_nhwc_fwd_one_pass_kernelI11Fp32IOFp16WLi256ELi98ELi392EEv26Group_norm_nhwc_fwd_params)
        /*0020*/ 	.word	0x00000080


	//----- nvinfo : EIATTR_FRAME_SIZE
	.align		4
.L_45:
        /*0024*/ 	.byte	0x04, 0x11
        /*0026*/ 	.short	(.L_47 - .L_46)
	.align		4
.L_46:
        /*0028*/ 	.word	index@(_Z35group_norm_nhwc_fwd_one_pass_kernelI11Fp32IOFp16WLi256ELi98ELi392EEv26Group_norm_nhwc_fwd_params)
        /*002c*/ 	.word	0x00000000


	//----- nvinfo : EIATTR_REGCOUNT
	.align		4
.L_47:
        /*0030*/ 	.byte	0x04, 0x2f
        /*0032*/ 	.short	(.L_49 - .L_48)
	.align		4
.L_48:
        /*0034*/ 	.word	index@(_Z35group_norm_nhwc_fwd_one_pass_kernelI11Fp32IOFp16WLi128ELi98ELi392EEv26Group_norm_nhwc_fwd_params)
        /*0038*/ 	.word	0x00000064


	//----- nvinfo : EIATTR_FRAME_SIZE
	.align		4
.L_49:
        /*003c*/ 	.byte	0x04, 0x11
        /*003e*/ 	.short	(.L_51 - .L_50)
	.align		4
.L_50:
        /*0040*/ 	.word	index@(_Z35group_norm_nhwc_fwd_one_pass_kernelI11Fp32IOFp16WLi128ELi98ELi392EEv26Group_norm_nhwc_fwd_params)
        /*0044*/ 	.word	0x00000000


	//----- nvinfo : EIATTR_REGCOUNT
	.align		4
.L_51:
        /*0048*/ 	.byte	0x04, 0x2f
        /*004a*/ 	.short	(.L_53 - .L_52)
	.align		4
.L_52:
        /*004c*/ 	.word	index@(_Z35group_norm_nhwc_fwd_one_pass_kernelI11Fp32IOFp16WLi64ELi98ELi392EEv26Group_norm_nhwc_fwd_params)
        /*0050*/ 	.word	0x00000030


	//----- nvinfo : EIATTR_FRAME_SIZE
	.align		4
.L_53:
        /*0054*/ 	.byte	0x04, 0x11
        /*0056*/ 	.short	(.L_55 - .L_54)
	.align		4
.L_54:
        /*0058*/ 	.word	index@(_Z35group_norm_nhwc_fwd_one_pass_kernelI11Fp32IOFp16WLi64ELi98ELi392EEv26Group_norm_nhwc_fwd_params)
        /*005c*/ 	.word	0x00000000


	//----- nvinfo : EIATTR_REGCOUNT
	.align		4
.L_55:
        /*0060*/ 	.byte	0x04, 0x2f
        /*0062*/ 	.short	(.L_57 - .L_56)
	.align		4
.L_56:
        /*0064*/ 	.word	index@(_Z35group_norm_nhwc_fwd_one_pass_kernelI11Fp32IOBf16WLi512ELi98ELi392EEv26Group_norm_nhwc_fwd_params)
        /*0068*/ 	.word	0x00000048


	//----- nvinfo : EIATTR_FRAME_SIZE
	.align		4
.L_57:
        /*006c*/ 	.byte	0x04, 0x11
        /*006e*/ 	.short	(.L_59 - .L_58)
	.align		4
.L_58:
        /*0070*/ 	.word	index@(_Z35group_norm_nhwc_fwd_one_pass_kernelI11Fp32IOBf16WLi512ELi98ELi392EEv26Group_norm_nhwc_fwd_params)
        /*0074*/ 	.word	0x00000570


	//----- nvinfo : EIATTR_REGCOUNT
	.align		4
.L_59:
        /*0078*/ 	.byte	0x04, 0x2f
        /*007a*/ 	.short	(.L_61 - .L_60)
	.align		4
.L_60:
        /*007c*/ 	.word	index@(_Z35group_norm_nhwc_fwd_one_pass_kernelI11Fp32IOBf16WLi256ELi98ELi392EEv26Group_norm_nhwc_fwd_params)
        /*0080*/ 	.word	0x00000080


	//----- nvinfo : EIATTR_FRAME_SIZE
	.align		4
.L_61:
        /*0084*/ 	.byte	0x04, 0x11
        /*0086*/ 	.short	(.L_63 - .L_62)
	.align		4
.L_62:
        /*0088*/ 	.word	index@(_Z35group_norm_nhwc_fwd_one_pass_kernelI11Fp32IOBf16WLi256ELi98ELi392EEv26Group_norm_nhwc_fwd_params)
        /*008c*/ 	.word	0x00000000


	//----- nvinfo : EIATTR_REGCOUNT
	.align		4
.L_63:
        /*0090*/ 	.byte	0x04, 0x2f
        /*0092*/ 	.short	(.L_65 - .L_64)
	.align		4
.L_64:
        /*0094*/ 	.word	index@(_Z35group_norm_nhwc_fwd_one_pass_kernelI11Fp32IOBf16WLi128ELi98ELi392EEv26Group_norm_nhwc_fwd_params)
        /*0098*/ 	.word	0x00000064


	//----- nvinfo : EIATTR_FRAME_SIZE
	.align		4
.L_65:
        /*009c*/ 	.byte	0x04, 0x11
        /*009e*/ 	.short	(.L_67 - .L_66)
	.align		4
.L_66:
        /*00a0*/ 	.word	index@(_Z35group_norm_nhwc_fwd_one_pass_kernelI11Fp32IOBf16WLi128ELi98ELi392EEv26Group_norm_nhwc_fwd_params)
        /*00a4*/ 	.word	0x00000000


	//----- nvinfo : EIATTR_REGCOUNT
	.align		4
.L_67:
        /*00a8*/ 	.byte	0x04, 0x2f
        /*00aa*/ 	.short	(.L_69 - .L_68)
	.align		4
.L_68:
        /*00ac*/ 	.word	index@(_Z35group_norm_nhwc_fwd_one_pass_kernelI11Fp32IOBf16WLi64ELi98ELi392EEv26Group_norm_nhwc_fwd_params)
        /*00b0*/ 	.word	0x00000030


	//----- nvinfo : EIATTR_FRAME_SIZE
	.align		4
.L_69:
        /*00b4*/ 	.byte	0x04, 0x11
        /*00b6*/ 	.short	(.L_71 - .L_70)
	.align		4
.L_70:
        /*00b8*/ 	.word	index@(_Z35group_norm_nhwc_fwd_one_pass_kernelI11Fp32IOBf16WLi64ELi98ELi392EEv26Group_norm_nhwc_fwd_params)
        /*00bc*/ 	.word	0x00000000


	//----- nvinfo : EIATTR_REGCOUNT
	.align		4
.L_71:
        /*00c0*/ 	.byte	0x04, 0x2f
        /*00c2*/ 	.short	(.L_73 - .L_72)
	.align		4
.L_72:
        /*00c4*/ 	.word	index@(_Z35group_norm_nhwc_fwd_one_pass_kernelI11Fp32IOFp32WLi512ELi98ELi392EEv26Group_norm_nhwc_fwd_params)
        /*00c8*/ 	.word	0x00000048


	//----- nvinfo : EIATTR_FRAME_SIZE
	.align		4
.L_73:
        /*00cc*/ 	.byte	0x04, 0x11
        /*00ce*/ 	.short	(.L_75 - .L_74)
	.align		4
.L_74:
        /*00d0*/ 	.word	index@(_Z35group_norm_nhwc_fwd_one_pass_kernelI11Fp32IOFp32WLi512ELi98ELi392EEv26Group_norm_nhwc_fwd_params)
        /*00d4*/ 	.word	0x00000570


	//----- nvinfo : EIATTR_REGCOUNT
	.align		4
.L_75:
        /*00d8*/ 	.byte	0x04, 0x2f
        /*00da*/ 	.short	(.L_77 - .L_76)
	.align		4
.L_76:
        /*00dc*/ 	.word	index@(_Z35group_norm_nhwc_fwd_one_pass_kernelI11Fp32IOFp32WLi256ELi98ELi392EEv26Group_norm_nhwc_fwd_params)
        /*00e0*/ 	.word	0x00000080


	//----- nvinfo : EIATTR_FRAME_SIZE
	.align		4
.L_77:
        /*00e4*/ 	.byte	0x04, 0x11
        /*00e6*/ 	.short	(.L_79 - .L_78)
	.align		4
.L_78:
        /*00e8*/ 	.word	index@(_Z35group_norm_nhwc_fwd_one_pass_kernelI11Fp32IOFp32WLi256ELi98ELi392EEv26Group_norm_nhwc_fwd_params)
        /*00ec*/ 	.word	0x00000000


	//----- nvinfo : EIATTR_REGCOUNT
	.align		4
.L_79:
        /*00f0*/ 	.byte	0x04, 0x2f
        /*00f2*/ 	.short	(.L_81 - .L_80)
	.align		4
.L_80:
        /*00f4*/ 	.word	index@(_Z35group_norm_nhwc_fwd_one_pass_kernelI11Fp32IOFp32WLi128ELi98ELi392EEv26Group_norm_nhwc_fwd_params)
        /*00f8*/ 	.word	0x00000064


	//----- nvinfo : EIATTR_FRAME_SIZE
	.align		4
.L_81:
        /*00fc*/ 	.byte	0x04, 0x11
        /*00fe*/ 	.short	(.L_83 - .L_82)
	.align		4
.L_82:
        /*0100*/ 	.word	index@(_Z35group_norm_nhwc_fwd_one_pass_kernelI11Fp32IOFp32WLi128ELi98ELi392EEv26Group_norm_nhwc_fwd_params)
        /*0104*/ 	.word	0x00000000


	//----- nvinfo : EIATTR_REGCOUNT
	.align		4
.L_83:
        /*0108*/ 	.byte	0x04, 0x2f
        /*010a*/ 	.short	(.L_85 - .L_84)
	.align		4
.L_84:
        /*010c*/ 	.word	index@(_Z35group_norm_nhwc_fwd_one_pass_kernelI11Fp32IOFp32WLi64ELi98ELi392EEv26Group_norm_nhwc_fwd_params)
        /*0110*/ 	.word	0x00000030


	//----- nvinfo : EIATTR_FRAME_SIZE
	.align		4
.L_85:
        /*0114*/ 	.byte	0x04, 0x11
        /*0116*/ 	.short	(.L_87 - .L_86)
	.align		4
.L_86:
        /*0118*/ 	.word	index@(_Z35group_norm_nhwc_fwd_one_pass_kernelI11Fp32IOFp32WLi64ELi98ELi392EEv26Group_norm_nhwc_fwd_params)
        /*011c*/ 	.word	0x00000000


	//----- nvinfo : EIATTR_REGCOUNT
	.align		4
.L_87:
        /*0120*/ 	.byte	0x04, 0x2f
        /*0122*/ 	.short	(.L_89 - .L_88)
	.align		4
.L_88:
        /*0124*/ 	.word	index@(_Z35group_norm_nhwc_fwd_one_pass_kernelI11Fp16IOFp16WLi512ELi98ELi392EEv26Group_norm_nhwc_fwd_params)
        /*0128*/ 	.word	0x00000080


	//----- nvinfo : EIATTR_FRAME_SIZE
	.align		4
.L_89:
        /*012c*/ 	.byte	0x04, 0x11
        /*012e*/ 	.short	(.L_91 - .L_90)
	.align		4
.L_90:
        /*0130*/ 	.word	index@(_Z35group_norm_nhwc_fwd_one_pass_kernelI11Fp16IOFp16WLi512ELi98ELi392EEv26Group_norm_nhwc_fwd_params)
        /*0134*/ 	.word	0x00000140


	//----- nvinfo : EIATTR_REGCOUNT
	.align		4
.L_91:
        /*0138*/ 	.byte	0x04, 0x2f
        /*013a*/ 	.short	(.L_93 - .L_92)
	.align		4
.L_92:
        /*013c*/ 	.word	index@(_Z35group_norm_nhwc_fwd_one_pass_kernelI11Fp16IOFp16WLi256ELi98ELi392EEv26Group_norm_nhwc_fwd_params)
        /*0140*/ 	.word	0x00000072


	//----- nvinfo : EIATTR_FRAME_SIZE
	.align		4
.L_93:
        /*0144*/ 	.byte	0x04, 0x11
        /*0146*/ 	.short	(.L_95 - .L_94)
	.align		4
.L_94:
        /*0148*/ 	.word	index@(_Z35group_norm_nhwc_fwd_one_pass_kernelI11Fp16IOFp16WLi256ELi98ELi392EEv26Group_norm_nhwc_fwd_params)
        /*014c*/ 	.word	0x00000000


	//----- nvinfo : EIATTR_REGCOUNT
	.align		4
.L_95:
        /*0150*/ 	.byte	0x04, 0x2f
        /*0152*/ 	.short	(.L_97 - .L_96)
	.align		4
.L_96:
        /*0154*/ 	.word	index@(_Z35group_norm_nhwc_fwd_one_pass_kernelI11Fp16IOFp16WLi128ELi98ELi392EEv26Group_norm_nhwc_fwd_params)
        /*0158*/ 	.word	0x00000048


	//----- nvinfo : EIATTR_FRAME_SIZE
	.align		4
.L_97:
        /*015c*/ 	.byte	0x04, 0x11
        /*015e*/ 	.short	(.L_99 - .L_98)
	.align		4
.L_98:
        /*0160*/ 	.word	index@(_Z35group_norm_nhwc_fwd_one_pass_kernelI11Fp16IOFp16WLi128ELi98ELi392EEv26Group_norm_nhwc_fwd_params)
        /*0164*/ 	.word	0x00000000


	//----- nvinfo : EIATTR_REGCOUNT
	.align		4
.L_99:
        /*0168*/ 	.byte	0x04, 0x2f
        /*016a*/ 	.short	(.L_101 - .L_100)
	.align		4
.L_100:
        /*016c*/ 	.word	index@(_Z35group_norm_nhwc_fwd_one_pass_kernelI11Fp16IOFp16WLi64ELi98ELi392EEv26Group_norm_nhwc_fwd_params)
        /*0170*/ 	.word	0x0000002a


	//----- nvinfo : EIATTR_FRAME_SIZE
	.align		4
.L_101:
        /*0174*/ 	.byte	0x04, 0x11
        /*0176*/ 	.short	(.L_103 - .L_102)
	.align		4
.L_102:
        /*0178*/ 	.word	index@(_Z35group_norm_nhwc_fwd_one_pass_kernelI11Fp16IOFp16WLi64ELi98ELi392EEv26Group_norm_nhwc_fwd_params)
        /*017c*/ 	.word	0x00000000


	//----- nvinfo : EIATTR_REGCOUNT
	.align		4
.L_103:
        /*0180*/ 	.byte	0x04, 0x2f
        /*0182*/ 	.short	(.L_105 - .L_104)
	.align		4
.L_104:
        /*0184*/ 	.word	index@(_Z35group_norm_nhwc_fwd_one_pass_kernelI11Fp16IOBf16WLi512ELi98ELi392EEv26Group_norm_nhwc_fwd_params)
        /*0188*/ 	.word	0x00000080


	//----- nvinfo : EIATTR_FRAME_SIZE
	.align		4
.L_105:
        /*018c*/ 	.byte	0x04, 0x11
        /*018e*/ 	.short	(.L_107 - .L_106)
	.align		4
.L_106:
        /*0190*/ 	.word	index@(_Z35group_norm_nhwc_fwd_one_pass_kernelI11Fp16IOBf16WLi512ELi98ELi392EEv26Group_norm_nhwc_fwd_params)
        /*0194*/ 	.word	0x00000140


	//----- nvinfo : EIATTR_REGCOUNT
	.align		4
.L_107:
        /*0198*/ 	.byte	0x04, 0x2f
        /*019a*/ 	.short	(.L_109 - .L_108)
	.align		4
.L_108:
        /*019c*/ 	.word	index@(_Z35group_norm_nhwc_fwd_one_pass_kernelI11Fp16IOBf16WLi256ELi98ELi392EEv26Group_norm_nhwc_fwd_params)
        /*01a0*/ 	.word	0x00000072


	//----- nvinfo : EIATTR_FRAME_SIZE
	.align		4
.L_109:
        /*01a4*/ 	.byte	0x04, 0x11
        /*01a6*/ 	.short	(.L_111 - .L_110)
	.align		4
.L_110:
        /*01a8*/ 	.word	index@(_Z35group_norm_nhwc_fwd_one_pass_kernelI11Fp16IOBf16WLi256ELi98ELi392EEv26Group_norm_nhwc_fwd_params)
        /*01ac*/ 	.word	0x00000000


	//----- nvinfo : EIATTR_REGCOUNT
	.align		4
.L_111:
        /*01b0*/ 	.byte	0x04, 0x2f
        /*01b2*/ 	.short	(.L_113 - .L_112)
	.align		4
.L_112:
        /*01b4*/ 	.word	index@(_Z35group_norm_nhwc_fwd_one_pass_kernelI11Fp16IOBf16WLi128ELi98ELi392EEv26Group_norm_nhwc_fwd_params)
        /*01b8*/ 	.word	0x00000048


	//----- nvinfo : EIATTR_FRAME_SIZE
	.align		4
.L_113:
        /*01bc*/ 	.byte	0x04, 0x11
        /*01be*/ 	.short	(.L_115 - .L_114)
	.align		4
.L_114:
        /*01c0*/ 	.word	index@(_Z35group_norm_nhwc_fwd_one_pass_kernelI11Fp16IOBf16WLi128ELi98ELi392EEv26Group_norm_nhwc_fwd_params)
        /*01c4*/ 	.word	0x00000000


	//----- nvinfo : EIATTR_REGCOUNT
	.align		4
.L_115:
        /*01c8*/ 	.byte	0x04, 0x2f
        /*01ca*/ 	.short	(.L_117 - .L_116)
	.align		4
.L_116:
        /*01cc*/ 	.word	index@(_Z35group_norm_nhwc_fwd_one_pass_kernelI11Fp16IOBf16WLi64ELi98ELi392EEv26Group_norm_nhwc_fwd_params)
        /*01d0*/ 	.word	0x0000002a


	//----- nvinfo : EIATTR_FRAME_SIZE
	.align		4
.L_117:
        /*01d4*/ 	.byte	0x04, 0x11
        /*01d6*/ 	.short	(.L_119 - .L_118)
	.align		4
.L_118:
        /*01d8*/ 	.word	index@(_Z35group_norm_nhwc_fwd_one_pass_kernelI11Fp16IOBf16WLi64ELi98ELi392EEv26Group_norm_nhwc_fwd_params)
        /*01dc*/ 	.word	0x00000000


	//----- nvinfo : EIATTR_REGCOUNT
	.align		4
.L_119:
        /*01e0*/ 	.byte	0x04, 0x2f
        /*01e2*/ 	.short	(.L_121 - .L_120)
	.align		4
.L_120:
        /*01e4*/ 	.word	index@(_Z35group_norm_nhwc_fwd_one_pass_kernelI11Fp16IOFp32WLi512ELi98ELi392EEv26Group_norm_nhwc_fwd_params)
        /*01e8*/ 	.word	0x00000080


	//----- nvinfo : EIATTR_FRAME_SIZE
	.align		4
.L_121:
        /*01ec*/ 	.byte	0x04, 0x11
        /*01ee*/ 	.short	(.L_123 - .L_122)
	.align		4
.L_122:
        /*01f0*/ 	.word	index@(_Z35group_norm_nhwc_fwd_one_pass_kernelI11Fp16IOFp32WLi512ELi98ELi392EEv26Group_norm_nhwc_fwd_params)
        /*01f4*/ 	.word	0x00000140


	//----- nvinfo : EIATTR_REGCOUNT
	.align		4
.L_123:
        /*01f8*/ 	.byte	0x04, 0x2f
        /*01fa*/ 	.short	(.L_125 - .L_124)
	.align		4
.L_124:
        /*01fc*/ 	.word	index@(_Z35group_norm_nhwc_fwd_one_pass_kernelI11Fp16IOFp32WLi256ELi98ELi392EEv26Group_norm_nhwc_fwd_params)
        /*0200*/ 	.word	0x0000007e


	//----- nvinfo : EIATTR_FRAME_SIZE
	.align		4
.L_125:
        /*0204*/ 	.byte	0x04, 0x11
        /*0206*/ 	.short	(.L_127 - .L_126)
	.align		4
.L_126:
        /*0208*/ 	.word	index@(_Z35group_norm_nhwc_fwd_one_pass_kernelI11Fp16IOFp32WLi256ELi98ELi392EEv26Group_norm_nhwc_fwd_params)
        /*020c*/ 	.word	0x00000000


	//----- nvinfo : EIATTR_REGCOUNT
	.align		4
.L_127:
        /*0210*/ 	.byte	0x04, 0x2f
        /*0212*/ 	.short	(.L_129 - .L_128)
	.align		4
.L_128:
        /*0214*/ 	.word	index@(_Z35group_norm_nhwc_fwd_one_pass_kernelI11Fp16IOFp32WLi128ELi98ELi392EEv26Group_norm_nhwc_fwd_params)
        /*0218*/ 	.word	0x00000048


	//----- nvinfo : EIATTR_FRAME_SIZE
	.align		4
.L_129:
        /*021c*/ 	.byte	0x04, 0x11
        /*021e*/ 	.short	(.L_131 - .L_130)
	.align		4
.L_130:
        /*0220*/ 	.word	index@(_Z35group_norm_nhwc_fwd_one_pass_kernelI11Fp16IOFp32WLi128ELi98ELi392EEv26Group_norm_nhwc_fwd_params)
        /*0224*/ 	.word	0x00000000


	//----- nvinfo : EIATTR_REGCOUNT
	.align		4
.L_131:
        /*0228*/ 	.byte	0x04, 0x2f
        /*022a*/ 	.short	(.L_133 - .L_132)
	.align		4
.L_132:
        /*022c*/ 	.word	index@(_Z35group_norm_nhwc_fwd_one_pass_kernelI11Fp16IOFp32WLi64ELi98ELi392EEv26Group_norm_nhwc_fwd_params)
        /*0230*/ 	.word	0x0000002a


	//----- nvinfo : EIATTR_FRAME_SIZE
	.align		4
.L_133:
        /*0234*/ 	.byte	0x04, 0x11
        /*0236*/ 	.short	(.L_135 - .L_134)
	.align		4
.L_134:
        /*0238*/ 	.word	index@(_Z35group_norm_nhwc_fwd_one_pass_kernelI11Fp16IOFp32WLi64ELi98ELi392EEv26Group_norm_nhwc_fwd_params)
        /*023c*/ 	.word	0x00000000


	//----- nvinfo : EIATTR_REGCOUNT
	.align		4
.L_135:
        /*0240*/ 	.byte	0x04, 0x2f
        /*0242*/ 	.short	(.L_137 - .L_136)
	.align		4
.L_136:
        /*0244*/ 	.word	index@(_Z35group_norm_nhwc_fwd_one_pass_kernelI11Bf16IOFp16WLi512ELi98ELi392EEv26Group_norm_nhwc_fwd_params)
        /*0248*/ 	.word	0x00000048


	//----- nvinfo : EIATTR_FRAME_SIZE
	.align		4
.L_137:
        /*024c*/ 	.byte	0x04, 0x11
        /*024e*/ 	.short	(.L_139 - .L_138)
	.align		4
.L_138:
        /*0250*/ 	.word	index@(_Z35group_norm_nhwc_fwd_one_pass_kernelI11Bf16IOFp16WLi512ELi98ELi392EEv26Group_norm_nhwc_fwd_params)
        /*0254*/ 	.word	0x000003a0


	//----- nvinfo : EIATTR_REGCOUNT
	.align		4
.L_139:
        /*0258*/ 	.byte	0x04, 0x2f
        /*025a*/ 	.short	(.L_141 - .L_140)
	.align		4
.L_140:
        /*025c*/ 	.word	index@(_Z35group_norm_nhwc_fwd_one_pass_kernelI11Bf16IOFp16WLi256ELi98ELi392EEv26Group_norm_nhwc_fwd_params)
        /*0260*/ 	.word	0x00000080


	//----- nvinfo : EIATTR_FRAME_SIZE
	.align		4
.L_141:
        /*0264*/ 	.byte	0x04, 0x11
        /*0266*/ 	.short	(.L_143 - .L_142)
	.align		4
.L_142:
        /*0268*/ 	.word	index@(_Z35group_norm_nhwc_fwd_one_pass_kernelI11Bf16IOFp16WLi256ELi98ELi392EEv26Group_norm_nhwc_fwd_params)
        /*026c*/ 	.word	0x00000000


	//----- nvinfo : EIATTR_REGCOUNT
	.align		4
.L_143:
        /*0270*/ 	.byte	0x04, 0x2f
        /*0272*/ 	.short	(.L_145 - .L_144)
	.align		4
.L_144:
        /*0274*/ 	.word	index@(_Z35group_norm_nhwc_fwd_one_pass_kernelI11Bf16IOFp16WLi128ELi98ELi392EEv26Group_norm_nhwc_fwd_params)
        /*0278*/ 	.word	0x0000005e


	//----- nvinfo : EIATTR_FRAME_SIZE
	.align		4
.L_145:
        /*027c*/ 	.byte	0x04, 0x11
        /*027e*/ 	.short	(.L_147 - .L_146)
	.align		4
.L_146:
        /*0280*/ 	.word	index@(_Z35group_norm_nhwc_fwd_one_pass_kernelI11Bf16IOFp16WLi128ELi98ELi392EEv26Group_norm_nhwc_fwd_params)
        /*0284*/ 	.word	0x00000000


	//----- nvinfo : EIATTR_REGCOUNT
	.align		4
.L_147:
        /*0288*/ 	.byte	0x04, 0x2f
        /*028a*/ 	.short	(.L_149 - .L_148)
	.align		4
.L_148:
        /*028c*/ 	.word	index@(_Z35group_norm_nhwc_fwd_one_pass_kernelI11Bf16IOFp16WLi64ELi98ELi392EEv26Group_norm_nhwc_fwd_params)
        /*0290*/ 	.word	0x00000039


	//----- nvinfo : EIATTR_FRAME_SIZE
	.align		4
.L_149:
        /*0294*/ 	.byte	0x04, 0x11
        /*0296*/ 	.short	(.L_151 - .L_150)
	.align		4
.L_150:
        /*0298*/ 	.word	index@(_Z35group_norm_nhwc_fwd_one_pass_kernelI11Bf16IOFp16WLi64ELi98ELi392EEv26Group_norm_nhwc_fwd_params)
        /*029c*/ 	.word	0x00000000


	//----- nvinfo : EIATTR_REGCOUNT
	.align		4
.L_151:
        /*02a0*/ 	.byte	0x04, 0x2f
        /*02a2*/ 	.short	(.L_153 - .L_152)
	.align		4
.L_152:
        /*02a4*/ 	.word	index@(_Z35group_norm_nhwc_fwd_one_pass_kernelI11Bf16IOBf16WLi512ELi98ELi392EEv26Group_norm_nhwc_fwd_params)
        /*02a8*/ 	.word	0x00000048


	//----- nvinfo : EIATTR_FRAME_SIZE
	.align		4
.L_153:
        /*02ac*/ 	.byte	0x04, 0x11
        /*02ae*/ 	.short	(.L_155 - .L_154)
	.align		4
.L_154:
        /*02b0*/ 	.word	index@(_Z35group_norm_nhwc_fwd_one_pass_kernelI11Bf16IOBf16WLi512ELi98ELi392EEv26Group_norm_nhwc_fwd_params)
        /*02b4*/ 	.word	0x000003a0


	//----- nvinfo : EIATTR_REGCOUNT
	.align		4
.L_155:
        /*02b8*/ 	.byte	0x04, 0x2f
        /*02ba*/ 	.short	(.L_157 - .L_156)
	.align		4
.L_156:
        /*02bc*/ 	.word	index@(_Z35group_norm_nhwc_fwd_one_pass_kernelI11Bf16IOBf16WLi256ELi98ELi392EEv26Group_norm_nhwc_fwd_params)
        /*02c0*/ 	.word	0x00000080


	//----- nvinfo : EIATTR_FRAME_SIZE
	.align		4
.L_157:
        /*02c4*/ 	.byte	0x04, 0x11
        /*02c6*/ 	.short	(.L_159 - .L_158)
	.align		4
.L_158:
        /*02c8*/ 	.word	index@(_Z35group_norm_nhwc_fwd_one_pass_kernelI11Bf16IOBf16WLi256ELi98ELi392EEv26Group_norm_nhwc_fwd_params)
        /*02cc*/ 	.word	0x00000000


	//----- nvinfo : EIATTR_REGCOUNT
	.align		4
.L_159:
        /*02d0*/ 	.byte	0x04, 0x2f
        /*02d2*/ 	.short	(.L_161 - .L_160)
	.align		4
.L_160:
        /*02d4*/ 	.word	index@(_Z35group_norm_nhwc_fwd_one_pass_kernelI11Bf16IOBf16WLi128ELi98ELi392EEv26Group_norm_nhwc_fwd_params)
        /*02d8*/ 	.word	0x0000005e


	//----- nvinfo : EIATTR_FRAME_SIZE
	.align		4
.L_161:
        /*02dc*/ 	.byte	0x04, 0x11
        /*02de*/ 	.short	(.L_163 - .L_162)
	.align		4
.L_162:
        /*02e0*/ 	.word	index@(_Z35group_norm_nhwc_fwd_one_pass_kernelI11Bf16IOBf16WLi128ELi98ELi392EEv26Group_norm_nhwc_fwd_params)
        /*02e4*/ 	.word	0x00000000


	//----- nvinfo : EIATTR_REGCOUNT
	.align		4
.L_163:
        /*02e8*/ 	.byte	0x04, 0x2f
        /*02ea*/ 	.short	(.L_165 - .L_164)
	.align		4
.L_164:
        /*02ec*/ 	.word	index@(_Z35group_norm_nhwc_fwd_one_pass_kernelI11Bf16IOBf16WLi64ELi98ELi392EEv26Group_norm_nhwc_fwd_params)
        /*02f0*/ 	.word	0x00000039


	//----- nvinfo : EIATTR_FRAME_SIZE
	.align		4
.L_165:
        /*02f4*/ 	.byte	0x04, 0x11
        /*02f6*/ 	.short	(.L_167 - .L_166)
	.align		4
.L_166:
        /*02f8*/ 	.word	index@(_Z35group_norm_nhwc_fwd_one_pass_kernelI11Bf16IOBf16WLi64ELi98ELi392EEv26Group_norm_nhwc_fwd_params)
        /*02fc*/ 	.word	0x00000000


	//----- nvinfo : EIATTR_REGCOUNT
	.align		4
.L_167:
        /*0300*/ 	.byte	0x04, 0x2f
        /*0302*/ 	.short	(.L_169 - .L_168)
	.align		4
.L_168:
        /*0304*/ 	.word	index@(_Z35group_norm_nhwc_fwd_one_pass_kernelI11Bf16IOFp32WLi512ELi98ELi392EEv26Group_norm_nhwc_fwd_params)
        /*0308*/ 	.word	0x00000048


	//----- nvinfo : EIATTR_FRAME_SIZE
	.align		4
.L_169:
        /*030c*/ 	.byte	0x04, 0x11
        /*030e*/ 	.short	(.L_171 - .L_170)
	.align		4
.L_170:
        /*0310*/ 	.word	index@(_Z35group_norm_nhwc_fwd_one_pass_kernelI11Bf16IOFp32WLi512ELi98ELi392EEv26Group_norm_nhwc_fwd_params)
        /*0314*/ 	.word	0x000003a0


	//----- nvinfo : EIATTR_REGCOUNT
	.align		4
.L_171:
        /*0318*/ 	.byte	0x04, 0x2f
        /*031a*/ 	.short	(.L_173 - .L_172)
	.align		4
.L_172:
        /*031c*/ 	.word	index@(_Z35group_norm_nhwc_fwd_one_pass_kernelI11Bf16IOFp32WLi256ELi98ELi392EEv26Group_norm_nhwc_fwd_params)
        /*0320*/ 	.word	0x00000080


	//----- nvinfo : EIATTR_FRAME_SIZE
	.align		4
.L_173:
        /*0324*/ 	.byte	0x04, 0x11
        /*0326*/ 	.short	(.L_175 - .L_174)
	.align		4
.L_174:
        /*0328*/ 	.word	index@(_Z35group_norm_nhwc_fwd_one_pass_kernelI11Bf16IOFp32WLi256ELi98ELi392EEv26Group_norm_nhwc_fwd_params)
        /*032c*/ 	.word	0x00000000


	//----- nvinfo : EIATTR_REGCOUNT
	.align		4
.L_175:
        /*0330*/ 	.byte	0x04, 0x2f
        /*0332*/ 	.short	(.L_177 - .L_176)
	.align		4
.L_176:
        /*0334*/ 	.word	index@(_Z35group_norm_nhwc_fwd_one_pass_kernelI11Bf16IOFp32WLi128ELi98ELi392EEv26Group_norm_nhwc_fwd_params)
        /*0338*/ 	.word	0x00000060


	//----- nvinfo : EIATTR_FRAME_SIZE
	.align		4
.L_177:
        /*033c*/ 	.byte	0x04, 0x11
        /*033e*/ 	.short	(.L_179 - .L_178)
	.align		4
.L_178:
        /*0340*/ 	.word	index@(_Z35group_norm_nhwc_fwd_one_pass_kernelI11Bf16IOFp32WLi128ELi98ELi392EEv26Group_norm_nhwc_fwd_params)
        /*0344*/ 	.word	0x00000000


	//----- nvinfo : EIATTR_REGCOUNT
	.align		4
.L_179:
        /*0348*/ 	.byte	0x04, 0x2f
        /*034a*/ 	.short	(.L_181 - .L_180)
	.align		4
.L_180:
        /*034c*/ 	.word	index@(_Z35group_norm_nhwc_fwd_one_pass_kernelI11Bf16IOFp32WLi64ELi98ELi392EEv26Group_norm_nhwc_fwd_params)
        /*0350*/ 	.word	0x0000003a


	//----- nvinfo : EIATTR_FRAME_SIZE
	.align		4
.L_181:
        /*0354*/ 	.byte	0x04, 0x11
        /*0356*/ 	.short	(.L_183 - .L_182)
	.align		4
.L_182:
        /*0358*/ 	.word	index@(_Z35group_norm_nhwc_fwd_one_pass_kernelI11Bf16IOFp32WLi64ELi98ELi392EEv26Group_norm_nhwc_fwd_params)
        /*035c*/ 	.word	0x00000000


	//----- nvinfo : EIATTR_REGCOUNT
	.align		4
.L_183:
        /*0360*/ 	.byte	0x04, 0x2f
        /*0362*/ 	.short	(.L_185 - .L_184)
	.align		4
.L_184:
        /*0364*/ 	.word	index@(_Z35group_norm_nhwc_bwd_one_pass_kernelI11Fp32IOFp16WLi512ELi98ELi392EEv26Group_norm_nhwc_bwd_params)
        /*0368*/ 	.word	0x00000048


	//----- nvinfo : EIATTR_FRAME_SIZE
	.align		4
.L_185:
        /*036c*/ 	.byte	0x04, 0x11
        /*036e*/ 	.short	(.L_187 - .L_186)
	.align		4
.L_186:
        /*0370*/ 	.word	index@(_Z35group_norm_nhwc_bwd_one_pass_kernelI11Fp32IOFp16WLi512ELi98ELi392EEv26Group_norm_nhwc_bwd_params)
        /*0374*/ 	.word	0x000008d0


	//----- nvinfo : EIATTR_REGCOUNT
	.align		4
.L_187:
        /*0378*/ 	.byte	0x04, 0x2f
        /*037a*/ 	.short	(.L_189 - .L_188)
	.align		4
.L_188:
        /*037c*/ 	.word	index@(_Z35group_norm_nhwc_bwd_one_pass_kernelI11Fp32IOFp16WLi256ELi98ELi392EEv26Group_norm_nhwc_bwd_params)
        /*0380*/ 	.word	0x00000080


	//----- nvinfo : EIATTR_FRAME_SIZE
	.align		4
.L_189:
        /*0384*/ 	.byte	0x04, 0x11
        /*0386*/ 	.short	(.L_191 - .L_190)
	.align		4
.L_190:
        /*0388*/ 	.word	index@(_Z35group_norm_nhwc_bwd_one_pass_kernelI11Fp32IOFp16WLi256ELi98ELi392EEv26Group_norm_nhwc_bwd_params)
        /*038c*/ 	.word	0x000000e0


	//----- nvinfo : EIATTR_REGCOUNT
	.align		4
.L_191:
        /*0390*/ 	.byte	0x04, 0x2f
        /*0392*/ 	.short	(.L_193 - .L_192)
	.align		4
.L_192:
        /*0394*/ 	.word	index@(_Z35group_norm_nhwc_bwd_one_pass_kernelI11Fp32IOFp16WLi128ELi98ELi392EEv26Group_norm_nhwc_bwd_params)
        /*0398*/ 	.word	0x00000080


	//----- nvinfo : EIATTR_FRAME_SIZE
	.align		4
.L_193:
        /*039c*/ 	.byte	0x04, 0x11
        /*039e*/ 	.short	(.L_195 - .L_194)
	.align		4
.L_194:
        /*03a0*/ 	.word	index@(_Z35group_norm_nhwc_bwd_one_pass_kernelI11Fp32IOFp16WLi128ELi98ELi392EEv26Group_norm_nhwc_bwd_params)
        /*03a4*/ 	.word	0x00000000


	//----- nvinfo : EIATTR_REGCOUNT
	.align		4
.L_195:
        /*03a8*/ 	.byte	0x04, 0x2f
        /*03aa*/ 	.short	(.L_197 - .L_196)
	.align		4
.L_196:
        /*03ac*/ 	.word	index@(_Z35group_norm_nhwc_bwd_one_pass_kernelI11Fp32IOFp16WLi64ELi98ELi392EEv26Group_norm_nhwc_bwd_params)
        /*03b0*/ 	.word	0x00000048


	//----- nvinfo : EIATTR_FRAME_SIZE
	.align		4
.L_197:
        /*03b4*/ 	.byte	0x04, 0x11
        /*03b6*/ 	.short	(.L_199 - .L_198)
	.align		4
.L_198:
        /*03b8*/ 	.word	index@(_Z35group_norm_nhwc_bwd_one_pass_kernelI11Fp32IOFp16WLi64ELi98ELi392EEv26Group_norm_nhwc_bwd_params)
        /*03bc*/ 	.word	0x00000000


	//----- nvinfo : EIATTR_REGCOUNT
	.align		4
.L_199:
        /*03c0*/ 	.byte	0x04, 0x2f
        /*03c2*/ 	.short	(.L_201 - .L_200)
	.align		4
.L_200:
        /*03c4*/ 	.word	index@(_Z35group_norm_nhwc_bwd_one_pass_kernelI11Fp32IOBf16WLi512ELi98ELi392EEv26Group_norm_nhwc_bwd_params)
        /*03c8*/ 	.word	0x00000048


	//----- nvinfo : EIATTR_FRAME_SIZE
	.align		4
.L_201:
        /*03cc*/ 	.byte	0x04, 0x11
        /*03ce*/ 	.short	(.L_203 - .L_202)
	.align		4
.L_202:
        /*03d0*/ 	.word	index@(_Z35group_norm_nhwc_bwd_one_pass_kernelI11Fp32IOBf16WLi512ELi98ELi392EEv26Group_norm_nhwc_bwd_params)
        /*03d4*/ 	.word	0x000008d0


	//----- nvinfo : EIATTR_REGCOUNT
	.align		4
.L_203:
        /*03d8*/ 	.byte	0x04, 0x2f
        /*03da*/ 	.short	(.L_205 - .L_204)
	.align		4
.L_204:
        /*03dc*/ 	.word	index@(_Z35group_norm_nhwc_bwd_one_pass_kernelI11Fp32IOBf16WLi256ELi98ELi392EEv26Group_norm_nhwc_bwd_params)
        /*03e0*/ 	.word	0x00000080


	//----- nvinfo : EIATTR_FRAME_SIZE
	.align		4
.L_205:
        /*03e4*/ 	.byte	0x04, 0x11
        /*03e6*/ 	.short	(.L_207 - .L_206)
	.align		4
.L_206:
        /*03e8*/ 	.word	index@(_Z35group_norm_nhwc_bwd_one_pass_kernelI11Fp32IOBf16WLi256ELi98ELi392EEv26Group_norm_nhwc_bwd_params)
        /*03ec*/ 	.word	0x000000e0


	//----- nvinfo : EIATTR_REGCOUNT
	.align		4
.L_207:
        /*03f0*/ 	.byte	0x04, 0x2f
        /*03f2*/ 	.short	(.L_209 - .L_208)
	.align		4
.L_208:
        /*03f4*/ 	.word	index@(_Z35group_norm_nhwc_bwd_one_pass_kernelI11Fp32IOBf16WLi128ELi98ELi392EEv26Group_norm_nhwc_bwd_params)
        /*03f8*/ 	.word	0x00000080


	//----- nvinfo : EIATTR_FRAME_SIZE
	.align		4
.L_209:
        /*03fc*/ 	.byte	0x04, 0x11
        /*03fe*/ 	.short	(.L_211 - .L_210)
	.align		4
.L_210:
        /*0400*/ 	.word	index@(_Z35group_norm_nhwc_bwd_one_pass_kernelI11Fp32IOBf16WLi128ELi98ELi392EEv26Group_norm_nhwc_bwd_params)
        /*0404*/ 	.word	0x00000000


	//----- nvinfo : EIATTR_REGCOUNT
	.align		4
.L_211:
        /*0408*/ 	.byte	0x04, 0x2f
        /*040a*/ 	.short	(.L_213 - .L_212)
	.align		4
.L_212:
        /*040c*/ 	.word	index@(_Z35group_norm_nhwc_bwd_one_pass_kernelI11Fp32IOBf16WLi64ELi98ELi392EEv26Group_norm_nhwc_bwd_params)
        /*0410*/ 	.word	0x00000048


	//----- nvinfo : EIATTR_FRAME_SIZE
	.align		4
.L_213:
        /*0414*/ 	.byte	0x04, 0x11
        /*0416*/ 	.short	(.L_215 - .L_214)
	.align		4
.L_214:
        /*0418*/ 	.word	index@(_Z35group_norm_nhwc_bwd_one_pass_kernelI11Fp32IOBf16WLi64ELi98ELi392EEv26Group_norm_nhwc_bwd_params)
        /*041c*/ 	.word	0x00000000


	//----- nvinfo : EIATTR_REGCOUNT
	.align		4
.L_215:
        /*0420*/ 	.byte	0x04, 0x2f
        /*0422*/ 	.short	(.L_217 - .L_216)
	.align		4
.L_216:
        /*0424*/ 	.word	index@(_Z35group_norm_nhwc_bwd_one_pass_kernelI11Fp32IOFp32WLi512ELi98ELi392EEv26Group_norm_nhwc_bwd_params)
        /*0428*/ 	.word	0x00000048


	//----- nvinfo : EIATTR_FRAME_SIZE
	.align		4
.L_217:
        /*042c*/ 	.byte	0x04, 0x11
        /*042e*/ 	.short	(.L_219 - .L_218)
	.align		4
.L_218:
        /*0430*/ 	.word	index@(_Z35group_norm_nhwc_bwd_one_pass_kernelI11Fp32IOFp32WLi512ELi98ELi392EEv26Group_norm_nhwc_bwd_params)
        /*0434*/ 	.word	0x000008d0


	//----- nvinfo : EIATTR_REGCOUNT
	.align		4
.L_219:
        /*0438*/ 	.byte	0x04, 0x2f
        /*043a*/ 	.short	(.L_221 - .L_220)
	.align		4
.L_220:
        /*043c*/ 	.word	index@(_Z35group_norm_nhwc_bwd_one_pass_kernelI11Fp32IOFp32WLi256ELi98ELi392EEv26Group_norm_nhwc_bwd_params)
        /*0440*/ 	.word	0x00000080


	//----- nvinfo : EIATTR_FRAME_SIZE
	.align		4
.L_221:
        /*0444*/ 	.byte	0x04, 0x11
        /*0446*/ 	.short	(.L_223 - .L_222)
	.align		4
.L_222:
        /*0448*/ 	.word	index@(_Z35group_norm_nhwc_bwd_one_pass_kernelI11Fp32IOFp32WLi256ELi98ELi392EEv26Group_norm_nhwc_bwd_params)
        /*044c*/ 	.word	0x000000e0


	//----- nvinfo : EIATTR_REGCOUNT
	.align		4
.L_223:
        /*0450*/ 	.byte	0x04, 0x2f
        /*0452*/ 	.short	(.L_225 - .L_224)
	.align		4
.L_224:
        /*0454*/ 	.word	index@(_Z35group_norm_nhwc_bwd_one_pass_kernelI11Fp32IOFp32WLi128ELi98ELi392EEv26Group_norm_nhwc_bwd_params)
        /*0458*/ 	.word	0x00000080


	//----- nvinfo : EIATTR_FRAME_SIZE
	.align		4
.L_225:
        /*045c*/ 	.byte	0x04, 0x11
        /*045e*/ 	.short	(.L_227 - .L_226)
	.align		4
.L_226:
        /*0460*/ 	.word	index@(_Z35group_norm_nhwc_bwd_one_pass_kernelI11Fp32IOFp32WLi128ELi98ELi392EEv26Group_norm_nhwc_bwd_params)
        /*0464*/ 	.word	0x00000000


	//----- nvinfo : EIATTR_REGCOUNT
	.align		4
.L_227:
        /*0468*/ 	.byte	0x04, 0x2f
        /*046a*/ 	.short	(.L_229 - .L_228)
	.align		4
.L_228:
        /*046c*/ 	.word	index@(_Z35group_norm_nhwc_bwd_one_pass_kernelI11Fp32IOFp32WLi64ELi98ELi392EEv26Group_norm_nhwc_bwd_params)
        /*0470*/ 	.word	0x00000048


	//----- nvinfo : EIATTR_FRAME_SIZE
	.align		4
.L_229:
        /*0474*/ 	.byte	0x04, 0x11
        /*0476*/ 	.short	(.L_231 - .L_230)
	.align		4
.L_230:
        /*0478*/ 	.word	index@(_Z35group_norm_nhwc_bwd_one_pass_kernelI11Fp32IOFp32WLi64ELi98ELi392EEv26Group_norm_nhwc_bwd_params)
        /*047c*/ 	.word	0x00000000


	//----- nvinfo : EIATTR_REGCOUNT
	.align		4
.L_231:
        /*0480*/ 	.byte	0x04, 0x2f
        /*0482*/ 	.short	(.L_233 - .L_232)
	.align		4
.L_232:
        /*0484*/ 	.word	index@(_Z35group_norm_nhwc_bwd_one_pass_kernelI11Fp16IOFp16WLi512ELi98ELi392EEv26Group_norm_nhwc_bwd_params)
        /*0488*/ 	.word	0x00000080


	//----- nvinfo : EIATTR_FRAME_SIZE
	.align		4
.L_233:
        /*048c*/ 	.byte	0x04, 0x11
        /*048e*/ 	.short	(.L_235 - .L_234)
	.align		4
.L_234:
        /*0490*/ 	.word	index@(_Z35group_norm_nhwc_bwd_one_pass_kernelI11Fp16IOFp16WLi512ELi98ELi392EEv26Group_norm_nhwc_bwd_params)
        /*0494*/ 	.word	0x00000410


	//----- nvinfo : EIATTR_REGCOUNT
	.align		4
.L_235:
        /*0498*/ 	.byte	0x04, 0x2f
        /*049a*/ 	.short	(.L_237 - .L_236)
	.align		4
.L_236:
        /*049c*/ 	.word	index@(_Z35group_norm_nhwc_bwd_one_pass_kernelI11Fp16IOFp16WLi256ELi98ELi392EEv26Group_norm_nhwc_bwd_params)
        /*04a0*/ 	.word	0x00000080


	//----- nvinfo : EIATTR_FRAME_SIZE
	.align		4
.L_237:
        /*04a4*/ 	.byte	0x04, 0x11
        /*04a6*/ 	.short	(.L_239 - .L_238)
	.align		4
.L_238:
        /*04a8*/ 	.word	index@(_Z35group_norm_nhwc_bwd_one_pass_kernelI11Fp16IOFp16WLi256ELi98ELi392EEv26Group_norm_nhwc_bwd_params)
        /*04ac*/ 	.word	0x00000000


	//----- nvinfo : EIATTR_REGCOUNT
	.align		4
.L_239:
        /*04b0*/ 	.byte	0x04, 0x2f
        /*04b2*/ 	.short	(.L_241 - .L_240)
	.align		4
.L_240:
        /*04b4*/ 	.word	index@(_Z35group_norm_nhwc_bwd_one_pass_kernelI11Fp16IOFp16WLi128ELi98ELi392EEv26Group_norm_nhwc_bwd_params)
        /*04b8*/ 	.word	0x00000080


	//----- nvinfo : EIATTR_FRAME_SIZE
	.align		4
.L_241:
        /*04bc*/ 	.byte	0x04, 0x11
        /*04be*/ 	.short	(.L_243 - .L_242)
	.align		4
.L_242:
        /*04c0*/ 	.word	index@(_Z35group_norm_nhwc_bwd_one_pass_kernelI11Fp16IOFp16WLi128ELi98ELi392EEv26Group_norm_nhwc_bwd_params)
        /*04c4*/ 	.word	0x00000000


	//----- nvinfo : EIATTR_REGCOUNT
	.align		4
.L_243:
        /*04c8*/ 	.byte	0x04, 0x2f
        /*04ca*/ 	.short	(.L_245 - .L_244)
	.align		4
.L_244:
        /*04cc*/ 	.word	index@(_Z35group_norm_nhwc_bwd_one_pass_kernelI11Fp16IOFp16WLi64ELi98ELi392EEv26Group_norm_nhwc_bwd_params)
        /*04d0*/ 	.word	0x00000046


	//----- nvinfo : EIATTR_FRAME_SIZE
	.align		4
.L_245:
        /*04d4*/ 	.byte	0x04, 0x11
        /*04d6*/ 	.short	(.L_247 - .L_246)
	.align		4
.L_246:
        /*04d8*/ 	.word	index@(_Z35group_norm_nhwc_bwd_one_pass_kernelI11Fp16IOFp16WLi64ELi98ELi392EEv26Group_norm_nhwc_bwd_params)
        /*04dc*/ 	.word	0x00000000


	//----- nvinfo : EIATTR_REGCOUNT
	.align		4
.L_247:
        /*04e0*/ 	.byte	0x04, 0x2f
        /*04e2*/ 	.short	(.L_249 - .L_248)
	.align		4
.L_248:
        /*04e4*/ 	.word	index@(_Z35group_norm_nhwc_bwd_one_pass_kernelI11Fp16IOBf16WLi512ELi98ELi392EEv26Group_norm_nhwc_bwd_params)
        /*04e8*/ 	.word	0x00000080


	//----- nvinfo : EIATTR_FRAME_SIZE
	.align		4
.L_249:
        /*04ec*/ 	.byte	0x04, 0x11
        /*04ee*/ 	.short	(.L_251 - .L_250)
	.align		4
.L_250:
        /*04f0*/ 	.word	index@(_Z35group_norm_nhwc_bwd_one_pass_kernelI11Fp16IOBf16WLi512ELi98ELi392EEv26Group_norm_nhwc_bwd_params)
        /*04f4*/ 	.word	0x00000410


	//----- nvinfo : EIATTR_REGCOUNT
	.align		4
.L_251:
        /*04f8*/ 	.byte	0x04, 0x2f
        /*04fa*/ 	.short	(.L_253 - .L_252)
	.align		4
.L_252:
        /*04fc*/ 	.word	index@(_Z35group_norm_nhwc_bwd_one_pass_kernelI11Fp16IOBf16WLi256ELi98ELi392EEv26Group_norm_nhwc_bwd_params)
        /*0500*/ 	.word	0x00000080


	//----- nvinfo : EIATTR_FRAME_SIZE
	.align		4
.L_253:
        /*0504*/ 	.byte	0x04, 0x11
        /*0506*/ 	.short	(.L_255 - .L_254)
	.align		4
.L_254:
        /*0508*/ 	.word	index@(_Z35group_norm_nhwc_bwd_one_pass_kernelI11Fp16IOBf16WLi256ELi98ELi392EEv26Group_norm_nhwc_bwd_params)
        /*050c*/ 	.word	0x00000000


	//----- nvinfo : EIATTR_REGCOUNT
	.align		4
.L_255:
        /*0510*/ 	.byte	0x04, 0x2f
        /*0512*/ 	.short	(.L_257 - .L_256)
	.align		4
.L_256:
        /*0514*/ 	.word	index@(_Z35group_norm_nhwc_bwd_one_pass_kernelI11Fp16IOBf16WLi128ELi98ELi392EEv26Group_norm_nhwc_bwd_params)
        /*0518*/ 	.word	0x00000080


	//----- nvinfo : EIATTR_FRAME_SIZE
	.align		4
.L_257:
        /*051c*/ 	.byte	0x04, 0x11
        /*051e*/ 	.short	(.L_259 - .L_258)
	.align		4
.L_258:
        /*0520*/ 	.word	index@(_Z35group_norm_nhwc_bwd_one_pass_kernelI11Fp16IOBf16WLi128ELi98ELi392EEv26Group_norm_nhwc_bwd_params)
        /*0524*/ 	.word	0x00000000


	//----- nvinfo : EIATTR_REGCOUNT
	.align		4
.L_259:
        /*0528*/ 	.byte	0x04, 0x2f
        /*052a*/ 	.short	(.L_261 - .L_260)
	.align		4
.L_260:
        /*052c*/ 	.word	index@(_Z35group_norm_nhwc_bwd_one_pass_kernelI11Fp16IOBf16WLi64ELi98ELi392EEv26Group_norm_nhwc_bwd_params)
        /*0530*/ 	.word	0x00000046


	//----- nvinfo : EIATTR_FRAME_SIZE
	.align		4
.L_261:
        /*0534*/ 	.byte	0x04, 0x11
        /*0536*/ 	.short	(.L_263 - .L_262)
	.align		4
.L_262:
        /*0538*/ 	.word	index@(_Z35group_norm_nhwc_bwd_one_pass_kernelI11Fp16IOBf16WLi64ELi98ELi392EEv26Group_norm_nhwc_bwd_params)
        /*053c*/ 	.word	0x00000000


	//----- nvinfo : EIATTR_REGCOUNT
	.align		4
.L_263:
        /*0540*/ 	.byte	0x04, 0x2f
        /*0542*/ 	.short	(.L_265 - .L_264)
	.align		4
.L_264:
        /*0544*/ 	.word	index@(_Z35group_norm_nhwc_bwd_one_pass_kernelI11Fp16IOFp32WLi512ELi98ELi392EEv26Group_norm_nhwc_bwd_params)
        /*0548*/ 	.word	0x00000080


	//----- nvinfo : EIATTR_FRAME_SIZE
	.align		4
.L_265:
        /*054c*/ 	.byte	0x04, 0x11
        /*054e*/ 	.short	(.L_267 - .L_266)
	.align		4
.L_266:
        /*0550*/ 	.word	index@(_Z35group_norm_nhwc_bwd_one_pass_kernelI11Fp16IOFp32WLi512ELi98ELi392EEv26Group_norm_nhwc_bwd_params)
        /*0554*/ 	.word	0x00000420


	//----- nvinfo : EIATTR_REGCOUNT
	.align		4
.L_267:
        /*0558*/ 	.byte	0x04, 0x2f
        /*055a*/ 	.short	(.L_269 - .L_268)
	.align		4
.L_268:
        /*055c*/ 	.word	index@(_Z35group_norm_nhwc_bwd_one_pass_kernelI11Fp16IOFp32WLi256ELi98ELi392EEv26Group_norm_nhwc_bwd_params)
        /*0560*/ 	.word	0x00000080


	//----- nvinfo : EIATTR_FRAME_SIZE
	.align		4
.L_269:
        /*0564*/ 	.byte	0x04, 0x11
        /*0566*/ 	.short	(.L_271 - .L_270)
	.align		4
.L_270:
        /*0568*/ 	.word	index@(_Z35group_norm_nhwc_bwd_one_pass_kernelI11Fp16IOFp32WLi256ELi98ELi392EEv26Group_norm_nhwc_bwd_params)
        /*056c*/ 	.word	0x00000000


	//----- nvinfo : EIATTR_REGCOUNT
	.align		4
.L_271:
        /*0570*/ 	.byte	0x04, 0x2f
        /*0572*/ 	.short	(.L_273 - .L_272)
	.align		4
.L_272:
        /*0574*/ 	.word	index@(_Z35group_norm_nhwc_bwd_one_pass_kernelI11Fp16IOFp32WLi128ELi98ELi392EEv26Group_norm_nhwc_bwd_params)
        /*0578*/ 	.word	0x00000080


	//----- nvinfo : EIATTR_FRAME_SIZE
	.align		4
.L_273:
        /*057c*/ 	.byte	0x04, 0x11
        /*057e*/ 	.short	(.L_275 - .L_274)
	.align		4
.L_274:
        /*0580*/ 	.word	index@(_Z35group_norm_nhwc_bwd_one_pass_kernelI11Fp16IOFp32WLi128ELi98ELi392EEv26Group_norm_nhwc_bwd_params)
        /*0584*/ 	.word	0x00000000


	//----- nvinfo : EIATTR_REGCOUNT
	.align		4
.L_275:
        /*0588*/ 	.byte	0x04, 0x2f
        /*058a*/ 	.short	(.L_277 - .L_276)
	.align		4
.L_276:
        /*058c*/ 	.word	index@(_Z35group_norm_nhwc_bwd_one_pass_kernelI11Fp16IOFp32WLi64ELi98ELi392EEv26Group_norm_nhwc_bwd_params)
        /*0590*/ 	.word	0x00000045


	//----- nvinfo : EIATTR_FRAME_SIZE
	.align		4
.L_277:
        /*0594*/ 	.byte	0x04, 0x11
        /*0596*/ 	.short	(.L_279 - .L_278)
	.align		4
.L_278:
        /*0598*/ 	.word	index@(_Z35group_norm_nhwc_bwd_one_pass_kernelI11Fp16IOFp32WLi64ELi98ELi392EEv26Group_norm_nhwc_bwd_params)
        /*059c*/ 	.word	0x00000000


	//----- nvinfo : EIATTR_REGCOUNT
	.align		4
.L_279:
        /*05a0*/ 	.byte	0x04, 0x2f
        /*05a2*/ 	.short	(.L_281 - .L_280)
	.align		4
.L_280:
        /*05a4*/ 	.word	index@(_Z35group_norm_nhwc_bwd_one_pass_kernelI11Bf16IOFp16WLi512ELi98ELi392EEv26Group_norm_nhwc_bwd_params)
        /*05a8*/ 	.word	0x00000048


	//----- nvinfo : EIATTR_FRAME_SIZE
	.align		4
.L_281:
        /*05ac*/ 	.byte	0x04, 0x11
        /*05ae*/ 	.short	(.L_283 - .L_282)
	.align		4
.L_282:
        /*05b0*/ 	.word	index@(_Z35group_norm_nhwc_bwd_one_pass_kernelI11Bf16IOFp16WLi512ELi98ELi392EEv26Group_norm_nhwc_bwd_params)
        /*05b4*/ 	.word	0x000008d0


	//----- nvinfo : EIATTR_REGCOUNT
	.align		4
.L_283:
        /*05b8*/ 	.byte	0x04, 0x2f
        /*05ba*/ 	.short	(.L_285 - .L_284)
	.align		4
.L_284:
        /*05bc*/ 	.word	index@(_Z35group_norm_nhwc_bwd_one_pass_kernelI11Bf16IOFp16WLi256ELi98ELi392EEv26Group_norm_nhwc_bwd_params)
        /*05c0*/ 	.word	0x00000080


	//----- nvinfo : EIATTR_FRAME_SIZE
	.align		4
.L_285:
        /*05c4*/ 	.byte	0x04, 0x11
        /*05c6*/ 	.short	(.L_287 - .L_286)
	.align		4
.L_286:
        /*05c8*/ 	.word	index@(_Z35group_norm_nhwc_bwd_one_pass_kernelI11Bf16IOFp16WLi256ELi98ELi392EEv26Group_norm_nhwc_bwd_params)
        /*05cc*/ 	.word	0x000000a8


	//----- nvinfo : EIATTR_REGCOUNT
	.align		4
.L_287:
        /*05d0*/ 	.byte	0x04, 0x2f
        /*05d2*/ 	.short	(.L_289 - .L_288)
	.align		4
.L_288:
        /*05d4*/ 	.word	index@(_Z35group_norm_nhwc_bwd_one_pass_kernelI11Bf16IOFp16WLi128ELi98ELi392EEv26Group_norm_nhwc_bwd_params)
        /*05d8*/ 	.word	0x00000080


	//----- nvinfo : EIATTR_FRAME_SIZE
	.align		4
.L_289:
        /*05dc*/ 	.byte	0x04, 0x11
        /*05de*/ 	.short	(.L_291 - .L_290)
	.align		4
.L_290:
        /*05e0*/ 	.word	index@(_Z35group_norm_nhwc_bwd_one_pass_kernelI11Bf16IOFp16WLi128ELi98ELi392EEv26Group_norm_nhwc_bwd_params)
        /*05e4*/ 	.word	0x00000000


	//----- nvinfo : EIATTR_REGCOUNT
	.align		4
.L_291:
        /*05e8*/ 	.byte	0x04, 0x2f
        /*05ea*/ 	.short	(.L_293 - .L_292)
	.align		4
.L_292:
        /*05ec*/ 	.word	index@(_Z35group_norm_nhwc_bwd_one_pass_kernelI11Bf16IOFp16WLi64ELi98ELi392EEv26Group_norm_nhwc_bwd_params)
        /*05f0*/ 	.word	0x0000003e


	//----- nvinfo : EIATTR_FRAME_SIZE
	.align		4
.L_293:
        /*05f4*/ 	.byte	0x04, 0x11
        /*05f6*/ 	.short	(.L_295 - .L_294)
	.align		4
.L_294:
        /*05f8*/ 	.word	index@(_Z35group_norm_nhwc_bwd_one_pass_kernelI11Bf16IOFp16WLi64ELi98ELi392EEv26Group_norm_nhwc_bwd_params)
        /*05fc*/ 	.word	0x00000000


	//----- nvinfo : EIATTR_REGCOUNT
	.align		4
.L_295:
        /*0600*/ 	.byte	0x04, 0x2f
        /*0602*/ 	.short	(.L_297 - .L_296)
	.align		4
.L_296:
        /*0604*/ 	.word	index@(_Z35group_norm_nhwc_bwd_one_pass_kernelI11Bf16IOBf16WLi512ELi98ELi392EEv26Group_norm_nhwc_bwd_params)
        /*0608*/ 	.word	0x00000048


	//----- nvinfo : EIATTR_FRAME_SIZE
	.align		4
.L_297:
        /*060c*/ 	.byte	0x04, 0x11
        /*060e*/ 	.short	(.L_299 - .L_298)
	.align		4
.L_298:
        /*0610*/ 	.word	index@(_Z35group_norm_nhwc_bwd_one_pass_kernelI11Bf16IOBf16WLi512ELi98ELi392EEv26Group_norm_nhwc_bwd_params)
        /*0614*/ 	.word	0x000008d0


	//----- nvinfo : EIATTR_REGCOUNT
	.align		4
.L_299:
        /*0618*/ 	.byte	0x04, 0x2f
        /*061a*/ 	.short	(.L_301 - .L_300)
	.align		4
.L_300:
        /*061c*/ 	.word	index@(_Z35group_norm_nhwc_bwd_one_pass_kernelI11Bf16IOBf16WLi256ELi98ELi392EEv26Group_norm_nhwc_bwd_params)
        /*0620*/ 	.word	0x00000080


	//----- nvinfo : EIATTR_FRAME_SIZE
	.align		4
.L_301:
        /*0624*/ 	.byte	0x04, 0x11
        /*0626*/ 	.short	(.L_303 - .L_302)
	.align		4
.L_302:
        /*0628*/ 	.word	index@(_Z35group_norm_nhwc_bwd_one_pass_kernelI11Bf16IOBf16WLi256ELi98ELi392EEv26Group_norm_nhwc_bwd_params)
        /*062c*/ 	.word	0x000000a8


	//----- nvinfo : EIATTR_REGCOUNT
	.align		4
.L_303:
        /*0630*/ 	.byte	0x04, 0x2f
        /*0632*/ 	.short	(.L_305 - .L_304)
	.align		4
.L_304:
        /*0634*/ 	.word	index@(_Z35group_norm_nhwc_bwd_one_pass_kernelI11Bf16IOBf16WLi128ELi98ELi392EEv26Group_norm_nhwc_bwd_params)
        /*0638*/ 	.word	0x00000080


	//----- nvinfo : EIATTR_FRAME_SIZE
	.align		4
.L_305:
        /*063c*/ 	.byte	0x04, 0x11
        /*063e*/ 	.short	(.L_307 - .L_306)
	.align		4
.L_306:
        /*0640*/ 	.word	index@(_Z35group_norm_nhwc_bwd_one_pass_kernelI11Bf16IOBf16WLi128ELi98ELi392EEv26Group_norm_nhwc_bwd_params)
        /*0644*/ 	.word	0x00000000


	//----- nvinfo : EIATTR_REGCOUNT
	.align		4
.L_307:
        /*0648*/ 	.byte	0x04, 0x2f
        /*064a*/ 	.short	(.L_309 - .L_308)
	.align		4
.L_308:
        /*064c*/ 	.word	index@(_Z35group_norm_nhwc_bwd_one_pass_kernelI11Bf16IOBf16WLi64ELi98ELi392EEv26Group_norm_nhwc_bwd_params)
        /*0650*/ 	.word	0x0000003e


	//----- nvinfo : EIATTR_FRAME_SIZE
	.align		4
.L_309:
        /*0654*/ 	.byte	0x04, 0x11
        /*0656*/ 	.short	(.L_311 - .L_310)
	.align		4
.L_310:
        /*0658*/ 	.word	index@(_Z35group_norm_nhwc_bwd_one_pass_kernelI11Bf16IOBf16WLi64ELi98ELi392EEv26Group_norm_nhwc_bwd_params)
        /*065c*/ 	.word	0x00000000


	//----- nvinfo : EIATTR_REGCOUNT
	.align		4
.L_311:
        /*0660*/ 	.byte	0x04, 0x2f
        /*0662*/ 	.short	(.L_313 - .L_312)
	.align		4
.L_312:
        /*0664*/ 	.word	index@(_Z35group_norm_nhwc_bwd_one_pass_kernelI11Bf16IOFp32WLi512ELi98ELi392EEv26Group_norm_nhwc_bwd_params)
        /*0668*/ 	.word	0x00000048


	//----- nvinfo : EIATTR_FRAME_SIZE
	.align		4
.L_313:
        /*066c*/ 	.byte	0x04, 0x11
        /*066e*/ 	.short	(.L_315 - .L_314)
	.align		4
.L_314:
        /*0670*/ 	.word	index@(_Z35group_norm_nhwc_bwd_one_pass_kernelI11Bf16IOFp32WLi512ELi98ELi392EEv26Group_norm_nhwc_bwd_params)
        /*0674*/ 	.word	0x000008c0


	//----- nvinfo : EIATTR_REGCOUNT
	.align		4
.L_315:
        /*0678*/ 	.byte	0x04, 0x2f
        /*067a*/ 	.short	(.L_317 - .L_316)
	.align		4
.L_316:
        /*067c*/ 	.word	index@(_Z35group_norm_nhwc_bwd_one_pass_kernelI11Bf16IOFp32WLi256ELi98ELi392EEv26Group_norm_nhwc_bwd_params)
        /*0680*/ 	.word	0x00000080


	//----- nvinfo : EIATTR_FRAME_SIZE
	.align		4
.L_317:
        /*0684*/ 	.byte	0x04, 0x11
        /*0686*/ 	.short	(.L_319 - .L_318)
	.align		4
.L_318:
        /*0688*/ 	.word	index@(_Z35group_norm_nhwc_bwd_one_pass_kernelI11Bf16IOFp32WLi256ELi98ELi392EEv26Group_norm_nhwc_bwd_params)
        /*068c*/ 	.word	0x000000b0


	//----- nvinfo : EIATTR_REGCOUNT
	.align		4
.L_319:
        /*0690*/ 	.byte	0x04, 0x2f
        /*0692*/ 	.short	(.L_321 - .L_320)
	.align		4
.L_320:
        /*0694*/ 	.word	index@(_Z35group_norm_nhwc_bwd_one_pass_kernelI11Bf16IOFp32WLi128ELi98ELi392EEv26Group_norm_nhwc_bwd_params)
        /*0698*/ 	.word	0x00000080


	//----- nvinfo : EIATTR_FRAME_SIZE
	.align		4
.L_321:
        /*069c*/ 	.byte	0x04, 0x11
        /*069e*/ 	.short	(.L_323 - .L_322)
	.align		4
.L_322:
        /*06a0*/ 	.word	index@(_Z35group_norm_nhwc_bwd_one_pass_kernelI11Bf16IOFp32WLi128ELi98ELi392EEv26Group_norm_nhwc_bwd_params)
        /*06a4*/ 	.word	0x00000000


	//----- nvinfo : EIATTR_REGCOUNT
	.align		4
.L_323:
        /*06a8*/ 	.byte	0x04, 0x2f
        /*06aa*/ 	.short	(.L_325 - .L_324)
	.align		4
.L_324:
        /*06ac*/ 	.word	index@(_Z35group_norm_nhwc_bwd_one_pass_kernelI11Bf16IOFp32WLi64ELi98ELi392EEv26Group_norm_nhwc_bwd_params)
        /*06b0*/ 	.word	0x00000040


	//----- nvinfo : EIATTR_FRAME_SIZE
	.align		4
.L_325:
        /*06b4*/ 	.byte	0x04, 0x11
        /*06b6*/ 	.short	(.L_327 - .L_326)
	.align		4
.L_326:
        /*06b8*/ 	.word	index@(_Z35group_norm_nhwc_bwd_one_pass_kernelI11Bf16IOFp32WLi64ELi98ELi392EEv26Group_norm_nhwc_bwd_params)
        /*06bc*/ 	.word	0x00000000


	//----- nvinfo : EIATTR_REGCOUNT
	.align		4
.L_327:
        /*06c0*/ 	.byte	0x04, 0x2f
        /*06c2*/ 	.short	(.L_329 - .L_328)
	.align		4
.L_328:
        /*06c4*/ 	.word	index@(_ZN3cub17CUB_300001_SM_9006detail11EmptyKernelIvEEvv)
        /*06c8*/ 	.word	0x00000004


	//----- nvinfo : EIATTR_FRAME_SIZE
	.align		4
.L_329:
        /*06cc*/ 	.byte	0x04, 0x11
        /*06ce*/ 	.short	(.L_331 - .L_330)
	.align		4
.L_330:
        /*06d0*/ 	.word	index@(_ZN3cub17CUB_300001_SM_9006detail11EmptyKernelIvEEvv)
        /*06d4*/ 	.word	0x00000000


	//----- nvinfo : EIATTR_MIN_STACK_SIZE
	.align		4
.L_331:
        /*06d8*/ 	.byte	0x04, 0x12
        /*06da*/ 	.short	(.L_333 - .L_332)
	.align		4
.L_332:
        /*06dc*/ 	.word	index@(_ZN3cub17CUB_300001_SM_9006detail11EmptyKernelIvEEvv)
        /*06e0*/ 	.word	0x00000000


	//----- nvinfo : EIATTR_MIN_STACK_SIZE
	.align		4
.L_333:
        /*06e4*/ 	.byte	0x04, 0x12
        /*06e6*/ 	.short	(.L_335 - .L_334)
	.align		4
.L_334:
        /*06e8*/ 	.word	index@(_Z35group_norm_nhwc_bwd_one_pass_kernelI11Bf16IOFp32WLi64ELi98ELi392EEv26Group_norm_nhwc_bwd_params)
        /*06ec*/ 	.word	0x00000000


	//----- nvinfo : EIATTR_MIN_STACK_SIZE
	.align		4
.L_335:
        /*06f0*/ 	.byte	0x04, 0x12
        /*06f2*/ 	.short	(.L_337 - .L_336)
	.align		4
.L_336:
        /*06f4*/ 	.word	index@(_Z35group_norm_nhwc_bwd_one_pass_kernelI11Bf16IOFp32WLi128ELi98ELi392EEv26Group_norm_nhwc_bwd_params)
        /*06f8*/ 	.word	0x00000000


	//----- nvinfo : EIATTR_MIN_STACK_SIZE
	.align		4
.L_337:
        /*06fc*/ 	.byte	0x04, 0x12
        /*06fe*/ 	.short	(.L_339 - .L_338)
	.align		4
.L_338:
        /*0700*/ 	.word	index@(_Z35group_norm_nhwc_bwd_one_pass_kernelI11Bf16IOFp32WLi256ELi98ELi392EEv26Group_norm_nhwc_bwd_params)
        /*0704*/ 	.word	0x000000b0


	//----- nvinfo : EIATTR_MIN_STACK_SIZE
	.align		4
.L_339:
        /*0708*/ 	.byte	0x04, 0x12
        /*070a*/ 	.short	(.L_341 - .L_340)
	.align		4
.L_340:
        /*070c*/ 	.word	index@(_Z35group_norm_nhwc_bwd_one_pass_kernelI11Bf16IOFp32WLi512ELi98ELi392EEv26Group_norm_nhwc_bwd_params)
        /*0710*/ 	.word	0x000008c0


	//----- nvinfo : EIATTR_MIN_STACK_SIZE
	.align		4
.L_341:
        /*0714*/ 	.byte	0x04, 0x12
        /*0716*/ 	.short	(.L_343 - .L_342)
	.align		4
.L_342:
        /*0718*/ 	.word	index@(_Z35group_norm_nhwc_bwd_one_pass_kernelI11Bf16IOBf16WLi64ELi98ELi392EEv26Group_norm_nhwc_bwd_params)
        /*071c*/ 	.word	0x00000000


	//----- nvinfo : EIATTR_MIN_STACK_SIZE
	.align		4
.L_343:
        /*0720*/ 	.byte	0x04, 0x12
        /*0722*/ 	.short	(.L_345 - .L_344)
	.align		4
.L_344:
        /*0724*/ 	.word	index@(_Z35group_norm_nhwc_bwd_one_pass_kernelI11Bf16IOBf16WLi128ELi98ELi392EEv26Group_norm_nhwc_bwd_params)
        /*0728*/ 	.word	0x00000000


	//----- nvinfo : EIATTR_MIN_STACK_SIZE
	.align		4
.L_345:
        /*072c*/ 	.byte	0x04, 0x12
        /*072e*/ 	.short	(.L_347 - .L_346)
	.align		4
.L_346:
        /*0730*/ 	.word	index@(_Z35group_norm_nhwc_bwd_one_pass_kernelI11Bf16IOBf16WLi256ELi98ELi392EEv26Group_norm_nhwc_bwd_params)
        /*0734*/ 	.word	0x000000a8


	//----- nvinfo : EIATTR_MIN_STACK_SIZE
	.align		4
.L_347:
        /*0738*/ 	.byte	0x04, 0x12
        /*073a*/ 	.short	(.L_349 - .L_348)
	.align		4
.L_348:
        /*073c*/ 	.word	index@(_Z35group_norm_nhwc_bwd_one_pass_kernelI11Bf16IOBf16WLi512ELi98ELi392EEv26Group_norm_nhwc_bwd_params)
        /*0740*/ 	.word	0x000008d0


	//----- nvinfo : EIATTR_MIN_STACK_SIZE
	.align		4
.L_349:
        /*0744*/ 	.byte	0x04, 0x12
        /*0746*/ 	.short	(.L_351 - .L_350)
	.align		4
.L_350:
        /*0748*/ 	.word	index@(_Z35group_norm_nhwc_bwd_one_pass_kernelI11Bf16IOFp16WLi64ELi98ELi392EEv26Group_norm_nhwc_bwd_params)
        /*074c*/ 	.word	0x00000000


	//----- nvinfo : EIATTR_MIN_STACK_SIZE
	.align		4
.L_351:
        /*0750*/ 	.byte	0x04, 0x12
        /*0752*/ 	.short	(.L_353 - .L_352)
	.align		4
.L_352:
        /*0754*/ 	.word	index@(_Z35group_norm_nhwc_bwd_one_pass_kernelI11Bf16IOFp16WLi128ELi98ELi392EEv26Group_norm_nhwc_bwd_params)
        /*0758*/ 	.word	0x00000000


	//----- nvinfo : EIATTR_MIN_STACK_SIZE
	.align		4
.L_353:
        /*075c*/ 	.byte	0x04, 0x12
        /*075e*/ 	.short	(.L_355 - .L_354)
	.align		4
.L_354:
        /*0760*/ 	.word	index@(_Z35group_norm_nhwc_bwd_one_pass_kernelI11Bf16IOFp16WLi256ELi98ELi392EEv26Group_norm_nhwc_bwd_params)
        /*0764*/ 	.word	0x000000a8


	//----- nvinfo : EIATTR_MIN_STACK_SIZE
	.align		4
.L_355:
        /*0768*/ 	.byte	0x04, 0x12
        /*076a*/ 	.short	(.L_357 - .L_356)
	.align		4
.L_356:
        /*076c*/ 	.word	index@(_Z35group_norm_nhwc_bwd_one_pass_kernelI11Bf16IOFp16WLi512ELi98ELi392EEv26Group_norm_nhwc_bwd_params)
        /*0770*/ 	.word	0x000008d0


	//----- nvinfo : EIATTR_MIN_STACK_SIZE
	.align		4
.L_357:
        /*0774*/ 	.byte	0x04, 0x12
        /*0776*/ 	.short	(.L_359 - .L_358)
	.align		4
.L_358:
        /*0778*/ 	.word	index@(_Z35group_norm_nhwc_bwd_one_pass_kernelI11Fp16IOFp32WLi64ELi98ELi392EEv26Group_norm_nhwc_bwd_params)
        /*077c*/ 	.word	0x00000000


	//----- nvinfo : EIATTR_MIN_STACK_SIZE
	.align		4
.L_359:
        /*0780*/ 	.byte	0x04, 0x12
        /*0782*/ 	.short	(.L_361 - .L_360)
	.align		4
.L_360:
        /*0784*/ 	.word	index@(_Z35group_norm_nhwc_bwd_one_pass_kernelI11Fp16IOFp32WLi128ELi98ELi392EEv26Group_norm_nhwc_bwd_params)
        /*0788*/ 	.word	0x00000000


	//----- nvinfo : EIATTR_MIN_STACK_SIZE
	.align		4
.L_361:
        /*078c*/ 	.byte	0x04, 0x12
        /*078e*/ 	.short	(.L_363 - .L_362)
	.align		4
.L_362:
        /*0790*/ 	.word	index@(_Z35group_norm_nhwc_bwd_one_pass_kernelI11Fp16IOFp32WLi256ELi98ELi392EEv26Group_norm_nhwc_bwd_params)
        /*0794*/ 	.word	0x00000000


	//----- nvinfo : EIATTR_MIN_STACK_SIZE
	.align		4
.L_363:
        /*0798*/ 	.byte	0x04, 0x12
        /*079a*/ 	.short	(.L_365 - .L_364)
	.align		4
.L_364:
        /*079c*/ 	.word	index@(_Z35group_norm_nhwc_bwd_one_pass_kernelI11Fp16IOFp32WLi512ELi98ELi392EEv26Group_norm_nhwc_bwd_params)
        /*07a0*/ 	.word	0x00000420


	//----- nvinfo : EIATTR_MIN_STACK_SIZE
	.align		4
.L_365:
        /*07a4*/ 	.byte	0x04, 0x12
        /*07a6*/ 	.short	(.L_367 - .L_366)
	.align		4
.L_366:
        /*07a8*/ 	.word	index@(_Z35group_norm_nhwc_bwd_one_pass_kernelI11Fp16IOBf16WLi64ELi98ELi392EEv26Group_norm_nhwc_bwd_params)
        /*07ac*/ 	.word	0x00000000


	//----- nvinfo : EIATTR_MIN_STACK_SIZE
	.align		4
.L_367:
        /*07b0*/ 	.byte	0x04, 0x12
        /*07b2*/ 	.short	(.L_369 - .L_368)
	.align		4
.L_368:
        /*07b4*/ 	.word	index@(_Z35group_norm_nhwc_bwd_one_pass_kernelI11Fp16IOBf16WLi128ELi98ELi392EEv26Group_norm_nhwc_bwd_params)
        /*07b8*/ 	.word	0x00000000


	//----- nvinfo : EIATTR_MIN_STACK_SIZE
	.align		4
.L_369:
        /*07bc*/ 	.byte	0x04, 0x12
        /*07be*/ 	.short	(.L_371 - .L_370)
	.align		4
.L_370:
        /*07c0*/ 	.word	index@(_Z35group_norm_nhwc_bwd_one_pass_kernelI11Fp16IOBf16WLi256ELi98ELi392EEv26Group_norm_nhwc_bwd_params)
        /*07c4*/ 	.word	0x00000000


	//----- nvinfo : EIATTR_MIN_STACK_SIZE
	.align		4
.L_371:
        /*07c8*/ 	.byte	0x04, 0x12
        /*07ca*/ 	.short	(.L_373 - .L_372)
	.align		4
.L_372:
        /*07cc*/ 	.word	index@(_Z35group_norm_nhwc_bwd_one_pass_kernelI11Fp16IOBf16WLi512ELi98ELi392EEv26Group_norm_nhwc_bwd_params)
        /*07d0*/ 	.word	0x00000410


	//----- nvinfo : EIATTR_MIN_STACK_SIZE
	.align		4
.L_373:
        /*07d4*/ 	.byte	0x04, 0x12
        /*07d6*/ 	.short	(.L_375 - .L_374)
	.align		4
.L_374:
        /*07d8*/ 	.word	index@(_Z35group_norm_nhwc_bwd_one_pass_kernelI11Fp16IOFp16WLi64ELi98ELi392EEv26Group_norm_nhwc_bwd_params)
        /*07dc*/ 	.word	0x00000000


	//----- nvinfo : EIATTR_MIN_STACK_SIZE
	.align		4
.L_375:
        /*07e0*/ 	.byte	0x04, 0x12
        /*07e2*/ 	.short	(.L_377 - .L_376)
	.align		4
.L_376:
        /*07e4*/ 	.word	index@(_Z35group_norm_nhwc_bwd_one_pass_kernelI11Fp16IOFp16WLi128ELi98ELi392EEv26Group_norm_nhwc_bwd_params)
        /*07e8*/ 	.word	0x00000000


	//----- nvinfo : EIATTR_MIN_STACK_SIZE
	.align		4
.L_377:
        /*07ec*/ 	.byte	0x04, 0x12
        /*07ee*/ 	.short	(.L_379 - .L_378)
	.align		4
.L_378:
        /*07f0*/ 	.word	index@(_Z35group_norm_nhwc_bwd_one_pass_kernelI11Fp16IOFp16WLi256ELi98ELi392EEv26Group_norm_nhwc_bwd_params)
        /*07f4*/ 	.word	0x00000000


	//----- nvinfo : EIATTR_MIN_STACK_SIZE
	.align		4
.L_379:
        /*07f8*/ 	.byte	0x04, 0x12
        /*07fa*/ 	.short	(.L_381 - .L_380)
	.align		4
.L_380:
        /*07fc*/ 	.word	index@(_Z35group_norm_nhwc_bwd_one_pass_kernelI11Fp16IOFp16WLi512ELi98ELi392EEv26Group_norm_nhwc_bwd_params)
        /*0800*/ 	.word	0x00000410


	//----- nvinfo : EIATTR_MIN_STACK_SIZE
	.align		4
.L_381:
        /*0804*/ 	.byte	0x04, 0x12
        /*0806*/ 	.short	(.L_383 - .L_382)
	.align		4
.L_382:
        /*0808*/ 	.word	index@(_Z35group_norm_nhwc_bwd_one_pass_kernelI11Fp32IOFp32WLi64ELi98ELi392EEv26Group_norm_nhwc_bwd_params)
        /*080c*/ 	.word	0x00000000


	//----- nvinfo : EIATTR_MIN_STACK_SIZE
	.align		4
.L_383:
        /*0810*/ 	.byte	0x04, 0x12
        /*0812*/ 	.short	(.L_385 - .L_384)
	.align		4
.L_384:
        /*0814*/ 	.word	index@(_Z35group_norm_nhwc_bwd_one_pass_kernelI11Fp32IOFp32WLi128ELi98ELi392EEv26Group_norm_nhwc_bwd_params)
        /*0818*/ 	.word	0x00000000


	//----- nvinfo : EIATTR_MIN_STACK_SIZE
	.align		4
.L_385:
        /*081c*/ 	.byte	0x04, 0x12
        /*081e*/ 	.short	(.L_387 - .L_386)
	.align		4
.L_386:
        /*0820*/ 	.word	index@(_Z35group_norm_nhwc_bwd_one_pass_kernelI11Fp32IOFp32WLi256ELi98ELi392EEv26Group_norm_nhwc_bwd_params)
        /*0824*/ 	.word	0x000000e0


	//----- nvinfo : EIATTR_MIN_STACK_SIZE
	.align		4
.L_387:
        /*0828*/ 	.byte	0x04, 0x12
        /*082a*/ 	.short	(.L_389 - .L_388)
	.align		4
.L_388:
        /*082c*/ 	.word	index@(_Z35group_norm_nhwc_bwd_one_pass_kernelI11Fp32IOFp32WLi512ELi98ELi392EEv26Group_norm_nhwc_bwd_params)
        /*0830*/ 	.word	0x000008d0


	//----- nvinfo : EIATTR_MIN_STACK_SIZE
	.align		4
.L_389:
        /*0834*/ 	.byte	0x04, 0x12
        /*0836*/ 	.short	(.L_391 - .L_390)
	.align		4
.L_390:
        /*0838*/ 	.word	index@(_Z35group_norm_nhwc_bwd_one_pass_kernelI11Fp32IOBf16WLi64ELi98ELi392EEv26Group_norm_nhwc_bwd_params)
        /*083c*/ 	.word	0x00000000


	//----- nvinfo : EIATTR_MIN_STACK_SIZE
	.align		4
.L_391:
        /*0840*/ 	.byte	0x04, 0x12
        /*0842*/ 	.short	(.L_393 - .L_392)
	.align		4
.L_392:
        /*0844*/ 	.word	index@(_Z35group_norm_nhwc_bwd_one_pass_kernelI11Fp32IOBf16WLi128ELi98ELi392EEv26Group_norm_nhwc_bwd_params)
        /*0848*/ 	.word	0x00000000


	//----- nvinfo : EIATTR_MIN_STACK_SIZE
	.align		4
.L_393:
        /*084c*/ 	.byte	0x04, 0x12
        /*084e*/ 	.short	(.L_395 - .L_394)
	.align		4
.L_394:
        /*0850*/ 	.word	index@(_Z35group_norm_nhwc_bwd_one_pass_kernelI11Fp32IOBf16WLi256ELi98ELi392EEv26Group_norm_nhwc_bwd_params)
        /*0854*/ 	.word	0x000000e0


	//----- nvinfo : EIATTR_MIN_STACK_SIZE
	.align		4
.L_395:
        /*0858*/ 	.byte	0x04, 0x12
        /*085a*/ 	.short	(.L_397 - .L_396)
	.align		4
.L_396:
        /*085c*/ 	.word	index@(_Z35group_norm_nhwc_bwd_one_pass_kernelI11Fp32IOBf16WLi512ELi98ELi392EEv26Group_norm_nhwc_bwd_params)
        /*0860*/ 	.word	0x000008d0


	//----- nvinfo : EIATTR_MIN_STACK_SIZE
	.align		4
.L_397:
        /*0864*/ 	.byte	0x04, 0x12
        /*0866*/ 	.short	(.L_399 - .L_398)
	.align		4
.L_398:
        /*0868*/ 	.word	index@(_Z35group_norm_nhwc_bwd_one_pass_kernelI11Fp32IOFp16WLi64ELi98ELi392EEv26Group_norm_nhwc_bwd_params)
        /*086c*/ 	.word	0x00000000


	//----- nvinfo : EIATTR_MIN_STACK_SIZE
	.align		4
.L_399:
        /*0870*/ 	.byte	0x04, 0x12
        /*0872*/ 	.short	(.L_401 - .L_400)
	.align		4
.L_400:
        /*0874*/ 	.word	index@(_Z35group_norm_nhwc_bwd_one_pass_kernelI11Fp32IOFp16WLi128ELi98ELi392EEv26Group_norm_nhwc_bwd_params)
        /*0878*/ 	.word	0x00000000


	//----- nvinfo : EIATTR_MIN_STACK_SIZE
	.align		4
.L_401:
        /*087c*/ 	.byte	0x04, 0x12
        /*087e*/ 	.short	(.L_403 - .L_402)
	.align		4
.L_402:
        /*0880*/ 	.word	index@(_Z35group_norm_nhwc_bwd_one_pass_kernelI11Fp32IOFp16WLi256ELi98ELi392EEv26Group_norm_nhwc_bwd_params)
        /*0884*/ 	.word	0x000000e0


	//----- nvinfo : EIATTR_MIN_STACK_SIZE
	.align		4
.L_403:
        /*0888*/ 	.byte	0x04, 0x12
        /*088a*/ 	.short	(.L_405 - .L_404)
	.align		4
.L_404:
        /*088c*/ 	.word	index@(_Z35group_norm_nhwc_bwd_one_pass_kernelI11Fp32IOFp16WLi512ELi98ELi392EEv26Group_norm_nhwc_bwd_params)
        /*0890*/ 	.word	0x000008d0


	//----- nvinfo : EIATTR_MIN_STACK_SIZE
	.align		4
.L_405:
        /*0894*/ 	.byte	0x04, 0x12
        /*0896*/ 	.short	(.L_407 - .L_406)
	.align		4
.L_406:
        /*0898*/ 	.word	index@(_Z35group_norm_nhwc_fwd_one_pass_kernelI11Bf16IOFp32WLi64ELi98ELi392EEv26Group_norm_nhwc_fwd_params)
        /*089c*/ 	.word	0x00000000


	//----- nvinfo : EIATTR_MIN_STACK_SIZE
	.align		4
.L_407:
        /*08a0*/ 	.byte	0x04, 0x12
        /*08a2*/ 	.short	(.L_409 - .L_408)
	.align		4
.L_408:
        /*08a4*/ 	.word	index@(_Z35group_norm_nhwc_fwd_one_pass_kernelI11Bf16IOFp32WLi128ELi98ELi392EEv26Group_norm_nhwc_fwd_params)
        /*08a8*/ 	.word	0x00000000


	//----- nvinfo : EIATTR_MIN_STACK_SIZE
	.align		4
.L_409:
        /*08ac*/ 	.byte	0x04, 0x12
        /*08ae*/ 	.short	(.L_411 - .L_410)
	.align		4
.L_410:
        /*08b0*/ 	.word	index@(_Z35group_norm_nhwc_fwd_one_pass_kernelI11Bf16IOFp32WLi256ELi98ELi392EEv26Group_norm_nhwc_fwd_params)
        /*08b4*/ 	.word	0x00000000


	//----- nvinfo : EIATTR_MIN_STACK_SIZE
	.align		4
.L_411:
        /*08b8*/ 	.byte	0x04, 0x12
        /*08ba*/ 	.short	(.L_413 - .L_412)
	.align		4
.L_412:
        /*08bc*/ 	.word	index@(_Z35group_norm_nhwc_fwd_one_pass_kernelI11Bf16IOFp32WLi512ELi98ELi392EEv26Group_norm_nhwc_fwd_params)
        /*08c0*/ 	.word	0x000003a0


	//----- nvinfo : EIATTR_MIN_STACK_SIZE
	.align		4
.L_413:
        /*08c4*/ 	.byte	0x04, 0x12
        /*08c6*/ 	.short	(.L_415 - .L_414)
	.align		4
.L_414:
        /*08c8*/ 	.word	index@(_Z35group_norm_nhwc_fwd_one_pass_kernelI11Bf16IOBf16WLi64ELi98ELi392EEv26Group_norm_nhwc_fwd_params)
        /*08cc*/ 	.word	0x00000000


	//----- nvinfo : EIATTR_MIN_STACK_SIZE
	.align		4
.L_415:
        /*08d0*/ 	.byte	0x04, 0x12
        /*08d2*/ 	.short	(.L_417 - .L_416)
	.align		4
.L_416:
        /*08d4*/ 	.word	index@(_Z35group_norm_nhwc_fwd_one_pass_kernelI11Bf16IOBf16WLi128ELi98ELi392EEv26Group_norm_nhwc_fwd_params)
        /*08d8*/ 	.word	0x00000000


	//----- nvinfo : EIATTR_MIN_STACK_SIZE
	.align		4
.L_417:
        /*08dc*/ 	.byte	0x04, 0x12
        /*08de*/ 	.short	(.L_419 - .L_418)
	.align		4
.L_418:
        /*08e0*/ 	.word	index@(_Z35group_norm_nhwc_fwd_one_pass_kernelI11Bf16IOBf16WLi256ELi98ELi392EEv26Group_norm_nhwc_fwd_params)
        /*08e4*/ 	.word	0x00000000


	//----- nvinfo : EIATTR_MIN_STACK_SIZE
	.align		4
.L_419:
        /*08e8*/ 	.byte	0x04, 0x12
        /*08ea*/ 	.short	(.L_421 - .L_420)
	.align		4
.L_420:
        /*08ec*/ 	.word	index@(_Z35group_norm_nhwc_fwd_one_pass_kernelI11Bf16IOBf16WLi512ELi98ELi392EEv26Group_norm_nhwc_fwd_params)
        /*08f0*/ 	.word	0x000003a0


	//----- nvinfo : EIATTR_MIN_STACK_SIZE
	.align		4
.L_421:
        /*08f4*/ 	.byte	0x04, 0x12
        /*08f6*/ 	.short	(.L_423 - .L_422)
	.align		4
.L_422:
        /*08f8*/ 	.word	index@(_Z35group_norm_nhwc_fwd_one_pass_kernelI11Bf16IOFp16WLi64ELi98ELi392EEv26Group_norm_nhwc_fwd_params)
        /*08fc*/ 	.word	0x00000000


	//----- nvinfo : EIATTR_MIN_STACK_SIZE
	.align		4
.L_423:
        /*0900*/ 	.byte	0x04, 0x12
        /*0902*/ 	.short	(.L_425 - .L_424)
	.align		4
.L_424:
        /*0904*/ 	.word	index@(_Z35group_norm_nhwc_fwd_one_pass_kernelI11Bf16IOFp16WLi128ELi98ELi392EEv26Group_norm_nhwc_fwd_params)
        /*0908*/ 	.word	0x00000000


	//----- nvinfo : EIATTR_MIN_STACK_SIZE
	.align		4
.L_425:
        /*090c*/ 	.byte	0x04, 0x12
        /*090e*/ 	.short	(.L_427 - .L_426)
	.align		4
.L_426:
        /*0910*/ 	.word	index@(_Z35group_norm_nhwc_fwd_one_pass_kernelI11Bf16IOFp16WLi256ELi98ELi392EEv26Group_norm_nhwc_fwd_params)
        /*0914*/ 	.word	0x00000000


	//----- nvinfo : EIATTR_MIN_STACK_SIZE
	.align		4
.L_427:
        /*0918*/ 	.byte	0x04, 0x12
        /*091a*/ 	.short	(.L_429 - .L_428)
	.align		4
.L_428:
        /*091c*/ 	.word	index@(_Z35group_norm_nhwc_fwd_one_pass_kernelI11Bf16IOFp16WLi512ELi98ELi392EEv26Group_norm_nhwc_fwd_params)
        /*0920*/ 	.word	0x000003a0


	//----- nvinfo : EIATTR_MIN_STACK_SIZE
	.align		4
.L_429:
        /*0924*/ 	.byte	0x04, 0x12
        /*0926*/ 	.short	(.L_431 - .L_430)
	.align		4
.L_430:
        /*0928*/ 	.word	index@(_Z35group_norm_nhwc_fwd_one_pass_kernelI11Fp16IOFp32WLi64ELi98ELi392EEv26Group_norm_nhwc_fwd_params)
        /*092c*/ 	.word	0x00000000


	//----- nvinfo : EIATTR_MIN_STACK_SIZE
	.align		4
.L_431:
        /*0930*/ 	.byte	0x04, 0x12
        /*0932*/ 	.short	(.L_433 - .L_432)
	.align		4
.L_432:
        /*0934*/ 	.word	index@(_Z35group_norm_nhwc_fwd_one_pass_kernelI11Fp16IOFp32WLi128ELi98ELi392EEv26Group_norm_nhwc_fwd_params)
        /*0938*/ 	.word	0x00000000


	//----- nvinfo : EIATTR_MIN_STACK_SIZE
	.align		4
.L_433:
        /*093c*/ 	.byte	0x04, 0x12
        /*093e*/ 	.short	(.L_435 - .L_434)
	.align		4
.L_434:
        /*0940*/ 	.word	index@(_Z35group_norm_nhwc_fwd_one_pass_kernelI11Fp16IOFp32WLi256ELi98ELi392EEv26Group_norm_nhwc_fwd_params)
        /*0944*/ 	.word	0x00000000


	//----- nvinfo : EIATTR_MIN_STACK_SIZE
	.align		4
.L_435:
        /*0948*/ 	.byte	0x04, 0x12
        /*094a*/ 	.short	(.L_437 - .L_436)
	.align		4
.L_436:
        /*094c*/ 	.word	index@(_Z35group_norm_nhwc_fwd_one_pass_kernelI11Fp16IOFp32WLi512ELi98ELi392EEv26Group_norm_nhwc_fwd_params)
        /*0950*/ 	.word	0x00000140


	//----- nvinfo : EIATTR_MIN_STACK_SIZE
	.align		4
.L_437:
        /*0954*/ 	.byte	0x04, 0x12
        /*0956*/ 	.short	(.L_439 - .L_438)
	.align		4
.L_438:
        /*0958*/ 	.word	index@(_Z35group_norm_nhwc_fwd_one_pass_kernelI11Fp16IOBf16WLi64ELi98ELi392EEv26Group_norm_nhwc_fwd_params)
        /*095c*/ 	.word	0x00000000


	//----- nvinfo : EIATTR_MIN_STACK_SIZE
	.align		4
.L_439:
        /*0960*/ 	.byte	0x04, 0x12
        /*0962*/ 	.short	(.L_441 - .L_440)
	.align		4
.L_440:
        /*0964*/ 	.word	index@(_Z35group_norm_nhwc_fwd_one_pass_kernelI11Fp16IOBf16WLi128ELi98ELi392EEv26Group_norm_nhwc_fwd_params)
        /*0968*/ 	.word	0x00000000


	//----- nvinfo : EIATTR_MIN_STACK_SIZE
	.align		4
.L_441:
        /*096c*/ 	.byte	0x04, 0x12
        /*096e*/ 	.short	(.L_443 - .L_442)
	.align		4
.L_442:
        /*0970*/ 	.word	index@(_Z35group_norm_nhwc_fwd_one_pass_kernelI11Fp16IOBf16WLi256ELi98ELi392EEv26Group_norm_nhwc_fwd_params)
        /*0974*/ 	.word	0x00000000


	//----- nvinfo : EIATTR_MIN_STACK_SIZE
	.align		4
.L_443:
        /*0978*/ 	.byte	0x04, 0x12
        /*097a*/ 	.short	(.L_445 - .L_444)
	.align		4
.L_444:
        /*097c*/ 	.word	index@(_Z35group_norm_nhwc_fwd_one_pass_kernelI11Fp16IOBf16WLi512ELi98ELi392EEv26Group_norm_nhwc_fwd_params)
        /*0980*/ 	.word	0x00000140


	//----- nvinfo : EIATTR_MIN_STACK_SIZE
	.align		4
.L_445:
        /*0984*/ 	.byte	0x04, 0x12
        /*0986*/ 	.short	(.L_447 - .L_446)
	.align		4
.L_446:
        /*0988*/ 	.word	index@(_Z35group_norm_nhwc_fwd_one_pass_kernelI11Fp16IOFp16WLi64ELi98ELi392EEv26Group_norm_nhwc_fwd_params)
        /*098c*/ 	.word	0x00000000


	//----- nvinfo : EIATTR_MIN_STACK_SIZE
	.align		4
.L_447:
        /*0990*/ 	.byte	0x04, 0x12
        /*0992*/ 	.short	(.L_449 - .L_448)
	.align		4
.L_448:
        /*0994*/ 	.word	index@(_Z35group_norm_nhwc_fwd_one_pass_kernelI11Fp16IOFp16WLi128ELi98ELi392EEv26Group_norm_nhwc_fwd_params)
        /*0998*/ 	.word	0x00000000


	//----- nvinfo : EIATTR_MIN_STACK_SIZE
	.align		4
.L_449:
        /*099c*/ 	.byte	0x04, 0x12
        /*099e*/ 	.short	(.L_451 - .L_450)
	.align		4
.L_450:
        /*09a0*/ 	.word	index@(_Z35group_norm_nhwc_fwd_one_pass_kernelI11Fp16IOFp16WLi256ELi98ELi392EEv26Group_norm_nhwc_fwd_params)
        /*09a4*/ 	.word	0x00000000


	//----- nvinfo : EIATTR_MIN_STACK_SIZE
	.align		4
.L_451:
        /*09a8*/ 	.byte	0x04, 0x12
        /*09aa*/ 	.short	(.L_453 - .L_452)
	.align		4
.L_452:
        /*09ac*/ 	.word	index@(_Z35group_norm_nhwc_fwd_one_pass_kernelI11Fp16IOFp16WLi512ELi98ELi392EEv26Group_norm_nhwc_fwd_params)
        /*09b0*/ 	.word	0x00000140


	//----- nvinfo : EIATTR_MIN_STACK_SIZE
	.align		4
.L_453:
        /*09b4*/ 	.byte	0x04, 0x12
        /*09b6*/ 	.short	(.L_455 - .L_454)
	.align		4
.L_454:
        /*09b8*/ 	.word	index@(_Z35group_norm_nhwc_fwd_one_pass_kernelI11Fp32IOFp32WLi64ELi98ELi392EEv26Group_norm_nhwc_fwd_params)
        /*09bc*/ 	.word	0x00000000


	//----- nvinfo : EIATTR_MIN_STACK_SIZE
	.align		4
.L_455:
        /*09c0*/ 	.byte	0x04, 0x12
        /*09c2*/ 	.short	(.L_457 - .L_456)
	.align		4
.L_456:
        /*09c4*/ 	.word	index@(_Z35group_norm_nhwc_fwd_one_pass_kernelI11Fp32IOFp32WLi128ELi98ELi392EEv26Group_norm_nhwc_fwd_params)
        /*09c8*/ 	.word	0x00000000


	//----- nvinfo : EIATTR_MIN_STACK_SIZE
	.align		4
.L_457:
        /*09cc*/ 	.byte	0x04, 0x12
        /*09ce*/ 	.short	(.L_459 - .L_458)
	.align		4
.L_458:
        /*09d0*/ 	.word	index@(_Z35group_norm_nhwc_fwd_one_pass_kernelI11Fp32IOFp32WLi256ELi98ELi392EEv26Group_norm_nhwc_fwd_params)
        /*09d4*/ 	.word	0x00000000


	//----- nvinfo : EIATTR_MIN_STACK_SIZE
	.align		4
.L_459:
        /*09d8*/ 	.byte	0x04, 0x12
        /*09da*/ 	.short	(.L_461 - .L_460)
	.align		4
.L_460:
        /*09dc*/ 	.word	index@(_Z35group_norm_nhwc_fwd_one_pass_kernelI11Fp32IOFp32WLi512ELi98ELi392EEv26Group_norm_nhwc_fwd_params)
        /*09e0*/ 	.word	0x00000570


	//----- nvinfo : EIATTR_MIN_STACK_SIZE
	.align		4
.L_461:
        /*09e4*/ 	.byte	0x04, 0x12
        /*09e6*/ 	.short	(.L_463 - .L_462)
	.align		4
.L_462:
        /*09e8*/ 	.word	index@(_Z35group_norm_nhwc_fwd_one_pass_kernelI11Fp32IOBf16WLi64ELi98ELi392EEv26Group_norm_nhwc_fwd_params)
        /*09ec*/ 	.word	0x00000000


	//----- nvinfo : EIATTR_MIN_STACK_SIZE
	.align		4
.L_463:
        /*09f0*/ 	.byte	0x04, 0x12
        /*09f2*/ 	.short	(.L_465 - .L_464)
	.align		4
.L_464:
        /*09f4*/ 	.word	index@(_Z35group_norm_nhwc_fwd_one_pass_kernelI11Fp32IOBf16WLi128ELi98ELi392EEv26Group_norm_nhwc_fwd_params)
        /*09f8*/ 	.word	0x00000000


	//----- nvinfo : EIATTR_MIN_STACK_SIZE
	.align		4
.L_465:
        /*09fc*/ 	.byte	0x04, 0x12
        /*09fe*/ 	.short	(.L_467 - .L_466)
	.align		4
.L_466:
        /*0a00*/ 	.word	index@(_Z35group_norm_nhwc_fwd_one_pass_kernelI11Fp32IOBf16WLi256ELi98ELi392EEv26Group_norm_nhwc_fwd_params)
        /*0a04*/ 	.word	0x00000000


	//----- nvinfo : EIATTR_MIN_STACK_SIZE
	.align		4
.L_467:
        /*0a08*/ 	.byte	0x04, 0x12
        /*0a0a*/ 	.short	(.L_469 - .L_468)
	.align		4
.L_468:
        /*0a0c*/ 	.word	index@(_Z35group_norm_nhwc_fwd_one_pass_kernelI11Fp32IOBf16WLi512ELi98ELi392EEv26Group_norm_nhwc_fwd_params)
        /*0a10*/ 	.word	0x00000570


	//----- nvinfo : EIATTR_MIN_STACK_SIZE
	.align		4
.L_469:
        /*0a14*/ 	.byte	0x04, 0x12
        /*0a16*/ 	.short	(.L_471 - .L_470)
	.align		4
.L_470:
        /*0a18*/ 	.word	index@(_Z35group_norm_nhwc_fwd_one_pass_kernelI11Fp32IOFp16WLi64ELi98ELi392EEv26Group_norm_nhwc_fwd_params)
        /*0a1c*/ 	.word	0x00000000


	//----- nvinfo : EIATTR_MIN_STACK_SIZE
	.align		4
.L_471:
        /*0a20*/ 	.byte	0x04, 0x12
        /*0a22*/ 	.short	(.L_473 - .L_472)
	.align		4
.L_472:
        /*0a24*/ 	.word	index@(_Z35group_norm_nhwc_fwd_one_pass_kernelI11Fp32IOFp16WLi128ELi98ELi392EEv26Group_norm_nhwc_fwd_params)
        /*0a28*/ 	.word	0x00000000


	//----- nvinfo : EIATTR_MIN_STACK_SIZE
	.align		4
.L_473:
        /*0a2c*/ 	.byte	0x04, 0x12
        /*0a2e*/ 	.short	(.L_475 - .L_474)
	.align		4
.L_474:
        /*0a30*/ 	.word	index@(_Z35group_norm_nhwc_fwd_one_pass_kernelI11Fp32IOFp16WLi256ELi98ELi392EEv26Group_norm_nhwc_fwd_params)
        /*0a34*/ 	.word	0x00000000


	//----- nvinfo : EIATTR_MIN_STACK_SIZE
	.align		4
.L_475:
        /*0a38*/ 	.byte	0x04, 0x12
        /*0a3a*/ 	.short	(.L_477 - .L_476)
	.align		4
.L_476:
        /*0a3c*/ 	.word	index@(_Z35group_norm_nhwc_fwd_one_pass_kernelI11Fp32IOFp16WLi512ELi98ELi392EEv26Group_norm_nhwc_fwd_params)
        /*0a40*/ 	.word	0x00000570
.L_477:


//--------------------- .nv.compat                --------------------------
	.section	.nv.compat,"",@"SHT_CUDA_COMPAT_INFO"
	.align	4
        /*0000*/ 	.byte	0x02, 0x09, 0x01, 0x00, 0x02, 0x02, 0x01, 0x00, 0x02, 0x05, 0x05, 0x00, 0x03, 0x07, 0x01, 0x01
        /*0010*/ 	.byte	0x02, 0x03, 0x00, 0x00, 0x02, 0x06, 0x01, 0x00, 0x04, 0x0b, 0x08, 0x00, 0x00, 0x00, 0x00, 0x00
        /*0020*/ 	.byte	0x00, 0x00, 0x00, 0x00


//--------------------- .nv.info._ZN3cub17CUB_300001_SM_9006detail11EmptyKernelIvEEvv --------------------------
	.section	.nv.info._ZN3cub17CUB_300001_SM_9006detail11EmptyKernelIvEEvv,"",@"SHT_CUDA_INFO"
	.sectionflags	@""
	.align	4


	//----- nvinfo : EIATTR_CUDA_API_VERSION
	.align		4
        /*0000*/ 	.byte	0x04, 0x37
        /*0002*/ 	.short	(.L_479 - .L_478)
.L_478:
        /*0004*/ 	.word	0x00000082


	//----- nvinfo : EIATTR_SPARSE_MMA_MASK
	.align		4
.L_479:
        /*0008*/ 	.byte	0x03, 0x50
        /*000a*/ 	.short	0x0000


	//----- nvinfo : EIATTR_MAXREG_COUNT
	.align		4
        /*000c*/ 	.byte	0x03, 0x1b
        /*000e*/ 	.short	0x00ff


	//----- nvinfo : EIATTR_MERCURY_ISA_VERSION
	.align		4
        /*0010*/ 	.byte	0x03, 0x5f
        /*0012*/ 	.short	0x0101


	//----- nvinfo : EIATTR_EXIT_INSTR_OFFSETS
	.align		4
        /*0014*/ 	.byte	0x04, 0x1c
        /*0016*/ 	.short	(.L_481 - .L_480)


	//   ....[0]....
.L_480:
        /*0018*/ 	.word	0x00000010


	//----- nvinfo : EIATTR_SW_WAR
	.align		4
.L_481:
        /*001c*/ 	.byte	0x04, 0x36
        /*001e*/ 	.short	(.L_483 - .L_482)
.L_482:
        /*0020*/ 	.word	0x00000008
.L_483:


//--------------------- .nv.info._Z35group_norm_nhwc_bwd_one_pass_kernelI11Bf16IOFp32WLi64ELi98ELi392EEv26Group_norm_nhwc_bwd_params --------------------------
	.section	.nv.info._Z35group_norm_nhwc_bwd_one_pass_kernelI11Bf16IOFp32WLi64ELi98ELi392EEv26Group_norm_nhwc_bwd_params,"",@"SHT_CUDA_INFO"
	.sectionflags	@""
	.align	4


	//----- nvinfo : EIATTR_CUDA_API_VERSION
	.align		4
        /*0000*/ 	.byte	0x04, 0x37
        /*0002*/ 	.short	(.L_485 - .L_484)
.L_484:
        /*0004*/ 	.word	0x00000082


	//----- nvinfo : EIATTR_KPARAM_INFO
	.align		4
.L_485:
        /*0008*/ 	.byte	0x04, 0x17
        /*000a*/ 	.short	(.L_487 - .L_486)
.L_486:
        /*000c*/ 	.word	0x00000000
        /*0010*/ 	.short	0x0000
        /*0012*/ 	.short	0x0000
        /*0014*/ 	.byte	0x00, 0xf0, 0xe1, 0x02


	//----- nvinfo : EIATTR_SPARSE_MMA_MASK
	.align		4
.L_487:
        /*0018*/ 	.byte	0x03, 0x50
        /*001a*/ 	.short	0x0000


	//----- nvinfo : EIATTR_MAXREG_COUNT
	.align		4
        /*001c*/ 	.byte	0x03, 0x1b
        /*001e*/ 	.short	0x0080


	//----- nvinfo : EIATTR_NUM_BARRIERS
	.align		4
        /*0020*/ 	.byte	0x02, 0x4c
        /*0022*/ 	.byte	0x01
	.zero		1


	//----- nvinfo : EIATTR_MERCURY_ISA_VERSION
	.align		4
        /*0024*/ 	.byte	0x03, 0x5f
        /*0026*/ 	.short	0x0101


	//----- nvinfo : EIATTR_INT_WARP_WIDE_INSTR_OFFSETS
	.align		4
        /*0028*/ 	.byte	0x04, 0x31
        /*002a*/ 	.short	(.L_489 - .L_488)


	//   ....[0]....
.L_488:
        /*002c*/ 	.word	0x00003180


	//   ....[1]....
        /*0030*/ 	.word	0x00005f90


	//----- nvinfo : EIATTR_COOP_GROUP_MASK_REGIDS
	.align		4
.L_489:
        /*0034*/ 	.byte	0x04, 0x29
        /*0036*/ 	.short	(.L_491 - .L_490)


	//   ....[0]....
.L_490:
        /*0038*/ 	.word	0xffffffff


	//   ....[1]....
        /*003c*/ 	.word	0xffffffff


	//   ....[2]....
        /*0040*/ 	.word	0xffffffff


	//   ....[3]....
        /*0044*/ 	.word	0xffffffff


	//   ....[4]....
        /*0048*/ 	.word	0xffffffff


	//   ....[5]....
        /*004c*/ 	.word	0xffffffff


	//   ....[6]....
        /*0050*/ 	.word	0xffffffff


	//   ....[7]....
        /*0054*/ 	.word	0xffffffff


	//   ....[8]....
        /*0058*/ 	.word	0xffffffff


	//   ....[9]....
        /*005c*/ 	.word	0xffffffff


	//----- nvinfo : EIATTR_COOP_GROUP_INSTR_OFFSETS
	.align		4
.L_491:
        /*0060*/ 	.byte	0x04, 0x28
        /*0062*/ 	.short	(.L_493 - .L_492)


	//   ....[0]....
.L_492:
        /*0064*/ 	.word	0x000027a0


	//   ....[1]....
        /*0068*/ 	.word	0x000027b0


	//   ....[2]....
        /*006c*/ 	.word	0x00002800


	//   ....[3]....
        /*0070*/ 	.word	0x00002830


	//   ....[4]....
        /*0074*/ 	.word	0x00002860


	//   ....[5]....
        /*0078*/ 	.word	0x00002890


	//   ....[6]....
        /*007c*/ 	.word	0x000028c0


	//   ....[7]....
        /*0080*/ 	.word	0x000028f0


	//   ....[8]....
        /*0084*/ 	.word	0x00002920


	//   ....[9]....
        /*0088*/ 	.word	0x00002960


	//----- nvinfo : EIATTR_EXIT_INSTR_OFFSETS
	.align		4
.L_493:
        /*008c*/ 	.byte	0x04, 0x1c
        /*008e*/ 	.short	(.L_495 - .L_494)


	//   ....[0]....
.L_494:
        /*0090*/ 	.word	0x00006020


	//   ....[1]....
        /*0094*/ 	.word	0x00006160


	//   ....[2]....
        /*0098*/ 	.word	0x000063a0


	//----- nvinfo : EIATTR_MAX_THREADS
	.align		4
.L_495:
        /*009c*/ 	.byte	0x04, 0x05
        /*009e*/ 	.short	(.L_497 - .L_496)
.L_496:
        /*00a0*/ 	.word	0x00000188
        /*00a4*/ 	.word	0x00000001
        /*00a8*/ 	.word	0x00000001


	//----- nvinfo : EIATTR_CRS_STACK_SIZE
	.align		4
.L_497:
        /*00ac*/ 	.byte	0x04, 0x1e
        /*00ae*/ 	.short	(.L_499 - .L_498)
.L_498:
        /*00b0*/ 	.word	0x00000000


	//----- nvinfo : EIATTR_CBANK_PARAM_SIZE
	.align		4
.L_499:
        /*00b4*/ 	.byte	0x03, 0x19
        /*00b6*/ 	.short	0x00b8


	//----- nvinfo : EIATTR_PARAM_CBANK
	.align		4
        /*00b8*/ 	.byte	0x04, 0x0a
        /*00ba*/ 	.short	(.L_501 - .L_500)
	.align		4
.L_500:
        /*00bc*/ 	.word	index@(.nv.constant0._Z35group_norm_nhwc_bwd_one_pass_kernelI11Bf16IOFp32WLi64ELi98ELi392EEv26Group_norm_nhwc_bwd_params)
        /*00c0*/ 	.short	0x0210
        /*00c2*/ 	.short	0x00b8


	//----- nvinfo : EIATTR_SW_WAR
	.align		4
.L_501:
        /*00c4*/ 	.byte	0x04, 0x36
        /*00c6*/ 	.short	(.L_503 - .L_502)
.L_502:
        /*00c8*/ 	.word	0x00000008
.L_503:


//--------------------- .nv.info._Z35group_norm_nhwc_bwd_one_pass_kernelI11Bf16IOFp32WLi128ELi98ELi392EEv26Group_norm_nhwc_bwd_params --------------------------
	.section	.nv.info._Z35group_norm_nhwc_bwd_one_pass_kernelI11Bf16IOFp32WLi128ELi98ELi392EEv26Group_norm_nhwc_bwd_params,"",@"SHT_CUDA_INFO"
	.sectionflags	@""
	.align	4


	//----- nvinfo : EIATTR_CUDA_API_VERSION
	.align		4
        /*0000*/ 	.byte	0x04, 0x37
        /*0002*/ 	.short	(.L_505 - .L_504)
.L_504:
        /*0004*/ 	.word	0x00000082


	//----- nvinfo : EIATTR_KPARAM_INFO
	.align		4
.L_505:
        /*0008*/ 	.byte	0x04, 0x17
        /*000a*/ 	.short	(.L_507 - .L_506)
.L_506:
        /*000c*/ 	.word	0x00000000
        /*0010*/ 	.short	0x0000
        /*0012*/ 	.short	0x0000
        /*0014*/ 	.byte	0x00, 0xf0, 0xe1, 0x02


	//----- nvinfo : EIATTR_SPARSE_MMA_MASK
	.align		4
.L_507:
        /*0018*/ 	.byte	0x03, 0x50
        /*001a*/ 	.short	0x0000


	//----- nvinfo : EIATTR_MAXREG_COUNT
	.align		4
        /*001c*/ 	.byte	0x03, 0x1b
        /*001e*/ 	.short	0x0080


	//----- nvinfo : EIATTR_NUM_BARRIERS
	.align		4
        /*0020*/ 	.byte	0x02, 0x4c
        /*0022*/ 	.byte	0x01
	.zero		1


	//----- nvinfo : EIATTR_MERCURY_ISA_VERSION
	.align		4
        /*0024*/ 	.byte	0x03, 0x5f
        /*0026*/ 	.short	0x0101


	//----- nvinfo : EIATTR_INT_WARP_WIDE_INSTR_OFFSETS
	.align		4
        /*0028*/ 	.byte	0x04, 0x31
        /*002a*/ 	.short	(.L_509 - .L_508)


	//   ....[0]....
.L_508:
        /*002c*/ 	.word	0x00005460


	//   ....[1]....
        /*0030*/ 	.word	0x00009bf0


	//----- nvinfo : EIATTR_COOP_GROUP_MASK_REGIDS
	.align		4
.L_509:
        /*0034*/ 	.byte	0x04, 0x29
        /*0036*/ 	.short	(.L_511 - .L_510)


	//   ....[0]....
.L_510:
        /*0038*/ 	.word	0xffffffff


	//   ....[1]....
        /*003c*/ 	.word	0xffffffff


	//   ....[2]....
        /*0040*/ 	.word	0xffffffff


	//   ....[3]....
        /*0044*/ 	.word	0xffffffff


	//   ....[4]....
        /*0048*/ 	.word	0xffffffff


	//   ....[5]....
        /*004c*/ 	.word	0xffffffff


	//   ....[6]....
        /*0050*/ 	.word	0xffffffff


	//   ....[7]....
        /*0054*/ 	.word	0xffffffff


	//   ....[8]....
        /*0058*/ 	.word	0xffffffff


	//   ....[9]....
        /*005c*/ 	.word	0xffffffff


	//----- nvinfo : EIATTR_COOP_GROUP_INSTR_OFFSETS
	.align		4
.L_511:
        /*0060*/ 	.byte	0x04, 0x28
        /*0062*/ 	.short	(.L_513 - .L_512)


	//   ....[0]....
.L_512:
        /*0064*/ 	.word	0x00004690


	//   ....[1]....
        /*0068*/ 	.word	0x000046d0


	//   ....[2]....
        /*006c*/ 	.word	0x00004860


	//   ....[3]....
        /*0070*/ 	.word	0x000048a0


	//   ....[4]....
        /*0074*/ 	.word	0x00004a30


	//   ....[5]....
        /*0078*/ 	.word	0x00004a70


	//   ....[6]....
        /*007c*/ 	.word	0x00004ad0


	//   ....[7]....
        /*0080*/ 	.word	0x00004b00


	//   ....[8]....
        /*0084*/ 	.word	0x00004b30


	//   ....[9]....
        /*0088*/ 	.word	0x00004b50


	//----- nvinfo : EIATTR_EXIT_INSTR_OFFSETS
	.align		4
.L_513:
        /*008c*/ 	.byte	0x04, 0x1c
        /*008e*/ 	.short	(.L_515 - .L_514)


	//   ....[0]....
.L_514:
        /*0090*/ 	.word	0x00009c80


	//   ....[1]....
        /*0094*/ 	.word	0x00009dc0


	//   ....[2]....
        /*0098*/ 	.word	0x0000a000


	//----- nvinfo : EIATTR_MAX_THREADS
	.align		4
.L_515:
        /*009c*/ 	.byte	0x04, 0x05
        /*009e*/ 	.short	(.L_517 - .L_516)
.L_516:
        /*00a0*/ 	.word	0x00000188
        /*00a4*/ 	.word	0x00000001
        /*00a8*/ 	.word	0x00000001


	//----- nvinfo : EIATTR_CRS_STACK_SIZE
	.align		4
.L_517:
        /*00ac*/ 	.byte	0x04, 0x1e
        /*00ae*/ 	.short	(.L_519 - .L_518)
.L_518:
        /*00b0*/ 	.word	0x00000000


	//----- nvinfo : EIATTR_CBANK_PARAM_SIZE
	.align		4
.L_519:
        /*00b4*/ 	.byte	0x03, 0x19
        /*00b6*/ 	.short	0x00b8


	//----- nvinfo : EIATTR_PARAM_CBANK
	.align		4
        /*00b8*/ 	.byte	0x04, 0x0a
        /*00ba*/ 	.short	(.L_521 - .L_520)
	.align		4
.L_520:
        /*00bc*/ 	.word	index@(.nv.constant0._Z35group_norm_nhwc_bwd_one_pass_kernelI11Bf16IOFp32WLi128ELi98ELi392EEv26Group_norm_nhwc_bwd_params)
        /*00c0*/ 	.short	0x0210
        /*00c2*/ 	.short	0x00b8


	//----- nvinfo : EIATTR_SW_WAR
	.align		4
.L_521:
        /*00c4*/ 	.byte	0x04, 0x36
        /*00c6*/ 	.short	(.L_523 - .L_522)
.L_522:
        /*00c8*/ 	.word	0x00000008
.L_523:


//--------------------- .nv.info._Z35group_norm_nhwc_bwd_one_pass_kernelI11Bf16IOFp32WLi256ELi98ELi392EEv26Group_norm_nhwc_bwd_params --------------------------
	.section	.nv.info._Z35group_norm_nhwc_bwd_one_pass_kernelI11Bf16IOFp32WLi256ELi98ELi392EEv26Group_norm_nhwc_bwd_params,"",@"SHT_CUDA_INFO"
	.sectionflags	@""
	.align	4


	//----- nvinfo : EIATTR_CUDA_API_VERSION
	.align		4
        /*0000*/ 	.byte	0x04, 0x37
        /*0002*/ 	.short	(.L_525 - .L_524)
.L_524:
        /*0004*/ 	.word	0x00000082


	//----- nvinfo : EIATTR_KPARAM_INFO
	.align		4
.L_525:
        /*0008*/ 	.byte	0x04, 0x17
        /*000a*/ 	.short	(.L_527 - .L_526)
.L_526:
        /*000c*/ 	.word	0x00000000
        /*0010*/ 	.short	0x0000
        /*0012*/ 	.short	0x0000
        /*0014*/ 	.byte	0x00, 0xf0, 0xe1, 0x02


	//----- nvinfo : EIATTR_SPARSE_MMA_MASK
	.align		4
.L_527:
        /*0018*/ 	.byte	0x03, 0x50
        /*001a*/ 	.short	0x0000


	//----- nvinfo : EIATTR_MAXREG_COUNT
	.align		4
        /*001c*/ 	.byte	0x03, 0x1b
        /*001e*/ 	.short	0x0080


	//----- nvinfo : EIATTR_NUM_BARRIERS
	.align		4
        /*0020*/ 	.byte	0x02, 0x4c
        /*0022*/ 	.byte	0x01
	.zero		1


	//----- nvinfo : EIATTR_ANNOTATIONS
	.align		4
        /*0024*/ 	.byte	0x04, 0x55
        /*0026*/ 	.short	(.L_529 - .L_528)


	//   ....[0]....
.L_528:
        /*0028*/ 	.word	0x00000001
        /*002c*/ 	.byte	0xe0, 0x0a, 0x00, 0x00, 0x01, 0x00, 0x00, 0x00, 0x00, 0x2f, 0x00, 0x00, 0x01, 0x00, 0x00, 0x00
        /* <DEDUP_REMOVED lines=66> */
        /*045c*/ 	.byte	0x90, 0x28, 0x01, 0x00


	//----- nvinfo : EIATTR_MERCURY_ISA_VERSION
	.align		4
.L_529:
        /*0460*/ 	.byte	0x03, 0x5f
        /*0462*/ 	.short	0x0101


	//----- nvinfo : EIATTR_INT_WARP_WIDE_INSTR_OFFSETS
	.align		4
        /*0464*/ 	.byte	0x04, 0x31
        /*0466*/ 	.short	(.L_531 - .L_530)


	//   ....[0]....
.L_530:
        /*0468*/ 	.word	0x0000a500


	//   ....[1]....
        /*046c*/ 	.word	0x0000a850


	//   ....[2]....
        /*0470*/ 	.word	0x0000a8f0


	//   ....[3]....
        /*0474*/ 	.word	0x0000a990


	//   ....[4]....
        /*0478*/ 	.word	0x0000aa30


	//   ....[5]....
        /*047c*/ 	.word	0x0000aad0


	//   ....[6]....
        /*0480*/ 	.word	0x0000ab70


	//   ....[7]....
        /*0484*/ 	.word	0x0000ac10


	//   ....[8]....
        /*0488*/ 	.word	0x0000acb0


	//   ....[9]....
        /*048c*/ 	.word	0x0000ad50


	//   ....[10]....
        /*0490*/ 	.word	0x0000adf0


	//   ....[11]....
        /*0494*/ 	.word	0x0000ae90


	//   ....[12]....
        /*0498*/ 	.word	0x0000af30


	//   ....[13]....
        /*049c*/ 	.word	0x0000afd0


	//   ....[14]....
        /*04a0*/ 	.word	0x0000b070


	//   ....[15]....
        /*04a4*/ 	.word	0x0000b110


	//   ....[16]....
        /*04a8*/ 	.word	0x0000b1b0


	//   ....[17]....
        /*04ac*/ 	.word	0x0000b2d0


	//   ....[18]....
        /*04b0*/ 	.word	0x0000b370


	//   ....[19]....
        /*04b4*/ 	.word	0x0000b410


	//   ....[20]....
        /*04b8*/ 	.word	0x0000b4b0


	//   ....[21]....
        /*04bc*/ 	.word	0x0000b550


	//   ....[22]....
        /*04c0*/ 	.word	0x0000b5f0


	//   ....[23]....
        /*04c4*/ 	.word	0x0000b690


	//   ....[24]....
        /*04c8*/ 	.word	0x0000b730


	//   ....[25]....
        /*04cc*/ 	.word	0x0000b860


	//   ....[26]....
        /*04d0*/ 	.word	0x0000b900


	//   ....[27]....
        /*04d4*/ 	.word	0x0000b9a0


	//   ....[28]....
        /*04d8*/ 	.word	0x0000ba40


	//   ....[29]....
        /*04dc*/ 	.word	0x0000bc50


	//   ....[30]....
        /*04e0*/ 	.word	0x0000bd10


	//   ....[31]....
        /*04e4*/ 	.word	0x00012d20


	//----- nvinfo : EIATTR_COOP_GROUP_MASK_REGIDS
	.align		4
.L_531:
        /*04e8*/ 	.byte	0x04, 0x29
        /*04ea*/ 	.short	(.L_533 - .L_532)


	//   ....[0]....
.L_532:
        /*04ec*/ 	.word	0xffffffff


	//   ....[1]....
        /*04f0*/ 	.word	0xffffffff


	//   ....[2]....
        /*04f4*/ 	.word	0xffffffff


	//   ....[3]....
        /*04f8*/ 	.word	0xffffffff


	//   ....[4]....
        /*04fc*/ 	.word	0xffffffff


	//   ....[5]....
        /*0500*/ 	.word	0xffffffff


	//   ....[6]....
        /*0504*/ 	.word	0xffffffff


	//   ....[7]....
        /*0508*/ 	.word	0xffffffff


	//   ....[8]....
        /*050c*/ 	.word	0xffffffff


	//   ....[9]....
        /*0510*/ 	.word	0xffffffff


	//----- nvinfo : EIATTR_COOP_GROUP_INSTR_OFFSETS
	.align		4
.L_533:
        /*0514*/ 	.byte	0x04, 0x28
        /*0516*/ 	.short	(.L_535 - .L_534)


	//   ....[0]....
.L_534:
        /*0518*/ 	.word	0x00008ea0


	//   ....[1]....
        /*051c*/ 	.word	0x00008ec0


	//   ....[2]....
        /*0520*/ 	.word	0x00008f00


	//   ....[3]....
        /*0524*/ 	.word	0x00008f20


	//   ....[4]....
        /*0528*/ 	.word	0x00008f50


	//   ....[5]....
        /*052c*/ 	.word	0x00008f70


	//   ....[6]....
        /*0530*/ 	.word	0x00008fd0


	//   ....[7]....
        /*0534*/ 	.word	0x00008ff0


	//   ....[8]....
        /*0538*/ 	.word	0x00009040


	//   ....[9]....
        /*053c*/ 	.word	0x00009050


	//----- nvinfo : EIATTR_EXIT_INSTR_OFFSETS
	.align		4
.L_535:
        /*0540*/ 	.byte	0x04, 0x1c
        /*0542*/ 	.short	(.L_537 - .L_536)


	//   ....[0]....
.L_536:
        /*0544*/ 	.word	0x00012e10


	//   ....[1]....
        /*0548*/ 	.word	0x00012f50


	//   ....[2]....
        /*054c*/ 	.word	0x00013190


	//----- nvinfo : EIATTR_MAX_THREADS
	.align		4
.L_537:
        /*0550*/ 	.byte	0x04, 0x05
        /*0552*/ 	.short	(.L_539 - .L_538)
.L_538:
        /*0554*/ 	.word	0x00000188
        /*0558*/ 	.word	0x00000001
        /*055c*/ 	.word	0x00000001


	//----- nvinfo : EIATTR_CRS_STACK_SIZE
	.align		4
.L_539:
        /*0560*/ 	.byte	0x04, 0x1e
        /*0562*/ 	.short	(.L_541 - .L_540)
.L_540:
        /*0564*/ 	.word	0x00000000


	//----- nvinfo : EIATTR_CBANK_PARAM_SIZE
	.align		4
.L_541:
        /*0568*/ 	.byte	0x03, 0x19
        /*056a*/ 	.short	0x00b8


	//----- nvinfo : EIATTR_PARAM_CBANK
	.align		4
        /*056c*/ 	.byte	0x04, 0x0a
        /*056e*/ 	.short	(.L_543 - .L_542)
	.align		4
.L_542:
        /*0570*/ 	.word	index@(.nv.constant0._Z35group_norm_nhwc_bwd_one_pass_kernelI11Bf16IOFp32WLi256ELi98ELi392EEv26Group_norm_nhwc_bwd_params)
        /*0574*/ 	.short	0x0210
        /*0576*/ 	.short	0x00b8


	//----- nvinfo : EIATTR_SW_WAR
	.align		4
.L_543:
        /*0578*/ 	.byte	0x04, 0x36
        /*057a*/ 	.short	(.L_545 - .L_544)
.L_544:
        /*057c*/ 	.word	0x00000008
.L_545:


//--------------------- .nv.info._Z35group_norm_nhwc_bwd_one_pass_kernelI11Bf16IOFp32WLi512ELi98ELi392EEv26Group_norm_nhwc_bwd_params --------------------------
	.section	.nv.info._Z35group_norm_nhwc_bwd_one_pass_kernelI11Bf16IOFp32WLi512ELi98ELi392EEv26Group_norm_nhwc_bwd_params,"",@"SHT_CUDA_INFO"
	.sectionflags	@""
	.align	4


	//----- nvinfo : EIATTR_CUDA_API_VERSION
	.align		4
        /*0000*/ 	.byte	0x04, 0x37
        /*0002*/ 	.short	(.L_547 - .L_546)
.L_546:
        /*0004*/ 	.word	0x00000082


	//----- nvinfo : EIATTR_KPARAM_INFO
	.align		4
.L_547:
        /*0008*/ 	.byte	0x04, 0x17
        /*000a*/ 	.short	(.L_549 - .L_548)
.L_548:
        /*000c*/ 	.word	0x00000000
        /*0010*/ 	.short	0x0000
        /*0012*/ 	.short	0x0000
        /*0014*/ 	.byte	0x00, 0xf0, 0xe1, 0x02


	//----- nvinfo : EIATTR_SPARSE_MMA_MASK
	.align		4
.L_549:
        /*0018*/ 	.byte	0x03, 0x50
        /*001a*/ 	.short	0x0000


	//----- nvinfo : EIATTR_MAXREG_COUNT
	.align		4
        /*001c*/ 	.byte	0x03, 0x1b
        /*001e*/ 	.short	0x0080


	//----- nvinfo : EIATTR_NUM_BARRIERS
	.align		4
        /*0020*/ 	.byte	0x02, 0x4c
        /*0022*/ 	.byte	0x01
	.zero		1


	//----- nvinfo : EIATTR_ANNOTATIONS
	.align		4
        /*0024*/ 	.byte	0x04, 0x55
        /*0026*/ 	.short	(.L_551 - .L_550)


	//   ....[0]....
.L_550:
        /* <DEDUP_REMOVED lines=612> */


	//----- nvinfo : EIATTR_MERCURY_ISA_VERSION
	.align		4
.L_551:
        /*2650*/ 	.byte	0x03, 0x5f
        /*2652*/ 	.short	0x0101


	//----- nvinfo : EIATTR_INT_WARP_WIDE_INSTR_OFFSETS
	.align		4
        /*2654*/ 	.byte	0x04, 0x31
        /*2656*/ 	.short	(.L_553 - .L_552)


	//   ....[0]....
.L_552:
        /*2658*/ 	.word	0x00018a10


	//   ....[1]....
        /*265c*/ 	.word	0x0001a550


	//----- nvinfo : EIATTR_COOP_GROUP_MASK_REGIDS
	.align		4
.L_553:
        /*2660*/ 	.byte	0x04, 0x29
        /*2662*/ 	.short	(.L_555 - .L_554)


	//   ....[0]....
.L_554:
        /*2664*/ 	.word	0xffffffff


	//   ....[1]....
        /*2668*/ 	.word	0xffffffff


	//   ....[2]....
        /*266c*/ 	.word	0xffffffff


	//   ....[3]....
        /*2670*/ 	.word	0xffffffff


	//   ....[4]....
        /*2674*/ 	.word	0xffffffff


	//   ....[5]....
        /*2678*/ 	.word	0xffffffff


	//   ....[6]....
        /*267c*/ 	.word	0xffffffff


	//   ....[7]....
        /*2680*/ 	.word	0xffffffff


	//   ....[8]....
        /*2684*/ 	.word	0xffffffff


	//   ....[9]....
        /*2688*/ 	.word	0xffffffff


	//----- nvinfo : EIATTR_COOP_GROUP_INSTR_OFFSETS
	.align		4
.L_555:
        /*268c*/ 	.byte	0x04, 0x28
        /*268e*/ 	.short	(.L_557 - .L_556)


	//   ....[0]....
.L_556:
        /*2690*/ 	.word	0x00017610


	//   ....[1]....
        /*2694*/ 	.word	0x00017630


	//   ....[2]....
        /*2698*/ 	.word	0x00017da0


	//   ....[3]....
        /*269c*/ 	.word	0x00017fc0


	//   ....[4]....
        /*26a0*/ 	.word	0x00017fe0


	//   ....[5]....
        /*26a4*/ 	.word	0x00018030


	//   ....[6]....
        /*26a8*/ 	.word	0x00018050


	//   ....[7]....
        /*26ac*/ 	.word	0x00018080


	//   ....[8]....
        /*26b0*/ 	.word	0x000180b0


	//   ....[9]....
        /*26b4*/ 	.word	0x00018100


	//----- nvinfo : EIATTR_EXIT_INSTR_OFFSETS
	.align		4
.L_557:
        /*26b8*/ 	.byte	0x04, 0x1c
        /*26ba*/ 	.short	(.L_559 - .L_558)


	//   ....[0]....
.L_558:
        /*26bc*/ 	.word	0x0001a5e0


	//   ....[1]....
        /*26c0*/ 	.word	0x0001a730


	//   ....[2]....
        /*26c4*/ 	.word	0x0001a9b0


	//----- nvinfo : EIATTR_MAX_THREADS
	.align		4
.L_559:
        /*26c8*/ 	.byte	0x04, 0x05
        /*26ca*/ 	.short	(.L_561 - .L_560)
.L_560:
        /*26cc*/ 	.word	0x00000188
        /*26d0*/ 	.word	0x00000001
        /*26d4*/ 	.word	0x00000001


	//----- nvinfo : EIATTR_CRS_STACK_SIZE
	.align		4
.L_561:
        /*26d8*/ 	.byte	0x04, 0x1e
        /*26da*/ 	.short	(.L_563 - .L_562)
.L_562:
        /*26dc*/ 	.word	0x00000000


	//----- nvinfo : EIATTR_CBANK_PARAM_SIZE
	.align		4
.L_563:
        /*26e0*/ 	.byte	0x03, 0x19
        /*26e2*/ 	.short	0x00b8


	//----- nvinfo : EIATTR_PARAM_CBANK
	.align		4
        /*26e4*/ 	.byte	0x04, 0x0a
        /*26e6*/ 	.short	(.L_565 - .L_564)
	.align		4
.L_564:
        /*26e8*/ 	.word	index@(.nv.constant0._Z35group_norm_nhwc_bwd_one_pass_kernelI11Bf16IOFp32WLi512ELi98ELi392EEv26Group_norm_nhwc_bwd_params)
        /*26ec*/ 	.short	0x0210
        /*26ee*/ 	.short	0x00b8


	//----- nvinfo : EIATTR_SW_WAR
	.align		4
.L_565:
        /*26f0*/ 	.byte	0x04, 0x36
        /*26f2*/ 	.short	(.L_567 - .L_566)
.L_566:
        /*26f4*/ 	.word	0x00000008
.L_567:


//--------------------- .nv.info._Z35group_norm_nhwc_bwd_one_pass_kernelI11Bf16IOBf16WLi64ELi98ELi392EEv26Group_norm_nhwc_bwd_params --------------------------
	.section	.nv.info._Z35group_norm_nhwc_bwd_one_pass_kernelI11Bf16IOBf16WLi64ELi98ELi392EEv26Group_norm_nhwc_bwd_params,"",@"SHT_CUDA_INFO"
	.sectionflags	@""
	.align	4


	//----- nvinfo : EIATTR_CUDA_API_VERSION
	.align		4
        /*0000*/ 	.byte	0x04, 0x37
        /*0002*/ 	.short	(.L_569 - .L_568)
.L_568:
        /*0004*/ 	.word	0x00000082


	//----- nvinfo : EIATTR_KPARAM_INFO
	.align		4
.L_569:
        /*0008*/ 	.byte	0x04, 0x17
        /*000a*/ 	.short	(.L_571 - .L_570)
.L_570:
        /*000c*/ 	.word	0x00000000
        /*0010*/ 	.short	0x0000
        /*0012*/ 	.short	0x0000
        /*0014*/ 	.byte	0x00, 0xf0, 0xe1, 0x02


	//----- nvinfo : EIATTR_SPARSE_MMA_MASK
	.align		4
.L_571:
        /*0018*/ 	.byte	0x03, 0x50
        /*001a*/ 	.short	0x0000


	//----- nvinfo : EIATTR_MAXREG_COUNT
	.align		4
        /*001c*/ 	.byte	0x03, 0x1b
        /*001e*/ 	.short	0x0080


	//----- nvinfo : EIATTR_NUM_BARRIERS
	.align		4
        /*0020*/ 	.byte	0x02, 0x4c
        /*0022*/ 	.byte	0x01
	.zero		1


	//----- nvinfo : EIATTR_MERCURY_ISA_VERSION
	.align		4
        /*0024*/ 	.byte	0x03, 0x5f
        /*0026*/ 	.short	0x0101


	//----- nvinfo : EIATTR_INT_WARP_WIDE_INSTR_OFFSETS
	.align		4
        /*0028*/ 	.byte	0x04, 0x31
        /*002a*/ 	.short	(.L_573 - .L_572)


	//   ....[0]....
.L_572:
        /*002c*/ 	.word	0x000031c0


	//   ....[1]....
        /*0030*/ 	.word	0x00005fd0


	//----- nvinfo : EIATTR_COOP_GROUP_MASK_REGIDS
	.align		4
.L_573:
        /*0034*/ 	.byte	0x04, 0x29
        /*0036*/ 	.short	(.L_575 - .L_574)


	//   ....[0]....
.L_574:
        /*0038*/ 	.word	0xffffffff


	//   ....[1]....
        /*003c*/ 	.word	0xffffffff


	//   ....[2]....
        /*0040*/ 	.word	0xffffffff


	//   ....[3]....
        /*0044*/ 	.word	0xffffffff


	//   ....[4]....
        /*0048*/ 	.word	0xffffffff


	//   ....[5]....
        /*004c*/ 	.word	0xffffffff


	//   ....[6]....
        /*0050*/ 	.word	0xffffffff


	//   ....[7]....
        /*0054*/ 	.word	0xffffffff


	//   ....[8]....
        /*0058*/ 	.word	0xffffffff


	//   ....[9]....
        /*005c*/ 	.word	0xffffffff


	//----- nvinfo : EIATTR_COOP_GROUP_INSTR_OFFSETS
	.align		4
.L_575:
        /*0060*/ 	.byte	0x04, 0x28
        /*0062*/ 	.short	(.L_577 - .L_576)


	//   ....[0]....
.L_576:
        /*0064*/ 	.word	0x00002800


	//   ....[1]....
        /*0068*/ 	.word	0x00002810


	//   ....[2]....
        /*006c*/ 	.word	0x00002860


	//   ....[3]....
        /*0070*/ 	.word	0x00002890


	//   ....[4]....
        /*0074*/ 	.word	0x000028c0


	//   ....[5]....
        /*0078*/ 	.word	0x000028f0


	//   ....[6]....
        /*007c*/ 	.word	0x00002920


	//   ....[7]....
        /*0080*/ 	.word	0x00002950


	//   ....[8]....
        /*0084*/ 	.word	0x00002980


	//   ....[9]....
        /*0088*/ 	.word	0x000029c0


	//----- nvinfo : EIATTR_EXIT_INSTR_OFFSETS
	.align		4
.L_577:
        /*008c*/ 	.byte	0x04, 0x1c
        /*008e*/ 	.short	(.L_579 - .L_578)


	//   ....[0]....
.L_578:
        /*0090*/ 	.word	0x00006060


	//   ....[1]....
        /*0094*/ 	.word	0x000061a0


	//   ....[2]....
        /*0098*/ 	.word	0x00006400


	//----- nvinfo : EIATTR_MAX_THREADS
	.align		4
.L_579:
        /*009c*/ 	.byte	0x04, 0x05
        /*009e*/ 	.short	(.L_581 - .L_580)
.L_580:
        /*00a0*/ 	.word	0x00000188
        /*00a4*/ 	.word	0x00000001
        /*00a8*/ 	.word	0x00000001


	//----- nvinfo : EIATTR_CRS_STACK_SIZE
	.align		4
.L_581:
        /*00ac*/ 	.byte	0x04, 0x1e
        /*00ae*/ 	.short	(.L_583 - .L_582)
.L_582:
        /*00b0*/ 	.word	0x00000000


	//----- nvinfo : EIATTR_CBANK_PARAM_SIZE
	.align		4
.L_583:
        /*00b4*/ 	.byte	0x03, 0x19
        /*00b6*/ 	.short	0x00b8


	//----- nvinfo : EIATTR_PARAM_CBANK
	.align		4
        /*00b8*/ 	.byte	0x04, 0x0a
        /*00ba*/ 	.short	(.L_585 - .L_584)
	.align		4
.L_584:
        /*00bc*/ 	.word	index@(.nv.constant0._Z35group_norm_nhwc_bwd_one_pass_kernelI11Bf16IOBf16WLi64ELi98ELi392EEv26Group_norm_nhwc_bwd_params)
        /*00c0*/ 	.short	0x0210
        /*00c2*/ 	.short	0x00b8


	//----- nvinfo : EIATTR_SW_WAR
	.align		4
.L_585:
        /*00c4*/ 	.byte	0x04, 0x36
        /*00c6*/ 	.short	(.L_587 - .L_586)
.L_586:
        /*00c8*/ 	.word	0x00000008
.L_587:


//--------------------- .nv.info._Z35group_norm_nhwc_bwd_one_pass_kernelI11Bf16IOBf16WLi128ELi98ELi392EEv26Group_norm_nhwc_bwd_params --------------------------
	.section	.nv.info._Z35group_norm_nhwc_bwd_one_pass_kernelI11Bf16IOBf16WLi128ELi98ELi392EEv26Group_norm_nhwc_bwd_params,"",@"SHT_CUDA_INFO"
	.sectionflags	@""
	.align	4


	//----- nvinfo : EIATTR_CUDA_API_VERSION
	.align		4
        /*0000*/ 	.byte	0x04, 0x37
        /*0002*/ 	.short	(.L_589 - .L_588)
.L_588:
        /*0004*/ 	.word	0x00000082


	//----- nvinfo : EIATTR_KPARAM_INFO
	.align		4
.L_589:
        /*0008*/ 	.byte	0x04, 0x17
        /*000a*/ 	.short	(.L_591 - .L_590)
.L_590:
        /*000c*/ 	.word	0x00000000
        /*0010*/ 	.short	0x0000
        /*0012*/ 	.short	0x0000
        /*0014*/ 	.byte	0x00, 0xf0, 0xe1, 0x02


	//----- nvinfo : EIATTR_SPARSE_MMA_MASK
	.align		4
.L_591:
        /*0018*/ 	.byte	0x03, 0x50
        /*001a*/ 	.short	0x0000


	//----- nvinfo : EIATTR_MAXREG_COUNT
	.align		4
        /*001c*/ 	.byte	0x03, 0x1b
        /*001e*/ 	.short	0x0080


	//----- nvinfo : EIATTR_NUM_BARRIERS
	.align		4
        /*0020*/ 	.byte	0x02, 0x4c
        /*0022*/ 	.byte	0x01
	.zero		1


	//----- nvinfo : EIATTR_MERCURY_ISA_VERSION
	.align		4
        /*0024*/ 	.byte	0x03, 0x5f
        /*0026*/ 	.short	0x0101


	//----- nvinfo : EIATTR_INT_WARP_WIDE_INSTR_OFFSETS
	.align		4
        /*0028*/ 	.byte	0x04, 0x31
        /*002a*/ 	.short	(.L_593 - .L_592)


	//   ....[0]....
.L_592:
        /*002c*/ 	.word	0x000054b0


	//   ....[1]....
        /*0030*/ 	.word	0x00009c40


	//----- nvinfo : EIATTR_COOP_GROUP_MASK_REGIDS
	.align		4
.L_593:
        /*0034*/ 	.byte	0x04, 0x29
        /*0036*/ 	.short	(.L_595 - .L_594)


	//   ....[0]....
.L_594:
        /*0038*/ 	.word	0xffffffff


	//   ....[1]....
        /*003c*/ 	.word	0xffffffff


	//   ....[2]....
        /*0040*/ 	.word	0xffffffff


	//   ....[3]....
        /*0044*/ 	.word	0xffffffff


	//   ....[4]....
        /*0048*/ 	.word	0xffffffff


	//   ....[5]....
        /*004c*/ 	.word	0xffffffff


	//   ....[6]....
        /*0050*/ 	.word	0xffffffff


	//   ....[7]....
        /*0054*/ 	.word	0xffffffff


	//   ....[8]....
        /*0058*/ 	.word	0xffffffff


	//   ....[9]....
        /*005c*/ 	.word	0xffffffff


	//----- nvinfo : EIATTR_COOP_GROUP_INSTR_OFFSETS
	.align		4
.L_595:
        /*0060*/ 	.byte	0x04, 0x28
        /*0062*/ 	.short	(.L_597 - .L_596)


	//   ....[0]....
.L_596:
        /*0064*/ 	.word	0x000046e0


	//   ....[1]....
        /*0068*/ 	.word	0x00004720


	//   ....[2]....
        /*006c*/ 	.word	0x000048c0


	//   ....[3]....
        /*0070*/ 	.word	0x00004910


	//   ....[4]....
        /*0074*/ 	.word	0x00004ab0


	//   ....[5]....
        /*0078*/ 	.word	0x00004ae0


	//   ....[6]....
        /*007c*/ 	.word	0x00004b00


	//   ....[7]....
        /*0080*/ 	.word	0x00004b40


	//   ....[8]....
        /*0084*/ 	.word	0x00004b60


	//   ....[9]....
        /*0088*/ 	.word	0x00004ba0


	//----- nvinfo : EIATTR_EXIT_INSTR_OFFSETS
	.align		4
.L_597:
        /*008c*/ 	.byte	0x04, 0x1c
        /*008e*/ 	.short	(.L_599 - .L_598)


	//   ....[0]....
.L_598:
        /*0090*/ 	.word	0x00009cd0


	//   ....[1]....
        /*0094*/ 	.word	0x00009e10


	//   ....[2]....
        /*0098*/ 	.word	0x0000a070


	//----- nvinfo : EIATTR_MAX_THREADS
	.align		4
.L_599:
        /*009c*/ 	.byte	0x04, 0x05
        /*009e*/ 	.short	(.L_601 - .L_600)
.L_600:
        /*00a0*/ 	.word	0x00000188
        /*00a4*/ 	.word	0x00000001
        /*00a8*/ 	.word	0x00000001


	//----- nvinfo : EIATTR_CRS_STACK_SIZE
	.align		4
.L_601:
        /*00ac*/ 	.byte	0x04, 0x1e
        /*00ae*/ 	.short	(.L_603 - .L_602)
.L_602:
        /*00b0*/ 	.word	0x00000000


	//----- nvinfo : EIATTR_CBANK_PARAM_SIZE
	.align		4
.L_603:
        /*00b4*/ 	.byte	0x03, 0x19
        /*00b6*/ 	.short	0x00b8


	//----- nvinfo : EIATTR_PARAM_CBANK
	.align		4
        /*00b8*/ 	.byte	0x04, 0x0a
        /*00ba*/ 	.short	(.L_605 - .L_604)
	.align		4
.L_604:
        /*00bc*/ 	.word	index@(.nv.constant0._Z35group_norm_nhwc_bwd_one_pass_kernelI11Bf16IOBf16WLi128ELi98ELi392EEv26Group_norm_nhwc_bwd_params)
        /*00c0*/ 	.short	0x0210
        /*00c2*/ 	.short	0x00b8


	//----- nvinfo : EIATTR_SW_WAR
	.align		4
.L_605:
        /*00c4*/ 	.byte	0x04, 0x36
        /*00c6*/ 	.short	(.L_607 - .L_606)
.L_606:
        /*00c8*/ 	.word	0x00000008
.L_607:


//--------------------- .nv.info._Z35group_norm_nhwc_bwd_one_pass_kernelI11Bf16IOBf16WLi256ELi98ELi392EEv26Group_norm_nhwc_bwd_params --------------------------
	.section	.nv.info._Z35group_norm_nhwc_bwd_one_pass_kernelI11Bf16IOBf16WLi256ELi98ELi392EEv26Group_norm_nhwc_bwd_params,"",@"SHT_CUDA_INFO"
	.sectionflags	@""
	.align	4


	//----- nvinfo : EIATTR_CUDA_API_VERSION
	.align		4
        /*0000*/ 	.byte	0x04, 0x37
        /*0002*/ 	.short	(.L_609 - .L_608)
.L_608:
        /*0004*/ 	.word	0x00000082


	//----- nvinfo : EIATTR_KPARAM_INFO
	.align		4
.L_609:
        /*0008*/ 	.byte	0x04, 0x17
        /*000a*/ 	.short	(.L_611 - .L_610)
.L_610:
        /*000c*/ 	.word	0x00000000
        /*0010*/ 	.short	0x0000
        /*0012*/ 	.short	0x0000
        /*0014*/ 	.byte	0x00, 0xf0, 0xe1, 0x02


	//----- nvinfo : EIATTR_SPARSE_MMA_MASK
	.align		4
.L_611:
        /*0018*/ 	.byte	0x03, 0x50
        /*001a*/ 	.short	0x0000


	//----- nvinfo : EIATTR_MAXREG_COUNT
	.align		4
        /*001c*/ 	.byte	0x03, 0x1b
        /*001e*/ 	.short	0x0080


	//----- nvinfo : EIATTR_NUM_BARRIERS
	.align		4
        /*0020*/ 	.byte	0x02, 0x4c
        /*0022*/ 	.byte	0x01
	.zero		1


	//----- nvinfo : EIATTR_ANNOTATIONS
	.align		4
        /*0024*/ 	.byte	0x04, 0x55
        /*0026*/ 	.short	(.L_613 - .L_612)


	//   ....[0]....
.L_612:
        /* <DEDUP_REMOVED lines=65> */
        /*042c*/ 	.byte	0xf0, 0x24, 0x01, 0x00, 0x01, 0x00, 0x00, 0x00, 0x90, 0x28, 0x01, 0x00


	//----- nvinfo : EIATTR_MERCURY_ISA_VERSION
	.align		4
.L_613:
        /*0438*/ 	.byte	0x03, 0x5f
        /*043a*/ 	.short	0x0101


	//----- nvinfo : EIATTR_INT_WARP_WIDE_INSTR_OFFSETS
	.align		4
        /*043c*/ 	.byte	0x04, 0x31
        /*043e*/ 	.short	(.L_615 - .L_614)


	//   ....[0]....
.L_614:
        /*0440*/ 	.word	0x0000a4f0


	//   ....[1]....
        /*0444*/ 	.word	0x0000a850


	//   ....[2]....
        /*0448*/ 	.word	0x0000a8f0


	//   ....[3]....
        /*044c*/ 	.word	0x0000a990


	//   ....[4]....
        /*0450*/ 	.word	0x0000aa30


	//   ....[5]....
        /*0454*/ 	.word	0x0000aad0


	//   ....[6]....
        /*0458*/ 	.word	0x0000ab70


	//   ....[7]....
        /*045c*/ 	.word	0x0000ac10


	//   ....[8]....
        /*0460*/ 	.word	0x0000acb0


	//   ....[9]....
        /*0464*/ 	.word	0x0000ad50


	//   ....[10]....
        /*0468*/ 	.word	0x0000adf0


	//   ....[11]....
        /*046c*/ 	.word	0x0000ae90


	//   ....[12]....
        /*0470*/ 	.word	0x0000af30


	//   ....[13]....
        /*0474*/ 	.word	0x0000afd0


	//   ....[14]....
        /*0478*/ 	.word	0x0000b070


	//   ....[15]....
        /*047c*/ 	.word	0x0000b110


	//   ....[16]....
        /*0480*/ 	.word	0x0000b1b0


	//   ....[17]....
        /*0484*/ 	.word	0x0000b2d0


	//   ....[18]....
        /*0488*/ 	.word	0x0000b370


	//   ....[19]....
        /*048c*/ 	.word	0x0000b410


	//   ....[20]....
        /*0490*/ 	.word	0x0000b4b0


	//   ....[21]....
        /*0494*/ 	.word	0x0000b550


	//   ....[22]....
        /*0498*/ 	.word	0x0000b5f0


	//   ....[23]....
        /*049c*/ 	.word	0x0000b690


	//   ....[24]....
        /*04a0*/ 	.word	0x0000b730


	//   ....[25]....
        /*04a4*/ 	.word	0x0000b860


	//   ....[26]....
        /*04a8*/ 	.word	0x0000b900


	//   ....[27]....
        /*04ac*/ 	.word	0x0000b9a0


	//   ....[28]....
        /*04b0*/ 	.word	0x0000ba40


	//   ....[29]....
        /*04b4*/ 	.word	0x0000bc50


	//   ....[30]....
        /*04b8*/ 	.word	0x0000bd10


	//   ....[31]....
        /*04bc*/ 	.word	0x00012d20


	//----- nvinfo : EIATTR_COOP_GROUP_MASK_REGIDS
	.align		4
.L_615:
        /*04c0*/ 	.byte	0x04, 0x29
        /*04c2*/ 	.short	(.L_617 - .L_616)


	//   ....[0]....
.L_616:
        /*04c4*/ 	.word	0xffffffff


	//   ....[1]....
        /*04c8*/ 	.word	0xffffffff


	//   ....[2]....
        /*04cc*/ 	.word	0xffffffff


	//   ....[3]....
        /*04d0*/ 	.word	0xffffffff


	//   ....[4]....
        /*04d4*/ 	.word	0xffffffff


	//   ....[5]....
        /*04d8*/ 	.word	0xffffffff


	//   ....[6]....
        /*04dc*/ 	.word	0xffffffff


	//   ....[7]....
        /*04e0*/ 	.word	0xffffffff


	//   ....[8]....
        /*04e4*/ 	.word	0xffffffff


	//   ....[9]....
        /*04e8*/ 	.word	0xffffffff


	//----- nvinfo : EIATTR_COOP_GROUP_INSTR_OFFSETS
	.align		4
.L_617:
        /*04ec*/ 	.byte	0x04, 0x28
        /*04ee*/ 	.short	(.L_619 - .L_618)


	//   ....[0]....
.L_618:
        /*04f0*/ 	.word	0x00008ec0


	//   ....[1]....
        /*04f4*/ 	.word	0x00008ed0


	//   ....[2]....
        /*04f8*/ 	.word	0x00008f50


	//   ....[3]....
        /*04fc*/ 	.word	0x00008f80


	//   ....[4]....
        /*0500*/ 	.word	0x00008fc0


	//   ....[5]....
        /*0504*/ 	.word	0x00008fe0


	//   ....[6]....
        /*0508*/ 	.word	0x00009020


	//   ....[7]....
        /*050c*/ 	.word	0x00009040


	//   ....[8]....
        /*0510*/ 	.word	0x00009090


	//   ....[9]....
        /*0514*/ 	.word	0x000090a0


	//----- nvinfo : EIATTR_EXIT_INSTR_OFFSETS
	.align		4
.L_619:
        /*0518*/ 	.byte	0x04, 0x1c
        /*051a*/ 	.short	(.L_621 - .L_620)


	//   ....[0]....
.L_620:
        /*051c*/ 	.word	0x00012e10


	//   ....[1]....
        /*0520*/ 	.word	0x00012f50


	//   ....[2]....
        /*0524*/ 	.word	0x000131b0


	//----- nvinfo : EIATTR_MAX_THREADS
	.align		4
.L_621:
        /*0528*/ 	.byte	0x04, 0x05
        /*052a*/ 	.short	(.L_623 - .L_622)
.L_622:
        /*052c*/ 	.word	0x00000188
        /*0530*/ 	.word	0x00000001
        /*0534*/ 	.word	0x00000001


	//----- nvinfo : EIATTR_CRS_STACK_SIZE
	.align		4
.L_623:
        /*0538*/ 	.byte	0x04, 0x1e
        /*053a*/ 	.short	(.L_625 - .L_624)
.L_624:
        /*053c*/ 	.word	0x00000000


	//----- nvinfo : EIATTR_CBANK_PARAM_SIZE
	.align		4
.L_625:
        /*0540*/ 	.byte	0x03, 0x19
        /*0542*/ 	.short	0x00b8


	//----- nvinfo : EIATTR_PARAM_CBANK
	.align		4
        /*0544*/ 	.byte	0x04, 0x0a
        /*0546*/ 	.short	(.L_627 - .L_626)
	.align		4
.L_626:
        /*0548*/ 	.word	index@(.nv.constant0._Z35group_norm_nhwc_bwd_one_pass_kernelI11Bf16IOBf16WLi256ELi98ELi392EEv26Group_norm_nhwc_bwd_params)
        /*054c*/ 	.short	0x0210
        /*054e*/ 	.short	0x00b8


	//----- nvinfo : EIATTR_SW_WAR
	.align		4
.L_627:
        /*0550*/ 	.byte	0x04, 0x36
        /*0552*/ 	.short	(.L_629 - .L_628)
.L_628:
        /*0554*/ 	.word	0x00000008
.L_629:


//--------------------- .nv.info._Z35group_norm_nhwc_bwd_one_pass_kernelI11Bf16IOBf16WLi512ELi98ELi392EEv26Group_norm_nhwc_bwd_params --------------------------
	.section	.nv.info._Z35group_norm_nhwc_bwd_one_pass_kernelI11Bf16IOBf16WLi512ELi98ELi392EEv26Group_norm_nhwc_bwd_params,"",@"SHT_CUDA_INFO"
	.sectionflags	@""
	.align	4


	//----- nvinfo : EIATTR_CUDA_API_VERSION
	.align		4
        /*0000*/ 	.byte	0x04, 0x37
        /*0002*/ 	.short	(.L_631 - .L_630)
.L_630:
        /*0004*/ 	.word	0x00000082


	//----- nvinfo : EIATTR_KPARAM_INFO
	.align		4
.L_631:
        /*0008*/ 	.byte	0x04, 0x17
        /*000a*/ 	.short	(.L_633 - .L_632)
.L_632:
        /*000c*/ 	.word	0x00000000
        /*0010*/ 	.short	0x0000
        /*0012*/ 	.short	0x0000
        /*0014*/ 	.byte	0x00, 0xf0, 0xe1, 0x02


	//----- nvinfo : EIATTR_SPARSE_MMA_MASK
	.align		4
.L_633:
        /*0018*/ 	.byte	0x03, 0x50
        /*001a*/ 	.short	0x0000


	//----- nvinfo : EIATTR_MAXREG_COUNT
	.align		4
        /*001c*/ 	.byte	0x03, 0x1b
        /*001e*/ 	.short	0x0080


	//----- nvinfo : EIATTR_NUM_BARRIERS
	.align		4
        /*0020*/ 	.byte	0x02, 0x4c
        /*0022*/ 	.byte	0x01
	.zero		1


	//----- nvinfo : EIATTR_ANNOTATIONS
	.align		4
        /*0024*/ 	.byte	0x04, 0x55
        /*0026*/ 	.short	(.L_635 - .L_634)


	//   ....[0]....
.L_634:
        /* <DEDUP_REMOVED lines=612> */


	//----- nvinfo : EIATTR_MERCURY_ISA_VERSION
	.align		4
.L_635:
        /*2650*/ 	.byte	0x03, 0x5f
        /*2652*/ 	.short	0x0101


	//----- nvinfo : EIATTR_INT_WARP_WIDE_INSTR_OFFSETS
	.align		4
        /*2654*/ 	.byte	0x04, 0x31
        /*2656*/ 	.short	(.L_637 - .L_636)


	//   ....[0]....
.L_636:
        /*2658*/ 	.word	0x00018ab0


	//   ....[1]....
        /*265c*/ 	.word	0x0001a5f0


	//----- nvinfo : EIATTR_COOP_GROUP_MASK_REGIDS
	.align		4
.L_637:
        /*2660*/ 	.byte	0x04, 0x29
        /*2662*/ 	.short	(.L_639 - .L_638)


	//   ....[0]....
.L_638:
        /*2664*/ 	.word	0xffffffff


	//   ....[1]....
        /*2668*/ 	.word	0xffffffff


	//   ....[2]....
        /*266c*/ 	.word	0xffffffff


	//   ....[3]....
        /*2670*/ 	.word	0xffffffff


	//   ....[4]....
        /*2674*/ 	.word	0xffffffff


	//   ....[5]....
        /*2678*/ 	.word	0xffffffff


	//   ....[6]....
        /*267c*/ 	.word	0xffffffff


	//   ....[7]....
        /*2680*/ 	.word	0xffffffff


	//   ....[8]....
        /*2684*/ 	.word	0xffffffff


	//   ....[9]....
        /*2688*/ 	.word	0xffffffff


	//----- nvinfo : EIATTR_COOP_GROUP_INSTR_OFFSETS
	.align		4
.L_639:
        /*268c*/ 	.byte	0x04, 0x28
        /*268e*/ 	.short	(.L_641 - .L_640)


	//   ....[0]....
.L_640:
        /*2690*/ 	.word	0x000176b0


	//   ....[1]....
        /*2694*/ 	.word	0x000176d0


	//   ....[2]....
        /*2698*/ 	.word	0x00017e40


	//   ....[3]....
        /*269c*/ 	.word	0x000180d0


	//   ....[4]....
        /*26a0*/ 	.word	0x000180f0


	//   ....[5]....
        /*26a4*/ 	.word	0x00018140


	//   ....[6]....
        /*26a8*/ 	.word	0x00018160


	//   ....[7]....
        /*26ac*/ 	.word	0x00018190


	//   ....[8]....
        /*26b0*/ 	.word	0x000181c0


	//   ....[9]....
        /*26b4*/ 	.word	0x000181e0


	//----- nvinfo : EIATTR_EXIT_INSTR_OFFSETS
	.align		4
.L_641:
        /*26b8*/ 	.byte	0x04, 0x1c
        /*26ba*/ 	.short	(.L_643 - .L_642)


	//   ....[0]....
.L_642:
        /*26bc*/ 	.word	0x0001a680


	//   ....[1]....
        /*26c0*/ 	.word	0x0001a7d0


	//   ....[2]....
        /*26c4*/ 	.word	0x0001aa70


	//----- nvinfo : EIATTR_MAX_THREADS
	.align		4
.L_643:
        /*26c8*/ 	.byte	0x04, 0x05
        /*26ca*/ 	.short	(.L_645 - .L_644)
.L_644:
        /*26cc*/ 	.word	0x00000188
        /*26d0*/ 	.word	0x00000001
        /*26d4*/ 	.word	0x00000001


	//----- nvinfo : EIATTR_CRS_STACK_SIZE
	.align		4
.L_645:
        /*26d8*/ 	.byte	0x04, 0x1e
        /*26da*/ 	.short	(.L_647 - .L_646)
.L_646:
        /*26dc*/ 	.word	0x00000000


	//----- nvinfo : EIATTR_CBANK_PARAM_SIZE
	.align		4
.L_647:
        /*26e0*/ 	.byte	0x03, 0x19
        /*26e2*/ 	.short	0x00b8


	//----- nvinfo : EIATTR_PARAM_CBANK
	.align		4
        /*26e4*/ 	.byte	0x04, 0x0a
        /*26e6*/ 	.short	(.L_649 - .L_648)
	.align		4
.L_648:
        /*26e8*/ 	.word	index@(.nv.constant0._Z35group_norm_nhwc_bwd_one_pass_kernelI11Bf16IOBf16WLi512ELi98ELi392EEv26Group_norm_nhwc_bwd_params)
        /*26ec*/ 	.short	0x0210
        /*26ee*/ 	.short	0x00b8


	//----- nvinfo : EIATTR_SW_WAR
	.align		4
.L_649:
        /*26f0*/ 	.byte	0x04, 0x36
        /*26f2*/ 	.short	(.L_651 - .L_650)
.L_650:
        /*26f4*/ 	.word	0x00000008
.L_651:


//--------------------- .nv.info._Z35group_norm_nhwc_bwd_one_pass_kernelI11Bf16IOFp16WLi64ELi98ELi392EEv26Group_norm_nhwc_bwd_params --------------------------
	.section	.nv.info._Z35group_norm_nhwc_bwd_one_pass_kernelI11Bf16IOFp16WLi64ELi98ELi392EEv26Group_norm_nhwc_bwd_params,"",@"SHT_CUDA_INFO"
	.sectionflags	@""
	.align	4


	//----- nvinfo : EIATTR_CUDA_API_VERSION
	.align		4
        /*0000*/ 	.byte	0x04, 0x37
        /*0002*/ 	.short	(.L_653 - .L_652)
.L_652:
        /*0004*/ 	.word	0x00000082


	//----- nvinfo : EIATTR_KPARAM_INFO
	.align		4
.L_653:
        /*0008*/ 	.byte	0x04, 0x17
        /*000a*/ 	.short	(.L_655 - .L_654)
.L_654:
        /*000c*/ 	.word	0x00000000
        /*0010*/ 	.short	0x0000
        /*0012*/ 	.short	0x0000
        /*0014*/ 	.byte	0x00, 0xf0, 0xe1, 0x02


	//----- nvinfo : EIATTR_SPARSE_MMA_MASK
	.align		4
.L_655:
        /*0018*/ 	.byte	0x03, 0x50
        /*001a*/ 	.short	0x0000


	//----- nvinfo : EIATTR_MAXREG_COUNT
	.align		4
        /*001c*/ 	.byte	0x03, 0x1b
        /*001e*/ 	.short	0x0080


	//----- nvinfo : EIATTR_NUM_BARRIERS
	.align		4
        /*0020*/ 	.byte	0x02, 0x4c
        /*0022*/ 	.byte	0x01
	.zero		1


	//----- nvinfo : EIATTR_MERCURY_ISA_VERSION
	.align		4
        /*0024*/ 	.byte	0x03, 0x5f
        /*0026*/ 	.short	0x0101


	//----- nvinfo : EIATTR_INT_WARP_WIDE_INSTR_OFFSETS
	.align		4
        /*0028*/ 	.byte	0x04, 0x31
        /*002a*/ 	.short	(.L_657 - .L_656)


	//   ....[0]....
.L_656:
        /*002c*/ 	.word	0x000031c0


	//   ....[1]....
        /*0030*/ 	.word	0x00005fd0


	//----- nvinfo : EIATTR_COOP_GROUP_MASK_REGIDS
	.align		4
.L_657:
        /*0034*/ 	.byte	0x04, 0x29
        /*0036*/ 	.short	(.L_659 - .L_658)


	//   ....[0]....
.L_658:
        /*0038*/ 	.word	0xffffffff


	//   ....[1]....
        /*003c*/ 	.word	0xffffffff


	//   ....[2]....
        /*0040*/ 	.word	0xffffffff


	//   ....[3]....
        /*0044*/ 	.word	0xffffffff


	//   ....[4]....
        /*0048*/ 	.word	0xffffffff


	//   ....[5]....
        /*004c*/ 	.word	0xffffffff


	//   ....[6]....
        /*0050*/ 	.word	0xffffffff


	//   ....[7]....
        /*0054*/ 	.word	0xffffffff


	//   ....[8]....
        /*0058*/ 	.word	0xffffffff


	//   ....[9]....
        /*005c*/ 	.word	0xffffffff


	//----- nvinfo : EIATTR_COOP_GROUP_INSTR_OFFSETS
	.align		4
.L_659:
        /*0060*/ 	.byte	0x04, 0x28
        /*0062*/ 	.short	(.L_661 - .L_660)


	//   ....[0]....
.L_660:
        /*0064*/ 	.word	0x00002800


	//   ....[1]....
        /*0068*/ 	.word	0x00002810


	//   ....[2]....
        /*006c*/ 	.word	0x00002860


	//   ....[3]....
        /*0070*/ 	.word	0x00002890


	//   ....[4]....
        /*0074*/ 	.word	0x000028c0


	//   ....[5]....
        /*0078*/ 	.word	0x000028f0


	//   ....[6]....
        /*007c*/ 	.word	0x00002920


	//   ....[7]....
        /*0080*/ 	.word	0x00002950


	//   ....[8]....
        /*0084*/ 	.word	0x00002980


	//   ....[9]....
        /*0088*/ 	.word	0x000029c0


	//----- nvinfo : EIATTR_EXIT_INSTR_OFFSETS
	.align		4
.L_661:
        /*008c*/ 	.byte	0x04, 0x1c
        /*008e*/ 	.short	(.L_663 - .L_662)


	//   ....[0]....
.L_662:
        /*0090*/ 	.word	0x00006060


	//   ....[1]....
        /*0094*/ 	.word	0x000061a0


	//   ....[2]....
        /*0098*/ 	.word	0x00006400


	//----- nvinfo : EIATTR_MAX_THREADS
	.align		4
.L_663:
        /*009c*/ 	.byte	0x04, 0x05
        /*009e*/ 	.short	(.L_665 - .L_664)
.L_664:
        /*00a0*/ 	.word	0x00000188
        /*00a4*/ 	.word	0x00000001
        /*00a8*/ 	.word	0x00000001


	//----- nvinfo : EIATTR_CRS_STACK_SIZE
	.align		4
.L_665:
        /*00ac*/ 	.byte	0x04, 0x1e
        /*00ae*/ 	.short	(.L_667 - .L_666)
.L_666:
        /*00b0*/ 	.word	0x00000000


	//----- nvinfo : EIATTR_CBANK_PARAM_SIZE
	.align		4
.L_667:
        /*00b4*/ 	.byte	0x03, 0x19
        /*00b6*/ 	.short	0x00b8


	//----- nvinfo : EIATTR_PARAM_CBANK
	.align		4
        /*00b8*/ 	.byte	0x04, 0x0a
        /*00ba*/ 	.short	(.L_669 - .L_668)
	.align		4
.L_668:
        /*00bc*/ 	.word	index@(.nv.constant0._Z35group_norm_nhwc_bwd_one_pass_kernelI11Bf16IOFp16WLi64ELi98ELi392EEv26Group_norm_nhwc_bwd_params)
        /*00c0*/ 	.short	0x0210
        /*00c2*/ 	.short	0x00b8


	//----- nvinfo : EIATTR_SW_WAR
	.align		4
.L_669:
        /*00c4*/ 	.byte	0x04, 0x36
        /*00c6*/ 	.short	(.L_671 - .L_670)
.L_670:
        /*00c8*/ 	.word	0x00000008
.L_671:


//--------------------- .nv.info._Z35group_norm_nhwc_bwd_one_pass_kernelI11Bf16IOFp16WLi128ELi98ELi392EEv26Group_norm_nhwc_bwd_params --------------------------
	.section	.nv.info._Z35group_norm_nhwc_bwd_one_pass_kernelI11Bf16IOFp16WLi128ELi98ELi392EEv26Group_norm_nhwc_bwd_params,"",@"SHT_CUDA_INFO"
	.sectionflags	@""
	.align	4


	//----- nvinfo : EIATTR_CUDA_API_VERSION
	.align		4
        /*0000*/ 	.byte	0x04, 0x37
        /*0002*/ 	.short	(.L_673 - .L_672)
.L_672:
        /*0004*/ 	.word	0x00000082


	//----- nvinfo : EIATTR_KPARAM_INFO
	.align		4
.L_673:
        /*0008*/ 	.byte	0x04, 0x17
        /*000a*/ 	.short	(.L_675 - .L_674)
.L_674:
        /*000c*/ 	.word	0x00000000
        /*0010*/ 	.short	0x0000
        /*0012*/ 	.short	0x0000
        /*0014*/ 	.byte	0x00, 0xf0, 0xe1, 0x02


	//----- nvinfo : EIATTR_SPARSE_MMA_MASK
	.align		4
.L_675:
        /*0018*/ 	.byte	0x03, 0x50
        /*001a*/ 	.short	0x0000


	//----- nvinfo : EIATTR_MAXREG_COUNT
	.align		4
        /*001c*/ 	.byte	0x03, 0x1b
        /*001e*/ 	.short	0x0080


	//----- nvinfo : EIATTR_NUM_BARRIERS
	.align		4
        /*0020*/ 	.byte	0x02, 0x4c
        /*0022*/ 	.byte	0x01
	.zero		1


	//----- nvinfo : EIATTR_MERCURY_ISA_VERSION
	.align		4
        /*0024*/ 	.byte	0x03, 0x5f
        /*0026*/ 	.short	0x0101


	//----- nvinfo : EIATTR_INT_WARP_WIDE_INSTR_OFFSETS
	.align		4
        /*0028*/ 	.byte	0x04, 0x31
        /*002a*/ 	.short	(.L_677 - .L_676)


	//   ....[0]....
.L_676:
        /*002c*/ 	.word	0x000054b0


	//   ....[1]....
        /*0030*/ 	.word	0x00009c40


	//----- nvinfo : EIATTR_COOP_GROUP_MASK_REGIDS
	.align		4
.L_677:
        /*0034*/ 	.byte	0x04, 0x29
        /*0036*/ 	.short	(.L_679 - .L_678)


	//   ....[0]....
.L_678:
        /*0038*/ 	.word	0xffffffff


	//   ....[1]....
        /*003c*/ 	.word	0xffffffff


	//   ....[2]....
        /*0040*/ 	.word	0xffffffff


	//   ....[3]....
        /*0044*/ 	.word	0xffffffff


	//   ....[4]....
        /*0048*/ 	.word	0xffffffff


	//   ....[5]....
        /*004c*/ 	.word	0xffffffff


	//   ....[6]....
        /*0050*/ 	.word	0xffffffff


	//   ....[7]....
        /*0054*/ 	.word	0xffffffff


	//   ....[8]....
        /*0058*/ 	.word	0xffffffff


	//   ....[9]....
        /*005c*/ 	.word	0xffffffff


	//----- nvinfo : EIATTR_COOP_GROUP_INSTR_OFFSETS
	.align		4
.L_679:
        /*0060*/ 	.byte	0x04, 0x28
        /*0062*/ 	.short	(.L_681 - .L_680)


	//   ....[0]....
.L_680:
        /*0064*/ 	.word	0x000046e0


	//   ....[1]....
        /*0068*/ 	.word	0x00004720


	//   ....[2]....
        /*006c*/ 	.word	0x000048c0


	//   ....[3]....
        /*0070*/ 	.word	0x00004910


	//   ....[4]....
        /*0074*/ 	.word	0x00004ab0


	//   ....[5]....
        /*0078*/ 	.word	0x00004ae0


	//   ....[6]....
        /*007c*/ 	.word	0x00004b00


	//   ....[7]....
        /*0080*/ 	.word	0x00004b40


	//   ....[8]....
        /*0084*/ 	.word	0x00004b60


	//   ....[9]....
        /*0088*/ 	.word	0x00004ba0


	//----- nvinfo : EIATTR_EXIT_INSTR_OFFSETS
	.align		4
.L_681:
        /*008c*/ 	.byte	0x04, 0x1c
        /*008e*/ 	.short	(.L_683 - .L_682)


	//   ....[0]....
.L_682:
        /*0090*/ 	.word	0x00009cd0


	//   ....[1]....
        /*0094*/ 	.word	0x00009e10


	//   ....[2]....
        /*0098*/ 	.word	0x0000a070


	//----- nvinfo : EIATTR_MAX_THREADS
	.align		4
.L_683:
        /*009c*/ 	.byte	0x04, 0x05
        /*009e*/ 	.short	(.L_685 - .L_684)
.L_684:
        /*00a0*/ 	.word	0x00000188
        /*00a4*/ 	.word	0x00000001
        /*00a8*/ 	.word	0x00000001


	//----- nvinfo : EIATTR_CRS_STACK_SIZE
	.align		4
.L_685:
        /*00ac*/ 	.byte	0x04, 0x1e
        /*00ae*/ 	.short	(.L_687 - .L_686)
.L_686:
        /*00b0*/ 	.word	0x00000000


	//----- nvinfo : EIATTR_CBANK_PARAM_SIZE
	.align		4
.L_687:
        /*00b4*/ 	.byte	0x03, 0x19
        /*00b6*/ 	.short	0x00b8


	//----- nvinfo : EIATTR_PARAM_CBANK
	.align		4
        /*00b8*/ 	.byte	0x04, 0x0a
        /*00ba*/ 	.short	(.L_689 - .L_688)
	.align		4
.L_688:
        /*00bc*/ 	.word	index@(.nv.constant0._Z35group_norm_nhwc_bwd_one_pass_kernelI11Bf16IOFp16WLi128ELi98ELi392EEv26Group_norm_nhwc_bwd_params)
        /*00c0*/ 	.short	0x0210
        /*00c2*/ 	.short	0x00b8


	//----- nvinfo : EIATTR_SW_WAR
	.align		4
.L_689:
        /*00c4*/ 	.byte	0x04, 0x36
        /*00c6*/ 	.short	(.L_691 - .L_690)
.L_690:
        /*00c8*/ 	.word	0x00000008
.L_691:


//--------------------- .nv.info._Z35group_norm_nhwc_bwd_one_pass_kernelI11Bf16IOFp16WLi256ELi98ELi392EEv26Group_norm_nhwc_bwd_params --------------------------
	.section	.nv.info._Z35group_norm_nhwc_bwd_one_pass_kernelI11Bf16IOFp16WLi256ELi98ELi392EEv26Group_norm_nhwc_bwd_params,"",@"SHT_CUDA_INFO"
	.sectionflags	@""
	.align	4


	//----- nvinfo : EIATTR_CUDA_API_VERSION
	.align		4
        /*0000*/ 	.byte	0x04, 0x37
        /*0002*/ 	.short	(.L_693 - .L_692)
.L_692:
        /*0004*/ 	.word	0x00000082


	//----- nvinfo : EIATTR_KPARAM_INFO
	.align		4
.L_693:
        /*0008*/ 	.byte	0x04, 0x17
        /*000a*/ 	.short	(.L_695 - .L_694)
.L_694:
        /*000c*/ 	.word	0x00000000
        /*0010*/ 	.short	0x0000
        /*0012*/ 	.short	0x0000
        /*0014*/ 	.byte	0x00, 0xf0, 0xe1, 0x02


	//----- nvinfo : EIATTR_SPARSE_MMA_MASK
	.align		4
.L_695:
        /*0018*/ 	.byte	0x03, 0x50
        /*001a*/ 	.short	0x0000


	//----- nvinfo : EIATTR_MAXREG_COUNT
	.align		4
        /*001c*/ 	.byte	0x03, 0x1b
        /*001e*/ 	.short	0x0080


	//----- nvinfo : EIATTR_NUM_BARRIERS
	.align		4
        /*0020*/ 	.byte	0x02, 0x4c
        /*0022*/ 	.byte	0x01
	.zero		1


	//----- nvinfo : EIATTR_ANNOTATIONS
	.align		4
        /*0024*/ 	.byte	0x04, 0x55
        /*0026*/ 	.short	(.L_697 - .L_696)


	//   ....[0]....
.L_696:
        /* <DEDUP_REMOVED lines=66> */


	//----- nvinfo : EIATTR_MERCURY_ISA_VERSION
	.align		4
.L_697:
        /*0438*/ 	.byte	0x03, 0x5f
        /*043a*/ 	.short	0x0101


	//----- nvinfo : EIATTR_INT_WARP_WIDE_INSTR_OFFSETS
	.align		4
        /*043c*/ 	.byte	0x04, 0x31
        /*043e*/ 	.short	(.L_699 - .L_698)


	//   ....[0]....
.L_698:
        /*0440*/ 	.word	0x0000a4f0


	//   ....[1]....
        /*0444*/ 	.word	0x0000a850


	//   ....[2]....
        /*0448*/ 	.word	0x0000a8f0


	//   ....[3]....
        /*044c*/ 	.word	0x0000a990


	//   ....[4]....
        /*0450*/ 	.word	0x0000aa30


	//   ....[5]....
        /*0454*/ 	.word	0x0000aad0


	//   ....[6]....
        /*0458*/ 	.word	0x0000ab70


	//   ....[7]....
        /*045c*/ 	.word	0x0000ac10


	//   ....[8]....
        /*0460*/ 	.word	0x0000acb0


	//   ....[9]....
        /*0464*/ 	.word	0x0000ad50


	//   ....[10]....
        /*0468*/ 	.word	0x0000adf0


	//   ....[11]....
        /*046c*/ 	.word	0x0000ae90


	//   ....[12]....
        /*0470*/ 	.word	0x0000af30


	//   ....[13]....
        /*0474*/ 	.word	0x0000afd0


	//   ....[14]....
        /*0478*/ 	.word	0x0000b070


	//   ....[15]....
        /*047c*/ 	.word	0x0000b110


	//   ....[16]....
        /*0480*/ 	.word	0x0000b1b0


	//   ....[17]....
        /*0484*/ 	.word	0x0000b2d0


	//   ....[18]....
        /*0488*/ 	.word	0x0000b370


	//   ....[19]....
        /*048c*/ 	.word	0x0000b410


	//   ....[20]....
        /*0490*/ 	.word	0x0000b4b0


	//   ....[21]....
        /*0494*/ 	.word	0x0000b550


	//   ....[22]....
        /*0498*/ 	.word	0x0000b5f0


	//   ....[23]....
        /*049c*/ 	.word	0x0000b690


	//   ....[24]....
        /*04a0*/ 	.word	0x0000b730


	//   ....[25]....
        /*04a4*/ 	.word	0x0000b860


	//   ....[26]....
        /*04a8*/ 	.word	0x0000b900


	//   ....[27]....
        /*04ac*/ 	.word	0x0000b9a0


	//   ....[28]....
        /*04b0*/ 	.word	0x0000ba40


	//   ....[29]....
        /*04b4*/ 	.word	0x0000bc50


	//   ....[30]....
        /*04b8*/ 	.word	0x0000bd10


	//   ....[31]....
        /*04bc*/ 	.word	0x00012d20


	//----- nvinfo : EIATTR_COOP_GROUP_MASK_REGIDS
	.align		4
.L_699:
        /*04c0*/ 	.byte	0x04, 0x29
        /*04c2*/ 	.short	(.L_701 - .L_700)


	//   ....[0]....
.L_700:
        /*04c4*/ 	.word	0xffffffff


	//   ....[1]....
        /*04c8*/ 	.word	0xffffffff


	//   ....[2]....
        /*04cc*/ 	.word	0xffffffff


	//   ....[3]....
        /*04d0*/ 	.word	0xffffffff


	//   ....[4]....
        /*04d4*/ 	.word	0xffffffff


	//   ....[5]....
        /*04d8*/ 	.word	0xffffffff


	//   ....[6]....
        /*04dc*/ 	.word	0xffffffff


	//   ....[7]....
        /*04e0*/ 	.word	0xffffffff


	//   ....[8]....
        /*04e4*/ 	.word	0xffffffff


	//   ....[9]....
        /*04e8*/ 	.word	0xffffffff


	//----- nvinfo : EIATTR_COOP_GROUP_INSTR_OFFSETS
	.align		4
.L_701:
        /*04ec*/ 	.byte	0x04, 0x28
        /*04ee*/ 	.short	(.L_703 - .L_702)


	//   ....[0]....
.L_702:
        /*04f0*/ 	.word	0x00008ec0


	//   ....[1]....
        /*04f4*/ 	.word	0x00008ed0


	//   ....[2]....
        /*04f8*/ 	.word	0x00008f50


	//   ....[3]....
        /*04fc*/ 	.word	0x00008f80


	//   ....[4]....
        /*0500*/ 	.word	0x00008fc0


	//   ....[5]....
        /*0504*/ 	.word	0x00008fe0


	//   ....[6]....
        /*0508*/ 	.word	0x00009020


	//   ....[7]....
        /*050c*/ 	.word	0x00009040


	//   ....[8]....
        /*0510*/ 	.word	0x00009090


	//   ....[9]....
        /*0514*/ 	.word	0x000090a0


	//----- nvinfo : EIATTR_EXIT_INSTR_OFFSETS
	.align		4
.L_703:
        /*0518*/ 	.byte	0x04, 0x1c
        /*051a*/ 	.short	(.L_705 - .L_704)


	//   ....[0]....
.L_704:
        /*051c*/ 	.word	0x00012e10


	//   ....[1]....
        /*0520*/ 	.word	0x00012f50


	//   ....[2]....
        /*0524*/ 	.word	0x000131b0


	//----- nvinfo : EIATTR_MAX_THREADS
	.align		4
.L_705:
        /*0528*/ 	.byte	0x04, 0x05
        /*052a*/ 	.short	(.L_707 - .L_706)
.L_706:
        /*052c*/ 	.word	0x00000188
        /*0530*/ 	.word	0x00000001
        /*0534*/ 	.word	0x00000001


	//----- nvinfo : EIATTR_CRS_STACK_SIZE
	.align		4
.L_707:
        /*0538*/ 	.byte	0x04, 0x1e
        /*053a*/ 	.short	(.L_709 - .L_708)
.L_708:
        /*053c*/ 	.word	0x00000000


	//----- nvinfo : EIATTR_CBANK_PARAM_SIZE
	.align		4
.L_709:
        /*0540*/ 	.byte	0x03, 0x19
        /*0542*/ 	.short	0x00b8


	//----- nvinfo : EIATTR_PARAM_CBANK
	.align		4
        /*0544*/ 	.byte	0x04, 0x0a
        /*0546*/ 	.short	(.L_711 - .L_710)
	.align		4
.L_710:
        /*0548*/ 	.word	index@(.nv.constant0._Z35group_norm_nhwc_bwd_one_pass_kernelI11Bf16IOFp16WLi256ELi98ELi392EEv26Group_norm_nhwc_bwd_params)
        /*054c*/ 	.short	0x0210
        /*054e*/ 	.short	0x00b8


	//----- nvinfo : EIATTR_SW_WAR
	.align		4
.L_711:
        /*0550*/ 	.byte	0x04, 0x36
        /*0552*/ 	.short	(.L_713 - .L_712)
.L_712:
        /*0554*/ 	.word	0x00000008
.L_713:


//--------------------- .nv.info._Z35group_norm_nhwc_bwd_one_pass_kernelI11Bf16IOFp16WLi512ELi98ELi392EEv26Group_norm_nhwc_bwd_params --------------------------
	.section	.nv.info._Z35group_norm_nhwc_bwd_one_pass_kernelI11Bf16IOFp16WLi512ELi98ELi392EEv26Group_norm_nhwc_bwd_params,"",@"SHT_CUDA_INFO"
	.sectionflags	@""
	.align	4


	//----- nvinfo : EIATTR_CUDA_API_VERSION
	.align		4
        /*0000*/ 	.byte	0x04, 0x37
        /*0002*/ 	.short	(.L_715 - .L_714)
.L_714:
        /*0004*/ 	.word	0x00000082


	//----- nvinfo : EIATTR_KPARAM_INFO
	.align		4
.L_715:
        /*0008*/ 	.byte	0x04, 0x17
        /*000a*/ 	.short	(.L_717 - .L_716)
.L_716:
        /*000c*/ 	.word	0x00000000
        /*0010*/ 	.short	0x0000
        /*0012*/ 	.short	0x0000
        /*0014*/ 	.byte	0x00, 0xf0, 0xe1, 0x02


	//----- nvinfo : EIATTR_SPARSE_MMA_MASK
	.align		4
.L_717:
        /*0018*/ 	.byte	0x03, 0x50
        /*001a*/ 	.short	0x0000


	//----- nvinfo : EIATTR_MAXREG_COUNT
	.align		4
        /*001c*/ 	.byte	0x03, 0x1b
        /*001e*/ 	.short	0x0080


	//----- nvinfo : EIATTR_NUM_BARRIERS
	.align		4
        /*0020*/ 	.byte	0x02, 0x4c
        /*0022*/ 	.byte	0x01
	.zero		1


	//----- nvinfo : EIATTR_ANNOTATIONS
	.align		4
        /*0024*/ 	.byte	0x04, 0x55
        /*0026*/ 	.short	(.L_719 - .L_718)


	//   ....[0]....
.L_718:
        /* <DEDUP_REMOVED lines=612> */


	//----- nvinfo : EIATTR_MERCURY_ISA_VERSION
	.align		4
.L_719:
        /*2650*/ 	.byte	0x03, 0x5f
        /*2652*/ 	.short	0x0101


	//----- nvinfo : EIATTR_INT_WARP_WIDE_INSTR_OFFSETS
	.align		4
        /*2654*/ 	.byte	0x04, 0x31
        /*2656*/ 	.short	(.L_721 - .L_720)


	//   ....[0]....
.L_720:
        /*2658*/ 	.word	0x00018ab0


	//   ....[1]....
        /*265c*/ 	.word	0x0001a5f0


	//----- nvinfo : EIATTR_COOP_GROUP_MASK_REGIDS
	.align		4
.L_721:
        /*2660*/ 	.byte	0x04, 0x29
        /*2662*/ 	.short	(.L_723 - .L_722)


	//   ....[0]....
.L_722:
        /*2664*/ 	.word	0xffffffff


	//   ....[1]....
        /*2668*/ 	.word	0xffffffff


	//   ....[2]....
        /*266c*/ 	.word	0xffffffff


	//   ....[3]....
        /*2670*/ 	.word	0xffffffff


	//   ....[4]....
        /*2674*/ 	.word	0xffffffff


	//   ....[5]....
        /*2678*/ 	.word	0xffffffff


	//   ....[6]....
        /*267c*/ 	.word	0xffffffff


	//   ....[7]....
        /*2680*/ 	.word	0xffffffff


	//   ....[8]....
        /*2684*/ 	.word	0xffffffff


	//   ....[9]....
        /*2688*/ 	.word	0xffffffff


	//----- nvinfo : EIATTR_COOP_GROUP_INSTR_OFFSETS
	.align		4
.L_723:
        /*268c*/ 	.byte	0x04, 0x28
        /*268e*/ 	.short	(.L_725 - .L_724)


	//   ....[0]....
.L_724:
        /*2690*/ 	.word	0x000176b0


	//   ....[1]....
        /*2694*/ 	.word	0x000176d0


	//   ....[2]....
        /*2698*/ 	.word	0x00017e40


	//   ....[3]....
        /*269c*/ 	.word	0x000180d0


	//   ....[4]....
        /*26a0*/ 	.word	0x000180f0


	//   ....[5]....
        /*26a4*/ 	.word	0x00018140


	//   ....[6]....
        /*26a8*/ 	.word	0x00018160


	//   ....[7]....
        /*26ac*/ 	.word	0x00018190


	//   ....[8]....
        /*26b0*/ 	.word	0x000181c0


	//   ....[9]....
        /*26b4*/ 	.word	0x000181e0


	//----- nvinfo : EIATTR_EXIT_INSTR_OFFSETS
	.align		4
.L_725:
        /*26b8*/ 	.byte	0x04, 0x1c
        /*26ba*/ 	.short	(.L_727 - .L_726)


	//   ....[0]....
.L_726:
        /*26bc*/ 	.word	0x0001a680


	//   ....[1]....
        /*26c0*/ 	.word	0x0001a7d0


	//   ....[2]....
        /*26c4*/ 	.word	0x0001aa70


	//----- nvinfo : EIATTR_MAX_THREADS
	.align		4
.L_727:
        /*26c8*/ 	.byte	0x04, 0x05
        /*26ca*/ 	.short	(.L_729 - .L_728)
.L_728:
        /*26cc*/ 	.word	0x00000188
        /*26d0*/ 	.word	0x00000001
        /*26d4*/ 	.word	0x00000001


	//----- nvinfo : EIATTR_CRS_STACK_SIZE
	.align		4
.L_729:
        /*26d8*/ 	.byte	0x04, 0x1e
        /*26da*/ 	.short	(.L_731 - .L_730)
.L_730:
        /*26dc*/ 	.word	0x00000000


	//----- nvinfo : EIATTR_CBANK_PARAM_SIZE
	.align		4
.L_731:
        /*26e0*/ 	.byte	0x03, 0x19
        /*26e2*/ 	.short	0x00b8


	//----- nvinfo : EIATTR_PARAM_CBANK
	.align		4
        /*26e4*/ 	.byte	0x04, 0x0a
        /*26e6*/ 	.short	(.L_733 - .L_732)
	.align		4
.L_732:
        /*26e8*/ 	.word	index@(.nv.constant0._Z35group_norm_nhwc_bwd_one_pass_kernelI11Bf16IOFp16WLi512ELi98ELi392EEv26Group_norm_nhwc_bwd_params)
        /*26ec*/ 	.short	0x0210
        /*26ee*/ 	.short	0x00b8


	//----- nvinfo : EIATTR_SW_WAR
	.align		4
.L_733:
        /*26f0*/ 	.byte	0x04, 0x36
        /*26f2*/ 	.short	(.L_735 - .L_734)
.L_734:
        /*26f4*/ 	.word	0x00000008
.L_735:


//--------------------- .nv.info._Z35group_norm_nhwc_bwd_one_pass_kernelI11Fp16IOFp32WLi64ELi98ELi392EEv26Group_norm_nhwc_bwd_params --------------------------
	.section	.nv.info._Z35group_norm_nhwc_bwd_one_pass_kernelI11Fp16IOFp32WLi64ELi98ELi392EEv26Group_norm_nhwc_bwd_params,"",@"SHT_CUDA_INFO"
	.sectionflags	@""
	.align	4


	//----- nvinfo : EIATTR_CUDA_API_VERSION
	.align		4
        /*0000*/ 	.byte	0x04, 0x37
        /*0002*/ 	.short	(.L_737 - .L_736)
.L_736:
        /*0004*/ 	.word	0x00000082


	//----- nvinfo : EIATTR_KPARAM_INFO
	.align		4
.L_737:
        /*0008*/ 	.byte	0x04, 0x17
        /*000a*/ 	.short	(.L_739 - .L_738)
.L_738:
        /*000c*/ 	.word	0x00000000
        /*0010*/ 	.short	0x0000
        /*0012*/ 	.short	0x0000
        /*0014*/ 	.byte	0x00, 0xf0, 0xe1, 0x02


	//----- nvinfo : EIATTR_SPARSE_MMA_MASK
	.align		4
.L_739:
        /*0018*/ 	.byte	0x03, 0x50
        /*001a*/ 	.short	0x0000


	//----- nvinfo : EIATTR_MAXREG_COUNT
	.align		4
        /*001c*/ 	.byte	0x03, 0x1b
        /*001e*/ 	.short	0x0080


	//----- nvinfo : EIATTR_NUM_BARRIERS
	.align		4
        /*0020*/ 	.byte	0x02, 0x4c
        /*0022*/ 	.byte	0x01
	.zero		1


	//----- nvinfo : EIATTR_MERCURY_ISA_VERSION
	.align		4
        /*0024*/ 	.byte	0x03, 0x5f
        /*0026*/ 	.short	0x0101


	//----- nvinfo : EIATTR_INT_WARP_WIDE_INSTR_OFFSETS
	.align		4
        /*0028*/ 	.byte	0x04, 0x31
        /*002a*/ 	.short	(.L_741 - .L_740)


	//   ....[0]....
.L_740:
        /*002c*/ 	.word	0x00002fd0


	//   ....[1]....
        /*0030*/ 	.word	0x00005cc0


	//----- nvinfo : EIATTR_COOP_GROUP_MASK_REGIDS
	.align		4
.L_741:
        /*0034*/ 	.byte	0x04, 0x29
        /*0036*/ 	.short	(.L_743 - .L_742)


	//   ....[0]....
.L_742:
        /*0038*/ 	.word	0xffffffff


	//   ....[1]....
        /*003c*/ 	.word	0xffffffff


	//   ....[2]....
        /*0040*/ 	.word	0xffffffff


	//   ....[3]....
        /*0044*/ 	.word	0xffffffff


	//   ....[4]....
        /*0048*/ 	.word	0xffffffff


	//   ....[5]....
        /*004c*/ 	.word	0xffffffff


	//   ....[6]....
        /*0050*/ 	.word	0xffffffff


	//   ....[7]....
        /*0054*/ 	.word	0xffffffff


	//   ....[8]....
        /*0058*/ 	.word	0xffffffff


	//   ....[9]....
        /*005c*/ 	.word	0xffffffff


	//----- nvinfo : EIATTR_COOP_GROUP_INSTR_OFFSETS
	.align		4
.L_743:
        /*0060*/ 	.byte	0x04, 0x28
        /*0062*/ 	.short	(.L_745 - .L_744)


	//   ....[0]....
.L_744:
        /*0064*/ 	.word	0x00002660


	//   ....[1]....
        /*0068*/ 	.word	0x00002690


	//   ....[2]....
        /*006c*/ 	.word	0x000026e0


	//   ....[3]....
        /*0070*/ 	.word	0x00002710


	//   ....[4]....
        /*0074*/ 	.word	0x00002740


	//   ....[5]....
        /*0078*/ 	.word	0x00002770


	//   ....[6]....
        /*007c*/ 	.word	0x000027a0


	//   ....[7]....
        /*0080*/ 	.word	0x000027d0


	//   ....[8]....
        /*0084*/ 	.word	0x00002800


	//   ....[9]....
        /*0088*/ 	.word	0x00002820


	//----- nvinfo : EIATTR_EXIT_INSTR_OFFSETS
	.align		4
.L_745:
        /*008c*/ 	.byte	0x04, 0x1c
        /*008e*/ 	.short	(.L_747 - .L_746)


	//   ....[0]....
.L_746:
        /*0090*/ 	.word	0x00005d50


	//   ....[1]....
        /*0094*/ 	.word	0x00005e90


	//   ....[2]....
        /*0098*/ 	.word	0x000060d0


	//----- nvinfo : EIATTR_MAX_THREADS
	.align		4
.L_747:
        /*009c*/ 	.byte	0x04, 0x05
        /*009e*/ 	.short	(.L_749 - .L_748)
.L_748:
        /*00a0*/ 	.word	0x00000188
        /*00a4*/ 	.word	0x00000001
        /*00a8*/ 	.word	0x00000001


	//----- nvinfo : EIATTR_CRS_STACK_SIZE
	.align		4
.L_749:
        /*00ac*/ 	.byte	0x04, 0x1e
        /*00ae*/ 	.short	(.L_751 - .L_750)
.L_750:
        /*00b0*/ 	.word	0x00000000


	//----- nvinfo : EIATTR_CBANK_PARAM_SIZE
	.align		4
.L_751:
        /*00b4*/ 	.byte	0x03, 0x19
        /*00b6*/ 	.short	0x00b8


	//----- nvinfo : EIATTR_PARAM_CBANK
	.align		4
        /*00b8*/ 	.byte	0x04, 0x0a
        /*00ba*/ 	.short	(.L_753 - .L_752)
	.align		4
.L_752:
        /*00bc*/ 	.word	index@(.nv.constant0._Z35group_norm_nhwc_bwd_one_pass_kernelI11Fp16IOFp32WLi64ELi98ELi392EEv26Group_norm_nhwc_bwd_params)
        /*00c0*/ 	.short	0x0210
        /*00c2*/ 	.short	0x00b8


	//----- nvinfo : EIATTR_SW_WAR
	.align		4
.L_753:
        /*00c4*/ 	.byte	0x04, 0x36
        /*00c6*/ 	.short	(.L_755 - .L_754)
.L_754:
        /*00c8*/ 	.word	0x00000008
.L_755:


//--------------------- .nv.info._Z35group_norm_nhwc_bwd_one_pass_kernelI11Fp16IOFp32WLi128ELi98ELi392EEv26Group_norm_nhwc_bwd_params --------------------------
	.section	.nv.info._Z35group_norm_nhwc_bwd_one_pass_kernelI11Fp16IOFp32WLi128ELi98ELi392EEv26Group_norm_nhwc_bwd_params,"",@"SHT_CUDA_INFO"
	.sectionflags	@""
	.align	4


	//----- nvinfo : EIATTR_CUDA_API_VERSION
	.align		4
        /*0000*/ 	.byte	0x04, 0x37
        /*0002*/ 	.short	(.L_757 - .L_756)
.L_756:
        /*0004*/ 	.word	0x00000082


	//----- nvinfo : EIATTR_KPARAM_INFO
	.align		4
.L_757:
        /*0008*/ 	.byte	0x04, 0x17
        /*000a*/ 	.short	(.L_759 - .L_758)
.L_758:
        /*000c*/ 	.word	0x00000000
        /*0010*/ 	.short	0x0000
        /*0012*/ 	.short	0x0000
        /*0014*/ 	.byte	0x00, 0xf0, 0xe1, 0x02


	//----- nvinfo : EIATTR_SPARSE_MMA_MASK
	.align		4
.L_759:
        /*0018*/ 	.byte	0x03, 0x50
        /*001a*/ 	.short	0x0000


	//----- nvinfo : EIATTR_MAXREG_COUNT
	.align		4
        /*001c*/ 	.byte	0x03, 0x1b
        /*001e*/ 	.short	0x0080


	//----- nvinfo : EIATTR_NUM_BARRIERS
	.align		4
        /*0020*/ 	.byte	0x02, 0x4c
        /*0022*/ 	.byte	0x01
	.zero		1


	//----- nvinfo : EIATTR_MERCURY_ISA_VERSION
	.align		4
        /*0024*/ 	.byte	0x03, 0x5f
        /*0026*/ 	.short	0x0101


	//----- nvinfo : EIATTR_INT_WARP_WIDE_INSTR_OFFSETS
	.align		4
        /*0028*/ 	.byte	0x04, 0x31
        /*002a*/ 	.short	(.L_761 - .L_760)


	//   ....[0]....
.L_760:
        /*002c*/ 	.word	0x00004fa0


	//   ....[1]....
        /*0030*/ 	.word	0x000095d0


	//----- nvinfo : EIATTR_COOP_GROUP_MASK_REGIDS
	.align		4
.L_761:
        /*0034*/ 	.byte	0x04, 0x29
        /*0036*/ 	.short	(.L_763 - .L_762)


	//   ....[0]....
.L_762:
        /*0038*/ 	.word	0xffffffff


	//   ....[1]....
        /*003c*/ 	.word	0xffffffff


	//   ....[2]....
        /*0040*/ 	.word	0xffffffff


	//   ....[3]....
        /*0044*/ 	.word	0xffffffff


	//   ....[4]....
        /*0048*/ 	.word	0xffffffff


	//   ....[5]....
        /*004c*/ 	.word	0xffffffff


	//   ....[6]....
        /*0050*/ 	.word	0xffffffff


	//   ....[7]....
        /*0054*/ 	.word	0xffffffff


	//   ....[8]....
        /*0058*/ 	.word	0xffffffff


	//   ....[9]....
        /*005c*/ 	.word	0xffffffff


	//----- nvinfo : EIATTR_COOP_GROUP_INSTR_OFFSETS
	.align		4
.L_763:
        /*0060*/ 	.byte	0x04, 0x28
        /*0062*/ 	.short	(.L_765 - .L_764)


	//   ....[0]....
.L_764:
        /*0064*/ 	.word	0x00004560


	//   ....[1]....
        /*0068*/ 	.word	0x000045a0


	//   ....[2]....
        /*006c*/ 	.word	0x00004730


	//   ....[3]....
        /*0070*/ 	.word	0x00004770


	//   ....[4]....
        /*0074*/ 	.word	0x000047d0


	//   ....[5]....
        /*0078*/ 	.word	0x00004800


	//   ....[6]....
        /*007c*/ 	.word	0x00004830


	//   ....[7]....
        /*0080*/ 	.word	0x00004860


	//   ....[8]....
        /*0084*/ 	.word	0x00004890


	//   ....[9]....
        /*0088*/ 	.word	0x000048b0


	//----- nvinfo : EIATTR_EXIT_INSTR_OFFSETS
	.align		4
.L_765:
        /*008c*/ 	.byte	0x04, 0x1c
        /*008e*/ 	.short	(.L_767 - .L_766)


	//   ....[0]....
.L_766:
        /*0090*/ 	.word	0x00009660


	//   ....[1]....
        /*0094*/ 	.word	0x000097a0


	//   ....[2]....
        /*0098*/ 	.word	0x000099e0


	//----- nvinfo : EIATTR_MAX_THREADS
	.align		4
.L_767:
        /*009c*/ 	.byte	0x04, 0x05
        /*009e*/ 	.short	(.L_769 - .L_768)
.L_768:
        /*00a0*/ 	.word	0x00000188
        /*00a4*/ 	.word	0x00000001
        /*00a8*/ 	.word	0x00000001


	//----- nvinfo : EIATTR_CRS_STACK_SIZE
	.align		4
.L_769:
        /*00ac*/ 	.byte	0x04, 0x1e
        /*00ae*/ 	.short	(.L_771 - .L_770)
.L_770:
        /*00b0*/ 	.word	0x00000000


	//----- nvinfo : EIATTR_CBANK_PARAM_SIZE
	.align		4
.L_771:
        /*00b4*/ 	.byte	0x03, 0x19
        /*00b6*/ 	.short	0x00b8


	//----- nvinfo : EIATTR_PARAM_CBANK
	.align		4
        /*00b8*/ 	.byte	0x04, 0x0a
        /*00ba*/ 	.short	(.L_773 - .L_772)
	.align		4
.L_772:
        /*00bc*/ 	.word	index@(.nv.constant0._Z35group_norm_nhwc_bwd_one_pass_kernelI11Fp16IOFp32WLi128ELi98ELi392EEv26Group_norm_nhwc_bwd_params)
        /*00c0*/ 	.short	0x0210
        /*00c2*/ 	.short	0x00b8


	//----- nvinfo : EIATTR_SW_WAR
	.align		4
.L_773:
        /*00c4*/ 	.byte	0x04, 0x36
        /*00c6*/ 	.short	(.L_775 - .L_774)
.L_774:
        /*00c8*/ 	.word	0x00000008
.L_775:


//--------------------- .nv.info._Z35group_norm_nhwc_bwd_one_pass_kernelI11Fp16IOFp32WLi256ELi98ELi392EEv26Group_norm_nhwc_bwd_params --------------------------
	.section	.nv.info._Z35group_norm_nhwc_bwd_one_pass_kernelI11Fp16IOFp32WLi256ELi98ELi392EEv26Group_norm_nhwc_bwd_params,"",@"SHT_CUDA_INFO"
	.sectionflags	@""
	.align	4


	//----- nvinfo : EIATTR_CUDA_API_VERSION
	.align		4
        /*0000*/ 	.byte	0x04, 0x37
        /*0002*/ 	.short	(.L_777 - .L_776)
.L_776:
        /*0004*/ 	.word	0x00000082


	//----- nvinfo : EIATTR_KPARAM_INFO
	.align		4
.L_777:
        /*0008*/ 	.byte	0x04, 0x17
        /*000a*/ 	.short	(.L_779 - .L_778)
.L_778:
        /*000c*/ 	.word	0x00000000
        /*0010*/ 	.short	0x0000
        /*0012*/ 	.short	0x0000
        /*0014*/ 	.byte	0x00, 0xf0, 0xe1, 0x02


	//----- nvinfo : EIATTR_SPARSE_MMA_MASK
	.align		4
.L_779:
        /*0018*/ 	.byte	0x03, 0x50
        /*001a*/ 	.short	0x0000


	//----- nvinfo : EIATTR_MAXREG_COUNT
	.align		4
        /*001c*/ 	.byte	0x03, 0x1b
        /*001e*/ 	.short	0x0080


	//----- nvinfo : EIATTR_NUM_BARRIERS
	.align		4
        /*0020*/ 	.byte	0x02, 0x4c
        /*0022*/ 	.byte	0x01
	.zero		1


	//----- nvinfo : EIATTR_MERCURY_ISA_VERSION
	.align		4
        /*0024*/ 	.byte	0x03, 0x5f
        /*0026*/ 	.short	0x0101


	//----- nvinfo : EIATTR_INT_WARP_WIDE_INSTR_OFFSETS
	.align		4
        /*0028*/ 	.byte	0x04, 0x31
        /*002a*/ 	.short	(.L_781 - .L_780)


	//   ....[0]....
.L_780:
        /*002c*/ 	.word	0x00009240


	//   ....[1]....
        /*0030*/ 	.word	0x00009590


	//   ....[2]....
        /*0034*/ 	.word	0x00009630


	//   ....[3]....
        /*0038*/ 	.word	0x000096d0


	//   ....[4]....
        /*003c*/ 	.word	0x00009770


	//   ....[5]....
        /*0040*/ 	.word	0x00009810


	//   ....[6]....
        /*0044*/ 	.word	0x000098b0


	//   ....[7]....
        /*0048*/ 	.word	0x00009950


	//   ....[8]....
        /*004c*/ 	.word	0x000099f0


	//   ....[9]....
        /*0050*/ 	.word	0x00009a90


	//   ....[10]....
        /*0054*/ 	.word	0x00009b30


	//   ....[11]....
        /*0058*/ 	.word	0x00009bd0


	//   ....[12]....
        /*005c*/ 	.word	0x00009c70


	//   ....[13]....
        /*0060*/ 	.word	0x00009d10


	//   ....[14]....
        /*0064*/ 	.word	0x00009db0


	//   ....[15]....
        /*0068*/ 	.word	0x00009e50


	//   ....[16]....
        /*006c*/ 	.word	0x00009ef0


	//   ....[17]....
        /*0070*/ 	.word	0x00009ff0


	//   ....[18]....
        /*0074*/ 	.word	0x0000a090


	//   ....[19]....
        /*0078*/ 	.word	0x0000a130


	//   ....[20]....
        /*007c*/ 	.word	0x0000a1d0


	//   ....[21]....
        /*0080*/ 	.word	0x0000a270


	//   ....[22]....
        /*0084*/ 	.word	0x0000a310


	//   ....[23]....
        /*0088*/ 	.word	0x0000a3b0


	//   ....[24]....
        /*008c*/ 	.word	0x0000a450


	//   ....[25]....
        /*0090*/ 	.word	0x0000a580


	//   ....[26]....
        /*0094*/ 	.word	0x0000a620


	//   ....[27]....
        /*0098*/ 	.word	0x0000a6c0


	//   ....[28]....
        /*009c*/ 	.word	0x0000a760


	//   ....[29]....
        /*00a0*/ 	.word	0x0000a960


	//   ....[30]....
        /*00a4*/ 	.word	0x0000aa20


	//   ....[31]....
        /*00a8*/ 	.word	0x000113f0


	//----- nvinfo : EIATTR_COOP_GROUP_MASK_REGIDS
	.align		4
.L_781:
        /*00ac*/ 	.byte	0x04, 0x29
        /*00ae*/ 	.short	(.L_783 - .L_782)


	//   ....[0]....
.L_782:
        /*00b0*/ 	.word	0xffffffff


	//   ....[1]....
        /*00b4*/ 	.word	0xffffffff


	//   ....[2]....
        /*00b8*/ 	.word	0xffffffff


	//   ....[3]....
        /*00bc*/ 	.word	0xffffffff


	//   ....[4]....
        /*00c0*/ 	.word	0xffffffff


	//   ....[5]....
        /*00c4*/ 	.word	0xffffffff


	//   ....[6]....
        /*00c8*/ 	.word	0xffffffff


	//   ....[7]....
        /*00cc*/ 	.word	0xffffffff


	//   ....[8]....
        /*00d0*/ 	.word	0xffffffff


	//   ....[9]....
        /*00d4*/ 	.word	0xffffffff


	//----- nvinfo : EIATTR_COOP_GROUP_INSTR_OFFSETS
	.align		4
.L_783:
        /*00d8*/ 	.byte	0x04, 0x28
        /*00da*/ 	.short	(.L_785 - .L_784)


	//   ....[0]....
.L_784:
        /*00dc*/ 	.word	0x00008800


	//   ....[1]....
        /*00e0*/ 	.word	0x00008890


	//   ....[2]....
        /*00e4*/ 	.word	0x000088d0


	//   ....[3]....
        /*00e8*/ 	.word	0x000088f0


	//   ....[4]....
        /*00ec*/ 	.word	0x00008930


	//   ....[5]....
        /*00f0*/ 	.word	0x00008950


	//   ....[6]....
        /*00f4*/ 	.word	0x00008990


	//   ....[7]....
        /*00f8*/ 	.word	0x000089b0


	//   ....[8]....
        /*00fc*/ 	.word	0x000089f0


	//   ....[9]....
        /*0100*/ 	.word	0x00008a00


	//----- nvinfo : EIATTR_EXIT_INSTR_OFFSETS
	.align		4
.L_785:
        /*0104*/ 	.byte	0x04, 0x1c
        /*0106*/ 	.short	(.L_787 - .L_786)


	//   ....[0]....
.L_786:
        /*0108*/ 	.word	0x000114e0


	//   ....[1]....
        /*010c*/ 	.word	0x00011620


	//   ....[2]....
        /*0110*/ 	.word	0x00011870


	//----- nvinfo : EIATTR_MAX_THREADS
	.align		4
.L_787:
        /*0114*/ 	.byte	0x04, 0x05
        /*0116*/ 	.short	(.L_789 - .L_788)
.L_788:
        /*0118*/ 	.word	0x00000188
        /*011c*/ 	.word	0x00000001
        /*0120*/ 	.word	0x00000001


	//----- nvinfo : EIATTR_CRS_STACK_SIZE
	.align		4
.L_789:
        /*0124*/ 	.byte	0x04, 0x1e
        /*0126*/ 	.short	(.L_791 - .L_790)
.L_790:
        /*0128*/ 	.word	0x00000000


	//----- nvinfo : EIATTR_CBANK_PARAM_SIZE
	.align		4
.L_791:
        /*012c*/ 	.byte	0x03, 0x19
        /*012e*/ 	.short	0x00b8


	//----- nvinfo : EIATTR_PARAM_CBANK
	.align		4
        /*0130*/ 	.byte	0x04, 0x0a
        /*0132*/ 	.short	(.L_793 - .L_792)
	.align		4
.L_792:
        /*0134*/ 	.word	index@(.nv.constant0._Z35group_norm_nhwc_bwd_one_pass_kernelI11Fp16IOFp32WLi256ELi98ELi392EEv26Group_norm_nhwc_bwd_params)
        /*0138*/ 	.short	0x0210
        /*013a*/ 	.short	0x00b8


	//----- nvinfo : EIATTR_SW_WAR
	.align		4
.L_793:
        /*013c*/ 	.byte	0x04, 0x36
        /*013e*/ 	.short	(.L_795 - .L_794)
.L_794:
        /*0140*/ 	.word	0x00000008
.L_795:


//--------------------- .nv.info._Z35group_norm_nhwc_bwd_one_pass_kernelI11Fp16IOFp32WLi512ELi98ELi392EEv26Group_norm_nhwc_bwd_params --------------------------
	.section	.nv.info._Z35group_norm_nhwc_bwd_one_pass_kernelI11Fp16IOFp32WLi512ELi98ELi392EEv26Group_norm_nhwc_bwd_params,"",@"SHT_CUDA_INFO"
	.sectionflags	@""
	.align	4


	//----- nvinfo : EIATTR_CUDA_API_VERSION
	.align		4
        /*0000*/ 	.byte	0x04, 0x37
        /*0002*/ 	.short	(.L_797 - .L_796)
.L_796:
        /*0004*/ 	.word	0x00000082


	//----- nvinfo : EIATTR_KPARAM_INFO
	.align		4
.L_797:
        /*0008*/ 	.byte	0x04, 0x17
        /*000a*/ 	.short	(.L_799 - .L_798)
.L_798:
        /*000c*/ 	.word	0x00000000
        /*0010*/ 	.short	0x0000
        /*0012*/ 	.short	0x0000
        /*0014*/ 	.byte	0x00, 0xf0, 0xe1, 0x02


	//----- nvinfo : EIATTR_SPARSE_MMA_MASK
	.align		4
.L_799:
        /*0018*/ 	.byte	0x03, 0x50
        /*001a*/ 	.short	0x0000


	//----- nvinfo : EIATTR_MAXREG_COUNT
	.align		4
        /*001c*/ 	.byte	0x03, 0x1b
        /*001e*/ 	.short	0x0080


	//----- nvinfo : EIATTR_NUM_BARRIERS
	.align		4
        /*0020*/ 	.byte	0x02, 0x4c
        /*0022*/ 	.byte	0x01
	.zero		1


	//----- nvinfo : EIATTR_ANNOTATIONS
	.align		4
        /*0024*/ 	.byte	0x04, 0x55
        /*0026*/ 	.short	(.L_801 - .L_800)


	//   ....[0]....
.L_800:
        /* <DEDUP_REMOVED lines=262> */


	//----- nvinfo : EIATTR_MERCURY_ISA_VERSION
	.align		4
.L_801:
        /*1070*/ 	.byte	0x03, 0x5f
        /*1072*/ 	.short	0x0101


	//----- nvinfo : EIATTR_INT_WARP_WIDE_INSTR_OFFSETS
	.align		4
        /*1074*/ 	.byte	0x04, 0x31
        /*1076*/ 	.short	(.L_803 - .L_802)


	//   ....[0]....
.L_802:
        /*1078*/ 	.word	0x00016bd0


	//   ....[1]....
        /*107c*/ 	.word	0x000186d0


	//----- nvinfo : EIATTR_COOP_GROUP_MASK_REGIDS
	.align		4
.L_803:
        /*1080*/ 	.byte	0x04, 0x29
        /*1082*/ 	.short	(.L_805 - .L_804)


	//   ....[0]....
.L_804:
        /*1084*/ 	.word	0xffffffff


	//   ....[1]....
        /*1088*/ 	.word	0xffffffff


	//   ....[2]....
        /*108c*/ 	.word	0xffffffff


	//   ....[3]....
        /*1090*/ 	.word	0xffffffff


	//   ....[4]....
        /*1094*/ 	.word	0xffffffff


	//   ....[5]....
        /*1098*/ 	.word	0xffffffff


	//   ....[6]....
        /*109c*/ 	.word	0xffffffff


	//   ....[7]....
        /*10a0*/ 	.word	0xffffffff


	//   ....[8]....
        /*10a4*/ 	.word	0xffffffff


	//   ....[9]....
        /*10a8*/ 	.word	0xffffffff


	//----- nvinfo : EIATTR_COOP_GROUP_INSTR_OFFSETS
	.align		4
.L_805:
        /*10ac*/ 	.byte	0x04, 0x28
        /*10ae*/ 	.short	(.L_807 - .L_806)


	//   ....[0]....
.L_806:
        /*10b0*/ 	.word	0x00015a40


	//   ....[1]....
        /*10b4*/ 	.word	0x00015a60


	//   ....[2]....
        /*10b8*/ 	.word	0x00015b20


	//   ....[3]....
        /*10bc*/ 	.word	0x00015be0


	//   ....[4]....
        /*10c0*/ 	.word	0x00015c00


	//   ....[5]....
        /*10c4*/ 	.word	0x00015c40


	//   ....[6]....
        /*10c8*/ 	.word	0x00015c80


	//   ....[7]....
        /*10cc*/ 	.word	0x00015cf0


	//   ....[8]....
        /*10d0*/ 	.word	0x00015d70


	//   ....[9]....
        /*10d4*/ 	.word	0x00015e30


	//----- nvinfo : EIATTR_EXIT_INSTR_OFFSETS
	.align		4
.L_807:
        /*10d8*/ 	.byte	0x04, 0x1c
        /*10da*/ 	.short	(.L_809 - .L_808)


	//   ....[0]....
.L_808:
        /*10dc*/ 	.word	0x00018760


	//   ....[1]....
        /*10e0*/ 	.word	0x000188b0


	//   ....[2]....
        /*10e4*/ 	.word	0x00018b30


	//----- nvinfo : EIATTR_MAX_THREADS
	.align		4
.L_809:
        /*10e8*/ 	.byte	0x04, 0x05
        /*10ea*/ 	.short	(.L_811 - .L_810)
.L_810:
        /*10ec*/ 	.word	0x00000188
        /*10f0*/ 	.word	0x00000001
        /*10f4*/ 	.word	0x00000001


	//----- nvinfo : EIATTR_CRS_STACK_SIZE
	.align		4
.L_811:
        /*10f8*/ 	.byte	0x04, 0x1e
        /*10fa*/ 	.short	(.L_813 - .L_812)
.L_812:
        /*10fc*/ 	.word	0x00000000


	//----- nvinfo : EIATTR_CBANK_PARAM_SIZE
	.align		4
.L_813:
        /*1100*/ 	.byte	0x03, 0x19
        /*1102*/ 	.short	0x00b8


	//----- nvinfo : EIATTR_PARAM_CBANK
	.align		4
        /*1104*/ 	.byte	0x04, 0x0a
        /*1106*/ 	.short	(.L_815 - .L_814)
	.align		4
.L_814:
        /*1108*/ 	.word	index@(.nv.constant0._Z35group_norm_nhwc_bwd_one_pass_kernelI11Fp16IOFp32WLi512ELi98ELi392EEv26Group_norm_nhwc_bwd_params)
        /*110c*/ 	.short	0x0210
        /*110e*/ 	.short	0x00b8


	//----- nvinfo : EIATTR_SW_WAR
	.align		4
.L_815:
        /*1110*/ 	.byte	0x04, 0x36
        /*1112*/ 	.short	(.L_817 - .L_816)
.L_816:
        /*1114*/ 	.word	0x00000008
.L_817:


//--------------------- .nv.info._Z35group_norm_nhwc_bwd_one_pass_kernelI11Fp16IOBf16WLi64ELi98ELi392EEv26Group_norm_nhwc_bwd_params --------------------------
	.section	.nv.info._Z35group_norm_nhwc_bwd_one_pass_kernelI11Fp16IOBf16WLi64ELi98ELi392EEv26Group_norm_nhwc_bwd_params,"",@"SHT_CUDA_INFO"
	.sectionflags	@""
	.align	4


	//----- nvinfo : EIATTR_CUDA_API_VERSION
	.align		4
        /*0000*/ 	.byte	0x04, 0x37
        /*0002*/ 	.short	(.L_819 - .L_818)
.L_818:
        /*0004*/ 	.word	0x00000082


	//----- nvinfo : EIATTR_KPARAM_INFO
	.align		4
.L_819:
        /*0008*/ 	.byte	0x04, 0x17
        /*000a*/ 	.short	(.L_821 - .L_820)
.L_820:
        /*000c*/ 	.word	0x00000000
        /*0010*/ 	.short	0x0000
        /*0012*/ 	.short	0x0000
        /*0014*/ 	.byte	0x00, 0xf0, 0xe1, 0x02


	//----- nvinfo : EIATTR_SPARSE_MMA_MASK
	.align		4
.L_821:
        /*0018*/ 	.byte	0x03, 0x50
        /*001a*/ 	.short	0x0000


	//----- nvinfo : EIATTR_MAXREG_COUNT
	.align		4
        /*001c*/ 	.byte	0x03, 0x1b
        /*001e*/ 	.short	0x0080


	//----- nvinfo : EIATTR_NUM_BARRIERS
	.align		4
        /*0020*/ 	.byte	0x02, 0x4c
        /*0022*/ 	.byte	0x01
	.zero		1


	//----- nvinfo : EIATTR_MERCURY_ISA_VERSION
	.align		4
        /*0024*/ 	.byte	0x03, 0x5f
        /*0026*/ 	.short	0x0101


	//----- nvinfo : EIATTR_INT_WARP_WIDE_INSTR_OFFSETS
	.align		4
        /*0028*/ 	.byte	0x04, 0x31
        /*002a*/ 	.short	(.L_823 - .L_822)


	//   ....[0]....
.L_822:
        /*002c*/ 	.word	0x00003050


	//   ....[1]....
        /*0030*/ 	.word	0x00005d50


	//----- nvinfo : EIATTR_COOP_GROUP_MASK_REGIDS
	.align		4
.L_823:
        /*0034*/ 	.byte	0x04, 0x29
        /*0036*/ 	.short	(.L_825 - .L_824)


	//   ....[0]....
.L_824:
        /*0038*/ 	.word	0xffffffff


	//   ....[1]....
        /*003c*/ 	.word	0xffffffff


	//   ....[2]....
        /*0040*/ 	.word	0xffffffff


	//   ....[3]....
        /*0044*/ 	.word	0xffffffff


	//   ....[4]....
        /*0048*/ 	.word	0xffffffff


	//   ....[5]....
        /*004c*/ 	.word	0xffffffff


	//   ....[6]....
        /*0050*/ 	.word	0xffffffff


	//   ....[7]....
        /*0054*/ 	.word	0xffffffff


	//   ....[8]....
        /*0058*/ 	.word	0xffffffff


	//   ....[9]....
        /*005c*/ 	.word	0xffffffff


	//----- nvinfo : EIATTR_COOP_GROUP_INSTR_OFFSETS
	.align		4
.L_825:
        /*0060*/ 	.byte	0x04, 0x28
        /*0062*/ 	.short	(.L_827 - .L_826)


	//   ....[0]....
.L_826:
        /*0064*/ 	.word	0x000026f0


	//   ....[1]....
        /*0068*/ 	.word	0x00002730


	//   ....[2]....
        /*006c*/ 	.word	0x00002790


	//   ....[3]....
        /*0070*/ 	.word	0x000027c0


	//   ....[4]....
        /*0074*/ 	.word	0x000027f0


	//   ....[5]....
        /*0078*/ 	.word	0x00002820


	//   ....[6]....
        /*007c*/ 	.word	0x00002850


	//   ....[7]....
        /*0080*/ 	.word	0x00002880


	//   ....[8]....
        /*0084*/ 	.word	0x000028b0


	//   ....[9]....
        /*0088*/ 	.word	0x000028d0


	//----- nvinfo : EIATTR_EXIT_INSTR_OFFSETS
	.align		4
.L_827:
        /*008c*/ 	.byte	0x04, 0x1c
        /*008e*/ 	.short	(.L_829 - .L_828)


	//   ....[0]....
.L_828:
        /*0090*/ 	.word	0x00005de0


	//   ....[1]....
        /*0094*/ 	.word	0x00005f20


	//   ....[2]....
        /*0098*/ 	.word	0x00006180


	//----- nvinfo : EIATTR_MAX_THREADS
	.align		4
.L_829:
        /*009c*/ 	.byte	0x04, 0x05
        /*009e*/ 	.short	(.L_831 - .L_830)
.L_830:
        /*00a0*/ 	.word	0x00000188
        /*00a4*/ 	.word	0x00000001
        /*00a8*/ 	.word	0x00000001


	//----- nvinfo : EIATTR_CRS_STACK_SIZE
	.align		4
.L_831:
        /*00ac*/ 	.byte	0x04, 0x1e
        /*00ae*/ 	.short	(.L_833 - .L_832)
.L_832:
        /*00b0*/ 	.word	0x00000000


	//----- nvinfo : EIATTR_CBANK_PARAM_SIZE
	.align		4
.L_833:
        /*00b4*/ 	.byte	0x03, 0x19
        /*00b6*/ 	.short	0x00b8


	//----- nvinfo : EIATTR_PARAM_CBANK
	.align		4
        /*00b8*/ 	.byte	0x04, 0x0a
        /*00ba*/ 	.short	(.L_835 - .L_834)
	.align		4
.L_834:
        /*00bc*/ 	.word	index@(.nv.constant0._Z35group_norm_nhwc_bwd_one_pass_kernelI11Fp16IOBf16WLi64ELi98ELi392EEv26Group_norm_nhwc_bwd_params)
        /*00c0*/ 	.short	0x0210
        /*00c2*/ 	.short	0x00b8


	//----- nvinfo : EIATTR_SW_WAR
	.align		4
.L_835:
        /*00c4*/ 	.byte	0x04, 0x36
        /*00c6*/ 	.short	(.L_837 - .L_836)
.L_836:
        /*00c8*/ 	.word	0x00000008
.L_837:


//--------------------- .nv.info._Z35group_norm_nhwc_bwd_one_pass_kernelI11Fp16IOBf16WLi128ELi98ELi392EEv26Group_norm_nhwc_bwd_params --------------------------
	.section	.nv.info._Z35group_norm_nhwc_bwd_one_pass_kernelI11Fp16IOBf16WLi128ELi98ELi392EEv26Group_norm_nhwc_bwd_params,"",@"SHT_CUDA_INFO"
	.sectionflags	@""
	.align	4


	//----- nvinfo : EIATTR_CUDA_API_VERSION
	.align		4
        /*0000*/ 	.byte	0x04, 0x37
        /*0002*/ 	.short	(.L_839 - .L_838)
.L_838:
        /*0004*/ 	.word	0x00000082


	//----- nvinfo : EIATTR_KPARAM_INFO
	.align		4
.L_839:
        /*0008*/ 	.byte	0x04, 0x17
        /*000a*/ 	.short	(.L_841 - .L_840)
.L_840:
        /*000c*/ 	.word	0x00000000
        /*0010*/ 	.short	0x0000
        /*0012*/ 	.short	0x0000
        /*0014*/ 	.byte	0x00, 0xf0, 0xe1, 0x02


	//----- nvinfo : EIATTR_SPARSE_MMA_MASK
	.align		4
.L_841:
        /*0018*/ 	.byte	0x03, 0x50
        /*001a*/ 	.short	0x0000


	//----- nvinfo : EIATTR_MAXREG_COUNT
	.align		4
        /*001c*/ 	.byte	0x03, 0x1b
        /*001e*/ 	.short	0x0080


	//----- nvinfo : EIATTR_NUM_BARRIERS
	.align		4
        /*0020*/ 	.byte	0x02, 0x4c
        /*0022*/ 	.byte	0x01
	.zero		1


	//----- nvinfo : EIATTR_MERCURY_ISA_VERSION
	.align		4
        /*0024*/ 	.byte	0x03, 0x5f
        /*0026*/ 	.short	0x0101


	//----- nvinfo : EIATTR_INT_WARP_WIDE_INSTR_OFFSETS
	.align		4
        /*0028*/ 	.byte	0x04, 0x31
        /*002a*/ 	.short	(.L_843 - .L_842)


	//   ....[0]....
.L_842:
        /*002c*/ 	.word	0x00005010


	//   ....[1]....
        /*0030*/ 	.word	0x00009640


	//----- nvinfo : EIATTR_COOP_GROUP_MASK_REGIDS
	.align		4
.L_843:
        /*0034*/ 	.byte	0x04, 0x29
        /*0036*/ 	.short	(.L_845 - .L_844)


	//   ....[0]....
.L_844:
        /*0038*/ 	.word	0xffffffff


	//   ....[1]....
        /*003c*/ 	.word	0xffffffff


	//   ....[2]....
        /*0040*/ 	.word	0xffffffff


	//   ....[3]....
        /*0044*/ 	.word	0xffffffff


	//   ....[4]....
        /*0048*/ 	.word	0xffffffff


	//   ....[5]....
        /*004c*/ 	.word	0xffffffff


	//   ....[6]....
        /*0050*/ 	.word	0xffffffff


	//   ....[7]....
        /*0054*/ 	.word	0xffffffff


	//   ....[8]....
        /*0058*/ 	.word	0xffffffff


	//   ....[9]....
        /*005c*/ 	.word	0xffffffff


	//----- nvinfo : EIATTR_COOP_GROUP_INSTR_OFFSETS
	.align		4
.L_845:
        /*0060*/ 	.byte	0x04, 0x28
        /*0062*/ 	.short	(.L_847 - .L_846)


	//   ....[0]....
.L_846:
        /*0064*/ 	.word	0x000045c0


	//   ....[1]....
        /*0068*/ 	.word	0x00004600


	//   ....[2]....
        /*006c*/ 	.word	0x00004790


	//   ....[3]....
        /*0070*/ 	.word	0x000047d0


	//   ....[4]....
        /*0074*/ 	.word	0x00004830


	//   ....[5]....
        /*0078*/ 	.word	0x00004860


	//   ....[6]....
        /*007c*/ 	.word	0x00004890


	//   ....[7]....
        /*0080*/ 	.word	0x000048c0


	//   ....[8]....
        /*0084*/ 	.word	0x000048f0


	//   ....[9]....
        /*0088*/ 	.word	0x00004910


	//----- nvinfo : EIATTR_EXIT_INSTR_OFFSETS
	.align		4
.L_847:
        /*008c*/ 	.byte	0x04, 0x1c
        /*008e*/ 	.short	(.L_849 - .L_848)


	//   ....[0]....
.L_848:
        /*0090*/ 	.word	0x000096d0


	//   ....[1]....
        /*0094*/ 	.word	0x00009810


	//   ....[2]....
        /*0098*/ 	.word	0x00009a70


	//----- nvinfo : EIATTR_MAX_THREADS
	.align		4
.L_849:
        /*009c*/ 	.byte	0x04, 0x05
        /*009e*/ 	.short	(.L_851 - .L_850)
.L_850:
        /*00a0*/ 	.word	0x00000188
        /*00a4*/ 	.word	0x00000001
        /*00a8*/ 	.word	0x00000001


	//----- nvinfo : EIATTR_CRS_STACK_SIZE
	.align		4
.L_851:
        /*00ac*/ 	.byte	0x04, 0x1e
        /*00ae*/ 	.short	(.L_853 - .L_852)
.L_852:
        /*00b0*/ 	.word	0x00000000


	//----- nvinfo : EIATTR_CBANK_PARAM_SIZE
	.align		4
.L_853:
        /*00b4*/ 	.byte	0x03, 0x19
        /*00b6*/ 	.short	0x00b8


	//----- nvinfo : EIATTR_PARAM_CBANK
	.align		4
        /*00b8*/ 	.byte	0x04, 0x0a
        /*00ba*/ 	.short	(.L_855 - .L_854)
	.align		4
.L_854:
        /*00bc*/ 	.word	index@(.nv.constant0._Z35group_norm_nhwc_bwd_one_pass_kernelI11Fp16IOBf16WLi128ELi98ELi392EEv26Group_norm_nhwc_bwd_params)
        /*00c0*/ 	.short	0x0210
        /*00c2*/ 	.short	0x00b8


	//----- nvinfo : EIATTR_SW_WAR
	.align		4
.L_855:
        /*00c4*/ 	.byte	0x04, 0x36
        /*00c6*/ 	.short	(.L_857 - .L_856)
.L_856:
        /*00c8*/ 	.word	0x00000008
.L_857:


//--------------------- .nv.info._Z35group_norm_nhwc_bwd_one_pass_kernelI11Fp16IOBf16WLi256ELi98ELi392EEv26Group_norm_nhwc_bwd_params --------------------------
	.section	.nv.info._Z35group_norm_nhwc_bwd_one_pass_kernelI11Fp16IOBf16WLi256ELi98ELi392EEv26Group_norm_nhwc_bwd_params,"",@"SHT_CUDA_INFO"
	.sectionflags	@""
	.align	4


	//----- nvinfo : EIATTR_CUDA_API_VERSION
	.align		4
        /*0000*/ 	.byte	0x04, 0x37
        /*0002*/ 	.short	(.L_859 - .L_858)
.L_858:
        /*0004*/ 	.word	0x00000082


	//----- nvinfo : EIATTR_KPARAM_INFO
	.align		4
.L_859:
        /*0008*/ 	.byte	0x04, 0x17
        /*000a*/ 	.short	(.L_861 - .L_860)
.L_860:
        /*000c*/ 	.word	0x00000000
        /*0010*/ 	.short	0x0000
        /*0012*/ 	.short	0x0000
        /*0014*/ 	.byte	0x00, 0xf0, 0xe1, 0x02


	//----- nvinfo : EIATTR_SPARSE_MMA_MASK
	.align		4
.L_861:
        /*0018*/ 	.byte	0x03, 0x50
        /*001a*/ 	.short	0x0000


	//----- nvinfo : EIATTR_MAXREG_COUNT
	.align		4
        /*001c*/ 	.byte	0x03, 0x1b
        /*001e*/ 	.short	0x0080


	//----- nvinfo : EIATTR_NUM_BARRIERS
	.align		4
        /*0020*/ 	.byte	0x02, 0x4c
        /*0022*/ 	.byte	0x01
	.zero		1


	//----- nvinfo : EIATTR_MERCURY_ISA_VERSION
	.align		4
        /*0024*/ 	.byte	0x03, 0x5f
        /*0026*/ 	.short	0x0101


	//----- nvinfo : EIATTR_INT_WARP_WIDE_INSTR_OFFSETS
	.align		4
        /*0028*/ 	.byte	0x04, 0x31
        /*002a*/ 	.short	(.L_863 - .L_862)


	//   ....[0]....
.L_862:
        /*002c*/ 	.word	0x000092c0


	//   ....[1]....
        /*0030*/ 	.word	0x00009610


	//   ....[2]....
        /*0034*/ 	.word	0x000096b0


	//   ....[3]....
        /*0038*/ 	.word	0x00009750


	//   ....[4]....
        /*003c*/ 	.word	0x000097f0


	//   ....[5]....
        /*0040*/ 	.word	0x00009890


	//   ....[6]....
        /*0044*/ 	.word	0x00009930


	//   ....[7]....
        /*0048*/ 	.word	0x000099d0


	//   ....[8]....
        /*004c*/ 	.word	0x00009a70


	//   ....[9]....
        /*0050*/ 	.word	0x00009b10


	//   ....[10]....
        /*0054*/ 	.word	0x00009bb0


	//   ....[11]....
        /*0058*/ 	.word	0x00009c50


	//   ....[12]....
        /*005c*/ 	.word	0x00009cf0


	//   ....[13]....
        /*0060*/ 	.word	0x00009d90


	//   ....[14]....
        /*0064*/ 	.word	0x00009e30


	//   ....[15]....
        /*0068*/ 	.word	0x00009ed0


	//   ....[16]....
        /*006c*/ 	.word	0x00009f70


	//   ....[17]....
        /*0070*/ 	.word	0x0000a070


	//   ....[18]....
        /*0074*/ 	.word	0x0000a110


	//   ....[19]....
        /*0078*/ 	.word	0x0000a1b0


	//   ....[20]....
        /*007c*/ 	.word	0x0000a250


	//   ....[21]....
        /*0080*/ 	.word	0x0000a2f0


	//   ....[22]....
        /*0084*/ 	.word	0x0000a390


	//   ....[23]....
        /*0088*/ 	.word	0x0000a430


	//   ....[24]....
        /*008c*/ 	.word	0x0000a4d0


	//   ....[25]....
        /*0090*/ 	.word	0x0000a600


	//   ....[26]....
        /*0094*/ 	.word	0x0000a6a0


	//   ....[27]....
        /*0098*/ 	.word	0x0000a740


	//   ....[28]....
        /*009c*/ 	.word	0x0000a7e0


	//   ....[29]....
        /*00a0*/ 	.word	0x0000a9e0


	//   ....[30]....
        /*00a4*/ 	.word	0x0000aaa0


	//   ....[31]....
        /*00a8*/ 	.word	0x00011470


	//----- nvinfo : EIATTR_COOP_GROUP_MASK_REGIDS
	.align		4
.L_863:
        /*00ac*/ 	.byte	0x04, 0x29
        /*00ae*/ 	.short	(.L_865 - .L_864)


	//   ....[0]....
.L_864:
        /*00b0*/ 	.word	0xffffffff


	//   ....[1]....
        /*00b4*/ 	.word	0xffffffff


	//   ....[2]....
        /*00b8*/ 	.word	0xffffffff


	//   ....[3]....
        /*00bc*/ 	.word	0xffffffff


	//   ....[4]....
        /*00c0*/ 	.word	0xffffffff


	//   ....[5]....
        /*00c4*/ 	.word	0xffffffff


	//   ....[6]....
        /*00c8*/ 	.word	0xffffffff


	//   ....[7]....
        /*00cc*/ 	.word	0xffffffff


	//   ....[8]....
        /*00d0*/ 	.word	0xffffffff


	//   ....[9]....
        /*00d4*/ 	.word	0xffffffff


	//----- nvinfo : EIATTR_COOP_GROUP_INSTR_OFFSETS
	.align		4
.L_865:
        /*00d8*/ 	.byte	0x04, 0x28
        /*00da*/ 	.short	(.L_867 - .L_866)


	//   ....[0]....
.L_866:
        /*00dc*/ 	.word	0x00008880


	//   ....[1]....
        /*00e0*/ 	.word	0x00008910


	//   ....[2]....
        /*00e4*/ 	.word	0x00008950


	//   ....[3]....
        /*00e8*/ 	.word	0x00008970


	//   ....[4]....
        /*00ec*/ 	.word	0x000089b0


	//   ....[5]....
        /*00f0*/ 	.word	0x000089d0


	//   ....[6]....
        /*00f4*/ 	.word	0x00008a10


	//   ....[7]....
        /*00f8*/ 	.word	0x00008a30


	//   ....[8]....
        /*00fc*/ 	.word	0x00008a70


	//   ....[9]....
        /*0100*/ 	.word	0x00008a80


	//----- nvinfo : EIATTR_EXIT_INSTR_OFFSETS
	.align		4
.L_867:
        /*0104*/ 	.byte	0x04, 0x1c
        /*0106*/ 	.short	(.L_869 - .L_868)


	//   ....[0]....
.L_868:
        /*0108*/ 	.word	0x00011560


	//   ....[1]....
        /*010c*/ 	.word	0x000116a0


	//   ....[2]....
        /*0110*/ 	.word	0x00011900


	//----- nvinfo : EIATTR_MAX_THREADS
	.align		4
.L_869:
        /*0114*/ 	.byte	0x04, 0x05
        /*0116*/ 	.short	(.L_871 - .L_870)
.L_870:
        /*0118*/ 	.word	0x00000188
        /*011c*/ 	.word	0x00000001
        /*0120*/ 	.word	0x00000001


	//----- nvinfo : EIATTR_CRS_STACK_SIZE
	.align		4
.L_871:
        /*0124*/ 	.byte	0x04, 0x1e
        /*0126*/ 	.short	(.L_873 - .L_872)
.L_872:
        /*0128*/ 	.word	0x00000000


	//----- nvinfo : EIATTR_CBANK_PARAM_SIZE
	.align		4
.L_873:
        /*012c*/ 	.byte	0x03, 0x19
        /*012e*/ 	.short	0x00b8


	//----- nvinfo : EIATTR_PARAM_CBANK
	.align		4
        /*0130*/ 	.byte	0x04, 0x0a
        /*0132*/ 	.short	(.L_875 - .L_874)
	.align		4
.L_874:
        /*0134*/ 	.word	index@(.nv.constant0._Z35group_norm_nhwc_bwd_one_pass_kernelI11Fp16IOBf16WLi256ELi98ELi392EEv26Group_norm_nhwc_bwd_params)
        /*0138*/ 	.short	0x0210
        /*013a*/ 	.short	0x00b8


	//----- nvinfo : EIATTR_SW_WAR
	.align		4
.L_875:
        /*013c*/ 	.byte	0x04, 0x36
        /*013e*/ 	.short	(.L_877 - .L_876)
.L_876:
        /*0140*/ 	.word	0x00000008
.L_877:


//--------------------- .nv.info._Z35group_norm_nhwc_bwd_one_pass_kernelI11Fp16IOBf16WLi512ELi98ELi392EEv26Group_norm_nhwc_bwd_params --------------------------
	.section	.nv.info._Z35group_norm_nhwc_bwd_one_pass_kernelI11Fp16IOBf16WLi512ELi98ELi392EEv26Group_norm_nhwc_bwd_params,"",@"SHT_CUDA_INFO"
	.sectionflags	@""
	.align	4


	//----- nvinfo : EIATTR_CUDA_API_VERSION
	.align		4
        /*0000*/ 	.byte	0x04, 0x37
        /*0002*/ 	.short	(.L_879 - .L_878)
.L_878:
        /*0004*/ 	.word	0x00000082


	//----- nvinfo : EIATTR_KPARAM_INFO
	.align		4
.L_879:
        /*0008*/ 	.byte	0x04, 0x17
        /*000a*/ 	.short	(.L_881 - .L_880)
.L_880:
        /*000c*/ 	.word	0x00000000
        /*0010*/ 	.short	0x0000
        /*0012*/ 	.short	0x0000
        /*0014*/ 	.byte	0x00, 0xf0, 0xe1, 0x02


	//----- nvinfo : EIATTR_SPARSE_MMA_MASK
	.align		4
.L_881:
        /*0018*/ 	.byte	0x03, 0x50
        /*001a*/ 	.short	0x0000


	//----- nvinfo : EIATTR_MAXREG_COUNT
	.align		4
        /*001c*/ 	.byte	0x03, 0x1b
        /*001e*/ 	.short	0x0080


	//----- nvinfo : EIATTR_NUM_BARRIERS
	.align		4
        /*0020*/ 	.byte	0x02, 0x4c
        /*0022*/ 	.byte	0x01
	.zero		1


	//----- nvinfo : EIATTR_ANNOTATIONS
	.align		4
        /*0024*/ 	.byte	0x04, 0x55
        /*0026*/ 	.short	(.L_883 - .L_882)


	//   ....[0]....
.L_882:
        /* <DEDUP_REMOVED lines=259> */


	//----- nvinfo : EIATTR_MERCURY_ISA_VERSION
	.align		4
.L_883:
        /*1040*/ 	.byte	0x03, 0x5f
        /*1042*/ 	.short	0x0101


	//----- nvinfo : EIATTR_INT_WARP_WIDE_INSTR_OFFSETS
	.align		4
        /*1044*/ 	.byte	0x04, 0x31
        /*1046*/ 	.short	(.L_885 - .L_884)


	//   ....[0]....
.L_884:
        /*1048*/ 	.word	0x00016b80


	//   ....[1]....
        /*104c*/ 	.word	0x00018680


	//----- nvinfo : EIATTR_COOP_GROUP_MASK_REGIDS
	.align		4
.L_885:
        /*1050*/ 	.byte	0x04, 0x29
        /*1052*/ 	.short	(.L_887 - .L_886)


	//   ....[0]....
.L_886:
        /*1054*/ 	.word	0xffffffff


	//   ....[1]....
        /*1058*/ 	.word	0xffffffff


	//   ....[2]....
        /*105c*/ 	.word	0xffffffff


	//   ....[3]....
        /*1060*/ 	.word	0xffffffff


	//   ....[4]....
        /*1064*/ 	.word	0xffffffff


	//   ....[5]....
        /*1068*/ 	.word	0xffffffff


	//   ....[6]....
        /*106c*/ 	.word	0xffffffff


	//   ....[7]....
        /*1070*/ 	.word	0xffffffff


	//   ....[8]....
        /*1074*/ 	.word	0xffffffff


	//   ....[9]....
        /*1078*/ 	.word	0xffffffff


	//----- nvinfo : EIATTR_COOP_GROUP_INSTR_OFFSETS
	.align		4
.L_887:
        /*107c*/ 	.byte	0x04, 0x28
        /*107e*/ 	.short	(.L_889 - .L_888)


	//   ....[0]....
.L_888:
        /*1080*/ 	.word	0x000159f0


	//   ....[1]....
        /*1084*/ 	.word	0x00015a10


	//   ....[2]....
        /*1088*/ 	.word	0x00015ad0


	//   ....[3]....
        /*108c*/ 	.word	0x00015b90


	//   ....[4]....
        /*1090*/ 	.word	0x00015bb0


	//   ....[5]....
        /*1094*/ 	.word	0x00015bf0


	//   ....[6]....
        /*1098*/ 	.word	0x00015c30


	//   ....[7]....
        /*109c*/ 	.word	0x00015ca0


	//   ....[8]....
        /*10a0*/ 	.word	0x00015d20


	//   ....[9]....
        /*10a4*/ 	.word	0x00015de0


	//----- nvinfo : EIATTR_EXIT_INSTR_OFFSETS
	.align		4
.L_889:
        /*10a8*/ 	.byte	0x04, 0x1c
        /*10aa*/ 	.short	(.L_891 - .L_890)


	//   ....[0]....
.L_890:
        /*10ac*/ 	.word	0x00018710


	//   ....[1]....
        /*10b0*/ 	.word	0x00018860


	//   ....[2]....
        /*10b4*/ 	.word	0x00018b00


	//----- nvinfo : EIATTR_MAX_THREADS
	.align		4
.L_891:
        /*10b8*/ 	.byte	0x04, 0x05
        /*10ba*/ 	.short	(.L_893 - .L_892)
.L_892:
        /*10bc*/ 	.word	0x00000188
        /*10c0*/ 	.word	0x00000001
        /*10c4*/ 	.word	0x00000001


	//----- nvinfo : EIATTR_CRS_STACK_SIZE
	.align		4
.L_893:
        /*10c8*/ 	.byte	0x04, 0x1e
        /*10ca*/ 	.short	(.L_895 - .L_894)
.L_894:
        /*10cc*/ 	.word	0x00000000


	//----- nvinfo : EIATTR_CBANK_PARAM_SIZE
	.align		4
.L_895:
        /*10d0*/ 	.byte	0x03, 0x19
        /*10d2*/ 	.short	0x00b8


	//----- nvinfo : EIATTR_PARAM_CBANK
	.align		4
        /*10d4*/ 	.byte	0x04, 0x0a
        /*10d6*/ 	.short	(.L_897 - .L_896)
	.align		4
.L_896:
        /*10d8*/ 	.word	index@(.nv.constant0._Z35group_norm_nhwc_bwd_one_pass_kernelI11Fp16IOBf16WLi512ELi98ELi392EEv26Group_norm_nhwc_bwd_params)
        /*10dc*/ 	.short	0x0210
        /*10de*/ 	.short	0x00b8


	//----- nvinfo : EIATTR_SW_WAR
	.align		4
.L_897:
        /*10e0*/ 	.byte	0x04, 0x36
        /*10e2*/ 	.short	(.L_899 - .L_898)
.L_898:
        /*10e4*/ 	.word	0x00000008
.L_899:


//--------------------- .nv.info._Z35group_norm_nhwc_bwd_one_pass_kernelI11Fp16IOFp16WLi64ELi98ELi392EEv26Group_norm_nhwc_bwd_params --------------------------
	.section	.nv.info._Z35group_norm_nhwc_bwd_one_pass_kernelI11Fp16IOFp16WLi64ELi98ELi392EEv26Group_norm_nhwc_bwd_params,"",@"SHT_CUDA_INFO"
	.sectionflags	@""
	.align	4


	//----- nvinfo : EIATTR_CUDA_API_VERSION
	.align		4
        /*0000*/ 	.byte	0x04, 0x37
        /*0002*/ 	.short	(.L_901 - .L_900)
.L_900:
        /*0004*/ 	.word	0x00000082


	//----- nvinfo : EIATTR_KPARAM_INFO
	.align		4
.L_901:
        /*0008*/ 	.byte	0x04, 0x17
        /*000a*/ 	.short	(.L_903 - .L_902)
.L_902:
        /*000c*/ 	.word	0x00000000
        /*0010*/ 	.short	0x0000
        /*0012*/ 	.short	0x0000
        /*0014*/ 	.byte	0x00, 0xf0, 0xe1, 0x02


	//----- nvinfo : EIATTR_SPARSE_MMA_MASK
	.align		4
.L_903:
        /*0018*/ 	.byte	0x03, 0x50
        /*001a*/ 	.short	0x0000


	//----- nvinfo : EIATTR_MAXREG_COUNT
	.align		4
        /*001c*/ 	.byte	0x03, 0x1b
        /*001e*/ 	.short	0x0080


	//----- nvinfo : EIATTR_NUM_BARRIERS
	.align		4
        /*0020*/ 	.byte	0x02, 0x4c
        /*0022*/ 	.byte	0x01
	.zero		1


	//----- nvinfo : EIATTR_MERCURY_ISA_VERSION
	.align		4
        /*0024*/ 	.byte	0x03, 0x5f
        /*0026*/ 	.short	0x0101


	//----- nvinfo : EIATTR_INT_WARP_WIDE_INSTR_OFFSETS
	.align		4
        /*0028*/ 	.byte	0x04, 0x31
        /*002a*/ 	.short	(.L_905 - .L_904)


	//   ....[0]....
.L_904:
        /*002c*/ 	.word	0x00003050


	//   ....[1]....
        /*0030*/ 	.word	0x00005d50


	//----- nvinfo : EIATTR_COOP_GROUP_MASK_REGIDS
	.align		4
.L_905:
        /*0034*/ 	.byte	0x04, 0x29
        /*0036*/ 	.short	(.L_907 - .L_906)


	//   ....[0]....
.L_906:
        /*0038*/ 	.word	0xffffffff


	//   ....[1]....
        /*003c*/ 	.word	0xffffffff


	//   ....[2]....
        /*0040*/ 	.word	0xffffffff


	//   ....[3]....
        /*0044*/ 	.word	0xffffffff


	//   ....[4]....
        /*0048*/ 	.word	0xffffffff


	//   ....[5]....
        /*004c*/ 	.word	0xffffffff


	//   ....[6]....
        /*0050*/ 	.word	0xffffffff


	//   ....[7]....
        /*0054*/ 	.word	0xffffffff


	//   ....[8]....
        /*0058*/ 	.word	0xffffffff


	//   ....[9]....
        /*005c*/ 	.word	0xffffffff


	//----- nvinfo : EIATTR_COOP_GROUP_INSTR_OFFSETS
	.align		4
.L_907:
        /*0060*/ 	.byte	0x04, 0x28
        /*0062*/ 	.short	(.L_909 - .L_908)


	//   ....[0]....
.L_908:
        /*0064*/ 	.word	0x000026f0


	//   ....[1]....
        /*0068*/ 	.word	0x00002730


	//   ....[2]....
        /*006c*/ 	.word	0x00002790


	//   ....[3]....
        /*0070*/ 	.word	0x000027c0


	//   ....[4]....
        /*0074*/ 	.word	0x000027f0


	//   ....[5]....
        /*0078*/ 	.word	0x00002820


	//   ....[6]....
        /*007c*/ 	.word	0x00002850


	//   ....[7]....
        /*0080*/ 	.word	0x00002880


	//   ....[8]....
        /*0084*/ 	.word	0x000028b0


	//   ....[9]....
        /*0088*/ 	.word	0x000028d0


	//----- nvinfo : EIATTR_EXIT_INSTR_OFFSETS
	.align		4
.L_909:
        /*008c*/ 	.byte	0x04, 0x1c
        /*008e*/ 	.short	(.L_911 - .L_910)


	//   ....[0]....
.L_910:
        /*0090*/ 	.word	0x00005de0


	//   ....[1]....
        /*0094*/ 	.word	0x00005f20


	//   ....[2]....
        /*0098*/ 	.word	0x00006180


	//----- nvinfo : EIATTR_MAX_THREADS
	.align		4
.L_911:
        /*009c*/ 	.byte	0x04, 0x05
        /*009e*/ 	.short	(.L_913 - .L_912)
.L_912:
        /*00a0*/ 	.word	0x00000188
        /*00a4*/ 	.word	0x00000001
        /*00a8*/ 	.word	0x00000001


	//----- nvinfo : EIATTR_CRS_STACK_SIZE
	.align		4
.L_913:
        /*00ac*/ 	.byte	0x04, 0x1e
        /*00ae*/ 	.short	(.L_915 - .L_914)
.L_914:
        /*00b0*/ 	.word	0x00000000


	//----- nvinfo : EIATTR_CBANK_PARAM_SIZE
	.align		4
.L_915:
        /*00b4*/ 	.byte	0x03, 0x19
        /*00b6*/ 	.short	0x00b8


	//----- nvinfo : EIATTR_PARAM_CBANK
	.align		4
        /*00b8*/ 	.byte	0x04, 0x0a
        /*00ba*/ 	.short	(.L_917 - .L_916)
	.align		4
.L_916:
        /*00bc*/ 	.word	index@(.nv.constant0._Z35group_norm_nhwc_bwd_one_pass_kernelI11Fp16IOFp16WLi64ELi98ELi392EEv26Group_norm_nhwc_bwd_params)
        /*00c0*/ 	.short	0x0210
        /*00c2*/ 	.short	0x00b8


	//----- nvinfo : EIATTR_SW_WAR
	.align		4
.L_917:
        /*00c4*/ 	.byte	0x04, 0x36
        /*00c6*/ 	.short	(.L_919 - .L_918)
.L_918:
        /*00c8*/ 	.word	0x00000008
.L_919:


//--------------------- .nv.info._Z35group_norm_nhwc_bwd_one_pass_kernelI11Fp16IOFp16WLi128ELi98ELi392EEv26Group_norm_nhwc_bwd_params --------------------------
	.section	.nv.info._Z35group_norm_nhwc_bwd_one_pass_kernelI11Fp16IOFp16WLi128ELi98ELi392EEv26Group_norm_nhwc_bwd_params,"",@"SHT_CUDA_INFO"
	.sectionflags	@""
	.align	4


	//----- nvinfo : EIATTR_CUDA_API_VERSION
	.align		4
        /*0000*/ 	.byte	0x04, 0x37
        /*0002*/ 	.short	(.L_921 - .L_920)
.L_920:
        /*0004*/ 	.word	0x00000082


	//----- nvinfo : EIATTR_KPARAM_INFO
	.align		4
.L_921:
        /*0008*/ 	.byte	0x04, 0x17
        /*000a*/ 	.short	(.L_923 - .L_922)
.L_922:
        /*000c*/ 	.word	0x00000000
        /*0010*/ 	.short	0x0000
        /*0012*/ 	.short	0x0000
        /*0014*/ 	.byte	0x00, 0xf0, 0xe1, 0x02


	//----- nvinfo : EIATTR_SPARSE_MMA_MASK
	.align		4
.L_923:
        /*0018*/ 	.byte	0x03, 0x50
        /*001a*/ 	.short	0x0000


	//----- nvinfo : EIATTR_MAXREG_COUNT
	.align		4
        /*001c*/ 	.byte	0x03, 0x1b
        /*001e*/ 	.short	0x0080


	//----- nvinfo : EIATTR_NUM_BARRIERS
	.align		4
        /*0020*/ 	.byte	0x02, 0x4c
        /*0022*/ 	.byte	0x01
	.zero		1


	//----- nvinfo : EIATTR_MERCURY_ISA_VERSION
	.align		4
        /*0024*/ 	.byte	0x03, 0x5f
        /*0026*/ 	.short	0x0101


	//----- nvinfo : EIATTR_INT_WARP_WIDE_INSTR_OFFSETS
	.align		4
        /*0028*/ 	.byte	0x04, 0x31
        /*002a*/ 	.short	(.L_925 - .L_924)


	//   ....[0]....
.L_924:
        /*002c*/ 	.word	0x00005010


	//   ....[1]....
        /*0030*/ 	.word	0x00009640


	//----- nvinfo : EIATTR_COOP_GROUP_MASK_REGIDS
	.align		4
.L_925:
        /*0034*/ 	.byte	0x04, 0x29
        /*0036*/ 	.short	(.L_927 - .L_926)


	//   ....[0]....
.L_926:
        /*0038*/ 	.word	0xffffffff


	//   ....[1]....
        /*003c*/ 	.word	0xffffffff


	//   ....[2]....
        /*0040*/ 	.word	0xffffffff


	//   ....[3]....
        /*0044*/ 	.word	0xffffffff


	//   ....[4]....
        /*0048*/ 	.word	0xffffffff


	//   ....[5]....
        /*004c*/ 	.word	0xffffffff


	//   ....[6]....
        /*0050*/ 	.word	0xffffffff


	//   ....[7]....
        /*0054*/ 	.word	0xffffffff


	//   ....[8]....
        /*0058*/ 	.word	0xffffffff


	//   ....[9]....
        /*005c*/ 	.word	0xffffffff


	//----- nvinfo : EIATTR_COOP_GROUP_INSTR_OFFSETS
	.align		4
.L_927:
        /*0060*/ 	.byte	0x04, 0x28
        /*0062*/ 	.short	(.L_929 - .L_928)


	//   ....[0]....
.L_928:
        /*0064*/ 	.word	0x000045c0


	//   ....[1]....
        /*0068*/ 	.word	0x00004600


	//   ....[2]....
        /*006c*/ 	.word	0x00004790


	//   ....[3]....
        /*0070*/ 	.word	0x000047d0


	//   ....[4]....
        /*0074*/ 	.word	0x00004830


	//   ....[5]....
        /*0078*/ 	.word	0x00004860


	//   ....[6]....
        /*007c*/ 	.word	0x00004890


	//   ....[7]....
        /*0080*/ 	.word	0x000048c0


	//   ....[8]....
        /*0084*/ 	.word	0x000048f0


	//   ....[9]....
        /*0088*/ 	.word	0x00004910


	//----- nvinfo : EIATTR_EXIT_INSTR_OFFSETS
	.align		4
.L_929:
        /*008c*/ 	.byte	0x04, 0x1c
        /*008e*/ 	.short	(.L_931 - .L_930)


	//   ....[0]....
.L_930:
        /*0090*/ 	.word	0x000096d0


	//   ....[1]....
        /*0094*/ 	.word	0x00009810


	//   ....[2]....
        /*0098*/ 	.word	0x00009a70


	//----- nvinfo : EIATTR_MAX_THREADS
	.align		4
.L_931:
        /*009c*/ 	.byte	0x04, 0x05
        /*009e*/ 	.short	(.L_933 - .L_932)
.L_932:
        /*00a0*/ 	.word	0x00000188
        /*00a4*/ 	.word	0x00000001
        /*00a8*/ 	.word	0x00000001


	//----- nvinfo : EIATTR_CRS_STACK_SIZE
	.align		4
.L_933:
        /*00ac*/ 	.byte	0x04, 0x1e
        /*00ae*/ 	.short	(.L_935 - .L_934)
.L_934:
        /*00b0*/ 	.word	0x00000000


	//----- nvinfo : EIATTR_CBANK_PARAM_SIZE
	.align		4
.L_935:
        /*00b4*/ 	.byte	0x03, 0x19
        /*00b6*/ 	.short	0x00b8


	//----- nvinfo : EIATTR_PARAM_CBANK
	.align		4
        /*00b8*/ 	.byte	0x04, 0x0a
        /*00ba*/ 	.short	(.L_937 - .L_936)
	.align		4
.L_936:
        /*00bc*/ 	.word	index@(.nv.constant0._Z35group_norm_nhwc_bwd_one_pass_kernelI11Fp16IOFp16WLi128ELi98ELi392EEv26Group_norm_nhwc_bwd_params)
        /*00c0*/ 	.short	0x0210
        /*00c2*/ 	.short	0x00b8


	//----- nvinfo : EIATTR_SW_WAR
	.align		4
.L_937:
        /*00c4*/ 	.byte	0x04, 0x36
        /*00c6*/ 	.short	(.L_939 - .L_938)
.L_938:
        /*00c8*/ 	.word	0x00000008
.L_939:


//--------------------- .nv.info._Z35group_norm_nhwc_bwd_one_pass_kernelI11Fp16IOFp16WLi256ELi98ELi392EEv26Group_norm_nhwc_bwd_params --------------------------
	.section	.nv.info._Z35group_norm_nhwc_bwd_one_pass_kernelI11Fp16IOFp16WLi256ELi98ELi392EEv26Group_norm_nhwc_bwd_params,"",@"SHT_CUDA_INFO"
	.sectionflags	@""
	.align	4


	//----- nvinfo : EIATTR_CUDA_API_VERSION
	.align		4
        /*0000*/ 	.byte	0x04, 0x37
        /*0002*/ 	.short	(.L_941 - .L_940)
.L_940:
        /*0004*/ 	.word	0x00000082


	//----- nvinfo : EIATTR_KPARAM_INFO
	.align		4
.L_941:
        /*0008*/ 	.byte	0x04, 0x17
        /*000a*/ 	.short	(.L_943 - .L_942)
.L_942:
        /*000c*/ 	.word	0x00000000
        /*0010*/ 	.short	0x0000
        /*0012*/ 	.short	0x0000
        /*0014*/ 	.byte	0x00, 0xf0, 0xe1, 0x02


	//----- nvinfo : EIATTR_SPARSE_MMA_MASK
	.align		4
.L_943:
        /*0018*/ 	.byte	0x03, 0x50
        /*001a*/ 	.short	0x0000


	//----- nvinfo : EIATTR_MAXREG_COUNT
	.align		4
        /*001c*/ 	.byte	0x03, 0x1b
        /*001e*/ 	.short	0x0080


	//----- nvinfo : EIATTR_NUM_BARRIERS
	.align		4
        /*0020*/ 	.byte	0x02, 0x4c
        /*0022*/ 	.byte	0x01
	.zero		1


	//----- nvinfo : EIATTR_MERCURY_ISA_VERSION
	.align		4
        /*0024*/ 	.byte	0x03, 0x5f
        /*0026*/ 	.short	0x0101


	//----- nvinfo : EIATTR_INT_WARP_WIDE_INSTR_OFFSETS
	.align		4
        /*0028*/ 	.byte	0x04, 0x31
        /*002a*/ 	.short	(.L_945 - .L_944)


	//   ....[0]....
.L_944:
        /*002c*/ 	.word	0x000092c0


	//   ....[1]....
        /*0030*/ 	.word	0x00009610


	//   ....[2]....
        /*0034*/ 	.word	0x000096b0


	//   ....[3]....
        /*0038*/ 	.word	0x00009750


	//   ....[4]....
        /*003c*/ 	.word	0x000097f0


	//   ....[5]....
        /*0040*/ 	.word	0x00009890


	//   ....[6]....
        /*0044*/ 	.word	0x00009930


	//   ....[7]....
        /*0048*/ 	.word	0x000099d0


	//   ....[8]....
        /*004c*/ 	.word	0x00009a70


	//   ....[9]....
        /*0050*/ 	.word	0x00009b10


	//   ....[10]....
        /*0054*/ 	.word	0x00009bb0


	//   ....[11]....
        /*0058*/ 	.word	0x00009c50


	//   ....[12]....
        /*005c*/ 	.word	0x00009cf0


	//   ....[13]....
        /*0060*/ 	.word	0x00009d90


	//   ....[14]....
        /*0064*/ 	.word	0x00009e30


	//   ....[15]....
        /*0068*/ 	.word	0x00009ed0


	//   ....[16]....
        /*006c*/ 	.word	0x00009f70


	//   ....[17]....
        /*0070*/ 	.word	0x0000a070


	//   ....[18]....
        /*0074*/ 	.word	0x0000a110


	//   ....[19]....
        /*0078*/ 	.word	0x0000a1b0


	//   ....[20]....
        /*007c*/ 	.word	0x0000a250


	//   ....[21]....
        /*0080*/ 	.word	0x0000a2f0


	//   ....[22]....
        /*0084*/ 	.word	0x0000a390


	//   ....[23]....
        /*0088*/ 	.word	0x0000a430


	//   ....[24]....
        /*008c*/ 	.word	0x0000a4d0


	//   ....[25]....
        /*0090*/ 	.word	0x0000a600


	//   ....[26]....
        /*0094*/ 	.word	0x0000a6a0


	//   ....[27]....
        /*0098*/ 	.word	0x0000a740


	//   ....[28]....
        /*009c*/ 	.word	0x0000a7e0


	//   ....[29]....
        /*00a0*/ 	.word	0x0000a9e0


	//   ....[30]....
        /*00a4*/ 	.word	0x0000aaa0


	//   ....[31]....
        /*00a8*/ 	.word	0x00011470


	//----- nvinfo : EIATTR_COOP_GROUP_MASK_REGIDS
	.align		4
.L_945:
        /*00ac*/ 	.byte	0x04, 0x29
        /*00ae*/ 	.short	(.L_947 - .L_946)


	//   ....[0]....
.L_946:
        /*00b0*/ 	.word	0xffffffff


	//   ....[1]....
        /*00b4*/ 	.word	0xffffffff


	//   ....[2]....
        /*00b8*/ 	.word	0xffffffff


	//   ....[3]....
        /*00bc*/ 	.word	0xffffffff


	//   ....[4]....
        /*00c0*/ 	.word	0xffffffff


	//   ....[5]....
        /*00c4*/ 	.word	0xffffffff


	//   ....[6]....
        /*00c8*/ 	.word	0xffffffff


	//   ....[7]....
        /*00cc*/ 	.word	0xffffffff


	//   ....[8]....
        /*00d0*/ 	.word	0xffffffff


	//   ....[9]....
        /*00d4*/ 	.word	0xffffffff


	//----- nvinfo : EIATTR_COOP_GROUP_INSTR_OFFSETS
	.align		4
.L_947:
        /*00d8*/ 	.byte	0x04, 0x28
        /*00da*/ 	.short	(.L_949 - .L_948)


	//   ....[0]....
.L_948:
        /*00dc*/ 	.word	0x00008880


	//   ....[1]....
        /*00e0*/ 	.word	0x00008910


	//   ....[2]....
        /*00e4*/ 	.word	0x00008950


	//   ....[3]....
        /*00e8*/ 	.word	0x00008970


	//   ....[4]....
        /*00ec*/ 	.word	0x000089b0


	//   ....[5]....
        /*00f0*/ 	.word	0x000089d0


	//   ....[6]....
        /*00f4*/ 	.word	0x00008a10


	//   ....[7]....
        /*00f8*/ 	.word	0x00008a30


	//   ....[8]....
        /*00fc*/ 	.word	0x00008a70


	//   ....[9]....
        /*0100*/ 	.word	0x00008a80


	//----- nvinfo : EIATTR_EXIT_INSTR_OFFSETS
	.align		4
.L_949:
        /*0104*/ 	.byte	0x04, 0x1c
        /*0106*/ 	.short	(.L_951 - .L_950)


	//   ....[0]....
.L_950:
        /*0108*/ 	.word	0x00011560


	//   ....[1]....
        /*010c*/ 	.word	0x000116a0


	//   ....[2]....
        /*0110*/ 	.word	0x00011900


	//----- nvinfo : EIATTR_MAX_THREADS
	.align		4
.L_951:
        /*0114*/ 	.byte	0x04, 0x05
        /*0116*/ 	.short	(.L_953 - .L_952)
.L_952:
        /*0118*/ 	.word	0x00000188
        /*011c*/ 	.word	0x00000001
        /*0120*/ 	.word	0x00000001


	//----- nvinfo : EIATTR_CRS_STACK_SIZE
	.align		4
.L_953:
        /*0124*/ 	.byte	0x04, 0x1e
        /*0126*/ 	.short	(.L_955 - .L_954)
.L_954:
        /*0128*/ 	.word	0x00000000


	//----- nvinfo : EIATTR_CBANK_PARAM_SIZE
	.align		4
.L_955:
        /*012c*/ 	.byte	0x03, 0x19
        /*012e*/ 	.short	0x00b8


	//----- nvinfo : EIATTR_PARAM_CBANK
	.align		4
        /*0130*/ 	.byte	0x04, 0x0a
        /*0132*/ 	.short	(.L_957 - .L_956)
	.align		4
.L_956:
        /*0134*/ 	.word	index@(.nv.constant0._Z35group_norm_nhwc_bwd_one_pass_kernelI11Fp16IOFp16WLi256ELi98ELi392EEv26Group_norm_nhwc_bwd_params)
        /*0138*/ 	.short	0x0210
        /*013a*/ 	.short	0x00b8


	//----- nvinfo : EIATTR_SW_WAR
	.align		4
.L_957:
        /*013c*/ 	.byte	0x04, 0x36
        /*013e*/ 	.short	(.L_959 - .L_958)
.L_958:
        /*0140*/ 	.word	0x00000008
.L_959:


//--------------------- .nv.info._Z35group_norm_nhwc_bwd_one_pass_kernelI11Fp16IOFp16WLi512ELi98ELi392EEv26Group_norm_nhwc_bwd_params --------------------------
	.section	.nv.info._Z35group_norm_nhwc_bwd_one_pass_kernelI11Fp16IOFp16WLi512ELi98ELi392EEv26Group_norm_nhwc_bwd_params,"",@"SHT_CUDA_INFO"
	.sectionflags	@""
	.align	4


	//----- nvinfo : EIATTR_CUDA_API_VERSION
	.align		4
        /*0000*/ 	.byte	0x04, 0x37
        /*0002*/ 	.short	(.L_961 - .L_960)
.L_960:
        /*0004*/ 	.word	0x00000082


	//----- nvinfo : EIATTR_KPARAM_INFO
	.align		4
.L_961:
        /*0008*/ 	.byte	0x04, 0x17
        /*000a*/ 	.short	(.L_963 - .L_962)
.L_962:
        /*000c*/ 	.word	0x00000000
        /*0010*/ 	.short	0x0000
        /*0012*/ 	.short	0x0000
        /*0014*/ 	.byte	0x00, 0xf0, 0xe1, 0x02


	//----- nvinfo : EIATTR_SPARSE_MMA_MASK
	.align		4
.L_963:
        /*0018*/ 	.byte	0x03, 0x50
        /*001a*/ 	.short	0x0000


	//----- nvinfo : EIATTR_MAXREG_COUNT
	.align		4
        /*001c*/ 	.byte	0x03, 0x1b
        /*001e*/ 	.short	0x0080


	//----- nvinfo : EIATTR_NUM_BARRIERS
	.align		4
        /*0020*/ 	.byte	0x02, 0x4c
        /*0022*/ 	.byte	0x01
	.zero		1


	//----- nvinfo : EIATTR_ANNOTATIONS
	.align		4
        /*0024*/ 	.byte	0x04, 0x55
        /*0026*/ 	.short	(.L_965 - .L_964)


	//   ....[0]....
.L_964:
        /* <DEDUP_REMOVED lines=259> */


	//----- nvinfo : EIATTR_MERCURY_ISA_VERSION
	.align		4
.L_965:
        /*1040*/ 	.byte	0x03, 0x5f
        /*1042*/ 	.short	0x0101


	//----- nvinfo : EIATTR_INT_WARP_WIDE_INSTR_OFFSETS
	.align		4
        /*1044*/ 	.byte	0x04, 0x31
        /*1046*/ 	.short	(.L_967 - .L_966)


	//   ....[0]....
.L_966:
        /*1048*/ 	.word	0x00016b80


	//   ....[1]....
        /*104c*/ 	.word	0x00018680


	//----- nvinfo : EIATTR_COOP_GROUP_MASK_REGIDS
	.align		4
.L_967:
        /*1050*/ 	.byte	0x04, 0x29
        /*1052*/ 	.short	(.L_969 - .L_968)


	//   ....[0]....
.L_968:
        /*1054*/ 	.word	0xffffffff


	//   ....[1]....
        /*1058*/ 	.word	0xffffffff


	//   ....[2]....
        /*105c*/ 	.word	0xffffffff


	//   ....[3]....
        /*1060*/ 	.word	0xffffffff


	//   ....[4]....
        /*1064*/ 	.word	0xffffffff


	//   ....[5]....
        /*1068*/ 	.word	0xffffffff


	//   ....[6]....
        /*106c*/ 	.word	0xffffffff


	//   ....[7]....
        /*1070*/ 	.word	0xffffffff


	//   ....[8]....
        /*1074*/ 	.word	0xffffffff


	//   ....[9]....
        /*1078*/ 	.word	0xffffffff


	//----- nvinfo : EIATTR_COOP_GROUP_INSTR_OFFSETS
	.align		4
.L_969:
        /*107c*/ 	.byte	0x04, 0x28
        /*107e*/ 	.short	(.L_971 - .L_970)


	//   ....[0]....
.L_970:
        /*1080*/ 	.word	0x000159f0


	//   ....[1]....
        /*1084*/ 	.word	0x00015a10


	//   ....[2]....
        /*1088*/ 	.word	0x00015ad0


	//   ....[3]....
        /*108c*/ 	.word	0x00015b90


	//   ....[4]....
        /*1090*/ 	.word	0x00015bb0


	//   ....[5]....
        /*1094*/ 	.word	0x00015bf0


	//   ....[6]....
        /*1098*/ 	.word	0x00015c30


	//   ....[7]....
        /*109c*/ 	.word	0x00015ca0


	//   ....[8]....
        /*10a0*/ 	.word	0x00015d20


	//   ....[9]....
        /*10a4*/ 	.word	0x00015de0


	//----- nvinfo : EIATTR_EXIT_INSTR_OFFSETS
	.align		4
.L_971:
        /*10a8*/ 	.byte	0x04, 0x1c
        /*10aa*/ 	.short	(.L_973 - .L_972)


	//   ....[0]....
.L_972:
        /*10ac*/ 	.word	0x00018710


	//   ....[1]....
        /*10b0*/ 	.word	0x00018860


	//   ....[2]....
        /*10b4*/ 	.word	0x00018b00


	//----- nvinfo : EIATTR_MAX_THREADS
	.align		4
.L_973:
        /*10b8*/ 	.byte	0x04, 0x05
        /*10ba*/ 	.short	(.L_975 - .L_974)
.L_974:
        /*10bc*/ 	.word	0x00000188
        /*10c0*/ 	.word	0x00000001
        /*10c4*/ 	.word	0x00000001


	//----- nvinfo : EIATTR_CRS_STACK_SIZE
	.align		4
.L_975:
        /*10c8*/ 	.byte	0x04, 0x1e
        /*10ca*/ 	.short	(.L_977 - .L_976)
.L_976:
        /*10cc*/ 	.word	0x00000000


	//----- nvinfo : EIATTR_CBANK_PARAM_SIZE
	.align		4
.L_977:
        /*10d0*/ 	.byte	0x03, 0x19
        /*10d2*/ 	.short	0x00b8


	//----- nvinfo : EIATTR_PARAM_CBANK
	.align		4
        /*10d4*/ 	.byte	0x04, 0x0a
        /*10d6*/ 	.short	(.L_979 - .L_978)
	.align		4
.L_978:
        /*10d8*/ 	.word	index@(.nv.constant0._Z35group_norm_nhwc_bwd_one_pass_kernelI11Fp16IOFp16WLi512ELi98ELi392EEv26Group_norm_nhwc_bwd_params)
        /*10dc*/ 	.short	0x0210
        /*10de*/ 	.short	0x00b8


	//----- nvinfo : EIATTR_SW_WAR
	.align		4
.L_979:
        /*10e0*/ 	.byte	0x04, 0x36
        /*10e2*/ 	.short	(.L_981 - .L_980)
.L_980:
        /*10e4*/ 	.word	0x00000008
.L_981:


//--------------------- .nv.info._Z35group_norm_nhwc_bwd_one_pass_kernelI11Fp32IOFp32WLi64ELi98ELi392EEv26Group_norm_nhwc_bwd_params --------------------------
	.section	.nv.info._Z35group_norm_nhwc_bwd_one_pass_kernelI11Fp32IOFp32WLi64ELi98ELi392EEv26Group_norm_nhwc_bwd_params,"",@"SHT_CUDA_INFO"
	.sectionflags	@""
	.align	4


	//----- nvinfo : EIATTR_CUDA_API_VERSION
	.align		4
        /*0000*/ 	.byte	0x04, 0x37
        /*0002*/ 	.short	(.L_983 - .L_982)
.L_982:
        /*0004*/ 	.word	0x00000082


	//----- nvinfo : EIATTR_KPARAM_INFO
	.align		4
.L_983:
        /*0008*/ 	.byte	0x04, 0x17
        /*000a*/ 	.short	(.L_985 - .L_984)
.L_984:
        /*000c*/ 	.word	0x00000000
        /*0010*/ 	.short	0x0000
        /*0012*/ 	.short	0x0000
        /*0014*/ 	.byte	0x00, 0xf0, 0xe1, 0x02


	//----- nvinfo : EIATTR_SPARSE_MMA_MASK
	.align		4
.L_985:
        /*0018*/ 	.byte	0x03, 0x50
        /*001a*/ 	.short	0x0000


	//----- nvinfo : EIATTR_MAXREG_COUNT
	.align		4
        /*001c*/ 	.byte	0x03, 0x1b
        /*001e*/ 	.short	0x0080


	//----- nvinfo : EIATTR_NUM_BARRIERS
	.align		4
        /*0020*/ 	.byte	0x02, 0x4c
        /*0022*/ 	.byte	0x01
	.zero		1


	//----- nvinfo : EIATTR_MERCURY_ISA_VERSION
	.align		4
        /*0024*/ 	.byte	0x03, 0x5f
        /*0026*/ 	.short	0x0101


	//----- nvinfo : EIATTR_INT_WARP_WIDE_INSTR_OFFSETS
	.align		4
        /*0028*/ 	.byte	0x04, 0x31
        /*002a*/ 	.short	(.L_987 - .L_986)


	//   ....[0]....
.L_986:
        /*002c*/ 	.word	0x00002ea0


	//   ....[1]....
        /*0030*/ 	.word	0x000056b0


	//----- nvinfo : EIATTR_COOP_GROUP_MASK_REGIDS
	.align		4
.L_987:
        /*0034*/ 	.byte	0x04, 0x29
        /*0036*/ 	.short	(.L_989 - .L_988)


	//   ....[0]....
.L_988:
        /*0038*/ 	.word	0xffffffff


	//   ....[1]....
        /*003c*/ 	.word	0xffffffff


	//   ....[2]....
        /*0040*/ 	.word	0xffffffff


	//   ....[3]....
        /*0044*/ 	.word	0xffffffff


	//   ....[4]....
        /*0048*/ 	.word	0xffffffff


	//   ....[5]....
        /*004c*/ 	.word	0xffffffff


	//   ....[6]....
        /*0050*/ 	.word	0xffffffff


	//   ....[7]....
        /*0054*/ 	.word	0xffffffff


	//   ....[8]....
        /*0058*/ 	.word	0xffffffff


	//   ....[9]....
        /*005c*/ 	.word	0xffffffff


	//----- nvinfo : EIATTR_COOP_GROUP_INSTR_OFFSETS
	.align		4
.L_989:
        /*0060*/ 	.byte	0x04, 0x28
        /*0062*/ 	.short	(.L_991 - .L_990)


	//   ....[0]....
.L_990:
        /*0064*/ 	.word	0x00002500


	//   ....[1]....
        /*0068*/ 	.word	0x000025c0


	//   ....[2]....
        /*006c*/ 	.word	0x00002610


	//   ....[3]....
        /*0070*/ 	.word	0x00002630


	//   ....[4]....
        /*0074*/ 	.word	0x00002670


	//   ....[5]....
        /*0078*/ 	.word	0x00002690


	//   ....[6]....
        /*007c*/ 	.word	0x000026d0


	//   ....[7]....
        /*0080*/ 	.word	0x000026f0


	//   ....[8]....
        /*0084*/ 	.word	0x00002730


	//   ....[9]....
        /*0088*/ 	.word	0x00002740


	//----- nvinfo : EIATTR_EXIT_INSTR_OFFSETS
	.align		4
.L_991:
        /*008c*/ 	.byte	0x04, 0x1c
        /*008e*/ 	.short	(.L_993 - .L_992)


	//   ....[0]....
.L_992:
        /*0090*/ 	.word	0x000057a0


	//   ....[1]....
        /*0094*/ 	.word	0x000058e0


	//   ....[2]....
        /*0098*/ 	.word	0x00005b30


	//----- nvinfo : EIATTR_MAX_THREADS
	.align		4
.L_993:
        /*009c*/ 	.byte	0x04, 0x05
        /*009e*/ 	.short	(.L_995 - .L_994)
.L_994:
        /*00a0*/ 	.word	0x00000188
        /*00a4*/ 	.word	0x00000001
        /*00a8*/ 	.word	0x00000001


	//----- nvinfo : EIATTR_CRS_STACK_SIZE
	.align		4
.L_995:
        /*00ac*/ 	.byte	0x04, 0x1e
        /*00ae*/ 	.short	(.L_997 - .L_996)
.L_996:
        /*00b0*/ 	.word	0x00000000


	//----- nvinfo : EIATTR_CBANK_PARAM_SIZE
	.align		4
.L_997:
        /*00b4*/ 	.byte	0x03, 0x19
        /*00b6*/ 	.short	0x00b8


	//----- nvinfo : EIATTR_PARAM_CBANK
	.align		4
        /*00b8*/ 	.byte	0x04, 0x0a
        /*00ba*/ 	.short	(.L_999 - .L_998)
	.align		4
.L_998:
        /*00bc*/ 	.word	index@(.nv.constant0._Z35group_norm_nhwc_bwd_one_pass_kernelI11Fp32IOFp32WLi64ELi98ELi392EEv26Group_norm_nhwc_bwd_params)
        /*00c0*/ 	.short	0x0210
        /*00c2*/ 	.short	0x00b8


	//----- nvinfo : EIATTR_SW_WAR
	.align		4
.L_999:
        /*00c4*/ 	.byte	0x04, 0x36
        /*00c6*/ 	.short	(.L_1001 - .L_1000)
.L_1000:
        /*00c8*/ 	.word	0x00000008
.L_1001:


//--------------------- .nv.info._Z35group_norm_nhwc_bwd_one_pass_kernelI11Fp32IOFp32WLi128ELi98ELi392EEv26Group_norm_nhwc_bwd_params --------------------------
	.section	.nv.info._Z35group_norm_nhwc_bwd_one_pass_kernelI11Fp32IOFp32WLi128ELi98ELi392EEv26Group_norm_nhwc_bwd_params,"",@"SHT_CUDA_INFO"
	.sectionflags	@""
	.align	4


	//----- nvinfo : EIATTR_CUDA_API_VERSION
	.align		4
        /*0000*/ 	.byte	0x04, 0x37
        /*0002*/ 	.short	(.L_1003 - .L_1002)
.L_1002:
        /*0004*/ 	.word	0x00000082


	//----- nvinfo : EIATTR_KPARAM_INFO
	.align		4
.L_1003:
        /*0008*/ 	.byte	0x04, 0x17
        /*000a*/ 	.short	(.L_1005 - .L_1004)
.L_1004:
        /*000c*/ 	.word	0x00000000
        /*0010*/ 	.short	0x0000
        /*0012*/ 	.short	0x0000
        /*0014*/ 	.byte	0x00, 0xf0, 0xe1, 0x02


	//----- nvinfo : EIATTR_SPARSE_MMA_MASK
	.align		4
.L_1005:
        /*0018*/ 	.byte	0x03, 0x50
        /*001a*/ 	.short	0x0000


	//----- nvinfo : EIATTR_MAXREG_COUNT
	.align		4
        /*001c*/ 	.byte	0x03, 0x1b
        /*001e*/ 	.short	0x0080


	//----- nvinfo : EIATTR_NUM_BARRIERS
	.align		4
        /*0020*/ 	.byte	0x02, 0x4c
        /*0022*/ 	.byte	0x01
	.zero		1


	//----- nvinfo : EIATTR_MERCURY_ISA_VERSION
	.align		4
        /*0024*/ 	.byte	0x03, 0x5f
        /*0026*/ 	.short	0x0101


	//----- nvinfo : EIATTR_INT_WARP_WIDE_INSTR_OFFSETS
	.align		4
        /*0028*/ 	.byte	0x04, 0x31
        /*002a*/ 	.short	(.L_1007 - .L_1006)


	//   ....[0]....
.L_1006:
        /*002c*/ 	.word	0x00004f50


	//   ....[1]....
        /*0030*/ 	.word	0x00008de0


	//----- nvinfo : EIATTR_COOP_GROUP_MASK_REGIDS
	.align		4
.L_1007:
        /*0034*/ 	.byte	0x04, 0x29
        /*0036*/ 	.short	(.L_1009 - .L_1008)


	//   ....[0]....
.L_1008:
        /*0038*/ 	.word	0xffffffff


	//   ....[1]....
        /*003c*/ 	.word	0xffffffff


	//   ....[2]....
        /*0040*/ 	.word	0xffffffff


	//   ....[3]....
        /*0044*/ 	.word	0xffffffff


	//   ....[4]....
        /*0048*/ 	.word	0xffffffff


	//   ....[5]....
        /*004c*/ 	.word	0xffffffff


	//   ....[6]....
        /*0050*/ 	.word	0xffffffff


	//   ....[7]....
        /*0054*/ 	.word	0xffffffff


	//   ....[8]....
        /*0058*/ 	.word	0xffffffff


	//   ....[9]....
        /*005c*/ 	.word	0xffffffff


	//----- nvinfo : EIATTR_COOP_GROUP_INSTR_OFFSETS
	.align		4
.L_1009:
        /*0060*/ 	.byte	0x04, 0x28
        /*0062*/ 	.short	(.L_1011 - .L_1010)


	//   ....[0]....
.L_1010:
        /*0064*/ 	.word	0x00004470


	//   ....[1]....
        /*0068*/ 	.word	0x000044b0


	//   ....[2]....
        /*006c*/ 	.word	0x00004570


	//   ....[3]....
        /*0070*/ 	.word	0x000045a0


	//   ....[4]....
        /*0074*/ 	.word	0x000045c0


	//   ....[5]....
        /*0078*/ 	.word	0x00004600


	//   ....[6]....
        /*007c*/ 	.word	0x00004620


	//   ....[7]....
        /*0080*/ 	.word	0x00004660


	//   ....[8]....
        /*0084*/ 	.word	0x00004680


	//   ....[9]....
        /*0088*/ 	.word	0x000046c0


	//----- nvinfo : EIATTR_EXIT_INSTR_OFFSETS
	.align		4
.L_1011:
        /*008c*/ 	.byte	0x04, 0x1c
        /*008e*/ 	.short	(.L_1013 - .L_1012)


	//   ....[0]....
.L_1012:
        /*0090*/ 	.word	0x00008e70


	//   ....[1]....
        /*0094*/ 	.word	0x00008fb0


	//   ....[2]....
        /*0098*/ 	.word	0x000091f0


	//----- nvinfo : EIATTR_MAX_THREADS
	.align		4
.L_1013:
        /*009c*/ 	.byte	0x04, 0x05
        /*009e*/ 	.short	(.L_1015 - .L_1014)
.L_1014:
        /*00a0*/ 	.word	0x00000188
        /*00a4*/ 	.word	0x00000001
        /*00a8*/ 	.word	0x00000001


	//----- nvinfo : EIATTR_CRS_STACK_SIZE
	.align		4
.L_1015:
        /*00ac*/ 	.byte	0x04, 0x1e
        /*00ae*/ 	.short	(.L_1017 - .L_1016)
.L_1016:
        /*00b0*/ 	.word	0x00000000


	//----- nvinfo : EIATTR_CBANK_PARAM_SIZE
	.align		4
.L_1017:
        /*00b4*/ 	.byte	0x03, 0x19
        /*00b6*/ 	.short	0x00b8


	//----- nvinfo : EIATTR_PARAM_CBANK
	.align		4
        /*00b8*/ 	.byte	0x04, 0x0a
        /*00ba*/ 	.short	(.L_1019 - .L_1018)
	.align		4
.L_1018:
        /*00bc*/ 	.word	index@(.nv.constant0._Z35group_norm_nhwc_bwd_one_pass_kernelI11Fp32IOFp32WLi128ELi98ELi392EEv26Group_norm_nhwc_bwd_params)
        /*00c0*/ 	.short	0x0210
        /*00c2*/ 	.short	0x00b8


	//----- nvinfo : EIATTR_SW_WAR
	.align		4
.L_1019:
        /*00c4*/ 	.byte	0x04, 0x36
        /*00c6*/ 	.short	(.L_1021 - .L_1020)
.L_1020:
        /*00c8*/ 	.word	0x00000008
.L_1021:


//--------------------- .nv.info._Z35group_norm_nhwc_bwd_one_pass_kernelI11Fp32IOFp32WLi256ELi98ELi392EEv26Group_norm_nhwc_bwd_params --------------------------
	.section	.nv.info._Z35group_norm_nhwc_bwd_one_pass_kernelI11Fp32IOFp32WLi256ELi98ELi392EEv26Group_norm_nhwc_bwd_params,"",@"SHT_CUDA_INFO"
	.sectionflags	@""
	.align	4


	//----- nvinfo : EIATTR_CUDA_API_VERSION
	.align		4
        /*0000*/ 	.byte	0x04, 0x37
        /*0002*/ 	.short	(.L_1023 - .L_1022)
.L_1022:
        /*0004*/ 	.word	0x00000082


	//----- nvinfo : EIATTR_KPARAM_INFO
	.align		4
.L_1023:
        /*0008*/ 	.byte	0x04, 0x17
        /*000a*/ 	.short	(.L_1025 - .L_1024)
.L_1024:
        /*000c*/ 	.word	0x00000000
        /*0010*/ 	.short	0x0000
        /*0012*/ 	.short	0x0000
        /*0014*/ 	.byte	0x00, 0xf0, 0xe1, 0x02


	//----- nvinfo : EIATTR_SPARSE_MMA_MASK
	.align		4
.L_1025:
        /*0018*/ 	.byte	0x03, 0x50
        /*001a*/ 	.short	0x0000


	//----- nvinfo : EIATTR_MAXREG_COUNT
	.align		4
        /*001c*/ 	.byte	0x03, 0x1b
        /*001e*/ 	.short	0x0080


	//----- nvinfo : EIATTR_NUM_BARRIERS
	.align		4
        /*0020*/ 	.byte	0x02, 0x4c
        /*0022*/ 	.byte	0x01
	.zero		1


	//----- nvinfo : EIATTR_ANNOTATIONS
	.align		4
        /*0024*/ 	.byte	0x04, 0x55
        /*0026*/ 	.short	(.L_1027 - .L_1026)


	//   ....[0]....
.L_1026:
        /* <DEDUP_REMOVED lines=141> */


	//----- nvinfo : EIATTR_MERCURY_ISA_VERSION
	.align		4
.L_1027:
        /*08e0*/ 	.byte	0x03, 0x5f
        /*08e2*/ 	.short	0x0101


	//----- nvinfo : EIATTR_INT_WARP_WIDE_INSTR_OFFSETS
	.align		4
        /*08e4*/ 	.byte	0x04, 0x31
        /*08e6*/ 	.short	(.L_1029 - .L_1028)


	//   ....[0]....
.L_1028:
        /*08e8*/ 	.word	0x00009730


	//   ....[1]....
        /*08ec*/ 	.word	0x00009a10


	//   ....[2]....
        /*08f0*/ 	.word	0x00009ac0


	//   ....[3]....
        /*08f4*/ 	.word	0x00009ad0


	//   ....[4]....
        /*08f8*/ 	.word	0x00009b90


	//   ....[5]....
        /*08fc*/ 	.word	0x00009c70


	//   ....[6]....
        /*0900*/ 	.word	0x00009d30


	//   ....[7]....
        /*0904*/ 	.word	0x00009d50


	//   ....[8]....
        /*0908*/ 	.word	0x00009e50


	//   ....[9]....
        /*090c*/ 	.word	0x00009f10


	//   ....[10]....
        /*0910*/ 	.word	0x00009f30


	//   ....[11]....
        /*0914*/ 	.word	0x0000a030


	//   ....[12]....
        /*0918*/ 	.word	0x0000a0f0


	//   ....[13]....
        /*091c*/ 	.word	0x0000a100


	//   ....[14]....
        /*0920*/ 	.word	0x0000a210


	//   ....[15]....
        /*0924*/ 	.word	0x0000a2c0


	//   ....[16]....
        /*0928*/ 	.word	0x0000a2e0


	//   ....[17]....
        /*092c*/ 	.word	0x0000a490


	//   ....[18]....
        /*0930*/ 	.word	0x0000a550


	//   ....[19]....
        /*0934*/ 	.word	0x0000a560


	//   ....[20]....
        /*0938*/ 	.word	0x0000a570


	//   ....[21]....
        /*093c*/ 	.word	0x0000a6e0


	//   ....[22]....
        /*0940*/ 	.word	0x0000a790


	//   ....[23]....
        /*0944*/ 	.word	0x0000a7b0


	//   ....[24]....
        /*0948*/ 	.word	0x0000a7e0


	//   ....[25]....
        /*094c*/ 	.word	0x0000a9f0


	//   ....[26]....
        /*0950*/ 	.word	0x0000aab0


	//   ....[27]....
        /*0954*/ 	.word	0x0000ab10


	//   ....[28]....
        /*0958*/ 	.word	0x0000ab40


	//   ....[29]....
        /*095c*/ 	.word	0x0000adf0


	//   ....[30]....
        /*0960*/ 	.word	0x0000ae90


	//   ....[31]....
        /*0964*/ 	.word	0x000110f0


	//----- nvinfo : EIATTR_COOP_GROUP_MASK_REGIDS
	.align		4
.L_1029:
        /*0968*/ 	.byte	0x04, 0x29
        /*096a*/ 	.short	(.L_1031 - .L_1030)


	//   ....[0]....
.L_1030:
        /*096c*/ 	.word	0xffffffff


	//   ....[1]....
        /*0970*/ 	.word	0xffffffff


	//   ....[2]....
        /*0974*/ 	.word	0xffffffff


	//   ....[3]....
        /*0978*/ 	.word	0xffffffff


	//   ....[4]....
        /*097c*/ 	.word	0xffffffff


	//   ....[5]....
        /*0980*/ 	.word	0xffffffff


	//   ....[6]....
        /*0984*/ 	.word	0xffffffff


	//   ....[7]....
        /*0988*/ 	.word	0xffffffff


	//   ....[8]....
        /*098c*/ 	.word	0xffffffff


	//   ....[9]....
        /*0990*/ 	.word	0xffffffff


	//----- nvinfo : EIATTR_COOP_GROUP_INSTR_OFFSETS
	.align		4
.L_1031:
        /*0994*/ 	.byte	0x04, 0x28
        /*0996*/ 	.short	(.L_1033 - .L_1032)


	//   ....[0]....
.L_1032:
        /*0998*/ 	.word	0x00008bf0


	//   ....[1]....
        /*099c*/ 	.word	0x00008c20


	//   ....[2]....
        /*09a0*/ 	.word	0x00008c60


	//   ....[3]....
        /*09a4*/ 	.word	0x00008c80


	//   ....[4]....
        /*09a8*/ 	.word	0x00008cc0


	//   ....[5]....
        /*09ac*/ 	.word	0x00008ce0


	//   ....[6]....
        /*09b0*/ 	.word	0x00008d20


	//   ....[7]....
        /*09b4*/ 	.word	0x00008d40


	//   ....[8]....
        /*09b8*/ 	.word	0x00008d90


	//   ....[9]....
        /*09bc*/ 	.word	0x00008db0


	//----- nvinfo : EIATTR_EXIT_INSTR_OFFSETS
	.align		4
.L_1033:
        /*09c0*/ 	.byte	0x04, 0x1c
        /*09c2*/ 	.short	(.L_1035 - .L_1034)


	//   ....[0]....
.L_1034:
        /*09c4*/ 	.word	0x000111e0


	//   ....[1]....
        /*09c8*/ 	.word	0x00011320


	//   ....[2]....
        /*09cc*/ 	.word	0x00011570


	//----- nvinfo : EIATTR_MAX_THREADS
	.align		4
.L_1035:
        /*09d0*/ 	.byte	0x04, 0x05
        /*09d2*/ 	.short	(.L_1037 - .L_1036)
.L_1036:
        /*09d4*/ 	.word	0x00000188
        /*09d8*/ 	.word	0x00000001
        /*09dc*/ 	.word	0x00000001


	//----- nvinfo : EIATTR_CRS_STACK_SIZE
	.align		4
.L_1037:
        /*09e0*/ 	.byte	0x04, 0x1e
        /*09e2*/ 	.short	(.L_1039 - .L_1038)
.L_1038:
        /*09e4*/ 	.word	0x00000000


	//----- nvinfo : EIATTR_CBANK_PARAM_SIZE
	.align		4
.L_1039:
        /*09e8*/ 	.byte	0x03, 0x19
        /*09ea*/ 	.short	0x00b8


	//----- nvinfo : EIATTR_PARAM_CBANK
	.align		4
        /*09ec*/ 	.byte	0x04, 0x0a
        /*09ee*/ 	.short	(.L_1041 - .L_1040)
	.align		4
.L_1040:
        /*09f0*/ 	.word	index@(.nv.constant0._Z35group_norm_nhwc_bwd_one_pass_kernelI11Fp32IOFp32WLi256ELi98ELi392EEv26Group_norm_nhwc_bwd_params)
        /*09f4*/ 	.short	0x0210
        /*09f6*/ 	.short	0x00b8


	//----- nvinfo : EIATTR_SW_WAR
	.align		4
.L_1041:
        /*09f8*/ 	.byte	0x04, 0x36
        /*09fa*/ 	.short	(.L_1043 - .L_1042)
.L_1042:
        /*09fc*/ 	.word	0x00000008
.L_1043:


//--------------------- .nv.info._Z35group_norm_nhwc_bwd_one_pass_kernelI11Fp32IOFp32WLi512ELi98ELi392EEv26Group_norm_nhwc_bwd_params --------------------------
	.section	.nv.info._Z35group_norm_nhwc_bwd_one_pass_kernelI11Fp32IOFp32WLi512ELi98ELi392EEv26Group_norm_nhwc_bwd_params,"",@"SHT_CUDA_INFO"
	.sectionflags	@""
	.align	4


	//----- nvinfo : EIATTR_CUDA_API_VERSION
	.align		4
        /*0000*/ 	.byte	0x04, 0x37
        /*0002*/ 	.short	(.L_1045 - .L_1044)
.L_1044:
        /*0004*/ 	.word	0x00000082


	//----- nvinfo : EIATTR_KPARAM_INFO
	.align		4
.L_1045:
        /*0008*/ 	.byte	0x04, 0x17
        /*000a*/ 	.short	(.L_1047 - .L_1046)
.L_1046:
        /*000c*/ 	.word	0x00000000
        /*0010*/ 	.short	0x0000
        /*0012*/ 	.short	0x0000
        /*0014*/ 	.byte	0x00, 0xf0, 0xe1, 0x02


	//----- nvinfo : EIATTR_SPARSE_MMA_MASK
	.align		4
.L_1047:
        /*0018*/ 	.byte	0x03, 0x50
        /*001a*/ 	.short	0x0000


	//----- nvinfo : EIATTR_MAXREG_COUNT
	.align		4
        /*001c*/ 	.byte	0x03, 0x1b
        /*001e*/ 	.short	0x0080


	//----- nvinfo : EIATTR_NUM_BARRIERS
	.align		4
        /*0020*/ 	.byte	0x02, 0x4c
        /*0022*/ 	.byte	0x01
	.zero		1


	//----- nvinfo : EIATTR_ANNOTATIONS
	.align		4
        /*0024*/ 	.byte	0x04, 0x55
        /*0026*/ 	.short	(.L_1049 - .L_1048)


	//   ....[0]....
.L_1048:
        /* <DEDUP_REMOVED lines=482> */


	//----- nvinfo : EIATTR_MERCURY_ISA_VERSION
	.align		4
.L_1049:
        /*1e30*/ 	.byte	0x03, 0x5f
        /*1e32*/ 	.short	0x0101


	//----- nvinfo : EIATTR_INT_WARP_WIDE_INSTR_OFFSETS
	.align		4
        /*1e34*/ 	.byte	0x04, 0x31
        /*1e36*/ 	.short	(.L_1051 - .L_1050)


	//   ....[0]....
.L_1050:
        /*1e38*/ 	.word	0x00016b40


	//   ....[1]....
        /*1e3c*/ 	.word	0x000185c0


	//----- nvinfo : EIATTR_COOP_GROUP_MASK_REGIDS
	.align		4
.L_1051:
        /*1e40*/ 	.byte	0x04, 0x29
        /*1e42*/ 	.short	(.L_1053 - .L_1052)


	//   ....[0]....
.L_1052:
        /*1e44*/ 	.word	0xffffffff


	//   ....[1]....
        /*1e48*/ 	.word	0xffffffff


	//   ....[2]....
        /*1e4c*/ 	.word	0xffffffff


	//   ....[3]....
        /*1e50*/ 	.word	0xffffffff


	//   ....[4]....
        /*1e54*/ 	.word	0xffffffff


	//   ....[5]....
        /*1e58*/ 	.word	0xffffffff


	//   ....[6]....
        /*1e5c*/ 	.word	0xffffffff


	//   ....[7]....
        /*1e60*/ 	.word	0xffffffff


	//   ....[8]....
        /*1e64*/ 	.word	0xffffffff


	//   ....[9]....
        /*1e68*/ 	.word	0xffffffff


	//----- nvinfo : EIATTR_COOP_GROUP_INSTR_OFFSETS
	.align		4
.L_1053:
        /*1e6c*/ 	.byte	0x04, 0x28
        /*1e6e*/ 	.short	(.L_1055 - .L_1054)


	//   ....[0]....
.L_1054:
        /*1e70*/ 	.word	0x00015720


	//   ....[1]....
        /*1e74*/ 	.word	0x00015740


	//   ....[2]....
        /*1e78*/ 	.word	0x00015900


	//   ....[3]....
        /*1e7c*/ 	.word	0x00015df0


	//   ....[4]....
        /*1e80*/ 	.word	0x00015f40


	//   ....[5]....
        /*1e84*/ 	.word	0x00016050


	//   ....[6]....
        /*1e88*/ 	.word	0x00016070


	//   ....[7]....
        /*1e8c*/ 	.word	0x000160c0


	//   ....[8]....
        /*1e90*/ 	.word	0x00016120


	//   ....[9]....
        /*1e94*/ 	.word	0x00016180


	//----- nvinfo : EIATTR_EXIT_INSTR_OFFSETS
	.align		4
.L_1055:
        /*1e98*/ 	.byte	0x04, 0x1c
        /*1e9a*/ 	.short	(.L_1057 - .L_1056)


	//   ....[0]....
.L_1056:
        /*1e9c*/ 	.word	0x00018650


	//   ....[1]....
        /*1ea0*/ 	.word	0x000187a0


	//   ....[2]....
        /*1ea4*/ 	.word	0x00018a20


	//----- nvinfo : EIATTR_MAX_THREADS
	.align		4
.L_1057:
        /*1ea8*/ 	.byte	0x04, 0x05
        /*1eaa*/ 	.short	(.L_1059 - .L_1058)
.L_1058:
        /*1eac*/ 	.word	0x00000188
        /*1eb0*/ 	.word	0x00000001
        /*1eb4*/ 	.word	0x00000001


	//----- nvinfo : EIATTR_CRS_STACK_SIZE
	.align		4
.L_1059:
        /*1eb8*/ 	.byte	0x04, 0x1e
        /*1eba*/ 	.short	(.L_1061 - .L_1060)
.L_1060:
        /*1ebc*/ 	.word	0x00000000


	//----- nvinfo : EIATTR_CBANK_PARAM_SIZE
	.align		4
.L_1061:
        /*1ec0*/ 	.byte	0x03, 0x19
        /*1ec2*/ 	.short	0x00b8


	//----- nvinfo : EIATTR_PARAM_CBANK
	.align		4
        /*1ec4*/ 	.byte	0x04, 0x0a
        /*1ec6*/ 	.short	(.L_1063 - .L_1062)
	.align		4
.L_1062:
        /*1ec8*/ 	.word	index@(.nv.constant0._Z35group_norm_nhwc_bwd_one_pass_kernelI11Fp32IOFp32WLi512ELi98ELi392EEv26Group_norm_nhwc_bwd_params)
        /*1ecc*/ 	.short	0x0210
        /*1ece*/ 	.short	0x00b8


	//----- nvinfo : EIATTR_SW_WAR
	.align		4
.L_1063:
        /*1ed0*/ 	.byte	0x04, 0x36
        /*1ed2*/ 	.short	(.L_1065 - .L_1064)
.L_1064:
        /*1ed4*/ 	.word	0x00000008
.L_1065:


//--------------------- .nv.info._Z35group_norm_nhwc_bwd_one_pass_kernelI11Fp32IOBf16WLi64ELi98ELi392EEv26Group_norm_nhwc_bwd_params --------------------------
	.section	.nv.info._Z35group_norm_nhwc_bwd_one_pass_kernelI11Fp32IOBf16WLi64ELi98ELi392EEv26Group_norm_nhwc_bwd_params,"",@"SHT_CUDA_INFO"
	.sectionflags	@""
	.align	4


	//----- nvinfo : EIATTR_CUDA_API_VERSION
	.align		4
        /*0000*/ 	.byte	0x04, 0x37
        /*0002*/ 	.short	(.L_1067 - .L_1066)
.L_1066:
        /*0004*/ 	.word	0x00000082


	//----- nvinfo : EIATTR_KPARAM_INFO
	.align		4
.L_1067:
        /*0008*/ 	.byte	0x04, 0x17
        /*000a*/ 	.short	(.L_1069 - .L_1068)
.L_1068:
        /*000c*/ 	.word	0x00000000
        /*0010*/ 	.short	0x0000
        /*0012*/ 	.short	0x0000
        /*0014*/ 	.byte	0x00, 0xf0, 0xe1, 0x02


	//----- nvinfo : EIATTR_SPARSE_MMA_MASK
	.align		4
.L_1069:
        /*0018*/ 	.byte	0x03, 0x50
        /*001a*/ 	.short	0x0000


	//----- nvinfo : EIATTR_MAXREG_COUNT
	.align		4
        /*001c*/ 	.byte	0x03, 0x1b
        /*001e*/ 	.short	0x0080


	//----- nvinfo : EIATTR_NUM_BARRIERS
	.align		4
        /*0020*/ 	.byte	0x02, 0x4c
        /*0022*/ 	.byte	0x01
	.zero		1


	//----- nvinfo : EIATTR_MERCURY_ISA_VERSION
	.align		4
        /*0024*/ 	.byte	0x03, 0x5f
        /*0026*/ 	.short	0x0101


	//----- nvinfo : EIATTR_INT_WARP_WIDE_INSTR_OFFSETS
	.align		4
        /*0028*/ 	.byte	0x04, 0x31
        /*002a*/ 	.short	(.L_1071 - .L_1070)


	//   ....[0]....
.L_1070:
        /*002c*/ 	.word	0x00002f10


	//   ....[1]....
        /*0030*/ 	.word	0x00005720


	//----- nvinfo : EIATTR_COOP_GROUP_MASK_REGIDS
	.align		4
.L_1071:
        /*0034*/ 	.byte	0x04, 0x29
        /*0036*/ 	.short	(.L_1073 - .L_1072)


	//   ....[0]....
.L_1072:
        /*0038*/ 	.word	0xffffffff


	//   ....[1]....
        /*003c*/ 	.word	0xffffffff


	//   ....[2]....
        /*0040*/ 	.word	0xffffffff


	//   ....[3]....
        /*0044*/ 	.word	0xffffffff


	//   ....[4]....
        /*0048*/ 	.word	0xffffffff


	//   ....[5]....
        /*004c*/ 	.word	0xffffffff


	//   ....[6]....
        /*0050*/ 	.word	0xffffffff


	//   ....[7]....
        /*0054*/ 	.word	0xffffffff


	//   ....[8]....
        /*0058*/ 	.word	0xffffffff


	//   ....[9]....
        /*005c*/ 	.word	0xffffffff


	//----- nvinfo : EIATTR_COOP_GROUP_INSTR_OFFSETS
	.align		4
.L_1073:
        /*0060*/ 	.byte	0x04, 0x28
        /*0062*/ 	.short	(.L_1075 - .L_1074)


	//   ....[0]....
.L_1074:
        /*0064*/ 	.word	0x00002570


	//   ....[1]....
        /*0068*/ 	.word	0x00002630


	//   ....[2]....
        /*006c*/ 	.word	0x00002680


	//   ....[3]....
        /*0070*/ 	.word	0x000026a0


	//   ....[4]....
        /*0074*/ 	.word	0x000026e0


	//   ....[5]....
        /*0078*/ 	.word	0x00002700


	//   ....[6]....
        /*007c*/ 	.word	0x00002740


	//   ....[7]....
        /*0080*/ 	.word	0x00002760


	//   ....[8]....
        /*0084*/ 	.word	0x000027a0


	//   ....[9]....
        /*0088*/ 	.word	0x000027b0


	//----- nvinfo : EIATTR_EXIT_INSTR_OFFSETS
	.align		4
.L_1075:
        /*008c*/ 	.byte	0x04, 0x1c
        /*008e*/ 	.short	(.L_1077 - .L_1076)


	//   ....[0]....
.L_1076:
        /*0090*/ 	.word	0x00005810


	//   ....[1]....
        /*0094*/ 	.word	0x00005950


	//   ....[2]....
        /*0098*/ 	.word	0x00005bb0


	//----- nvinfo : EIATTR_MAX_THREADS
	.align		4
.L_1077:
        /*009c*/ 	.byte	0x04, 0x05
        /*009e*/ 	.short	(.L_1079 - .L_1078)
.L_1078:
        /*00a0*/ 	.word	0x00000188
        /*00a4*/ 	.word	0x00000001
        /*00a8*/ 	.word	0x00000001


	//----- nvinfo : EIATTR_CRS_STACK_SIZE
	.align		4
.L_1079:
        /*00ac*/ 	.byte	0x04, 0x1e
        /*00ae*/ 	.short	(.L_1081 - .L_1080)
.L_1080:
        /*00b0*/ 	.word	0x00000000


	//----- nvinfo : EIATTR_CBANK_PARAM_SIZE
	.align		4
.L_1081:
        /*00b4*/ 	.byte	0x03, 0x19
        /*00b6*/ 	.short	0x00b8


	//----- nvinfo : EIATTR_PARAM_CBANK
	.align		4
        /*00b8*/ 	.byte	0x04, 0x0a
        /*00ba*/ 	.short	(.L_1083 - .L_1082)
	.align		4
.L_1082:
        /*00bc*/ 	.word	index@(.nv.constant0._Z35group_norm_nhwc_bwd_one_pass_kernelI11Fp32IOBf16WLi64ELi98ELi392EEv26Group_norm_nhwc_bwd_params)
        /*00c0*/ 	.short	0x0210
        /*00c2*/ 	.short	0x00b8


	//----- nvinfo : EIATTR_SW_WAR
	.align		4
.L_1083:
        /*00c4*/ 	.byte	0x04, 0x36
        /*00c6*/ 	.short	(.L_1085 - .L_1084)
.L_1084:
        /*00c8*/ 	.word	0x00000008
.L_1085:


//--------------------- .nv.info._Z35group_norm_nhwc_bwd_one_pass_kernelI11Fp32IOBf16WLi128ELi98ELi392EEv26Group_norm_nhwc_bwd_params --------------------------
	.section	.nv.info._Z35group_norm_nhwc_bwd_one_pass_kernelI11Fp32IOBf16WLi128ELi98ELi392EEv26Group_norm_nhwc_bwd_params,"",@"SHT_CUDA_INFO"
	.sectionflags	@""
	.align	4


	//----- nvinfo : EIATTR_CUDA_API_VERSION
	.align		4
        /*0000*/ 	.byte	0x04, 0x37
        /*0002*/ 	.short	(.L_1087 - .L_1086)
.L_1086:
        /*0004*/ 	.word	0x00000082


	//----- nvinfo : EIATTR_KPARAM_INFO
	.align		4
.L_1087:
        /*0008*/ 	.byte	0x04, 0x17
        /*000a*/ 	.short	(.L_1089 - .L_1088)
.L_1088:
        /*000c*/ 	.word	0x00000000
        /*0010*/ 	.short	0x0000
        /*0012*/ 	.short	0x0000
        /*0014*/ 	.byte	0x00, 0xf0, 0xe1, 0x02


	//----- nvinfo : EIATTR_SPARSE_MMA_MASK
	.align		4
.L_1089:
        /*0018*/ 	.byte	0x03, 0x50
        /*001a*/ 	.short	0x0000


	//----- nvinfo : EIATTR_MAXREG_COUNT
	.align		4
        /*001c*/ 	.byte	0x03, 0x1b
        /*001e*/ 	.short	0x0080


	//----- nvinfo : EIATTR_NUM_BARRIERS
	.align		4
        /*0020*/ 	.byte	0x02, 0x4c
        /*0022*/ 	.byte	0x01
	.zero		1


	//----- nvinfo : EIATTR_MERCURY_ISA_VERSION
	.align		4
        /*0024*/ 	.byte	0x03, 0x5f
        /*0026*/ 	.short	0x0101


	//----- nvinfo : EIATTR_INT_WARP_WIDE_INSTR_OFFSETS
	.align		4
        /*0028*/ 	.byte	0x04, 0x31
        /*002a*/ 	.short	(.L_1091 - .L_1090)


	//   ....[0]....
.L_1090:
        /*002c*/ 	.word	0x00004fa0


	//   ....[1]....
        /*0030*/ 	.word	0x00008e30


	//----- nvinfo : EIATTR_COOP_GROUP_MASK_REGIDS
	.align		4
.L_1091:
        /*0034*/ 	.byte	0x04, 0x29
        /*0036*/ 	.short	(.L_1093 - .L_1092)


	//   ....[0]....
.L_1092:
        /*0038*/ 	.word	0xffffffff


	//   ....[1]....
        /*003c*/ 	.word	0xffffffff


	//   ....[2]....
        /*0040*/ 	.word	0xffffffff


	//   ....[3]....
        /*0044*/ 	.word	0xffffffff


	//   ....[4]....
        /*0048*/ 	.word	0xffffffff


	//   ....[5]....
        /*004c*/ 	.word	0xffffffff


	//   ....[6]....
        /*0050*/ 	.word	0xffffffff


	//   ....[7]....
        /*0054*/ 	.word	0xffffffff


	//   ....[8]....
        /*0058*/ 	.word	0xffffffff


	//   ....[9]....
        /*005c*/ 	.word	0xffffffff


	//----- nvinfo : EIATTR_COOP_GROUP_INSTR_OFFSETS
	.align		4
.L_1093:
        /*0060*/ 	.byte	0x04, 0x28
        /*0062*/ 	.short	(.L_1095 - .L_1094)


	//   ....[0]....
.L_1094:
        /*0064*/ 	.word	0x000044b0


	//   ....[1]....
        /*0068*/ 	.word	0x000044f0


	//   ....[2]....
        /*006c*/ 	.word	0x00004680


	//   ....[3]....
        /*0070*/ 	.word	0x000046c0


	//   ....[4]....
        /*0074*/ 	.word	0x00004750


	//   ....[5]....
        /*0078*/ 	.word	0x00004780


	//   ....[6]....
        /*007c*/ 	.word	0x000047b0


	//   ....[7]....
        /*0080*/ 	.word	0x000047e0


	//   ....[8]....
        /*0084*/ 	.word	0x00004810


	//   ....[9]....
        /*0088*/ 	.word	0x00004830


	//----- nvinfo : EIATTR_EXIT_INSTR_OFFSETS
	.align		4
.L_1095:
        /*008c*/ 	.byte	0x04, 0x1c
        /*008e*/ 	.short	(.L_1097 - .L_1096)


	//   ....[0]....
.L_1096:
        /*0090*/ 	.word	0x00008ec0


	//   ....[1]....
        /*0094*/ 	.word	0x00009000


	//   ....[2]....
        /*0098*/ 	.word	0x00009260


	//----- nvinfo : EIATTR_MAX_THREADS
	.align		4
.L_1097:
        /*009c*/ 	.byte	0x04, 0x05
        /*009e*/ 	.short	(.L_1099 - .L_1098)
.L_1098:
        /*00a0*/ 	.word	0x00000188
        /*00a4*/ 	.word	0x00000001
        /*00a8*/ 	.word	0x00000001


	//----- nvinfo : EIATTR_CRS_STACK_SIZE
	.align		4
.L_1099:
        /*00ac*/ 	.byte	0x04, 0x1e
        /*00ae*/ 	.short	(.L_1101 - .L_1100)
.L_1100:
        /*00b0*/ 	.word	0x00000000


	//----- nvinfo : EIATTR_CBANK_PARAM_SIZE
	.align		4
.L_1101:
        /*00b4*/ 	.byte	0x03, 0x19
        /*00b6*/ 	.short	0x00b8


	//----- nvinfo : EIATTR_PARAM_CBANK
	.align		4
        /*00b8*/ 	.byte	0x04, 0x0a
        /*00ba*/ 	.short	(.L_1103 - .L_1102)
	.align		4
.L_1102:
        /*00bc*/ 	.word	index@(.nv.constant0._Z35group_norm_nhwc_bwd_one_pass_kernelI11Fp32IOBf16WLi128ELi98ELi392EEv26Group_norm_nhwc_bwd_params)
        /*00c0*/ 	.short	0x0210
        /*00c2*/ 	.short	0x00b8


	//----- nvinfo : EIATTR_SW_WAR
	.align		4
.L_1103:
        /*00c4*/ 	.byte	0x04, 0x36
        /*00c6*/ 	.short	(.L_1105 - .L_1104)
.L_1104:
        /*00c8*/ 	.word	0x00000008
.L_1105:


//--------------------- .nv.info._Z35group_norm_nhwc_bwd_one_pass_kernelI11Fp32IOBf16WLi256ELi98ELi392EEv26Group_norm_nhwc_bwd_params --------------------------
	.section	.nv.info._Z35group_norm_nhwc_bwd_one_pass_kernelI11Fp32IOBf16WLi256ELi98ELi392EEv26Group_norm_nhwc_bwd_params,"",@"SHT_CUDA_INFO"
	.sectionflags	@""
	.align	4


	//----- nvinfo : EIATTR_CUDA_API_VERSION
	.align		4
        /*0000*/ 	.byte	0x04, 0x37
        /*0002*/ 	.short	(.L_1107 - .L_1106)
.L_1106:
        /*0004*/ 	.word	0x00000082


	//----- nvinfo : EIATTR_KPARAM_INFO
	.align		4
.L_1107:
        /*0008*/ 	.byte	0x04, 0x17
        /*000a*/ 	.short	(.L_1109 - .L_1108)
.L_1108:
        /*000c*/ 	.word	0x00000000
        /*0010*/ 	.short	0x0000
        /*0012*/ 	.short	0x0000
        /*0014*/ 	.byte	0x00, 0xf0, 0xe1, 0x02


	//----- nvinfo : EIATTR_SPARSE_MMA_MASK
	.align		4
.L_1109:
        /*0018*/ 	.byte	0x03, 0x50
        /*001a*/ 	.short	0x0000


	//----- nvinfo : EIATTR_MAXREG_COUNT
	.align		4
        /*001c*/ 	.byte	0x03, 0x1b
        /*001e*/ 	.short	0x0080


	//----- nvinfo : EIATTR_NUM_BARRIERS
	.align		4
        /*0020*/ 	.byte	0x02, 0x4c
        /*0022*/ 	.byte	0x01
	.zero		1


	//----- nvinfo : EIATTR_ANNOTATIONS
	.align		4
        /*0024*/ 	.byte	0x04, 0x55
        /*0026*/ 	.short	(.L_1111 - .L_1110)


	//   ....[0]....
.L_1110:
        /* <DEDUP_REMOVED lines=143> */


	//----- nvinfo : EIATTR_MERCURY_ISA_VERSION
	.align		4
.L_1111:
        /*0900*/ 	.byte	0x03, 0x5f
        /*0902*/ 	.short	0x0101


	//----- nvinfo : EIATTR_INT_WARP_WIDE_INSTR_OFFSETS
	.align		4
        /*0904*/ 	.byte	0x04, 0x31
        /*0906*/ 	.short	(.L_1113 - .L_1112)


	//   ....[0]....
.L_1112:
        /*0908*/ 	.word	0x00009900


	//   ....[1]....
        /*090c*/ 	.word	0x00009be0


	//   ....[2]....
        /*0910*/ 	.word	0x00009c90


	//   ....[3]....
        /*0914*/ 	.word	0x00009ca0


	//   ....[4]....
        /*0918*/ 	.word	0x00009d60


	//   ....[5]....
        /*091c*/ 	.word	0x00009e40


	//   ....[6]....
        /*0920*/ 	.word	0x00009f00


	//   ....[7]....
        /*0924*/ 	.word	0x00009f20


	//   ....[8]....
        /*0928*/ 	.word	0x0000a020


	//   ....[9]....
        /*092c*/ 	.word	0x0000a0e0


	//   ....[10]....
        /*0930*/ 	.word	0x0000a100


	//   ....[11]....
        /*0934*/ 	.word	0x0000a200


	//   ....[12]....
        /*0938*/ 	.word	0x0000a2c0


	//   ....[13]....
        /*093c*/ 	.word	0x0000a2d0


	//   ....[14]....
        /*0940*/ 	.word	0x0000a3e0


	//   ....[15]....
        /*0944*/ 	.word	0x0000a490


	//   ....[16]....
        /*0948*/ 	.word	0x0000a4b0


	//   ....[17]....
        /*094c*/ 	.word	0x0000a660


	//   ....[18]....
        /*0950*/ 	.word	0x0000a720


	//   ....[19]....
        /*0954*/ 	.word	0x0000a730


	//   ....[20]....
        /*0958*/ 	.word	0x0000a740


	//   ....[21]....
        /*095c*/ 	.word	0x0000a8b0


	//   ....[22]....
        /*0960*/ 	.word	0x0000a960


	//   ....[23]....
        /*0964*/ 	.word	0x0000a980


	//   ....[24]....
        /*0968*/ 	.word	0x0000a9b0


	//   ....[25]....
        /*096c*/ 	.word	0x0000abc0


	//   ....[26]....
        /*0970*/ 	.word	0x0000ac80


	//   ....[27]....
        /*0974*/ 	.word	0x0000ace0


	//   ....[28]....
        /*0978*/ 	.word	0x0000ad10


	//   ....[29]....
        /*097c*/ 	.word	0x0000afc0


	//   ....[30]....
        /*0980*/ 	.word	0x0000b060


	//   ....[31]....
        /*0984*/ 	.word	0x000112a0


	//----- nvinfo : EIATTR_COOP_GROUP_MASK_REGIDS
	.align		4
.L_1113:
        /*0988*/ 	.byte	0x04, 0x29
        /*098a*/ 	.short	(.L_1115 - .L_1114)


	//   ....[0]....
.L_1114:
        /*098c*/ 	.word	0xffffffff


	//   ....[1]....
        /*0990*/ 	.word	0xffffffff


	//   ....[2]....
        /*0994*/ 	.word	0xffffffff


	//   ....[3]....
        /*0998*/ 	.word	0xffffffff


	//   ....[4]....
        /*099c*/ 	.word	0xffffffff


	//   ....[5]....
        /*09a0*/ 	.word	0xffffffff


	//   ....[6]....
        /*09a4*/ 	.word	0xffffffff


	//   ....[7]....
        /*09a8*/ 	.word	0xffffffff


	//   ....[8]....
        /*09ac*/ 	.word	0xffffffff


	//   ....[9]....
        /*09b0*/ 	.word	0xffffffff


	//----- nvinfo : EIATTR_COOP_GROUP_INSTR_OFFSETS
	.align		4
.L_1115:
        /*09b4*/ 	.byte	0x04, 0x28
        /*09b6*/ 	.short	(.L_1117 - .L_1116)


	//   ....[0]....
.L_1116:
        /*09b8*/ 	.word	0x00008d70


	//   ....[1]....
        /*09bc*/ 	.word	0x00008d90


	//   ....[2]....
        /*09c0*/ 	.word	0x00008e80


	//   ....[3]....
        /*09c4*/ 	.word	0x00008ea0


	//   ....[4]....
        /*09c8*/ 	.word	0x00008ef0


	//   ....[5]....
        /*09cc*/ 	.word	0x00008f10


	//   ....[6]....
        /*09d0*/ 	.word	0x00008fa0


	//   ....[7]....
        /*09d4*/ 	.word	0x00008fc0


	//   ....[8]....
        /*09d8*/ 	.word	0x00009050


	//   ....[9]....
        /*09dc*/ 	.word	0x00009060


	//----- nvinfo : EIATTR_EXIT_INSTR_OFFSETS
	.align		4
.L_1117:
        /*09e0*/ 	.byte	0x04, 0x1c
        /*09e2*/ 	.short	(.L_1119 - .L_1118)


	//   ....[0]....
.L_1118:
        /*09e4*/ 	.word	0x00011390


	//   ....[1]....
        /*09e8*/ 	.word	0x000114d0


	//   ....[2]....
        /*09ec*/ 	.word	0x00011740


	//----- nvinfo : EIATTR_MAX_THREADS
	.align		4
.L_1119:
        /*09f0*/ 	.byte	0x04, 0x05
        /*09f2*/ 	.short	(.L_1121 - .L_1120)
.L_1120:
        /*09f4*/ 	.word	0x00000188
        /*09f8*/ 	.word	0x00000001
        /*09fc*/ 	.word	0x00000001


	//----- nvinfo : EIATTR_CRS_STACK_SIZE
	.align		4
.L_1121:
        /*0a00*/ 	.byte	0x04, 0x1e
        /*0a02*/ 	.short	(.L_1123 - .L_1122)
.L_1122:
        /*0a04*/ 	.word	0x00000000


	//----- nvinfo : EIATTR_CBANK_PARAM_SIZE
	.align		4
.L_1123:
        /*0a08*/ 	.byte	0x03, 0x19
        /*0a0a*/ 	.short	0x00b8


	//----- nvinfo : EIATTR_PARAM_CBANK
	.align		4
        /*0a0c*/ 	.byte	0x04, 0x0a
        /*0a0e*/ 	.short	(.L_1125 - .L_1124)
	.align		4
.L_1124:
        /*0a10*/ 	.word	index@(.nv.constant0._Z35group_norm_nhwc_bwd_one_pass_kernelI11Fp32IOBf16WLi256ELi98ELi392EEv26Group_norm_nhwc_bwd_params)
        /*0a14*/ 	.short	0x0210
        /*0a16*/ 	.short	0x00b8


	//----- nvinfo : EIATTR_SW_WAR
	.align		4
.L_1125:
        /*0a18*/ 	.byte	0x04, 0x36
        /*0a1a*/ 	.short	(.L_1127 - .L_1126)
.L_1126:
        /*0a1c*/ 	.word	0x00000008
.L_1127:


//--------------------- .nv.info._Z35group_norm_nhwc_bwd_one_pass_kernelI11Fp32IOBf16WLi512ELi98ELi392EEv26Group_norm_nhwc_bwd_params --------------------------
	.section	.nv.info._Z35group_norm_nhwc_bwd_one_pass_kernelI11Fp32IOBf16WLi512ELi98ELi392EEv26Group_norm_nhwc_bwd_params,"",@"SHT_CUDA_INFO"
	.sectionflags	@""
	.align	4


	//----- nvinfo : EIATTR_CUDA_API_VERSION
	.align		4
        /*0000*/ 	.byte	0x04, 0x37
        /*0002*/ 	.short	(.L_1129 - .L_1128)
.L_1128:
        /*0004*/ 	.word	0x00000082


	//----- nvinfo : EIATTR_KPARAM_INFO
	.align		4
.L_1129:
        /*0008*/ 	.byte	0x04, 0x17
        /*000a*/ 	.short	(.L_1131 - .L_1130)
.L_1130:
        /*000c*/ 	.word	0x00000000
        /*0010*/ 	.short	0x0000
        /*0012*/ 	.short	0x0000
        /*0014*/ 	.byte	0x00, 0xf0, 0xe1, 0x02


	//----- nvinfo : EIATTR_SPARSE_MMA_MASK
	.align		4
.L_1131:
        /*0018*/ 	.byte	0x03, 0x50
        /*001a*/ 	.short	0x0000


	//----- nvinfo : EIATTR_MAXREG_COUNT
	.align		4
        /*001c*/ 	.byte	0x03, 0x1b
        /*001e*/ 	.short	0x0080


	//----- nvinfo : EIATTR_NUM_BARRIERS
	.align		4
        /*0020*/ 	.byte	0x02, 0x4c
        /*0022*/ 	.byte	0x01
	.zero		1


	//----- nvinfo : EIATTR_ANNOTATIONS
	.align		4
        /*0024*/ 	.byte	0x04, 0x55
        /*0026*/ 	.short	(.L_1133 - .L_1132)


	//   ....[0]....
.L_1132:
        /* <DEDUP_REMOVED lines=483> */


	//----- nvinfo : EIATTR_MERCURY_ISA_VERSION
	.align		4
.L_1133:
        /*1e40*/ 	.byte	0x03, 0x5f
        /*1e42*/ 	.short	0x0101


	//----- nvinfo : EIATTR_INT_WARP_WIDE_INSTR_OFFSETS
	.align		4
        /*1e44*/ 	.byte	0x04, 0x31
        /*1e46*/ 	.short	(.L_1135 - .L_1134)


	//   ....[0]....
.L_1134:
        /*1e48*/ 	.word	0x00016ba0


	//   ....[1]....
        /*1e4c*/ 	.word	0x00018600


	//----- nvinfo : EIATTR_COOP_GROUP_MASK_REGIDS
	.align		4
.L_1135:
        /*1e50*/ 	.byte	0x04, 0x29
        /*1e52*/ 	.short	(.L_1137 - .L_1136)


	//   ....[0]....
.L_1136:
        /*1e54*/ 	.word	0xffffffff


	//   ....[1]....
        /*1e58*/ 	.word	0xffffffff


	//   ....[2]....
        /*1e5c*/ 	.word	0xffffffff


	//   ....[3]....
        /*1e60*/ 	.word	0xffffffff


	//   ....[4]....
        /*1e64*/ 	.word	0xffffffff


	//   ....[5]....
        /*1e68*/ 	.word	0xffffffff


	//   ....[6]....
        /*1e6c*/ 	.word	0xffffffff


	//   ....[7]....
        /*1e70*/ 	.word	0xffffffff


	//   ....[8]....
        /*1e74*/ 	.word	0xffffffff


	//   ....[9]....
        /*1e78*/ 	.word	0xffffffff


	//----- nvinfo : EIATTR_COOP_GROUP_INSTR_OFFSETS
	.align		4
.L_1137:
        /*1e7c*/ 	.byte	0x04, 0x28
        /*1e7e*/ 	.short	(.L_1139 - .L_1138)


	//   ....[0]....
.L_1138:
        /*1e80*/ 	.word	0x00015720


	//   ....[1]....
        /*1e84*/ 	.word	0x00015740


	//   ....[2]....
        /*1e88*/ 	.word	0x00015bb0


	//   ....[3]....
        /*1e8c*/ 	.word	0x00015ea0


	//   ....[4]....
        /*1e90*/ 	.word	0x00015fe0


	//   ....[5]....
        /*1e94*/ 	.word	0x000160a0


	//   ....[6]....
        /*1e98*/ 	.word	0x000160c0


	//   ....[7]....
        /*1e9c*/ 	.word	0x00016110


	//   ....[8]....
        /*1ea0*/ 	.word	0x000161b0


	//   ....[9]....
        /*1ea4*/ 	.word	0x000161e0


	//----- nvinfo : EIATTR_EXIT_INSTR_OFFSETS
	.align		4
.L_1139:
        /*1ea8*/ 	.byte	0x04, 0x1c
        /*1eaa*/ 	.short	(.L_1141 - .L_1140)


	//   ....[0]....
.L_1140:
        /*1eac*/ 	.word	0x00018690


	//   ....[1]....
        /*1eb0*/ 	.word	0x000187e0


	//   ....[2]....
        /*1eb4*/ 	.word	0x00018a80


	//----- nvinfo : EIATTR_MAX_THREADS
	.align		4
.L_1141:
        /*1eb8*/ 	.byte	0x04, 0x05
        /*1eba*/ 	.short	(.L_1143 - .L_1142)
.L_1142:
        /*1ebc*/ 	.word	0x00000188
        /*1ec0*/ 	.word	0x00000001
        /*1ec4*/ 	.word	0x00000001


	//----- nvinfo : EIATTR_CRS_STACK_SIZE
	.align		4
.L_1143:
        /*1ec8*/ 	.byte	0x04, 0x1e
        /*1eca*/ 	.short	(.L_1145 - .L_1144)
.L_1144:
        /*1ecc*/ 	.word	0x00000000


	//----- nvinfo : EIATTR_CBANK_PARAM_SIZE
	.align		4
.L_1145:
        /*1ed0*/ 	.byte	0x03, 0x19
        /*1ed2*/ 	.short	0x00b8


	//----- nvinfo : EIATTR_PARAM_CBANK
	.align		4
        /*1ed4*/ 	.byte	0x04, 0x0a
        /*1ed6*/ 	.short	(.L_1147 - .L_1146)
	.align		4
.L_1146:
        /*1ed8*/ 	.word	index@(.nv.constant0._Z35group_norm_nhwc_bwd_one_pass_kernelI11Fp32IOBf16WLi512ELi98ELi392EEv26Group_norm_nhwc_bwd_params)
        /*1edc*/ 	.short	0x0210
        /*1ede*/ 	.short	0x00b8


	//----- nvinfo : EIATTR_SW_WAR
	.align		4
.L_1147:
        /*1ee0*/ 	.byte	0x04, 0x36
        /*1ee2*/ 	.short	(.L_1149 - .L_1148)
.L_1148:
        /*1ee4*/ 	.word	0x00000008
.L_1149:


//--------------------- .nv.info._Z35group_norm_nhwc_bwd_one_pass_kernelI11Fp32IOFp16WLi64ELi98ELi392EEv26Group_norm_nhwc_bwd_params --------------------------
	.section	.nv.info._Z35group_norm_nhwc_bwd_one_pass_kernelI11Fp32IOFp16WLi64ELi98ELi392EEv26Group_norm_nhwc_bwd_params,"",@"SHT_CUDA_INFO"
	.sectionflags	@""
	.align	4


	//----- nvinfo : EIATTR_CUDA_API_VERSION
	.align		4
        /*0000*/ 	.byte	0x04, 0x37
        /*0002*/ 	.short	(.L_1151 - .L_1150)
.L_1150:
        /*0004*/ 	.word	0x00000082


	//----- nvinfo : EIATTR_KPARAM_INFO
	.align		4
.L_1151:
        /*0008*/ 	.byte	0x04, 0x17
        /*000a*/ 	.short	(.L_1153 - .L_1152)
.L_1152:
        /*000c*/ 	.word	0x00000000
        /*0010*/ 	.short	0x0000
        /*0012*/ 	.short	0x0000
        /*0014*/ 	.byte	0x00, 0xf0, 0xe1, 0x02


	//----- nvinfo : EIATTR_SPARSE_MMA_MASK
	.align		4
.L_1153:
        /*0018*/ 	.byte	0x03, 0x50
        /*001a*/ 	.short	0x0000


	//----- nvinfo : EIATTR_MAXREG_COUNT
	.align		4
        /*001c*/ 	.byte	0x03, 0x1b
        /*001e*/ 	.short	0x0080


	//----- nvinfo : EIATTR_NUM_BARRIERS
	.align		4
        /*0020*/ 	.byte	0x02, 0x4c
        /*0022*/ 	.byte	0x01
	.zero		1


	//----- nvinfo : EIATTR_MERCURY_ISA_VERSION
	.align		4
        /*0024*/ 	.byte	0x03, 0x5f
        /*0026*/ 	.short	0x0101


	//----- nvinfo : EIATTR_INT_WARP_WIDE_INSTR_OFFSETS
	.align		4
        /*0028*/ 	.byte	0x04, 0x31
        /*002a*/ 	.short	(.L_1155 - .L_1154)


	//   ....[0]....
.L_1154:
        /*002c*/ 	.word	0x00002f10


	//   ....[1]....
        /*0030*/ 	.word	0x00005720


	//----- nvinfo : EIATTR_COOP_GROUP_MASK_REGIDS
	.align		4
.L_1155:
        /*0034*/ 	.byte	0x04, 0x29
        /*0036*/ 	.short	(.L_1157 - .L_1156)


	//   ....[0]....
.L_1156:
        /*0038*/ 	.word	0xffffffff


	//   ....[1]....
        /*003c*/ 	.word	0xffffffff


	//   ....[2]....
        /*0040*/ 	.word	0xffffffff


	//   ....[3]....
        /*0044*/ 	.word	0xffffffff


	//   ....[4]....
        /*0048*/ 	.word	0xffffffff


	//   ....[5]....
        /*004c*/ 	.word	0xffffffff


	//   ....[6]....
        /*0050*/ 	.word	0xffffffff


	//   ....[7]....
        /*0054*/ 	.word	0xffffffff


	//   ....[8]....
        /*0058*/ 	.word	0xffffffff


	//   ....[9]....
        /*005c*/ 	.word	0xffffffff


	//----- nvinfo : EIATTR_COOP_GROUP_INSTR_OFFSETS
	.align		4
.L_1157:
        /*0060*/ 	.byte	0x04, 0x28
        /*0062*/ 	.short	(.L_1159 - .L_1158)


	//   ....[0]....
.L_1158:
        /*0064*/ 	.word	0x00002570


	//   ....[1]....
        /*0068*/ 	.word	0x00002630


	//   ....[2]....
        /*006c*/ 	.word	0x00002680


	//   ....[3]....
        /*0070*/ 	.word	0x000026a0


	//   ....[4]....
        /*0074*/ 	.word	0x000026e0


	//   ....[5]....
        /*0078*/ 	.word	0x00002700


	//   ....[6]....
        /*007c*/ 	.word	0x00002740


	//   ....[7]....
        /*0080*/ 	.word	0x00002760


	//   ....[8]....
        /*0084*/ 	.word	0x000027a0


	//   ....[9]....
        /*0088*/ 	.word	0x000027b0


	//----- nvinfo : EIATTR_EXIT_INSTR_OFFSETS
	.align		4
.L_1159:
        /*008c*/ 	.byte	0x04, 0x1c
        /*008e*/ 	.short	(.L_1161 - .L_1160)


	//   ....[0]....
.L_1160:
        /*0090*/ 	.word	0x00005810


	//   ....[1]....
        /*0094*/ 	.word	0x00005950


	//   ....[2]....
        /*0098*/ 	.word	0x00005bb0


	//----- nvinfo : EIATTR_MAX_THREADS
	.align		4
.L_1161:
        /*009c*/ 	.byte	0x04, 0x05
        /*009e*/ 	.short	(.L_1163 - .L_1162)
.L_1162:
        /*00a0*/ 	.word	0x00000188
        /*00a4*/ 	.word	0x00000001
        /*00a8*/ 	.word	0x00000001


	//----- nvinfo : EIATTR_CRS_STACK_SIZE
	.align		4
.L_1163:
        /*00ac*/ 	.byte	0x04, 0x1e
        /*00ae*/ 	.short	(.L_1165 - .L_1164)
.L_1164:
        /*00b0*/ 	.word	0x00000000


	//----- nvinfo : EIATTR_CBANK_PARAM_SIZE
	.align		4
.L_1165:
        /*00b4*/ 	.byte	0x03, 0x19
        /*00b6*/ 	.short	0x00b8


	//----- nvinfo : EIATTR_PARAM_CBANK
	.align		4
        /*00b8*/ 	.byte	0x04, 0x0a
        /*00ba*/ 	.short	(.L_1167 - .L_1166)
	.align		4
.L_1166:
        /*00bc*/ 	.word	index@(.nv.constant0._Z35group_norm_nhwc_bwd_one_pass_kernelI11Fp32IOFp16WLi64ELi98ELi392EEv26Group_norm_nhwc_bwd_params)
        /*00c0*/ 	.short	0x0210
        /*00c2*/ 	.short	0x00b8


	//----- nvinfo : EIATTR_SW_WAR
	.align		4
.L_1167:
        /*00c4*/ 	.byte	0x04, 0x36
        /*00c6*/ 	.short	(.L_1169 - .L_1168)
.L_1168:
        /*00c8*/ 	.word	0x00000008
.L_1169:


//--------------------- .nv.info._Z35group_norm_nhwc_bwd_one_pass_kernelI11Fp32IOFp16WLi128ELi98ELi392EEv26Group_norm_nhwc_bwd_params --------------------------
	.section	.nv.info._Z35group_norm_nhwc_bwd_one_pass_kernelI11Fp32IOFp16WLi128ELi98ELi392EEv26Group_norm_nhwc_bwd_params,"",@"SHT_CUDA_INFO"
	.sectionflags	@""
	.align	4


	//----- nvinfo : EIATTR_CUDA_API_VERSION
	.align		4
        /*0000*/ 	.byte	0x04, 0x37
        /*0002*/ 	.short	(.L_1171 - .L_1170)
.L_1170:
        /*0004*/ 	.word	0x00000082


	//----- nvinfo : EIATTR_KPARAM_INFO
	.align		4
.L_1171:
        /*0008*/ 	.byte	0x04, 0x17
        /*000a*/ 	.short	(.L_1173 - .L_1172)
.L_1172:
        /*000c*/ 	.word	0x00000000
        /*0010*/ 	.short	0x0000
        /*0012*/ 	.short	0x0000
        /*0014*/ 	.byte	0x00, 0xf0, 0xe1, 0x02


	//----- nvinfo : EIATTR_SPARSE_MMA_MASK
	.align		4
.L_1173:
        /*0018*/ 	.byte	0x03, 0x50
        /*001a*/ 	.short	0x0000


	//----- nvinfo : EIATTR_MAXREG_COUNT
	.align		4
        /*001c*/ 	.byte	0x03, 0x1b
        /*001e*/ 	.short	0x0080


	//----- nvinfo : EIATTR_NUM_BARRIERS
	.align		4
        /*0020*/ 	.byte	0x02, 0x4c
        /*0022*/ 	.byte	0x01
	.zero		1


	//----- nvinfo : EIATTR_MERCURY_ISA_VERSION
	.align		4
        /*0024*/ 	.byte	0x03, 0x5f
        /*0026*/ 	.short	0x0101


	//----- nvinfo : EIATTR_INT_WARP_WIDE_INSTR_OFFSETS
	.align		4
        /*0028*/ 	.byte	0x04, 0x31
        /*002a*/ 	.short	(.L_1175 - .L_1174)


	//   ....[0]....
.L_1174:
        /*002c*/ 	.word	0x00004fa0


	//   ....[1]....
        /*0030*/ 	.word	0x00008e30


	//----- nvinfo : EIATTR_COOP_GROUP_MASK_REGIDS
	.align		4
.L_1175:
        /*0034*/ 	.byte	0x04, 0x29
        /*0036*/ 	.short	(.L_1177 - .L_1176)


	//   ....[0]....
.L_1176:
        /*0038*/ 	.word	0xffffffff


	//   ....[1]....
        /*003c*/ 	.word	0xffffffff


	//   ....[2]....
        /*0040*/ 	.word	0xffffffff


	//   ....[3]....
        /*0044*/ 	.word	0xffffffff


	//   ....[4]....
        /*0048*/ 	.word	0xffffffff


	//   ....[5]....
        /*004c*/ 	.word	0xffffffff


	//   ....[6]....
        /*0050*/ 	.word	0xffffffff


	//   ....[7]....
        /*0054*/ 	.word	0xffffffff


	//   ....[8]....
        /*0058*/ 	.word	0xffffffff


	//   ....[9]....
        /*005c*/ 	.word	0xffffffff


	//----- nvinfo : EIATTR_COOP_GROUP_INSTR_OFFSETS
	.align		4
.L_1177:
        /*0060*/ 	.byte	0x04, 0x28
        /*0062*/ 	.short	(.L_1179 - .L_1178)


	//   ....[0]....
.L_1178:
        /*0064*/ 	.word	0x000044b0


	//   ....[1]....
        /*0068*/ 	.word	0x000044f0


	//   ....[2]....
        /*006c*/ 	.word	0x00004680


	//   ....[3]....
        /*0070*/ 	.word	0x000046c0


	//   ....[4]....
        /*0074*/ 	.word	0x00004750


	//   ....[5]....
        /*0078*/ 	.word	0x00004780


	//   ....[6]....
        /*007c*/ 	.word	0x000047b0


	//   ....[7]....
        /*0080*/ 	.word	0x000047e0


	//   ....[8]....
        /*0084*/ 	.word	0x00004810


	//   ....[9]....
        /*0088*/ 	.word	0x00004830


	//----- nvinfo : EIATTR_EXIT_INSTR_OFFSETS
	.align		4
.L_1179:
        /*008c*/ 	.byte	0x04, 0x1c
        /*008e*/ 	.short	(.L_1181 - .L_1180)


	//   ....[0]....
.L_1180:
        /*0090*/ 	.word	0x00008ec0


	//   ....[1]....
        /*0094*/ 	.word	0x00009000


	//   ....[2]....
        /*0098*/ 	.word	0x00009260


	//----- nvinfo : EIATTR_MAX_THREADS
	.align		4
.L_1181:
        /*009c*/ 	.byte	0x04, 0x05
        /*009e*/ 	.short	(.L_1183 - .L_1182)
.L_1182:
        /*00a0*/ 	.word	0x00000188
        /*00a4*/ 	.word	0x00000001
        /*00a8*/ 	.word	0x00000001


	//----- nvinfo : EIATTR_CRS_STACK_SIZE
	.align		4
.L_1183:
        /*00ac*/ 	.byte	0x04, 0x1e
        /*00ae*/ 	.short	(.L_1185 - .L_1184)
.L_1184:
        /*00b0*/ 	.word	0x00000000


	//----- nvinfo : EIATTR_CBANK_PARAM_SIZE
	.align		4
.L_1185:
        /*00b4*/ 	.byte	0x03, 0x19
        /*00b6*/ 	.short	0x00b8


	//----- nvinfo : EIATTR_PARAM_CBANK
	.align		4
        /*00b8*/ 	.byte	0x04, 0x0a
        /*00ba*/ 	.short	(.L_1187 - .L_1186)
	.align		4
.L_1186:
        /*00bc*/ 	.word	index@(.nv.constant0._Z35group_norm_nhwc_bwd_one_pass_kernelI11Fp32IOFp16WLi128ELi98ELi392EEv26Group_norm_nhwc_bwd_params)
        /*00c0*/ 	.short	0x0210
        /*00c2*/ 	.short	0x00b8


	//----- nvinfo : EIATTR_SW_WAR
	.align		4
.L_1187:
        /*00c4*/ 	.byte	0x04, 0x36
        /*00c6*/ 	.short	(.L_1189 - .L_1188)
.L_1188:
        /*00c8*/ 	.word	0x00000008
.L_1189:


//--------------------- .nv.info._Z35group_norm_nhwc_bwd_one_pass_kernelI11Fp32IOFp16WLi256ELi98ELi392EEv26Group_norm_nhwc_bwd_params --------------------------
	.section	.nv.info._Z35group_norm_nhwc_bwd_one_pass_kernelI11Fp32IOFp16WLi256ELi98ELi392EEv26Group_norm_nhwc_bwd_params,"",@"SHT_CUDA_INFO"
	.sectionflags	@""
	.align	4


	//----- nvinfo : EIATTR_CUDA_API_VERSION
	.align		4
        /*0000*/ 	.byte	0x04, 0x37
        /*0002*/ 	.short	(.L_1191 - .L_1190)
.L_1190:
        /*0004*/ 	.word	0x00000082


	//----- nvinfo : EIATTR_KPARAM_INFO
	.align		4
.L_1191:
        /*0008*/ 	.byte	0x04, 0x17
        /*000a*/ 	.short	(.L_1193 - .L_1192)
.L_1192:
        /*000c*/ 	.word	0x00000000
        /*0010*/ 	.short	0x0000
        /*0012*/ 	.short	0x0000
        /*0014*/ 	.byte	0x00, 0xf0, 0xe1, 0x02


	//----- nvinfo : EIATTR_SPARSE_MMA_MASK
	.align		4
.L_1193:
        /*0018*/ 	.byte	0x03, 0x50
        /*001a*/ 	.short	0x0000


	//----- nvinfo : EIATTR_MAXREG_COUNT
	.align		4
        /*001c*/ 	.byte	0x03, 0x1b
        /*001e*/ 	.short	0x0080


	//----- nvinfo : EIATTR_NUM_BARRIERS
	.align		4
        /*0020*/ 	.byte	0x02, 0x4c
        /*0022*/ 	.byte	0x01
	.zero		1


	//----- nvinfo : EIATTR_ANNOTATIONS
	.align		4
        /*0024*/ 	.byte	0x04, 0x55
        /*0026*/ 	.short	(.L_1195 - .L_1194)


	//   ....[0]....
.L_1194:
        /* <DEDUP_REMOVED lines=143> */


	//----- nvinfo : EIATTR_MERCURY_ISA_VERSION
	.align		4
.L_1195:
        /*0900*/ 	.byte	0x03, 0x5f
        /*0902*/ 	.short	0x0101


	//----- nvinfo : EIATTR_INT_WARP_WIDE_INSTR_OFFSETS
	.align		4
        /*0904*/ 	.byte	0x04, 0x31
        /*0906*/ 	.short	(.L_1197 - .L_1196)


	//   ....[0]....
.L_1196:
        /*0908*/ 	.word	0x00009900


	//   ....[1]....
        /*090c*/ 	.word	0x00009be0


	//   ....[2]....
        /*0910*/ 	.word	0x00009c90


	//   ....[3]....
        /*0914*/ 	.word	0x00009ca0


	//   ....[4]....
        /*0918*/ 	.word	0x00009d60


	//   ....[5]....
        /*091c*/ 	.word	0x00009e40


	//   ....[6]....
        /*0920*/ 	.word	0x00009f00


	//   ....[7]....
        /*0924*/ 	.word	0x00009f20


	//   ....[8]....
        /*0928*/ 	.word	0x0000a020


	//   ....[9]....
        /*092c*/ 	.word	0x0000a0e0


	//   ....[10]....
        /*0930*/ 	.word	0x0000a100


	//   ....[11]....
        /*0934*/ 	.word	0x0000a200


	//   ....[12]....
        /*0938*/ 	.word	0x0000a2c0


	//   ....[13]....
        /*093c*/ 	.word	0x0000a2d0


	//   ....[14]....
        /*0940*/ 	.word	0x0000a3e0


	//   ....[15]....
        /*0944*/ 	.word	0x0000a490


	//   ....[16]....
        /*0948*/ 	.word	0x0000a4b0


	//   ....[17]....
        /*094c*/ 	.word	0x0000a660


	//   ....[18]....
        /*0950*/ 	.word	0x0000a720


	//   ....[19]....
        /*0954*/ 	.word	0x0000a730


	//   ....[20]....
        /*0958*/ 	.word	0x0000a740


	//   ....[21]....
        /*095c*/ 	.word	0x0000a8b0


	//   ....[22]....
        /*0960*/ 	.word	0x0000a960


	//   ....[23]....
        /*0964*/ 	.word	0x0000a980


	//   ....[24]....
        /*0968*/ 	.word	0x0000a9b0


	//   ....[25]....
        /*096c*/ 	.word	0x0000abc0


	//   ....[26]....
        /*0970*/ 	.word	0x0000ac80


	//   ....[27]....
        /*0974*/ 	.word	0x0000ace0


	//   ....[28]....
        /*0978*/ 	.word	0x0000ad10


	//   ....[29]....
        /*097c*/ 	.word	0x0000afc0


	//   ....[30]....
        /*0980*/ 	.word	0x0000b060


	//   ....[31]....
        /*0984*/ 	.word	0x000112a0


	//----- nvinfo : EIATTR_COOP_GROUP_MASK_REGIDS
	.align		4
.L_1197:
        /*0988*/ 	.byte	0x04, 0x29
        /*098a*/ 	.short	(.L_1199 - .L_1198)


	//   ....[0]....
.L_1198:
        /*098c*/ 	.word	0xffffffff


	//   ....[1]....
        /*0990*/ 	.word	0xffffffff


	//   ....[2]....
        /*0994*/ 	.word	0xffffffff


	//   ....[3]....
        /*0998*/ 	.word	0xffffffff


	//   ....[4]....
        /*099c*/ 	.word	0xffffffff


	//   ....[5]....
        /*09a0*/ 	.word	0xffffffff


	//   ....[6]....
        /*09a4*/ 	.word	0xffffffff


	//   ....[7]....
        /*09a8*/ 	.word	0xffffffff


	//   ....[8]....
        /*09ac*/ 	.word	0xffffffff


	//   ....[9]....
        /*09b0*/ 	.word	0xffffffff


	//----- nvinfo : EIATTR_COOP_GROUP_INSTR_OFFSETS
	.align		4
.L_1199:
        /*09b4*/ 	.byte	0x04, 0x28
        /*09b6*/ 	.short	(.L_1201 - .L_1200)


	//   ....[0]....
.L_1200:
        /*09b8*/ 	.word	0x00008d70


	//   ....[1]....
        /*09bc*/ 	.word	0x00008d90


	//   ....[2]....
        /*09c0*/ 	.word	0x00008e80


	//   ....[3]....
        /*09c4*/ 	.word	0x00008ea0


	//   ....[4]....
        /*09c8*/ 	.word	0x00008ef0


	//   ....[5]....
        /*09cc*/ 	.word	0x00008f10


	//   ....[6]....
        /*09d0*/ 	.word	0x00008fa0


	//   ....[7]....
        /*09d4*/ 	.word	0x00008fc0


	//   ....[8]....
        /*09d8*/ 	.word	0x00009050


	//   ....[9]....
        /*09dc*/ 	.word	0x00009060


	//----- nvinfo : EIATTR_EXIT_INSTR_OFFSETS
	.align		4
.L_1201:
        /*09e0*/ 	.byte	0x04, 0x1c
        /*09e2*/ 	.short	(.L_1203 - .L_1202)


	//   ....[0]....
.L_1202:
        /*09e4*/ 	.word	0x00011390


	//   ....[1]....
        /*09e8*/ 	.word	0x000114d0


	//   ....[2]....
        /*09ec*/ 	.word	0x00011740


	//----- nvinfo : EIATTR_MAX_THREADS
	.align		4
.L_1203:
        /*09f0*/ 	.byte	0x04, 0x05
        /*09f2*/ 	.short	(.L_1205 - .L_1204)
.L_1204:
        /*09f4*/ 	.word	0x00000188
        /*09f8*/ 	.word	0x00000001
        /*09fc*/ 	.word	0x00000001


	//----- nvinfo : EIATTR_CRS_STACK_SIZE
	.align		4
.L_1205:
        /*0a00*/ 	.byte	0x04, 0x1e
        /*0a02*/ 	.short	(.L_1207 - .L_1206)
.L_1206:
        /*0a04*/ 	.word	0x00000000


	//----- nvinfo : EIATTR_CBANK_PARAM_SIZE
	.align		4
.L_1207:
        /*0a08*/ 	.byte	0x03, 0x19
        /*0a0a*/ 	.short	0x00b8


	//----- nvinfo : EIATTR_PARAM_CBANK
	.align		4
        /*0a0c*/ 	.byte	0x04, 0x0a
        /*0a0e*/ 	.short	(.L_1209 - .L_1208)
	.align		4
.L_1208:
        /*0a10*/ 	.word	index@(.nv.constant0._Z35group_norm_nhwc_bwd_one_pass_kernelI11Fp32IOFp16WLi256ELi98ELi392EEv26Group_norm_nhwc_bwd_params)
        /*0a14*/ 	.short	0x0210
        /*0a16*/ 	.short	0x00b8


	//----- nvinfo : EIATTR_SW_WAR
	.align		4
.L_1209:
        /*0a18*/ 	.byte	0x04, 0x36
        /*0a1a*/ 	.short	(.L_1211 - .L_1210)
.L_1210:
        /*0a1c*/ 	.word	0x00000008
.L_1211:


//--------------------- .nv.info._Z35group_norm_nhwc_bwd_one_pass_kernelI11Fp32IOFp16WLi512ELi98ELi392EEv26Group_norm_nhwc_bwd_params --------------------------
	.section	.nv.info._Z35group_norm_nhwc_bwd_one_pass_kernelI11Fp32IOFp16WLi512ELi98ELi392EEv26Group_norm_nhwc_bwd_params,"",@"SHT_CUDA_INFO"
	.sectionflags	@""
	.align	4


	//----- nvinfo : EIATTR_CUDA_API_VERSION
	.align		4
        /*0000*/ 	.byte	0x04, 0x37
        /*0002*/ 	.short	(.L_1213 - .L_1212)
.L_1212:
        /*0004*/ 	.word	0x00000082


	//----- nvinfo : EIATTR_KPARAM_INFO
	.align		4
.L_1213:
        /*0008*/ 	.byte	0x04, 0x17
        /*000a*/ 	.short	(.L_1215 - .L_1214)
.L_1214:
        /*000c*/ 	.word	0x00000000
        /*0010*/ 	.short	0x0000
        /*0012*/ 	.short	0x0000
        /*0014*/ 	.byte	0x00, 0xf0, 0xe1, 0x02


	//----- nvinfo : EIATTR_SPARSE_MMA_MASK
	.align		4
.L_1215:
        /*0018*/ 	.byte	0x03, 0x50
        /*001a*/ 	.short	0x0000


	//----- nvinfo : EIATTR_MAXREG_COUNT
	.align		4
        /*001c*/ 	.byte	0x03, 0x1b
        /*001e*/ 	.short	0x0080


	//----- nvinfo : EIATTR_NUM_BARRIERS
	.align		4
        /*0020*/ 	.byte	0x02, 0x4c
        /*0022*/ 	.byte	0x01
	.zero		1


	//----- nvinfo : EIATTR_ANNOTATIONS
	.align		4
        /*0024*/ 	.byte	0x04, 0x55
        /*0026*/ 	.short	(.L_1217 - .L_1216)


	//   ....[0]....
.L_1216:
        /* <DEDUP_REMOVED lines=483> */


	//----- nvinfo : EIATTR_MERCURY_ISA_VERSION
	.align		4
.L_1217:
        /*1e40*/ 	.byte	0x03, 0x5f
        /*1e42*/ 	.short	0x0101


	//----- nvinfo : EIATTR_INT_WARP_WIDE_INSTR_OFFSETS
	.align		4
        /*1e44*/ 	.byte	0x04, 0x31
        /*1e46*/ 	.short	(.L_1219 - .L_1218)


	//   ....[0]....
.L_1218:
        /*1e48*/ 	.word	0x00016ba0


	//   ....[1]....
        /*1e4c*/ 	.word	0x00018600


	//----- nvinfo : EIATTR_COOP_GROUP_MASK_REGIDS
	.align		4
.L_1219:
        /*1e50*/ 	.byte	0x04, 0x29
        /*1e52*/ 	.short	(.L_1221 - .L_1220)


	//   ....[0]....
.L_1220:
        /*1e54*/ 	.word	0xffffffff


	//   ....[1]....
        /*1e58*/ 	.word	0xffffffff


	//   ....[2]....
        /*1e5c*/ 	.word	0xffffffff


	//   ....[3]....
        /*1e60*/ 	.word	0xffffffff


	//   ....[4]....
        /*1e64*/ 	.word	0xffffffff


	//   ....[5]....
        /*1e68*/ 	.word	0xffffffff


	//   ....[6]....
        /*1e6c*/ 	.word	0xffffffff


	//   ....[7]....
        /*1e70*/ 	.word	0xffffffff


	//   ....[8]....
        /*1e74*/ 	.word	0xffffffff


	//   ....[9]....
        /*1e78*/ 	.word	0xffffffff


	//----- nvinfo : EIATTR_COOP_GROUP_INSTR_OFFSETS
	.align		4
.L_1221:
        /*1e7c*/ 	.byte	0x04, 0x28
        /*1e7e*/ 	.short	(.L_1223 - .L_1222)


	//   ....[0]....
.L_1222:
        /*1e80*/ 	.word	0x00015720


	//   ....[1]....
        /*1e84*/ 	.word	0x00015740


	//   ....[2]....
        /*1e88*/ 	.word	0x00015bb0


	//   ....[3]....
        /*1e8c*/ 	.word	0x00015ea0


	//   ....[4]....
        /*1e90*/ 	.word	0x00015fe0


	//   ....[5]....
        /*1e94*/ 	.word	0x000160a0


	//   ....[6]....
        /*1e98*/ 	.word	0x000160c0


	//   ....[7]....
        /*1e9c*/ 	.word	0x00016110


	//   ....[8]....
        /*1ea0*/ 	.word	0x000161b0


	//   ....[9]....
        /*1ea4*/ 	.word	0x000161e0


	//----- nvinfo : EIATTR_EXIT_INSTR_OFFSETS
	.align		4
.L_1223:
        /*1ea8*/ 	.byte	0x04, 0x1c
        /*1eaa*/ 	.short	(.L_1225 - .L_1224)


	//   ....[0]....
.L_1224:
        /*1eac*/ 	.word	0x00018690


	//   ....[1]....
        /*1eb0*/ 	.word	0x000187e0


	//   ....[2]....
        /*1eb4*/ 	.word	0x00018a80


	//----- nvinfo : EIATTR_MAX_THREADS
	.align		4
.L_1225:
        /*1eb8*/ 	.byte	0x04, 0x05
        /*1eba*/ 	.short	(.L_1227 - .L_1226)
.L_1226:
        /*1ebc*/ 	.word	0x00000188
        /*1ec0*/ 	.word	0x00000001
        /*1ec4*/ 	.word	0x00000001


	//----- nvinfo : EIATTR_CRS_STACK_SIZE
	.align		4
.L_1227:
        /*1ec8*/ 	.byte	0x04, 0x1e
        /*1eca*/ 	.short	(.L_1229 - .L_1228)
.L_1228:
        /*1ecc*/ 	.word	0x00000000


	//----- nvinfo : EIATTR_CBANK_PARAM_SIZE
	.align		4
.L_1229:
        /*1ed0*/ 	.byte	0x03, 0x19
        /*1ed2*/ 	.short	0x00b8


	//----- nvinfo : EIATTR_PARAM_CBANK
	.align		4
        /*1ed4*/ 	.byte	0x04, 0x0a
        /*1ed6*/ 	.short	(.L_1231 - .L_1230)
	.align		4
.L_1230:
        /*1ed8*/ 	.word	index@(.nv.constant0._Z35group_norm_nhwc_bwd_one_pass_kernelI11Fp32IOFp16WLi512ELi98ELi392EEv26Group_norm_nhwc_bwd_params)
        /*1edc*/ 	.short	0x0210
        /*1ede*/ 	.short	0x00b8


	//----- nvinfo : EIATTR_SW_WAR
	.align		4
.L_1231:
        /*1ee0*/ 	.byte	0x04, 0x36
        /*1ee2*/ 	.short	(.L_1233 - .L_1232)
.L_1232:
        /*1ee4*/ 	.word	0x00000008
.L_1233:


//--------------------- .nv.info._Z35group_norm_nhwc_fwd_one_pass_kernelI11Bf16IOFp32WLi64ELi98ELi392EEv26Group_norm_nhwc_fwd_params --------------------------
	.section	.nv.info._Z35group_norm_nhwc_fwd_one_pass_kernelI11Bf16IOFp32WLi64ELi98ELi392EEv26Group_norm_nhwc_fwd_params,"",@"SHT_CUDA_INFO"
	.sectionflags	@""
	.align	4


	//----- nvinfo : EIATTR_CUDA_API_VERSION
	.align		4
        /*0000*/ 	.byte	0x04, 0x37
        /*0002*/ 	.short	(.L_1235 - .L_1234)
.L_1234:
        /*0004*/ 	.word	0x00000082


	//----- nvinfo : EIATTR_KPARAM_INFO
	.align		4
.L_1235:
        /*0008*/ 	.byte	0x04, 0x17
        /*000a*/ 	.short	(.L_1237 - .L_1236)
.L_1236:
        /*000c*/ 	.word	0x00000000
        /*0010*/ 	.short	0x0000
        /*0012*/ 	.short	0x0000
        /*0014*/ 	.byte	0x00, 0xf0, 0x81, 0x02


	//----- nvinfo : EIATTR_SPARSE_MMA_MASK
	.align		4
.L_1237:
        /*0018*/ 	.byte	0x03, 0x50
        /*001a*/ 	.short	0x0000


	//----- nvinfo : EIATTR_MAXREG_COUNT
	.align		4
        /*001c*/ 	.byte	0x03, 0x1b
        /*001e*/ 	.short	0x0080


	//----- nvinfo : EIATTR_NUM_BARRIERS
	.align		4
        /*0020*/ 	.byte	0x02, 0x4c
        /*0022*/ 	.byte	0x01
	.zero		1


	//----- nvinfo : EIATTR_MERCURY_ISA_VERSION
	.align		4
        /*0024*/ 	.byte	0x03, 0x5f
        /*0026*/ 	.short	0x0101


	//----- nvinfo : EIATTR_COOP_GROUP_MASK_REGIDS
	.align		4
        /*0028*/ 	.byte	0x04, 0x29
        /*002a*/ 	.short	(.L_1239 - .L_1238)


	//   ....[0]....
.L_1238:
        /*002c*/ 	.word	0xffffffff


	//   ....[1]....
        /*0030*/ 	.word	0xffffffff


	//   ....[2]....
        /*0034*/ 	.word	0xffffffff


	//   ....[3]....
        /*0038*/ 	.word	0xffffffff


	//   ....[4]....
        /*003c*/ 	.word	0xffffffff


	//   ....[5]....
        /*0040*/ 	.word	0xffffffff


	//   ....[6]....
        /*0044*/ 	.word	0xffffffff


	//   ....[7]....
        /*0048*/ 	.word	0xffffffff


	//   ....[8]....
        /*004c*/ 	.word	0xffffffff


	//   ....[9]....
        /*0050*/ 	.word	0xffffffff


	//----- nvinfo : EIATTR_COOP_GROUP_INSTR_OFFSETS
	.align		4
.L_1239:
        /*0054*/ 	.byte	0x04, 0x28
        /*0056*/ 	.short	(.L_1241 - .L_1240)


	//   ....[0]....
.L_1240:
        /*0058*/ 	.word	0x00001180


	//   ....[1]....
        /*005c*/ 	.word	0x00001190


	//   ....[2]....
        /*0060*/ 	.word	0x000011d0


	//   ....[3]....
        /*0064*/ 	.word	0x000011e0


	//   ....[4]....
        /*0068*/ 	.word	0x00001230


	//   ....[5]....
        /*006c*/ 	.word	0x00001240


	//   ....[6]....
        /*0070*/ 	.word	0x00001290


	//   ....[7]....
        /*0074*/ 	.word	0x000012a0


	//   ....[8]....
        /*0078*/ 	.word	0x000012f0


	//   ....[9]....
        /*007c*/ 	.word	0x00001300


	//----- nvinfo : EIATTR_EXIT_INSTR_OFFSETS
	.align		4
.L_1241:
        /*0080*/ 	.byte	0x04, 0x1c
        /*0082*/ 	.short	(.L_1243 - .L_1242)


	//   ....[0]....
.L_1242:
        /*0084*/ 	.word	0x00000060


	//   ....[1]....
        /*0088*/ 	.word	0x00003d60


	//----- nvinfo : EIATTR_MAX_THREADS
	.align		4
.L_1243:
        /*008c*/ 	.byte	0x04, 0x05
        /*008e*/ 	.short	(.L_1245 - .L_1244)
.L_1244:
        /*0090*/ 	.word	0x00000188
        /*0094*/ 	.word	0x00000001
        /*0098*/ 	.word	0x00000001


	//----- nvinfo : EIATTR_CRS_STACK_SIZE
	.align		4
.L_1245:
        /*009c*/ 	.byte	0x04, 0x1e
        /*009e*/ 	.short	(.L_1247 - .L_1246)
.L_1246:
        /*00a0*/ 	.word	0x00000000


	//----- nvinfo : EIATTR_CBANK_PARAM_SIZE
	.align		4
.L_1247:
        /*00a4*/ 	.byte	0x03, 0x19
        /*00a6*/ 	.short	0x00a0


	//----- nvinfo : EIATTR_PARAM_CBANK
	.align		4
        /*00a8*/ 	.byte	0x04, 0x0a
        /*00aa*/ 	.short	(.L_1249 - .L_1248)
	.align		4
.L_1248:
        /*00ac*/ 	.word	index@(.nv.constant0._Z35group_norm_nhwc_fwd_one_pass_kernelI11Bf16IOFp32WLi64ELi98ELi392EEv26Group_norm_nhwc_fwd_params)
        /*00b0*/ 	.short	0x0210
        /*00b2*/ 	.short	0x00a0


	//----- nvinfo : EIATTR_SW_WAR
	.align		4
.L_1249:
        /*00b4*/ 	.byte	0x04, 0x36
        /*00b6*/ 	.short	(.L_1251 - .L_1250)
.L_1250:
        /*00b8*/ 	.word	0x00000008
.L_1251:


//--------------------- .nv.info._Z35group_norm_nhwc_fwd_one_pass_kernelI11Bf16IOFp32WLi128ELi98ELi392EEv26Group_norm_nhwc_fwd_params --------------------------
	.section	.nv.info._Z35group_norm_nhwc_fwd_one_pass_kernelI11Bf16IOFp32WLi128ELi98ELi392EEv26Group_norm_nhwc_fwd_params,"",@"SHT_CUDA_INFO"
	.sectionflags	@""
	.align	4


	//----- nvinfo : EIATTR_CUDA_API_VERSION
	.align		4
        /*0000*/ 	.byte	0x04, 0x37
        /*0002*/ 	.short	(.L_1253 - .L_1252)
.L_1252:
        /*0004*/ 	.word	0x00000082


	//----- nvinfo : EIATTR_KPARAM_INFO
	.align		4
.L_1253:
        /*0008*/ 	.byte	0x04, 0x17
        /*000a*/ 	.short	(.L_1255 - .L_1254)
.L_1254:
        /*000c*/ 	.word	0x00000000
        /*0010*/ 	.short	0x0000
        /*0012*/ 	.short	0x0000
        /*0014*/ 	.byte	0x00, 0xf0, 0x81, 0x02


	//----- nvinfo : EIATTR_SPARSE_MMA_MASK
	.align		4
.L_1255:
        /*0018*/ 	.byte	0x03, 0x50
        /*001a*/ 	.short	0x0000


	//----- nvinfo : EIATTR_MAXREG_COUNT
	.align		4
        /*001c*/ 	.byte	0x03, 0x1b
        /*001e*/ 	.short	0x0080


	//----- nvinfo : EIATTR_NUM_BARRIERS
	.align		4
        /*0020*/ 	.byte	0x02, 0x4c
        /*0022*/ 	.byte	0x01
	.zero		1


	//----- nvinfo : EIATTR_MERCURY_ISA_VERSION
	.align		4
        /*0024*/ 	.byte	0x03, 0x5f
        /*0026*/ 	.short	0x0101


	//----- nvinfo : EIATTR_COOP_GROUP_MASK_REGIDS
	.align		4
        /*0028*/ 	.byte	0x04, 0x29
        /*002a*/ 	.short	(.L_1257 - .L_1256)


	//   ....[0]....
.L_1256:
        /*002c*/ 	.word	0xffffffff


	//   ....[1]....
        /*0030*/ 	.word	0xffffffff


	//   ....[2]....
        /*0034*/ 	.word	0xffffffff


	//   ....[3]....
        /*0038*/ 	.word	0xffffffff


	//   ....[4]....
        /*003c*/ 	.word	0xffffffff


	//   ....[5]....
        /*0040*/ 	.word	0xffffffff


	//   ....[6]....
        /*0044*/ 	.word	0xffffffff


	//   ....[7]....
        /*0048*/ 	.word	0xffffffff


	//   ....[8]....
        /*004c*/ 	.word	0xffffffff


	//   ....[9]....
        /*0050*/ 	.word	0xffffffff


	//----- nvinfo : EIATTR_COOP_GROUP_INSTR_OFFSETS
	.align		4
.L_1257:
        /*0054*/ 	.byte	0x04, 0x28
        /*0056*/ 	.short	(.L_1259 - .L_1258)


	//   ....[0]....
.L_1258:
        /*0058*/ 	.word	0x00001da0


	//   ....[1]....
        /*005c*/ 	.word	0x00001db0


	//   ....[2]....
        /*0060*/ 	.word	0x00001df0


	//   ....[3]....
        /*0064*/ 	.word	0x00001e00


	//   ....[4]....
        /*0068*/ 	.word	0x00001e50


	//   ....[5]....
        /*006c*/ 	.word	0x00001e60


	//   ....[6]....
        /*0070*/ 	.word	0x00001eb0


	//   ....[7]....
        /*0074*/ 	.word	0x00001ec0


	//   ....[8]....
        /*0078*/ 	.word	0x00001f10


	//   ....[9]....
        /*007c*/ 	.word	0x00001f20


	//----- nvinfo : EIATTR_EXIT_INSTR_OFFSETS
	.align		4
.L_1259:
        /*0080*/ 	.byte	0x04, 0x1c
        /*0082*/ 	.short	(.L_1261 - .L_1260)


	//   ....[0]....
.L_1260:
        /*0084*/ 	.word	0x00000060


	//   ....[1]....
        /*0088*/ 	.word	0x00005330


	//----- nvinfo : EIATTR_MAX_THREADS
	.align		4
.L_1261:
        /*008c*/ 	.byte	0x04, 0x05
        /*008e*/ 	.short	(.L_1263 - .L_1262)
.L_1262:
        /*0090*/ 	.word	0x00000188
        /*0094*/ 	.word	0x00000001
        /*0098*/ 	.word	0x00000001


	//----- nvinfo : EIATTR_CRS_STACK_SIZE
	.align		4
.L_1263:
        /*009c*/ 	.byte	0x04, 0x1e
        /*009e*/ 	.short	(.L_1265 - .L_1264)
.L_1264:
        /*00a0*/ 	.word	0x00000000


	//----- nvinfo : EIATTR_CBANK_PARAM_SIZE
	.align		4
.L_1265:
        /*00a4*/ 	.byte	0x03, 0x19
        /*00a6*/ 	.short	0x00a0


	//----- nvinfo : EIATTR_PARAM_CBANK
	.align		4
        /*00a8*/ 	.byte	0x04, 0x0a
        /*00aa*/ 	.short	(.L_1267 - .L_1266)
	.align		4
.L_1266:
        /*00ac*/ 	.word	index@(.nv.constant0._Z35group_norm_nhwc_fwd_one_pass_kernelI11Bf16IOFp32WLi128ELi98ELi392EEv26Group_norm_nhwc_fwd_params)
        /*00b0*/ 	.short	0x0210
        /*00b2*/ 	.short	0x00a0


	//----- nvinfo : EIATTR_SW_WAR
	.align		4
.L_1267:
        /*00b4*/ 	.byte	0x04, 0x36
        /*00b6*/ 	.short	(.L_1269 - .L_1268)
.L_1268:
        /*00b8*/ 	.word	0x00000008
.L_1269:


//--------------------- .nv.info._Z35group_norm_nhwc_fwd_one_pass_kernelI11Bf16IOFp32WLi256ELi98ELi392EEv26Group_norm_nhwc_fwd_params --------------------------
	.section	.nv.info._Z35group_norm_nhwc_fwd_one_pass_kernelI11Bf16IOFp32WLi256ELi98ELi392EEv26Group_norm_nhwc_fwd_params,"",@"SHT_CUDA_INFO"
	.sectionflags	@""
	.align	4


	//----- nvinfo : EIATTR_CUDA_API_VERSION
	.align		4
        /*0000*/ 	.byte	0x04, 0x37
        /*0002*/ 	.short	(.L_1271 - .L_1270)
.L_1270:
        /*0004*/ 	.word	0x00000082


	//----- nvinfo : EIATTR_KPARAM_INFO
	.align		4
.L_1271:
        /*0008*/ 	.byte	0x04, 0x17
        /*000a*/ 	.short	(.L_1273 - .L_1272)
.L_1272:
        /*000c*/ 	.word	0x00000000
        /*0010*/ 	.short	0x0000
        /*0012*/ 	.short	0x0000
        /*0014*/ 	.byte	0x00, 0xf0, 0x81, 0x02


	//----- nvinfo : EIATTR_SPARSE_MMA_MASK
	.align		4
.L_1273:
        /*0018*/ 	.byte	0x03, 0x50
        /*001a*/ 	.short	0x0000


	//----- nvinfo : EIATTR_MAXREG_COUNT
	.align		4
        /*001c*/ 	.byte	0x03, 0x1b
        /*001e*/ 	.short	0x0080


	//----- nvinfo : EIATTR_NUM_BARRIERS
	.align		4
        /*0020*/ 	.byte	0x02, 0x4c
        /*0022*/ 	.byte	0x01
	.zero		1


	//----- nvinfo : EIATTR_MERCURY_ISA_VERSION
	.align		4
        /*0024*/ 	.byte	0x03, 0x5f
        /*0026*/ 	.short	0x0101


	//----- nvinfo : EIATTR_COOP_GROUP_MASK_REGIDS
	.align		4
        /*0028*/ 	.byte	0x04, 0x29
        /*002a*/ 	.short	(.L_1275 - .L_1274)


	//   ....[0]....
.L_1274:
        /*002c*/ 	.word	0xffffffff


	//   ....[1]....
        /*0030*/ 	.word	0xffffffff


	//   ....[2]....
        /*0034*/ 	.word	0xffffffff


	//   ....[3]....
        /*0038*/ 	.word	0xffffffff


	//   ....[4]....
        /*003c*/ 	.word	0xffffffff


	//   ....[5]....
        /*0040*/ 	.word	0xffffffff


	//   ....[6]....
        /*0044*/ 	.word	0xffffffff


	//   ....[7]....
        /*0048*/ 	.word	0xffffffff


	//   ....[8]....
        /*004c*/ 	.word	0xffffffff


	//   ....[9]....
        /*0050*/ 	.word	0xffffffff


	//----- nvinfo : EIATTR_COOP_GROUP_INSTR_OFFSETS
	.align		4
.L_1275:
        /*0054*/ 	.byte	0x04, 0x28
        /*0056*/ 	.short	(.L_1277 - .L_1276)


	//   ....[0]....
.L_1276:
        /*0058*/ 	.word	0x00003e20


	//   ....[1]....
        /*005c*/ 	.word	0x00003e30


	//   ....[2]....
        /*0060*/ 	.word	0x00003e80


	//   ....[3]....
        /*0064*/ 	.word	0x00003e90


	//   ....[4]....
        /*0068*/ 	.word	0x00003ee0


	//   ....[5]....
        /*006c*/ 	.word	0x00003ef0


	//   ....[6]....
        /*0070*/ 	.word	0x00003f40


	//   ....[7]....
        /*0074*/ 	.word	0x00003f50


	//   ....[8]....
        /*0078*/ 	.word	0x00003fa0


	//   ....[9]....
        /*007c*/ 	.word	0x00003fb0


	//----- nvinfo : EIATTR_EXIT_INSTR_OFFSETS
	.align		4
.L_1277:
        /*0080*/ 	.byte	0x04, 0x1c
        /*0082*/ 	.short	(.L_1279 - .L_1278)


	//   ....[0]....
.L_1278:
        /*0084*/ 	.word	0x00000060


	//   ....[1]....
        /*0088*/ 	.word	0x00009920


	//----- nvinfo : EIATTR_MAX_THREADS
	.align		4
.L_1279:
        /*008c*/ 	.byte	0x04, 0x05
        /*008e*/ 	.short	(.L_1281 - .L_1280)
.L_1280:
        /*0090*/ 	.word	0x00000188
        /*0094*/ 	.word	0x00000001
        /*0098*/ 	.word	0x00000001


	//----- nvinfo : EIATTR_CRS_STACK_SIZE
	.align		4
.L_1281:
        /*009c*/ 	.byte	0x04, 0x1e
        /*009e*/ 	.short	(.L_1283 - .L_1282)
.L_1282:
        /*00a0*/ 	.word	0x00000000


	//----- nvinfo : EIATTR_CBANK_PARAM_SIZE
	.align		4
.L_1283:
        /*00a4*/ 	.byte	0x03, 0x19
        /*00a6*/ 	.short	0x00a0


	//----- nvinfo : EIATTR_PARAM_CBANK
	.align		4
        /*00a8*/ 	.byte	0x04, 0x0a
        /*00aa*/ 	.short	(.L_1285 - .L_1284)
	.align		4
.L_1284:
        /*00ac*/ 	.word	index@(.nv.constant0._Z35group_norm_nhwc_fwd_one_pass_kernelI11Bf16IOFp32WLi256ELi98ELi392EEv26Group_norm_nhwc_fwd_params)
        /*00b0*/ 	.short	0x0210
        /*00b2*/ 	.short	0x00a0


	//----- nvinfo : EIATTR_SW_WAR
	.align		4
.L_1285:
        /*00b4*/ 	.byte	0x04, 0x36
        /*00b6*/ 	.short	(.L_1287 - .L_1286)
.L_1286:
        /*00b8*/ 	.word	0x00000008
.L_1287:


//--------------------- .nv.info._Z35group_norm_nhwc_fwd_one_pass_kernelI11Bf16IOFp32WLi512ELi98ELi392EEv26Group_norm_nhwc_fwd_params --------------------------
	.section	.nv.info._Z35group_norm_nhwc_fwd_one_pass_kernelI11Bf16IOFp32WLi512ELi98ELi392EEv26Group_norm_nhwc_fwd_params,"",@"SHT_CUDA_INFO"
	.sectionflags	@""
	.align	4


	//----- nvinfo : EIATTR_CUDA_API_VERSION
	.align		4
        /*0000*/ 	.byte	0x04, 0x37
        /*0002*/ 	.short	(.L_1289 - .L_1288)
.L_1288:
        /*0004*/ 	.word	0x00000082


	//----- nvinfo : EIATTR_KPARAM_INFO
	.align		4
.L_1289:
        /*0008*/ 	.byte	0x04, 0x17
        /*000a*/ 	.short	(.L_1291 - .L_1290)
.L_1290:
        /*000c*/ 	.word	0x00000000
        /*0010*/ 	.short	0x0000
        /*0012*/ 	.short	0x0000
        /*0014*/ 	.byte	0x00, 0xf0, 0x81, 0x02


	//----- nvinfo : EIATTR_SPARSE_MMA_MASK
	.align		4
.L_1291:
        /*0018*/ 	.byte	0x03, 0x50
        /*001a*/ 	.short	0x0000


	//----- nvinfo : EIATTR_MAXREG_COUNT
	.align		4
        /*001c*/ 	.byte	0x03, 0x1b
        /*001e*/ 	.short	0x0080


	//----- nvinfo : EIATTR_NUM_BARRIERS
	.align		4
        /*0020*/ 	.byte	0x02, 0x4c
        /*0022*/ 	.byte	0x01
	.zero		1


	//----- nvinfo : EIATTR_ANNOTATIONS
	.align		4
        /*0024*/ 	.byte	0x04, 0x55
        /*0026*/ 	.short	(.L_1293 - .L_1292)


	//   ....[0]....
.L_1292:
        /* <DEDUP_REMOVED lines=144> */


	//----- nvinfo : EIATTR_MERCURY_ISA_VERSION
	.align		4
.L_1293:
        /*0918*/ 	.byte	0x03, 0x5f
        /*091a*/ 	.short	0x0101


	//----- nvinfo : EIATTR_COOP_GROUP_MASK_REGIDS
	.align		4
        /*091c*/ 	.byte	0x04, 0x29
        /*091e*/ 	.short	(.L_1295 - .L_1294)


	//   ....[0]....
.L_1294:
        /*0920*/ 	.word	0xffffffff


	//   ....[1]....
        /*0924*/ 	.word	0xffffffff


	//   ....[2]....
        /*0928*/ 	.word	0xffffffff


	//   ....[3]....
        /*092c*/ 	.word	0xffffffff


	//   ....[4]....
        /*0930*/ 	.word	0xffffffff


	//   ....[5]....
        /*0934*/ 	.word	0xffffffff


	//   ....[6]....
        /*0938*/ 	.word	0xffffffff


	//   ....[7]....
        /*093c*/ 	.word	0xffffffff


	//   ....[8]....
        /*0940*/ 	.word	0xffffffff


	//   ....[9]....
        /*0944*/ 	.word	0xffffffff


	//----- nvinfo : EIATTR_COOP_GROUP_INSTR_OFFSETS
	.align		4
.L_1295:
        /*0948*/ 	.byte	0x04, 0x28
        /*094a*/ 	.short	(.L_1297 - .L_1296)


	//   ....[0]....
.L_1296:
        /*094c*/ 	.word	0x000092d0


	//   ....[1]....
        /*0950*/ 	.word	0x000092e0


	//   ....[2]....
        /*0954*/ 	.word	0x00009330


	//   ....[3]....
        /*0958*/ 	.word	0x00009340


	//   ....[4]....
        /*095c*/ 	.word	0x00009390


	//   ....[5]....
        /*0960*/ 	.word	0x000093a0


	//   ....[6]....
        /*0964*/ 	.word	0x00009400


	//   ....[7]....
        /*0968*/ 	.word	0x00009410


	//   ....[8]....
        /*096c*/ 	.word	0x00009470


	//   ....[9]....
        /*0970*/ 	.word	0x00009480


	//----- nvinfo : EIATTR_EXIT_INSTR_OFFSETS
	.align		4
.L_1297:
        /*0974*/ 	.byte	0x04, 0x1c
        /*0976*/ 	.short	(.L_1299 - .L_1298)


	//   ....[0]....
.L_1298:
        /*0978*/ 	.word	0x00000090


	//   ....[1]....
        /*097c*/ 	.word	0x0000b7e0


	//----- nvinfo : EIATTR_MAX_THREADS
	.align		4
.L_1299:
        /*0980*/ 	.byte	0x04, 0x05
        /*0982*/ 	.short	(.L_1301 - .L_1300)
.L_1300:
        /*0984*/ 	.word	0x00000188
        /*0988*/ 	.word	0x00000001
        /*098c*/ 	.word	0x00000001


	//----- nvinfo : EIATTR_CRS_STACK_SIZE
	.align		4
.L_1301:
        /*0990*/ 	.byte	0x04, 0x1e
        /*0992*/ 	.short	(.L_1303 - .L_1302)
.L_1302:
        /*0994*/ 	.word	0x00000000


	//----- nvinfo : EIATTR_CBANK_PARAM_SIZE
	.align		4
.L_1303:
        /*0998*/ 	.byte	0x03, 0x19
        /*099a*/ 	.short	0x00a0


	//----- nvinfo : EIATTR_PARAM_CBANK
	.align		4
        /*099c*/ 	.byte	0x04, 0x0a
        /*099e*/ 	.short	(.L_1305 - .L_1304)
	.align		4
.L_1304:
        /*09a0*/ 	.word	index@(.nv.constant0._Z35group_norm_nhwc_fwd_one_pass_kernelI11Bf16IOFp32WLi512ELi98ELi392EEv26Group_norm_nhwc_fwd_params)
        /*09a4*/ 	.short	0x0210
        /*09a6*/ 	.short	0x00a0


	//----- nvinfo : EIATTR_SW_WAR
	.align		4
.L_1305:
        /*09a8*/ 	.byte	0x04, 0x36
        /*09aa*/ 	.short	(.L_1307 - .L_1306)
.L_1306:
        /*09ac*/ 	.word	0x00000008
.L_1307:


//--------------------- .nv.info._Z35group_norm_nhwc_fwd_one_pass_kernelI11Bf16IOBf16WLi64ELi98ELi392EEv26Group_norm_nhwc_fwd_params --------------------------
	.section	.nv.info._Z35group_norm_nhwc_fwd_one_pass_kernelI11Bf16IOBf16WLi64ELi98ELi392EEv26Group_norm_nhwc_fwd_params,"",@"SHT_CUDA_INFO"
	.sectionflags	@""
	.align	4


	//----- nvinfo : EIATTR_CUDA_API_VERSION
	.align		4
        /*0000*/ 	.byte	0x04, 0x37
        /*0002*/ 	.short	(.L_1309 - .L_1308)
.L_1308:
        /*0004*/ 	.word	0x00000082


	//----- nvinfo : EIATTR_KPARAM_INFO
	.align		4
.L_1309:
        /*0008*/ 	.byte	0x04, 0x17
        /*000a*/ 	.short	(.L_1311 - .L_1310)
.L_1310:
        /*000c*/ 	.word	0x00000000
        /*0010*/ 	.short	0x0000
        /*0012*/ 	.short	0x0000
        /*0014*/ 	.byte	0x00, 0xf0, 0x81, 0x02


	//----- nvinfo : EIATTR_SPARSE_MMA_MASK
	.align		4
.L_1311:
        /*0018*/ 	.byte	0x03, 0x50
        /*001a*/ 	.short	0x0000


	//----- nvinfo : EIATTR_MAXREG_COUNT
	.align		4
        /*001c*/ 	.byte	0x03, 0x1b
        /*001e*/ 	.short	0x0080


	//----- nvinfo : EIATTR_NUM_BARRIERS
	.align		4
        /*0020*/ 	.byte	0x02, 0x4c
        /*0022*/ 	.byte	0x01
	.zero		1


	//----- nvinfo : EIATTR_MERCURY_ISA_VERSION
	.align		4
        /*0024*/ 	.byte	0x03, 0x5f
        /*0026*/ 	.short	0x0101


	//----- nvinfo : EIATTR_COOP_GROUP_MASK_REGIDS
	.align		4
        /*0028*/ 	.byte	0x04, 0x29
        /*002a*/ 	.short	(.L_1313 - .L_1312)


	//   ....[0]....
.L_1312:
        /*002c*/ 	.word	0xffffffff


	//   ....[1]....
        /*0030*/ 	.word	0xffffffff


	//   ....[2]....
        /*0034*/ 	.word	0xffffffff


	//   ....[3]....
        /*0038*/ 	.word	0xffffffff


	//   ....[4]....
        /*003c*/ 	.word	0xffffffff


	//   ....[5]....
        /*0040*/ 	.word	0xffffffff


	//   ....[6]....
        /*0044*/ 	.word	0xffffffff


	//   ....[7]....
        /*0048*/ 	.word	0xffffffff


	//   ....[8]....
        /*004c*/ 	.word	0xffffffff


	//   ....[9]....
        /*0050*/ 	.word	0xffffffff


	//----- nvinfo : EIATTR_COOP_GROUP_INSTR_OFFSETS
	.align		4
.L_1313:
        /*0054*/ 	.byte	0x04, 0x28
        /*0056*/ 	.short	(.L_1315 - .L_1314)


	//   ....[0]....
.L_1314:
        /*0058*/ 	.word	0x00001180


	//   ....[1]....
        /*005c*/ 	.word	0x00001190


	//   ....[2]....
        /*0060*/ 	.word	0x000011d0


	//   ....[3]....
        /*0064*/ 	.word	0x000011e0


	//   ....[4]....
        /*0068*/ 	.word	0x00001230


	//   ....[5]....
        /*006c*/ 	.word	0x00001240


	//   ....[6]....
        /*0070*/ 	.word	0x00001290


	//   ....[7]....
        /*0074*/ 	.word	0x000012a0


	//   ....[8]....
        /*0078*/ 	.word	0x000012f0


	//   ....[9]....
        /*007c*/ 	.word	0x00001300


	//----- nvinfo : EIATTR_EXIT_INSTR_OFFSETS
	.align		4
.L_1315:
        /*0080*/ 	.byte	0x04, 0x1c
        /*0082*/ 	.short	(.L_1317 - .L_1316)


	//   ....[0]....
.L_1316:
        /*0084*/ 	.word	0x00000060


	//   ....[1]....
        /*0088*/ 	.word	0x00003dc0


	//----- nvinfo : EIATTR_MAX_THREADS
	.align		4
.L_1317:
        /*008c*/ 	.byte	0x04, 0x05
        /*008e*/ 	.short	(.L_1319 - .L_1318)
.L_1318:
        /*0090*/ 	.word	0x00000188
        /*0094*/ 	.word	0x00000001
        /*0098*/ 	.word	0x00000001


	//----- nvinfo : EIATTR_CRS_STACK_SIZE
	.align		4
.L_1319:
        /*009c*/ 	.byte	0x04, 0x1e
        /*009e*/ 	.short	(.L_1321 - .L_1320)
.L_1320:
        /*00a0*/ 	.word	0x00000000


	//----- nvinfo : EIATTR_CBANK_PARAM_SIZE
	.align		4
.L_1321:
        /*00a4*/ 	.byte	0x03, 0x19
        /*00a6*/ 	.short	0x00a0


	//----- nvinfo : EIATTR_PARAM_CBANK
	.align		4
        /*00a8*/ 	.byte	0x04, 0x0a
        /*00aa*/ 	.short	(.L_1323 - .L_1322)
	.align		4
.L_1322:
        /*00ac*/ 	.word	index@(.nv.constant0._Z35group_norm_nhwc_fwd_one_pass_kernelI11Bf16IOBf16WLi64ELi98ELi392EEv26Group_norm_nhwc_fwd_params)
        /*00b0*/ 	.short	0x0210
        /*00b2*/ 	.short	0x00a0


	//----- nvinfo : EIATTR_SW_WAR
	.align		4
.L_1323:
        /*00b4*/ 	.byte	0x04, 0x36
        /*00b6*/ 	.short	(.L_1325 - .L_1324)
.L_1324:
        /*00b8*/ 	.word	0x00000008
.L_1325:


//--------------------- .nv.info._Z35group_norm_nhwc_fwd_one_pass_kernelI11Bf16IOBf16WLi128ELi98ELi392EEv26Group_norm_nhwc_fwd_params --------------------------
	.section	.nv.info._Z35group_norm_nhwc_fwd_one_pass_kernelI11Bf16IOBf16WLi128ELi98ELi392EEv26Group_norm_nhwc_fwd_params,"",@"SHT_CUDA_INFO"
	.sectionflags	@""
	.align	4


	//----- nvinfo : EIATTR_CUDA_API_VERSION
	.align		4
        /*0000*/ 	.byte	0x04, 0x37
        /*0002*/ 	.short	(.L_1327 - .L_1326)
.L_1326:
        /*0004*/ 	.word	0x00000082


	//----- nvinfo : EIATTR_KPARAM_INFO
	.align		4
.L_1327:
        /*0008*/ 	.byte	0x04, 0x17
        /*000a*/ 	.short	(.L_1329 - .L_1328)
.L_1328:
        /*000c*/ 	.word	0x00000000
        /*0010*/ 	.short	0x0000
        /*0012*/ 	.short	0x0000
        /*0014*/ 	.byte	0x00, 0xf0, 0x81, 0x02


	//----- nvinfo : EIATTR_SPARSE_MMA_MASK
	.align		4
.L_1329:
        /*0018*/ 	.byte	0x03, 0x50
        /*001a*/ 	.short	0x0000


	//----- nvinfo : EIATTR_MAXREG_COUNT
	.align		4
        /*001c*/ 	.byte	0x03, 0x1b
        /*001e*/ 	.short	0x0080


	//----- nvinfo : EIATTR_NUM_BARRIERS
	.align		4
        /*0020*/ 	.byte	0x02, 0x4c
        /*0022*/ 	.byte	0x01
	.zero		1


	//----- nvinfo : EIATTR_MERCURY_ISA_VERSION
	.align		4
        /*0024*/ 	.byte	0x03, 0x5f
        /*0026*/ 	.short	0x0101


	//----- nvinfo : EIATTR_COOP_GROUP_MASK_REGIDS
	.align		4
        /*0028*/ 	.byte	0x04, 0x29
        /*002a*/ 	.short	(.L_1331 - .L_1330)


	//   ....[0]....
.L_1330:
        /*002c*/ 	.word	0xffffffff


	//   ....[1]....
        /*0030*/ 	.word	0xffffffff


	//   ....[2]....
        /*0034*/ 	.word	0xffffffff


	//   ....[3]....
        /*0038*/ 	.word	0xffffffff


	//   ....[4]....
        /*003c*/ 	.word	0xffffffff


	//   ....[5]....
        /*0040*/ 	.word	0xffffffff


	//   ....[6]....
        /*0044*/ 	.word	0xffffffff


	//   ....[7]....
        /*0048*/ 	.word	0xffffffff


	//   ....[8]....
        /*004c*/ 	.word	0xffffffff


	//   ....[9]....
        /*0050*/ 	.word	0xffffffff


	//----- nvinfo : EIATTR_COOP_GROUP_INSTR_OFFSETS
	.align		4
.L_1331:
        /*0054*/ 	.byte	0x04, 0x28
        /*0056*/ 	.short	(.L_1333 - .L_1332)


	//   ....[0]....
.L_1332:
        /*0058*/ 	.word	0x00001db0


	//   ....[1]....
        /*005c*/ 	.word	0x00001dc0


	//   ....[2]....
        /*0060*/ 	.word	0x00001e00


	//   ....[3]....
        /*0064*/ 	.word	0x00001e10


	//   ....[4]....
        /*0068*/ 	.word	0x00001e60


	//   ....[5]....
        /*006c*/ 	.word	0x00001e70


	//   ....[6]....
        /*0070*/ 	.word	0x00001ec0


	//   ....[7]....
        /*0074*/ 	.word	0x00001ed0


	//   ....[8]....
        /*0078*/ 	.word	0x00001f20


	//   ....[9]....
        /*007c*/ 	.word	0x00001f30


	//----- nvinfo : EIATTR_EXIT_INSTR_OFFSETS
	.align		4
.L_1333:
        /*0080*/ 	.byte	0x04, 0x1c
        /*0082*/ 	.short	(.L_1335 - .L_1334)


	//   ....[0]....
.L_1334:
        /*0084*/ 	.word	0x00000060


	//   ....[1]....
        /*0088*/ 	.word	0x000053a0


	//----- nvinfo : EIATTR_MAX_THREADS
	.align		4
.L_1335:
        /*008c*/ 	.byte	0x04, 0x05
        /*008e*/ 	.short	(.L_1337 - .L_1336)
.L_1336:
        /*0090*/ 	.word	0x00000188
        /*0094*/ 	.word	0x00000001
        /*0098*/ 	.word	0x00000001


	//----- nvinfo : EIATTR_CRS_STACK_SIZE
	.align		4
.L_1337:
        /*009c*/ 	.byte	0x04, 0x1e
        /*009e*/ 	.short	(.L_1339 - .L_1338)
.L_1338:
        /*00a0*/ 	.word	0x00000000


	//----- nvinfo : EIATTR_CBANK_PARAM_SIZE
	.align		4
.L_1339:
        /*00a4*/ 	.byte	0x03, 0x19
        /*00a6*/ 	.short	0x00a0


	//----- nvinfo : EIATTR_PARAM_CBANK
	.align		4
        /*00a8*/ 	.byte	0x04, 0x0a
        /*00aa*/ 	.short	(.L_1341 - .L_1340)
	.align		4
.L_1340:
        /*00ac*/ 	.word	index@(.nv.constant0._Z35group_norm_nhwc_fwd_one_pass_kernelI11Bf16IOBf16WLi128ELi98ELi392EEv26Group_norm_nhwc_fwd_params)
        /*00b0*/ 	.short	0x0210
        /*00b2*/ 	.short	0x00a0


	//----- nvinfo : EIATTR_SW_WAR
	.align		4
.L_1341:
        /*00b4*/ 	.byte	0x04, 0x36
        /*00b6*/ 	.short	(.L_1343 - .L_1342)
.L_1342:
        /*00b8*/ 	.word	0x00000008
.L_1343:


//--------------------- .nv.info._Z35group_norm_nhwc_fwd_one_pass_kernelI11Bf16IOBf16WLi256ELi98ELi392EEv26Group_norm_nhwc_fwd_params --------------------------
	.section	.nv.info._Z35group_norm_nhwc_fwd_one_pass_kernelI11Bf16IOBf16WLi256ELi98ELi392EEv26Group_norm_nhwc_fwd_params,"",@"SHT_CUDA_INFO"
	.sectionflags	@""
	.align	4


	//----- nvinfo : EIATTR_CUDA_API_VERSION
	.align		4
        /*0000*/ 	.byte	0x04, 0x37
        /*0002*/ 	.short	(.L_1345 - .L_1344)
.L_1344:
        /*0004*/ 	.word	0x00000082


	//----- nvinfo : EIATTR_KPARAM_INFO
	.align		4
.L_1345:
        /*0008*/ 	.byte	0x04, 0x17
        /*000a*/ 	.short	(.L_1347 - .L_1346)
.L_1346:
        /*000c*/ 	.word	0x00000000
        /*0010*/ 	.short	0x0000
        /*0012*/ 	.short	0x0000
        /*0014*/ 	.byte	0x00, 0xf0, 0x81, 0x02


	//----- nvinfo : EIATTR_SPARSE_MMA_MASK
	.align		4
.L_1347:
        /*0018*/ 	.byte	0x03, 0x50
        /*001a*/ 	.short	0x0000


	//----- nvinfo : EIATTR_MAXREG_COUNT
	.align		4
        /*001c*/ 	.byte	0x03, 0x1b
        /*001e*/ 	.short	0x0080


	//----- nvinfo : EIATTR_NUM_BARRIERS
	.align		4
        /*0020*/ 	.byte	0x02, 0x4c
        /*0022*/ 	.byte	0x01
	.zero		1


	//----- nvinfo : EIATTR_MERCURY_ISA_VERSION
	.align		4
        /*0024*/ 	.byte	0x03, 0x5f
        /*0026*/ 	.short	0x0101


	//----- nvinfo : EIATTR_COOP_GROUP_MASK_REGIDS
	.align		4
        /*0028*/ 	.byte	0x04, 0x29
        /*002a*/ 	.short	(.L_1349 - .L_1348)


	//   ....[0]....
.L_1348:
        /*002c*/ 	.word	0xffffffff


	//   ....[1]....
        /*0030*/ 	.word	0xffffffff


	//   ....[2]....
        /*0034*/ 	.word	0xffffffff


	//   ....[3]....
        /*0038*/ 	.word	0xffffffff


	//   ....[4]....
        /*003c*/ 	.word	0xffffffff


	//   ....[5]....
        /*0040*/ 	.word	0xffffffff


	//   ....[6]....
        /*0044*/ 	.word	0xffffffff


	//   ....[7]....
        /*0048*/ 	.word	0xffffffff


	//   ....[8]....
        /*004c*/ 	.word	0xffffffff


	//   ....[9]....
        /*0050*/ 	.word	0xffffffff


	//----- nvinfo : EIATTR_COOP_GROUP_INSTR_OFFSETS
	.align		4
.L_1349:
        /*0054*/ 	.byte	0x04, 0x28
        /*0056*/ 	.short	(.L_1351 - .L_1350)


	//   ....[0]....
.L_1350:
        /*0058*/ 	.word	0x00003e20


	//   ....[1]....
        /*005c*/ 	.word	0x00003e30


	//   ....[2]....
        /*0060*/ 	.word	0x00003e80


	//   ....[3]....
        /*0064*/ 	.word	0x00003e90


	//   ....[4]....
        /*0068*/ 	.word	0x00003ee0


	//   ....[5]....
        /*006c*/ 	.word	0x00003ef0


	//   ....[6]....
        /*0070*/ 	.word	0x00003f40


	//   ....[7]....
        /*0074*/ 	.word	0x00003f50


	//   ....[8]....
        /*0078*/ 	.word	0x00003fa0


	//   ....[9]....
        /*007c*/ 	.word	0x00003fb0


	//----- nvinfo : EIATTR_EXIT_INSTR_OFFSETS
	.align		4
.L_1351:
        /*0080*/ 	.byte	0x04, 0x1c
        /*0082*/ 	.short	(.L_1353 - .L_1352)


	//   ....[0]....
.L_1352:
        /*0084*/ 	.word	0x00000060


	//   ....[1]....
        /*0088*/ 	.word	0x00009980


	//----- nvinfo : EIATTR_MAX_THREADS
	.align		4
.L_1353:
        /*008c*/ 	.byte	0x04, 0x05
        /*008e*/ 	.short	(.L_1355 - .L_1354)
.L_1354:
        /*0090*/ 	.word	0x00000188
        /*0094*/ 	.word	0x00000001
        /*0098*/ 	.word	0x00000001


	//----- nvinfo : EIATTR_CRS_STACK_SIZE
	.align		4
.L_1355:
        /*009c*/ 	.byte	0x04, 0x1e
        /*009e*/ 	.short	(.L_1357 - .L_1356)
.L_1356:
        /*00a0*/ 	.word	0x00000000


	//----- nvinfo : EIATTR_CBANK_PARAM_SIZE
	.align		4
.L_1357:
        /*00a4*/ 	.byte	0x03, 0x19
        /*00a6*/ 	.short	0x00a0


	//----- nvinfo : EIATTR_PARAM_CBANK
	.align		4
        /*00a8*/ 	.byte	0x04, 0x0a
        /*00aa*/ 	.short	(.L_1359 - .L_1358)
	.align		4
.L_1358:
        /*00ac*/ 	.word	index@(.nv.constant0._Z35group_norm_nhwc_fwd_one_pass_kernelI11Bf16IOBf16WLi256ELi98ELi392EEv26Group_norm_nhwc_fwd_params)
        /*00b0*/ 	.short	0x0210
        /*00b2*/ 	.short	0x00a0


	//----- nvinfo : EIATTR_SW_WAR
	.align		4
.L_1359:
        /*00b4*/ 	.byte	0x04, 0x36
        /*00b6*/ 	.short	(.L_1361 - .L_1360)
.L_1360:
        /*00b8*/ 	.word	0x00000008
.L_1361:


//--------------------- .nv.info._Z35group_norm_nhwc_fwd_one_pass_kernelI11Bf16IOBf16WLi512ELi98ELi392EEv26Group_norm_nhwc_fwd_params --------------------------
	.section	.nv.info._Z35group_norm_nhwc_fwd_one_pass_kernelI11Bf16IOBf16WLi512ELi98ELi392EEv26Group_norm_nhwc_fwd_params,"",@"SHT_CUDA_INFO"
	.sectionflags	@""
	.align	4


	//----- nvinfo : EIATTR_CUDA_API_VERSION
	.align		4
        /*0000*/ 	.byte	0x04, 0x37
        /*0002*/ 	.short	(.L_1363 - .L_1362)
.L_1362:
        /*0004*/ 	.word	0x00000082


	//----- nvinfo : EIATTR_KPARAM_INFO
	.align		4
.L_1363:
        /*0008*/ 	.byte	0x04, 0x17
        /*000a*/ 	.short	(.L_1365 - .L_1364)
.L_1364:
        /*000c*/ 	.word	0x00000000
        /*0010*/ 	.short	0x0000
        /*0012*/ 	.short	0x0000
        /*0014*/ 	.byte	0x00, 0xf0, 0x81, 0x02


	//----- nvinfo : EIATTR_SPARSE_MMA_MASK
	.align		4
.L_1365:
        /*0018*/ 	.byte	0x03, 0x50
        /*001a*/ 	.short	0x0000


	//----- nvinfo : EIATTR_MAXREG_COUNT
	.align		4
        /*001c*/ 	.byte	0x03, 0x1b
        /*001e*/ 	.short	0x0080


	//----- nvinfo : EIATTR_NUM_BARRIERS
	.align		4
        /*0020*/ 	.byte	0x02, 0x4c
        /*0022*/ 	.byte	0x01
	.zero		1


	//----- nvinfo : EIATTR_ANNOTATIONS
	.align		4
        /*0024*/ 	.byte	0x04, 0x55
        /*0026*/ 	.short	(.L_1367 - .L_1366)


	//   ....[0]....
.L_1366:
        /* <DEDUP_REMOVED lines=144> */


	//----- nvinfo : EIATTR_MERCURY_ISA_VERSION
	.align		4
.L_1367:
        /*0918*/ 	.byte	0x03, 0x5f
        /*091a*/ 	.short	0x0101


	//----- nvinfo : EIATTR_COOP_GROUP_MASK_REGIDS
	.align		4
        /*091c*/ 	.byte	0x04, 0x29
        /*091e*/ 	.short	(.L_1369 - .L_1368)


	//   ....[0]....
.L_1368:
        /*0920*/ 	.word	0xffffffff


	//   ....[1]....
        /*0924*/ 	.word	0xffffffff


	//   ....[2]....
        /*0928*/ 	.word	0xffffffff


	//   ....[3]....
        /*092c*/ 	.word	0xffffffff


	//   ....[4]....
        /*0930*/ 	.word	0xffffffff


	//   ....[5]....
        /*0934*/ 	.word	0xffffffff


	//   ....[6]....
        /*0938*/ 	.word	0xffffffff


	//   ....[7]....
        /*093c*/ 	.word	0xffffffff


	//   ....[8]....
        /*0940*/ 	.word	0xffffffff


	//   ....[9]....
        /*0944*/ 	.word	0xffffffff


	//----- nvinfo : EIATTR_COOP_GROUP_INSTR_OFFSETS
	.align		4
.L_1369:
        /*0948*/ 	.byte	0x04, 0x28
        /*094a*/ 	.short	(.L_1371 - .L_1370)


	//   ....[0]....
.L_1370:
        /*094c*/ 	.word	0x000092d0


	//   ....[1]....
        /*0950*/ 	.word	0x000092e0


	//   ....[2]....
        /*0954*/ 	.word	0x00009330


	//   ....[3]....
        /*0958*/ 	.word	0x00009340


	//   ....[4]....
        /*095c*/ 	.word	0x00009390


	//   ....[5]....
        /*0960*/ 	.word	0x000093a0


	//   ....[6]....
        /*0964*/ 	.word	0x00009400


	//   ....[7]....
        /*0968*/ 	.word	0x00009410


	//   ....[8]....
        /*096c*/ 	.word	0x00009470


	//   ....[9]....
        /*0970*/ 	.word	0x00009480


	//----- nvinfo : EIATTR_EXIT_INSTR_OFFSETS
	.align		4
.L_1371:
        /*0974*/ 	.byte	0x04, 0x1c
        /*0976*/ 	.short	(.L_1373 - .L_1372)


	//   ....[0]....
.L_1372:
        /*0978*/ 	.word	0x00000090


	//   ....[1]....
        /*097c*/ 	.word	0x0000b840


	//----- nvinfo : EIATTR_MAX_THREADS
	.align		4
.L_1373:
        /*0980*/ 	.byte	0x04, 0x05
        /*0982*/ 	.short	(.L_1375 - .L_1374)
.L_1374:
        /*0984*/ 	.word	0x00000188
        /*0988*/ 	.word	0x00000001
        /*098c*/ 	.word	0x00000001


	//----- nvinfo : EIATTR_CRS_STACK_SIZE
	.align		4
.L_1375:
        /*0990*/ 	.byte	0x04, 0x1e
        /*0992*/ 	.short	(.L_1377 - .L_1376)
.L_1376:
        /*0994*/ 	.word	0x00000000


	//----- nvinfo : EIATTR_CBANK_PARAM_SIZE
	.align		4
.L_1377:
        /*0998*/ 	.byte	0x03, 0x19
        /*099a*/ 	.short	0x00a0


	//----- nvinfo : EIATTR_PARAM_CBANK
	.align		4
        /*099c*/ 	.byte	0x04, 0x0a
        /*099e*/ 	.short	(.L_1379 - .L_1378)
	.align		4
.L_1378:
        /*09a0*/ 	.word	index@(.nv.constant0._Z35group_norm_nhwc_fwd_one_pass_kernelI11Bf16IOBf16WLi512ELi98ELi392EEv26Group_norm_nhwc_fwd_params)
        /*09a4*/ 	.short	0x0210
        /*09a6*/ 	.short	0x00a0


	//----- nvinfo : EIATTR_SW_WAR
	.align		4
.L_1379:
        /*09a8*/ 	.byte	0x04, 0x36
        /*09aa*/ 	.short	(.L_1381 - .L_1380)
.L_1380:
        /*09ac*/ 	.word	0x00000008
.L_1381:


//--------------------- .nv.info._Z35group_norm_nhwc_fwd_one_pass_kernelI11Bf16IOFp16WLi64ELi98ELi392EEv26Group_norm_nhwc_fwd_params --------------------------
	.section	.nv.info._Z35group_norm_nhwc_fwd_one_pass_kernelI11Bf16IOFp16WLi64ELi98ELi392EEv26Group_norm_nhwc_fwd_params,"",@"SHT_CUDA_INFO"
	.sectionflags	@""
	.align	4


	//----- nvinfo : EIATTR_CUDA_API_VERSION
	.align		4
        /*0000*/ 	.byte	0x04, 0x37
        /*0002*/ 	.short	(.L_1383 - .L_1382)
.L_1382:
        /*0004*/ 	.word	0x00000082


	//----- nvinfo : EIATTR_KPARAM_INFO
	.align		4
.L_1383:
        /*0008*/ 	.byte	0x04, 0x17
        /*000a*/ 	.short	(.L_1385 - .L_1384)
.L_1384:
        /*000c*/ 	.word	0x00000000
        /*0010*/ 	.short	0x0000
        /*0012*/ 	.short	0x0000
        /*0014*/ 	.byte	0x00, 0xf0, 0x81, 0x02


	//----- nvinfo : EIATTR_SPARSE_MMA_MASK
	.align		4
.L_1385:
        /*0018*/ 	.byte	0x03, 0x50
        /*001a*/ 	.short	0x0000


	//----- nvinfo : EIATTR_MAXREG_COUNT
	.align		4
        /*001c*/ 	.byte	0x03, 0x1b
        /*001e*/ 	.short	0x0080


	//----- nvinfo : EIATTR_NUM_BARRIERS
	.align		4
        /*0020*/ 	.byte	0x02, 0x4c
        /*0022*/ 	.byte	0x01
	.zero		1


	//----- nvinfo : EIATTR_MERCURY_ISA_VERSION
	.align		4
        /*0024*/ 	.byte	0x03, 0x5f
        /*0026*/ 	.short	0x0101


	//----- nvinfo : EIATTR_COOP_GROUP_MASK_REGIDS
	.align		4
        /*0028*/ 	.byte	0x04, 0x29
        /*002a*/ 	.short	(.L_1387 - .L_1386)


	//   ....[0]....
.L_1386:
        /*002c*/ 	.word	0xffffffff


	//   ....[1]....
        /*0030*/ 	.word	0xffffffff


	//   ....[2]....
        /*0034*/ 	.word	0xffffffff


	//   ....[3]....
        /*0038*/ 	.word	0xffffffff


	//   ....[4]....
        /*003c*/ 	.word	0xffffffff


	//   ....[5]....
        /*0040*/ 	.word	0xffffffff


	//   ....[6]....
        /*0044*/ 	.word	0xffffffff


	//   ....[7]....
        /*0048*/ 	.word	0xffffffff


	//   ....[8]....
        /*004c*/ 	.word	0xffffffff


	//   ....[9]....
        /*0050*/ 	.word	0xffffffff


	//----- nvinfo : EIATTR_COOP_GROUP_INSTR_OFFSETS
	.align		4
.L_1387:
        /*0054*/ 	.byte	0x04, 0x28
        /*0056*/ 	.short	(.L_1389 - .L_1388)


	//   ....[0]....
.L_1388:
        /*0058*/ 	.word	0x00001180


	//   ....[1]....
        /*005c*/ 	.word	0x00001190


	//   ....[2]....
        /*0060*/ 	.word	0x000011d0


	//   ....[3]....
        /*0064*/ 	.word	0x000011e0


	//   ....[4]....
        /*0068*/ 	.word	0x00001230


	//   ....[5]....
        /*006c*/ 	.word	0x00001240


	//   ....[6]....
        /*0070*/ 	.word	0x00001290


	//   ....[7]....
        /*0074*/ 	.word	0x000012a0


	//   ....[8]....
        /*0078*/ 	.word	0x000012f0


	//   ....[9]....
        /*007c*/ 	.word	0x00001300


	//----- nvinfo : EIATTR_EXIT_INSTR_OFFSETS
	.align		4
.L_1389:
        /*0080*/ 	.byte	0x04, 0x1c
        /*0082*/ 	.short	(.L_1391 - .L_1390)


	//   ....[0]....
.L_1390:
        /*0084*/ 	.word	0x00000060


	//   ....[1]....
        /*0088*/ 	.word	0x00003dc0


	//----- nvinfo : EIATTR_MAX_THREADS
	.align		4
.L_1391:
        /*008c*/ 	.byte	0x04, 0x05
        /*008e*/ 	.short	(.L_1393 - .L_1392)
.L_1392:
        /*0090*/ 	.word	0x00000188
        /*0094*/ 	.word	0x00000001
        /*0098*/ 	.word	0x00000001


	//----- nvinfo : EIATTR_CRS_STACK_SIZE
	.align		4
.L_1393:
        /*009c*/ 	.byte	0x04, 0x1e
        /*009e*/ 	.short	(.L_1395 - .L_1394)
.L_1394:
        /*00a0*/ 	.word	0x00000000


	//----- nvinfo : EIATTR_CBANK_PARAM_SIZE
	.align		4
.L_1395:
        /*00a4*/ 	.byte	0x03, 0x19
        /*00a6*/ 	.short	0x00a0


	//----- nvinfo : EIATTR_PARAM_CBANK
	.align		4
        /*00a8*/ 	.byte	0x04, 0x0a
        /*00aa*/ 	.short	(.L_1397 - .L_1396)
	.align		4
.L_1396:
        /*00ac*/ 	.word	index@(.nv.constant0._Z35group_norm_nhwc_fwd_one_pass_kernelI11Bf16IOFp16WLi64ELi98ELi392EEv26Group_norm_nhwc_fwd_params)
        /*00b0*/ 	.short	0x0210
        /*00b2*/ 	.short	0x00a0


	//----- nvinfo : EIATTR_SW_WAR
	.align		4
.L_1397:
        /*00b4*/ 	.byte	0x04, 0x36
        /*00b6*/ 	.short	(.L_1399 - .L_1398)
.L_1398:
        /*00b8*/ 	.word	0x00000008
.L_1399:


//--------------------- .nv.info._Z35group_norm_nhwc_fwd_one_pass_kernelI11Bf16IOFp16WLi128ELi98ELi392EEv26Group_norm_nhwc_fwd_params --------------------------
	.section	.nv.info._Z35group_norm_nhwc_fwd_one_pass_kernelI11Bf16IOFp16WLi128ELi98ELi392EEv26Group_norm_nhwc_fwd_params,"",@"SHT_CUDA_INFO"
	.sectionflags	@""
	.align	4


	//----- nvinfo : EIATTR_CUDA_API_VERSION
	.align		4
        /*0000*/ 	.byte	0x04, 0x37
        /*0002*/ 	.short	(.L_1401 - .L_1400)
.L_1400:
        /*0004*/ 	.word	0x00000082


	//----- nvinfo : EIATTR_KPARAM_INFO
	.align		4
.L_1401:
        /*0008*/ 	.byte	0x04, 0x17
        /*000a*/ 	.short	(.L_1403 - .L_1402)
.L_1402:
        /*000c*/ 	.word	0x00000000
        /*0010*/ 	.short	0x0000
        /*0012*/ 	.short	0x0000
        /*0014*/ 	.byte	0x00, 0xf0, 0x81, 0x02


	//----- nvinfo : EIATTR_SPARSE_MMA_MASK
	.align		4
.L_1403:
        /*0018*/ 	.byte	0x03, 0x50
        /*001a*/ 	.short	0x0000


	//----- nvinfo : EIATTR_MAXREG_COUNT
	.align		4
        /*001c*/ 	.byte	0x03, 0x1b
        /*001e*/ 	.short	0x0080


	//----- nvinfo : EIATTR_NUM_BARRIERS
	.align		4
        /*0020*/ 	.byte	0x02, 0x4c
        /*0022*/ 	.byte	0x01
	.zero		1


	//----- nvinfo : EIATTR_MERCURY_ISA_VERSION
	.align		4
        /*0024*/ 	.byte	0x03, 0x5f
        /*0026*/ 	.short	0x0101


	//----- nvinfo : EIATTR_COOP_GROUP_MASK_REGIDS
	.align		4
        /*0028*/ 	.byte	0x04, 0x29
        /*002a*/ 	.short	(.L_1405 - .L_1404)


	//   ....[0]....
.L_1404:
        /*002c*/ 	.word	0xffffffff


	//   ....[1]....
        /*0030*/ 	.word	0xffffffff


	//   ....[2]....
        /*0034*/ 	.word	0xffffffff


	//   ....[3]....
        /*0038*/ 	.word	0xffffffff


	//   ....[4]....
        /*003c*/ 	.word	0xffffffff


	//   ....[5]....
        /*0040*/ 	.word	0xffffffff


	//   ....[6]....
        /*0044*/ 	.word	0xffffffff


	//   ....[7]....
        /*0048*/ 	.word	0xffffffff


	//   ....[8]....
        /*004c*/ 	.word	0xffffffff


	//   ....[9]....
        /*0050*/ 	.word	0xffffffff


	//----- nvinfo : EIATTR_COOP_GROUP_INSTR_OFFSETS
	.align		4
.L_1405:
        /*0054*/ 	.byte	0x04, 0x28
        /*0056*/ 	.short	(.L_1407 - .L_1406)


	//   ....[0]....
.L_1406:
        /*0058*/ 	.word	0x00001db0


	//   ....[1]....
        /*005c*/ 	.word	0x00001dc0


	//   ....[2]....
        /*0060*/ 	.word	0x00001e00


	//   ....[3]....
        /*0064*/ 	.word	0x00001e10


	//   ....[4]....
        /*0068*/ 	.word	0x00001e60


	//   ....[5]....
        /*006c*/ 	.word	0x00001e70


	//   ....[6]....
        /*0070*/ 	.word	0x00001ec0


	//   ....[7]....
        /*0074*/ 	.word	0x00001ed0


	//   ....[8]....
        /*0078*/ 	.word	0x00001f20


	//   ....[9]....
        /*007c*/ 	.word	0x00001f30


	//----- nvinfo : EIATTR_EXIT_INSTR_OFFSETS
	.align		4
.L_1407:
        /*0080*/ 	.byte	0x04, 0x1c
        /*0082*/ 	.short	(.L_1409 - .L_1408)


	//   ....[0]....
.L_1408:
        /*0084*/ 	.word	0x00000060


	//   ....[1]....
        /*0088*/ 	.word	0x000053a0


	//----- nvinfo : EIATTR_MAX_THREADS
	.align		4
.L_1409:
        /*008c*/ 	.byte	0x04, 0x05
        /*008e*/ 	.short	(.L_1411 - .L_1410)
.L_1410:
        /*0090*/ 	.word	0x00000188
        /*0094*/ 	.word	0x00000001
        /*0098*/ 	.word	0x00000001


	//----- nvinfo : EIATTR_CRS_STACK_SIZE
	.align		4
.L_1411:
        /*009c*/ 	.byte	0x04, 0x1e
        /*009e*/ 	.short	(.L_1413 - .L_1412)
.L_1412:
        /*00a0*/ 	.word	0x00000000


	//----- nvinfo : EIATTR_CBANK_PARAM_SIZE
	.align		4
.L_1413:
        /*00a4*/ 	.byte	0x03, 0x19
        /*00a6*/ 	.short	0x00a0


	//----- nvinfo : EIATTR_PARAM_CBANK
	.align		4
        /*00a8*/ 	.byte	0x04, 0x0a
        /*00aa*/ 	.short	(.L_1415 - .L_1414)
	.align		4
.L_1414:
        /*00ac*/ 	.word	index@(.nv.constant0._Z35group_norm_nhwc_fwd_one_pass_kernelI11Bf16IOFp16WLi128ELi98ELi392EEv26Group_norm_nhwc_fwd_params)
        /*00b0*/ 	.short	0x0210
        /*00b2*/ 	.short	0x00a0


	//----- nvinfo : EIATTR_SW_WAR
	.align		4
.L_1415:
        /*00b4*/ 	.byte	0x04, 0x36
        /*00b6*/ 	.short	(.L_1417 - .L_1416)
.L_1416:
        /*00b8*/ 	.word	0x00000008
.L_1417:


//--------------------- .nv.info._Z35group_norm_nhwc_fwd_one_pass_kernelI11Bf16IOFp16WLi256ELi98ELi392EEv26Group_norm_nhwc_fwd_params --------------------------
	.section	.nv.info._Z35group_norm_nhwc_fwd_one_pass_kernelI11Bf16IOFp16WLi256ELi98ELi392EEv26Group_norm_nhwc_fwd_params,"",@"SHT_CUDA_INFO"
	.sectionflags	@""
	.align	4


	//----- nvinfo : EIATTR_CUDA_API_VERSION
	.align		4
        /*0000*/ 	.byte	0x04, 0x37
        /*0002*/ 	.short	(.L_1419 - .L_1418)
.L_1418:
        /*0004*/ 	.word	0x00000082


	//----- nvinfo : EIATTR_KPARAM_INFO
	.align		4
.L_1419:
        /*0008*/ 	.byte	0x04, 0x17
        /*000a*/ 	.short	(.L_1421 - .L_1420)
.L_1420:
        /*000c*/ 	.word	0x00000000
        /*0010*/ 	.short	0x0000
        /*0012*/ 	.short	0x0000
        /*0014*/ 	.byte	0x00, 0xf0, 0x81, 0x02


	//----- nvinfo : EIATTR_SPARSE_MMA_MASK
	.align		4
.L_1421:
        /*0018*/ 	.byte	0x03, 0x50
        /*001a*/ 	.short	0x0000


	//----- nvinfo : EIATTR_MAXREG_COUNT
	.align		4
        /*001c*/ 	.byte	0x03, 0x1b
        /*001e*/ 	.short	0x0080


	//----- nvinfo : EIATTR_NUM_BARRIERS
	.align		4
        /*0020*/ 	.byte	0x02, 0x4c
        /*0022*/ 	.byte	0x01
	.zero		1


	//----- nvinfo : EIATTR_MERCURY_ISA_VERSION
	.align		4
        /*0024*/ 	.byte	0x03, 0x5f
        /*0026*/ 	.short	0x0101


	//----- nvinfo : EIATTR_COOP_GROUP_MASK_REGIDS
	.align		4
        /*0028*/ 	.byte	0x04, 0x29
        /*002a*/ 	.short	(.L_1423 - .L_1422)


	//   ....[0]....
.L_1422:
        /*002c*/ 	.word	0xffffffff


	//   ....[1]....
        /*0030*/ 	.word	0xffffffff


	//   ....[2]....
        /*0034*/ 	.word	0xffffffff


	//   ....[3]....
        /*0038*/ 	.word	0xffffffff


	//   ....[4]....
        /*003c*/ 	.word	0xffffffff


	//   ....[5]....
        /*0040*/ 	.word	0xffffffff


	//   ....[6]....
        /*0044*/ 	.word	0xffffffff


	//   ....[7]....
        /*0048*/ 	.word	0xffffffff


	//   ....[8]....
        /*004c*/ 	.word	0xffffffff


	//   ....[9]....
        /*0050*/ 	.word	0xffffffff


	//----- nvinfo : EIATTR_COOP_GROUP_INSTR_OFFSETS
	.align		4
.L_1423:
        /*0054*/ 	.byte	0x04, 0x28
        /*0056*/ 	.short	(.L_1425 - .L_1424)


	//   ....[0]....
.L_1424:
        /*0058*/ 	.word	0x00003e20


	//   ....[1]....
        /*005c*/ 	.word	0x00003e30


	//   ....[2]....
        /*0060*/ 	.word	0x00003e80


	//   ....[3]....
        /*0064*/ 	.word	0x00003e90


	//   ....[4]....
        /*0068*/ 	.word	0x00003ee0


	//   ....[5]....
        /*006c*/ 	.word	0x00003ef0


	//   ....[6]....
        /*0070*/ 	.word	0x00003f40


	//   ....[7]....
        /*0074*/ 	.word	0x00003f50


	//   ....[8]....
        /*0078*/ 	.word	0x00003fa0


	//   ....[9]....
        /*007c*/ 	.word	0x00003fb0


	//----- nvinfo : EIATTR_EXIT_INSTR_OFFSETS
	.align		4
.L_1425:
        /*0080*/ 	.byte	0x04, 0x1c
        /*0082*/ 	.short	(.L_1427 - .L_1426)


	//   ....[0]....
.L_1426:
        /*0084*/ 	.word	0x00000060


	//   ....[1]....
        /*0088*/ 	.word	0x00009980


	//----- nvinfo : EIATTR_MAX_THREADS
	.align		4
.L_1427:
        /*008c*/ 	.byte	0x04, 0x05
        /*008e*/ 	.short	(.L_1429 - .L_1428)
.L_1428:
        /*0090*/ 	.word	0x00000188
        /*0094*/ 	.word	0x00000001
        /*0098*/ 	.word	0x00000001


	//----- nvinfo : EIATTR_CRS_STACK_SIZE
	.align		4
.L_1429:
        /*009c*/ 	.byte	0x04, 0x1e
        /*009e*/ 	.short	(.L_1431 - .L_1430)
.L_1430:
        /*00a0*/ 	.word	0x00000000


	//----- nvinfo : EIATTR_CBANK_PARAM_SIZE
	.align		4
.L_1431:
        /*00a4*/ 	.byte	0x03, 0x19
        /*00a6*/ 	.short	0x00a0


	//----- nvinfo : EIATTR_PARAM_CBANK
	.align		4
        /*00a8*/ 	.byte	0x04, 0x0a
        /*00aa*/ 	.short	(.L_1433 - .L_1432)
	.align		4
.L_1432:
        /*00ac*/ 	.word	index@(.nv.constant0._Z35group_norm_nhwc_fwd_one_pass_kernelI11Bf16IOFp16WLi256ELi98ELi392EEv26Group_norm_nhwc_fwd_params)
        /*00b0*/ 	.short	0x0210
        /*00b2*/ 	.short	0x00a0


	//----- nvinfo : EIATTR_SW_WAR
	.align		4
.L_1433:
        /*00b4*/ 	.byte	0x04, 0x36
        /*00b6*/ 	.short	(.L_1435 - .L_1434)
.L_1434:
        /*00b8*/ 	.word	0x00000008
.L_1435:


//--------------------- .nv.info._Z35group_norm_nhwc_fwd_one_pass_kernelI11Bf16IOFp16WLi512ELi98ELi392EEv26Group_norm_nhwc_fwd_params --------------------------
	.section	.nv.info._Z35group_norm_nhwc_fwd_one_pass_kernelI11Bf16IOFp16WLi512ELi98ELi392EEv26Group_norm_nhwc_fwd_params,"",@"SHT_CUDA_INFO"
	.sectionflags	@""
	.align	4


	//----- nvinfo : EIATTR_CUDA_API_VERSION
	.align		4
        /*0000*/ 	.byte	0x04, 0x37
        /*0002*/ 	.short	(.L_1437 - .L_1436)
.L_1436:
        /*0004*/ 	.word	0x00000082


	//----- nvinfo : EIATTR_KPARAM_INFO
	.align		4
.L_1437:
        /*0008*/ 	.byte	0x04, 0x17
        /*000a*/ 	.short	(.L_1439 - .L_1438)
.L_1438:
        /*000c*/ 	.word	0x00000000
        /*0010*/ 	.short	0x0000
        /*0012*/ 	.short	0x0000
        /*0014*/ 	.byte	0x00, 0xf0, 0x81, 0x02


	//----- nvinfo : EIATTR_SPARSE_MMA_MASK
	.align		4
.L_1439:
        /*0018*/ 	.byte	0x03, 0x50
        /*001a*/ 	.short	0x0000


	//----- nvinfo : EIATTR_MAXREG_COUNT
	.align		4
        /*001c*/ 	.byte	0x03, 0x1b
        /*001e*/ 	.short	0x0080


	//----- nvinfo : EIATTR_NUM_BARRIERS
	.align		4
        /*0020*/ 	.byte	0x02, 0x4c
        /*0022*/ 	.byte	0x01
	.zero		1


	//----- nvinfo : EIATTR_ANNOTATIONS
	.align		4
        /*0024*/ 	.byte	0x04, 0x55
        /*0026*/ 	.short	(.L_1441 - .L_1440)


	//   ....[0]....
.L_1440:
        /* <DEDUP_REMOVED lines=144> */


	//----- nvinfo : EIATTR_MERCURY_ISA_VERSION
	.align		4
.L_1441:
        /*0918*/ 	.byte	0x03, 0x5f
        /*091a*/ 	.short	0x0101


	//----- nvinfo : EIATTR_COOP_GROUP_MASK_REGIDS
	.align		4
        /*091c*/ 	.byte	0x04, 0x29
        /*091e*/ 	.short	(.L_1443 - .L_1442)


	//   ....[0]....
.L_1442:
        /*0920*/ 	.word	0xffffffff


	//   ....[1]....
        /*0924*/ 	.word	0xffffffff


	//   ....[2]....
        /*0928*/ 	.word	0xffffffff


	//   ....[3]....
        /*092c*/ 	.word	0xffffffff


	//   ....[4]....
        /*0930*/ 	.word	0xffffffff


	//   ....[5]....
        /*0934*/ 	.word	0xffffffff


	//   ....[6]....
        /*0938*/ 	.word	0xffffffff


	//   ....[7]....
        /*093c*/ 	.word	0xffffffff


	//   ....[8]....
        /*0940*/ 	.word	0xffffffff


	//   ....[9]....
        /*0944*/ 	.word	0xffffffff


	//----- nvinfo : EIATTR_COOP_GROUP_INSTR_OFFSETS
	.align		4
.L_1443:
        /*0948*/ 	.byte	0x04, 0x28
        /*094a*/ 	.short	(.L_1445 - .L_1444)


	//   ....[0]....
.L_1444:
        /*094c*/ 	.word	0x000092d0


	//   ....[1]....
        /*0950*/ 	.word	0x000092e0


	//   ....[2]....
        /*0954*/ 	.word	0x00009330


	//   ....[3]....
        /*0958*/ 	.word	0x00009340


	//   ....[4]....
        /*095c*/ 	.word	0x00009390


	//   ....[5]....
        /*0960*/ 	.word	0x000093a0


	//   ....[6]....
        /*0964*/ 	.word	0x00009400


	//   ....[7]....
        /*0968*/ 	.word	0x00009410


	//   ....[8]....
        /*096c*/ 	.word	0x00009470


	//   ....[9]....
        /*0970*/ 	.word	0x00009480


	//----- nvinfo : EIATTR_EXIT_INSTR_OFFSETS
	.align		4
.L_1445:
        /*0974*/ 	.byte	0x04, 0x1c
        /*0976*/ 	.short	(.L_1447 - .L_1446)


	//   ....[0]....
.L_1446:
        /*0978*/ 	.word	0x00000090


	//   ....[1]....
        /*097c*/ 	.word	0x0000b840


	//----- nvinfo : EIATTR_MAX_THREADS
	.align		4
.L_1447:
        /*0980*/ 	.byte	0x04, 0x05
        /*0982*/ 	.short	(.L_1449 - .L_1448)
.L_1448:
        /*0984*/ 	.word	0x00000188
        /*0988*/ 	.word	0x00000001
        /*098c*/ 	.word	0x00000001


	//----- nvinfo : EIATTR_CRS_STACK_SIZE
	.align		4
.L_1449:
        /*0990*/ 	.byte	0x04, 0x1e
        /*0992*/ 	.short	(.L_1451 - .L_1450)
.L_1450:
        /*0994*/ 	.word	0x00000000


	//----- nvinfo : EIATTR_CBANK_PARAM_SIZE
	.align		4
.L_1451:
        /*0998*/ 	.byte	0x03, 0x19
        /*099a*/ 	.short	0x00a0


	//----- nvinfo : EIATTR_PARAM_CBANK
	.align		4
        /*099c*/ 	.byte	0x04, 0x0a
        /*099e*/ 	.short	(.L_1453 - .L_1452)
	.align		4
.L_1452:
        /*09a0*/ 	.word	index@(.nv.constant0._Z35group_norm_nhwc_fwd_one_pass_kernelI11Bf16IOFp16WLi512ELi98ELi392EEv26Group_norm_nhwc_fwd_params)
        /*09a4*/ 	.short	0x0210
        /*09a6*/ 	.short	0x00a0


	//----- nvinfo : EIATTR_SW_WAR
	.align		4
.L_1453:
        /*09a8*/ 	.byte	0x04, 0x36
        /*09aa*/ 	.short	(.L_1455 - .L_1454)
.L_1454:
        /*09ac*/ 	.word	0x00000008
.L_1455:


//--------------------- .nv.info._Z35group_norm_nhwc_fwd_one_pass_kernelI11Fp16IOFp32WLi64ELi98ELi392EEv26Group_norm_nhwc_fwd_params --------------------------
	.section	.nv.info._Z35group_norm_nhwc_fwd_one_pass_kernelI11Fp16IOFp32WLi64ELi98ELi392EEv26Group_norm_nhwc_fwd_params,"",@"SHT_CUDA_INFO"
	.sectionflags	@""
	.align	4


	//----- nvinfo : EIATTR_CUDA_API_VERSION
	.align		4
        /*0000*/ 	.byte	0x04, 0x37
        /*0002*/ 	.short	(.L_1457 - .L_1456)
.L_1456:
        /*0004*/ 	.word	0x00000082


	//----- nvinfo : EIATTR_KPARAM_INFO
	.align		4
.L_1457:
        /*0008*/ 	.byte	0x04, 0x17
        /*000a*/ 	.short	(.L_1459 - .L_1458)
.L_1458:
        /*000c*/ 	.word	0x00000000
        /*0010*/ 	.short	0x0000
        /*0012*/ 	.short	0x0000
        /*0014*/ 	.byte	0x00, 0xf0, 0x81, 0x02


	//----- nvinfo : EIATTR_SPARSE_MMA_MASK
	.align		4
.L_1459:
        /*0018*/ 	.byte	0x03, 0x50
        /*001a*/ 	.short	0x0000


	//----- nvinfo : EIATTR_MAXREG_COUNT
	.align		4
        /*001c*/ 	.byte	0x03, 0x1b
        /*001e*/ 	.short	0x0080


	//----- nvinfo : EIATTR_NUM_BARRIERS
	.align		4
        /*0020*/ 	.byte	0x02, 0x4c
        /*0022*/ 	.byte	0x01
	.zero		1


	//----- nvinfo : EIATTR_MERCURY_ISA_VERSION
	.align		4
        /*0024*/ 	.byte	0x03, 0x5f
        /*0026*/ 	.short	0x0101


	//----- nvinfo : EIATTR_COOP_GROUP_MASK_REGIDS
	.align		4
        /*0028*/ 	.byte	0x04, 0x29
        /*002a*/ 	.short	(.L_1461 - .L_1460)


	//   ....[0]....
.L_1460:
        /*002c*/ 	.word	0xffffffff


	//   ....[1]....
        /*0030*/ 	.word	0xffffffff


	//   ....[2]....
        /*0034*/ 	.word	0xffffffff


	//   ....[3]....
        /*0038*/ 	.word	0xffffffff


	//   ....[4]....
        /*003c*/ 	.word	0xffffffff


	//   ....[5]....
        /*0040*/ 	.word	0xffffffff


	//   ....[6]....
        /*0044*/ 	.word	0xffffffff


	//   ....[7]....
        /*0048*/ 	.word	0xffffffff


	//   ....[8]....
        /*004c*/ 	.word	0xffffffff


	//   ....[9]....
        /*0050*/ 	.word	0xffffffff


	//----- nvinfo : EIATTR_COOP_GROUP_INSTR_OFFSETS
	.align		4
.L_1461:
        /*0054*/ 	.byte	0x04, 0x28
        /*0056*/ 	.short	(.L_1463 - .L_1462)


	//   ....[0]....
.L_1462:
        /*0058*/ 	.word	0x000010c0


	//   ....[1]....
        /*005c*/ 	.word	0x000010d0


	//   ....[2]....
        /*0060*/ 	.word	0x00001120


	//   ....[3]....
        /*0064*/ 	.word	0x00001130


	//   ....[4]....
        /*0068*/ 	.word	0x00001180


	//   ....[5]....
        /*006c*/ 	.word	0x00001190


	//   ....[6]....
        /*0070*/ 	.word	0x000011e0


	//   ....[7]....
        /*0074*/ 	.word	0x000011f0


	//   ....[8]....
        /*0078*/ 	.word	0x00001240


	//   ....[9]....
        /*007c*/ 	.word	0x00001250


	//----- nvinfo : EIATTR_EXIT_INSTR_OFFSETS
	.align		4
.L_1463:
        /*0080*/ 	.byte	0x04, 0x1c
        /*0082*/ 	.short	(.L_1465 - .L_1464)


	//   ....[0]....
.L_1464:
        /*0084*/ 	.word	0x00000060


	//   ....[1]....
        /*0088*/ 	.word	0x00003ce0


	//----- nvinfo : EIATTR_MAX_THREADS
	.align		4
.L_1465:
        /*008c*/ 	.byte	0x04, 0x05
        /*008e*/ 	.short	(.L_1467 - .L_1466)
.L_1466:
        /*0090*/ 	.word	0x00000188
        /*0094*/ 	.word	0x00000001
        /*0098*/ 	.word	0x00000001


	//----- nvinfo : EIATTR_CRS_STACK_SIZE
	.align		4
.L_1467:
        /*009c*/ 	.byte	0x04, 0x1e
        /*009e*/ 	.short	(.L_1469 - .L_1468)
.L_1468:
        /*00a0*/ 	.word	0x00000000


	//----- nvinfo : EIATTR_CBANK_PARAM_SIZE
	.align		4
.L_1469:
        /*00a4*/ 	.byte	0x03, 0x19
        /*00a6*/ 	.short	0x00a0


	//----- nvinfo : EIATTR_PARAM_CBANK
	.align		4
        /*00a8*/ 	.byte	0x04, 0x0a
        /*00aa*/ 	.short	(.L_1471 - .L_1470)
	.align		4
.L_1470:
        /*00ac*/ 	.word	index@(.nv.constant0._Z35group_norm_nhwc_fwd_one_pass_kernelI11Fp16IOFp32WLi64ELi98ELi392EEv26Group_norm_nhwc_fwd_params)
        /*00b0*/ 	.short	0x0210
        /*00b2*/ 	.short	0x00a0


	//----- nvinfo : EIATTR_SW_WAR
	.align		4
.L_1471:
        /*00b4*/ 	.byte	0x04, 0x36
        /*00b6*/ 	.short	(.L_1473 - .L_1472)
.L_1472:
        /*00b8*/ 	.word	0x00000008
.L_1473:


//--------------------- .nv.info._Z35group_norm_nhwc_fwd_one_pass_kernelI11Fp16IOFp32WLi128ELi98ELi392EEv26Group_norm_nhwc_fwd_params --------------------------
	.section	.nv.info._Z35group_norm_nhwc_fwd_one_pass_kernelI11Fp16IOFp32WLi128ELi98ELi392EEv26Group_norm_nhwc_fwd_params,"",@"SHT_CUDA_INFO"
	.sectionflags	@""
	.align	4


	//----- nvinfo : EIATTR_CUDA_API_VERSION
	.align		4
        /*0000*/ 	.byte	0x04, 0x37
        /*0002*/ 	.short	(.L_1475 - .L_1474)
.L_1474:
        /*0004*/ 	.word	0x00000082


	//----- nvinfo : EIATTR_KPARAM_INFO
	.align		4
.L_1475:
        /*0008*/ 	.byte	0x04, 0x17
        /*000a*/ 	.short	(.L_1477 - .L_1476)
.L_1476:
        /*000c*/ 	.word	0x00000000
        /*0010*/ 	.short	0x0000
        /*0012*/ 	.short	0x0000
        /*0014*/ 	.byte	0x00, 0xf0, 0x81, 0x02


	//----- nvinfo : EIATTR_SPARSE_MMA_MASK
	.align		4
.L_1477:
        /*0018*/ 	.byte	0x03, 0x50
        /*001a*/ 	.short	0x0000


	//----- nvinfo : EIATTR_MAXREG_COUNT
	.align		4
        /*001c*/ 	.byte	0x03, 0x1b
        /*001e*/ 	.short	0x0080


	//----- nvinfo : EIATTR_NUM_BARRIERS
	.align		4
        /*0020*/ 	.byte	0x02, 0x4c
        /*0022*/ 	.byte	0x01
	.zero		1


	//----- nvinfo : EIATTR_MERCURY_ISA_VERSION
	.align		4
        /*0024*/ 	.byte	0x03, 0x5f
        /*0026*/ 	.short	0x0101


	//----- nvinfo : EIATTR_COOP_GROUP_MASK_REGIDS
	.align		4
        /*0028*/ 	.byte	0x04, 0x29
        /*002a*/ 	.short	(.L_1479 - .L_1478)


	//   ....[0]....
.L_1478:
        /*002c*/ 	.word	0xffffffff


	//   ....[1]....
        /*0030*/ 	.word	0xffffffff


	//   ....[2]....
        /*0034*/ 	.word	0xffffffff


	//   ....[3]....
        /*0038*/ 	.word	0xffffffff


	//   ....[4]....
        /*003c*/ 	.word	0xffffffff


	//   ....[5]....
        /*0040*/ 	.word	0xffffffff


	//   ....[6]....
        /*0044*/ 	.word	0xffffffff


	//   ....[7]....
        /*0048*/ 	.word	0xffffffff


	//   ....[8]....
        /*004c*/ 	.word	0xffffffff


	//   ....[9]....
        /*0050*/ 	.word	0xffffffff


	//----- nvinfo : EIATTR_COOP_GROUP_INSTR_OFFSETS
	.align		4
.L_1479:
        /*0054*/ 	.byte	0x04, 0x28
        /*0056*/ 	.short	(.L_1481 - .L_1480)


	//   ....[0]....
.L_1480:
        /*0058*/ 	.word	0x00001d00


	//   ....[1]....
        /*005c*/ 	.word	0x00001d10


	//   ....[2]....
        /*0060*/ 	.word	0x00001d50


	//   ....[3]....
        /*0064*/ 	.word	0x00001d60


	//   ....[4]....
        /*0068*/ 	.word	0x00001db0


	//   ....[5]....
        /*006c*/ 	.word	0x00001dc0


	//   ....[6]....
        /*0070*/ 	.word	0x00001e10


	//   ....[7]....
        /*0074*/ 	.word	0x00001e20


	//   ....[8]....
        /*0078*/ 	.word	0x00001e70


	//   ....[9]....
        /*007c*/ 	.word	0x00001e80


	//----- nvinfo : EIATTR_EXIT_INSTR_OFFSETS
	.align		4
.L_1481:
        /*0080*/ 	.byte	0x04, 0x1c
        /*0082*/ 	.short	(.L_1483 - .L_1482)


	//   ....[0]....
.L_1482:
        /*0084*/ 	.word	0x00000060


	//   ....[1]....
        /*0088*/ 	.word	0x00005240


	//----- nvinfo : EIATTR_MAX_THREADS
	.align		4
.L_1483:
        /*008c*/ 	.byte	0x04, 0x05
        /*008e*/ 	.short	(.L_1485 - .L_1484)
.L_1484:
        /*0090*/ 	.word	0x00000188
        /*0094*/ 	.word	0x00000001
        /*0098*/ 	.word	0x00000001


	//----- nvinfo : EIATTR_CRS_STACK_SIZE
	.align		4
.L_1485:
        /*009c*/ 	.byte	0x04, 0x1e
        /*009e*/ 	.short	(.L_1487 - .L_1486)
.L_1486:
        /*00a0*/ 	.word	0x00000000


	//----- nvinfo : EIATTR_CBANK_PARAM_SIZE
	.align		4
.L_1487:
        /*00a4*/ 	.byte	0x03, 0x19
        /*00a6*/ 	.short	0x00a0


	//----- nvinfo : EIATTR_PARAM_CBANK
	.align		4
        /*00a8*/ 	.byte	0x04, 0x0a
        /*00aa*/ 	.short	(.L_1489 - .L_1488)
	.align		4
.L_1488:
        /*00ac*/ 	.word	index@(.nv.constant0._Z35group_norm_nhwc_fwd_one_pass_kernelI11Fp16IOFp32WLi128ELi98ELi392EEv26Group_norm_nhwc_fwd_params)
        /*00b0*/ 	.short	0x0210
        /*00b2*/ 	.short	0x00a0


	//----- nvinfo : EIATTR_SW_WAR
	.align		4
.L_1489:
        /*00b4*/ 	.byte	0x04, 0x36
        /*00b6*/ 	.short	(.L_1491 - .L_1490)
.L_1490:
        /*00b8*/ 	.word	0x00000008
.L_1491:


//--------------------- .nv.info._Z35group_norm_nhwc_fwd_one_pass_kernelI11Fp16IOFp32WLi256ELi98ELi392EEv26Group_norm_nhwc_fwd_params --------------------------
	.section	.nv.info._Z35group_norm_nhwc_fwd_one_pass_kernelI11Fp16IOFp32WLi256ELi98ELi392EEv26Group_norm_nhwc_fwd_params,"",@"SHT_CUDA_INFO"
	.sectionflags	@""
	.align	4


	//----- nvinfo : EIATTR_CUDA_API_VERSION
	.align		4
        /*0000*/ 	.byte	0x04, 0x37
        /*0002*/ 	.short	(.L_1493 - .L_1492)
.L_1492:
        /*0004*/ 	.word	0x00000082


	//----- nvinfo : EIATTR_KPARAM_INFO
	.align		4
.L_1493:
        /*0008*/ 	.byte	0x04, 0x17
        /*000a*/ 	.short	(.L_1495 - .L_1494)
.L_1494:
        /*000c*/ 	.word	0x00000000
        /*0010*/ 	.short	0x0000
        /*0012*/ 	.short	0x0000
        /*0014*/ 	.byte	0x00, 0xf0, 0x81, 0x02


	//----- nvinfo : EIATTR_SPARSE_MMA_MASK
	.align		4
.L_1495:
        /*0018*/ 	.byte	0x03, 0x50
        /*001a*/ 	.short	0x0000


	//----- nvinfo : EIATTR_MAXREG_COUNT
	.align		4
        /*001c*/ 	.byte	0x03, 0x1b
        /*001e*/ 	.short	0x0080


	//----- nvinfo : EIATTR_NUM_BARRIERS
	.align		4
        /*0020*/ 	.byte	0x02, 0x4c
        /*0022*/ 	.byte	0x01
	.zero		1


	//----- nvinfo : EIATTR_MERCURY_ISA_VERSION
	.align		4
        /*0024*/ 	.byte	0x03, 0x5f
        /*0026*/ 	.short	0x0101


	//----- nvinfo : EIATTR_COOP_GROUP_MASK_REGIDS
	.align		4
        /*0028*/ 	.byte	0x04, 0x29
        /*002a*/ 	.short	(.L_1497 - .L_1496)


	//   ....[0]....
.L_1496:
        /*002c*/ 	.word	0xffffffff


	//   ....[1]....
        /*0030*/ 	.word	0xffffffff


	//   ....[2]....
        /*0034*/ 	.word	0xffffffff


	//   ....[3]....
        /*0038*/ 	.word	0xffffffff


	//   ....[4]....
        /*003c*/ 	.word	0xffffffff


	//   ....[5]....
        /*0040*/ 	.word	0xffffffff


	//   ....[6]....
        /*0044*/ 	.word	0xffffffff


	//   ....[7]....
        /*0048*/ 	.word	0xffffffff


	//   ....[8]....
        /*004c*/ 	.word	0xffffffff


	//   ....[9]....
        /*0050*/ 	.word	0xffffffff


	//----- nvinfo : EIATTR_COOP_GROUP_INSTR_OFFSETS
	.align		4
.L_1497:
        /*0054*/ 	.byte	0x04, 0x28
        /*0056*/ 	.short	(.L_1499 - .L_1498)


	//   ....[0]....
.L_1498:
        /*0058*/ 	.word	0x00003ac0


	//   ....[1]....
        /*005c*/ 	.word	0x00003ad0


	//   ....[2]....
        /*0060*/ 	.word	0x00003b20


	//   ....[3]....
        /*0064*/ 	.word	0x00003b30


	//   ....[4]....
        /*0068*/ 	.word	0x00003b80


	//   ....[5]....
        /*006c*/ 	.word	0x00003b90


	//   ....[6]....
        /*0070*/ 	.word	0x00003be0


	//   ....[7]....
        /*0074*/ 	.word	0x00003bf0


	//   ....[8]....
        /*0078*/ 	.word	0x00003c40


	//   ....[9]....
        /*007c*/ 	.word	0x00003c50


	//----- nvinfo : EIATTR_EXIT_INSTR_OFFSETS
	.align		4
.L_1499:
        /*0080*/ 	.byte	0x04, 0x1c
        /*0082*/ 	.short	(.L_1501 - .L_1500)


	//   ....[0]....
.L_1500:
        /*0084*/ 	.word	0x00000060


	//   ....[1]....
        /*0088*/ 	.word	0x00009320


	//----- nvinfo : EIATTR_MAX_THREADS
	.align		4
.L_1501:
        /*008c*/ 	.byte	0x04, 0x05
        /*008e*/ 	.short	(.L_1503 - .L_1502)
.L_1502:
        /*0090*/ 	.word	0x00000188
        /*0094*/ 	.word	0x00000001
        /*0098*/ 	.word	0x00000001


	//----- nvinfo : EIATTR_CRS_STACK_SIZE
	.align		4
.L_1503:
        /*009c*/ 	.byte	0x04, 0x1e
        /*009e*/ 	.short	(.L_1505 - .L_1504)
.L_1504:
        /*00a0*/ 	.word	0x00000000


	//----- nvinfo : EIATTR_CBANK_PARAM_SIZE
	.align		4
.L_1505:
        /*00a4*/ 	.byte	0x03, 0x19
        /*00a6*/ 	.short	0x00a0


	//----- nvinfo : EIATTR_PARAM_CBANK
	.align		4
        /*00a8*/ 	.byte	0x04, 0x0a
        /*00aa*/ 	.short	(.L_1507 - .L_1506)
	.align		4
.L_1506:
        /*00ac*/ 	.word	index@(.nv.constant0._Z35group_norm_nhwc_fwd_one_pass_kernelI11Fp16IOFp32WLi256ELi98ELi392EEv26Group_norm_nhwc_fwd_params)
        /*00b0*/ 	.short	0x0210
        /*00b2*/ 	.short	0x00a0


	//----- nvinfo : EIATTR_SW_WAR
	.align		4
.L_1507:
        /*00b4*/ 	.byte	0x04, 0x36
        /*00b6*/ 	.short	(.L_1509 - .L_1508)
.L_1508:
        /*00b8*/ 	.word	0x00000008
.L_1509:


//--------------------- .nv.info._Z35group_norm_nhwc_fwd_one_pass_kernelI11Fp16IOFp32WLi512ELi98ELi392EEv26Group_norm_nhwc_fwd_params --------------------------
	.section	.nv.info._Z35group_norm_nhwc_fwd_one_pass_kernelI11Fp16IOFp32WLi512ELi98ELi392EEv26Group_norm_nhwc_fwd_params,"",@"SHT_CUDA_INFO"
	.sectionflags	@""
	.align	4


	//----- nvinfo : EIATTR_CUDA_API_VERSION
	.align		4
        /*0000*/ 	.byte	0x04, 0x37
        /*0002*/ 	.short	(.L_1511 - .L_1510)
.L_1510:
        /*0004*/ 	.word	0x00000082


	//----- nvinfo : EIATTR_KPARAM_INFO
	.align		4
.L_1511:
        /*0008*/ 	.byte	0x04, 0x17
        /*000a*/ 	.short	(.L_1513 - .L_1512)
.L_1512:
        /*000c*/ 	.word	0x00000000
        /*0010*/ 	.short	0x0000
        /*0012*/ 	.short	0x0000
        /*0014*/ 	.byte	0x00, 0xf0, 0x81, 0x02


	//----- nvinfo : EIATTR_SPARSE_MMA_MASK
	.align		4
.L_1513:
        /*0018*/ 	.byte	0x03, 0x50
        /*001a*/ 	.short	0x0000


	//----- nvinfo : EIATTR_MAXREG_COUNT
	.align		4
        /*001c*/ 	.byte	0x03, 0x1b
        /*001e*/ 	.short	0x0080


	//----- nvinfo : EIATTR_NUM_BARRIERS
	.align		4
        /*0020*/ 	.byte	0x02, 0x4c
        /*0022*/ 	.byte	0x01
	.zero		1


	//----- nvinfo : EIATTR_ANNOTATIONS
	.align		4
        /*0024*/ 	.byte	0x04, 0x55
        /*0026*/ 	.short	(.L_1515 - .L_1514)


	//   ....[0]....
.L_1514:
        /*0028*/ 	.word	0x00000001
        /*002c*/ 	.byte	0xa0, 0x10, 0x00, 0x00, 0x01, 0x00, 0x00, 0x00, 0xb0, 0x11, 0x00, 0x00, 0x01, 0x00, 0x00, 0x00
        /*003c*/ 	.byte	0xd0, 0x12, 0x00, 0x00, 0x01, 0x00, 0x00, 0x00, 0x10, 0x13, 0x00, 0x00, 0x01, 0x00, 0x00, 0x00
        /*004c*/ 	.byte	0x40, 0x17, 0x00, 0x00, 0x01, 0x00, 0x00, 0x00, 0xa0, 0x17, 0x00, 0x00, 0x01, 0x00, 0x00, 0x00
        /*005c*/ 	.byte	0xd0, 0x17, 0x00, 0x00, 0x01, 0x00, 0x00, 0x00, 0x20, 0x47, 0x00, 0x00, 0x01, 0x00, 0x00, 0x00
        /*006c*/ 	.byte	0x90, 0x47, 0x00, 0x00, 0x01, 0x00, 0x00, 0x00, 0x60, 0x48, 0x00, 0x00


	//----- nvinfo : EIATTR_MERCURY_ISA_VERSION
	.align		4
.L_1515:
        /*0078*/ 	.byte	0x03, 0x5f
        /*007a*/ 	.short	0x0101


	//----- nvinfo : EIATTR_COOP_GROUP_MASK_REGIDS
	.align		4
        /*007c*/ 	.byte	0x04, 0x29
        /*007e*/ 	.short	(.L_1517 - .L_1516)


	//   ....[0]....
.L_1516:
        /*0080*/ 	.word	0xffffffff


	//   ....[1]....
        /*0084*/ 	.word	0xffffffff


	//   ....[2]....
        /*0088*/ 	.word	0xffffffff


	//   ....[3]....
        /*008c*/ 	.word	0xffffffff


	//   ....[4]....
        /*0090*/ 	.word	0xffffffff


	//   ....[5]....
        /*0094*/ 	.word	0xffffffff


	//   ....[6]....
        /*0098*/ 	.word	0xffffffff


	//   ....[7]....
        /*009c*/ 	.word	0xffffffff


	//   ....[8]....
        /*00a0*/ 	.word	0xffffffff


	//   ....[9]....
        /*00a4*/ 	.word	0xffffffff


	//----- nvinfo : EIATTR_COOP_GROUP_INSTR_OFFSETS
	.align		4
.L_1517:
        /*00a8*/ 	.byte	0x04, 0x28
        /*00aa*/ 	.short	(.L_1519 - .L_1518)


	//   ....[0]....
.L_1518:
        /*00ac*/ 	.word	0x00008650


	//   ....[1]....
        /*00b0*/ 	.word	0x00008660


	//   ....[2]....
        /*00b4*/ 	.word	0x000086b0


	//   ....[3]....
        /*00b8*/ 	.word	0x000086c0


	//   ....[4]....
        /*00bc*/ 	.word	0x00008710


	//   ....[5]....
        /*00c0*/ 	.word	0x00008720


	//   ....[6]....
        /*00c4*/ 	.word	0x00008780


	//   ....[7]....
        /*00c8*/ 	.word	0x00008790


	//   ....[8]....
        /*00cc*/ 	.word	0x000087f0


	//   ....[9]....
        /*00d0*/ 	.word	0x00008800


	//----- nvinfo : EIATTR_EXIT_INSTR_OFFSETS
	.align		4
.L_1519:
        /*00d4*/ 	.byte	0x04, 0x1c
        /*00d6*/ 	.short	(.L_1521 - .L_1520)


	//   ....[0]....
.L_1520:
        /*00d8*/ 	.word	0x00000090


	//   ....[1]....
        /*00dc*/ 	.word	0x0000acc0


	//----- nvinfo : EIATTR_MAX_THREADS
	.align		4
.L_1521:
        /*00e0*/ 	.byte	0x04, 0x05
        /*00e2*/ 	.short	(.L_1523 - .L_1522)
.L_1522:
        /*00e4*/ 	.word	0x00000188
        /*00e8*/ 	.word	0x00000001
        /*00ec*/ 	.word	0x00000001


	//----- nvinfo : EIATTR_CRS_STACK_SIZE
	.align		4
.L_1523:
        /*00f0*/ 	.byte	0x04, 0x1e
        /*00f2*/ 	.short	(.L_1525 - .L_1524)
.L_1524:
        /*00f4*/ 	.word	0x00000000


	//----- nvinfo : EIATTR_CBANK_PARAM_SIZE
	.align		4
.L_1525:
        /*00f8*/ 	.byte	0x03, 0x19
        /*00fa*/ 	.short	0x00a0


	//----- nvinfo : EIATTR_PARAM_CBANK
	.align		4
        /*00fc*/ 	.byte	0x04, 0x0a
        /*00fe*/ 	.short	(.L_1527 - .L_1526)
	.align		4
.L_1526:
        /*0100*/ 	.word	index@(.nv.constant0._Z35group_norm_nhwc_fwd_one_pass_kernelI11Fp16IOFp32WLi512ELi98ELi392EEv26Group_norm_nhwc_fwd_params)
        /*0104*/ 	.short	0x0210
        /*0106*/ 	.short	0x00a0


	//----- nvinfo : EIATTR_SW_WAR
	.align		4
.L_1527:
        /*0108*/ 	.byte	0x04, 0x36
        /*010a*/ 	.short	(.L_1529 - .L_1528)
.L_1528:
        /*010c*/ 	.word	0x00000008
.L_1529:


//--------------------- .nv.info._Z35group_norm_nhwc_fwd_one_pass_kernelI11Fp16IOBf16WLi64ELi98ELi392EEv26Group_norm_nhwc_fwd_params --------------------------
	.section	.nv.info._Z35group_norm_nhwc_fwd_one_pass_kernelI11Fp16IOBf16WLi64ELi98ELi392EEv26Group_norm_nhwc_fwd_params,"",@"SHT_CUDA_INFO"
	.sectionflags	@""
	.align	4


	//----- nvinfo : EIATTR_CUDA_API_VERSION
	.align		4
        /*0000*/ 	.byte	0x04, 0x37
        /*0002*/ 	.short	(.L_1531 - .L_1530)
.L_1530:
        /*0004*/ 	.word	0x00000082


	//----- nvinfo : EIATTR_KPARAM_INFO
	.align		4
.L_1531:
        /*0008*/ 	.byte	0x04, 0x17
        /*000a*/ 	.short	(.L_1533 - .L_1532)
.L_1532:
        /*000c*/ 	.word	0x00000000
        /*0010*/ 	.short	0x0000
        /*0012*/ 	.short	0x0000
        /*0014*/ 	.byte	0x00, 0xf0, 0x81, 0x02


	//----- nvinfo : EIATTR_SPARSE_MMA_MASK
	.align		4
.L_1533:
        /*0018*/ 	.byte	0x03, 0x50
        /*001a*/ 	.short	0x0000


	//----- nvinfo : EIATTR_MAXREG_COUNT
	.align		4
        /*001c*/ 	.byte	0x03, 0x1b
        /*001e*/ 	.short	0x0080


	//----- nvinfo : EIATTR_NUM_BARRIERS
	.align		4
        /*0020*/ 	.byte	0x02, 0x4c
        /*0022*/ 	.byte	0x01
	.zero		1


	//----- nvinfo : EIATTR_MERCURY_ISA_VERSION
	.align		4
        /*0024*/ 	.byte	0x03, 0x5f
        /*0026*/ 	.short	0x0101


	//----- nvinfo : EIATTR_COOP_GROUP_MASK_REGIDS
	.align		4
        /*0028*/ 	.byte	0x04, 0x29
        /*002a*/ 	.short	(.L_1535 - .L_1534)


	//   ....[0]....
.L_1534:
        /*002c*/ 	.word	0xffffffff


	//   ....[1]....
        /*0030*/ 	.word	0xffffffff


	//   ....[2]....
        /*0034*/ 	.word	0xffffffff


	//   ....[3]....
        /*0038*/ 	.word	0xffffffff


	//   ....[4]....
        /*003c*/ 	.word	0xffffffff


	//   ....[5]....
        /*0040*/ 	.word	0xffffffff


	//   ....[6]....
        /*0044*/ 	.word	0xffffffff


	//   ....[7]....
        /*0048*/ 	.word	0xffffffff


	//   ....[8]....
        /*004c*/ 	.word	0xffffffff


	//   ....[9]....
        /*0050*/ 	.word	0xffffffff


	//----- nvinfo : EIATTR_COOP_GROUP_INSTR_OFFSETS
	.align		4
.L_1535:
        /*0054*/ 	.byte	0x04, 0x28
        /*0056*/ 	.short	(.L_1537 - .L_1536)


	//   ....[0]....
.L_1536:
        /*0058*/ 	.word	0x000010f0


	//   ....[1]....
        /*005c*/ 	.word	0x00001100


	//   ....[2]....
        /*0060*/ 	.word	0x00001150


	//   ....[3]....
        /*0064*/ 	.word	0x00001160


	//   ....[4]....
        /*0068*/ 	.word	0x000011b0


	//   ....[5]....
        /*006c*/ 	.word	0x000011c0


	//   ....[6]....
        /*0070*/ 	.word	0x00001210


	//   ....[7]....
        /*0074*/ 	.word	0x00001220


	//   ....[8]....
        /*0078*/ 	.word	0x00001270


	//   ....[9]....
        /*007c*/ 	.word	0x00001280


	//----- nvinfo : EIATTR_EXIT_INSTR_OFFSETS
	.align		4
.L_1537:
        /*0080*/ 	.byte	0x04, 0x1c
        /*0082*/ 	.short	(.L_1539 - .L_1538)


	//   ....[0]....
.L_1538:
        /*0084*/ 	.word	0x00000060


	//   ....[1]....
        /*0088*/ 	.word	0x00003d60


	//----- nvinfo : EIATTR_MAX_THREADS
	.align		4
.L_1539:
        /*008c*/ 	.byte	0x04, 0x05
        /*008e*/ 	.short	(.L_1541 - .L_1540)
.L_1540:
        /*0090*/ 	.word	0x00000188
        /*0094*/ 	.word	0x00000001
        /*0098*/ 	.word	0x00000001


	//----- nvinfo : EIATTR_CRS_STACK_SIZE
	.align		4
.L_1541:
        /*009c*/ 	.byte	0x04, 0x1e
        /*009e*/ 	.short	(.L_1543 - .L_1542)
.L_1542:
        /*00a0*/ 	.word	0x00000000


	//----- nvinfo : EIATTR_CBANK_PARAM_SIZE
	.align		4
.L_1543:
        /*00a4*/ 	.byte	0x03, 0x19
        /*00a6*/ 	.short	0x00a0


	//----- nvinfo : EIATTR_PARAM_CBANK
	.align		4
        /*00a8*/ 	.byte	0x04, 0x0a
        /*00aa*/ 	.short	(.L_1545 - .L_1544)
	.align		4
.L_1544:
        /*00ac*/ 	.word	index@(.nv.constant0._Z35group_norm_nhwc_fwd_one_pass_kernelI11Fp16IOBf16WLi64ELi98ELi392EEv26Group_norm_nhwc_fwd_params)
        /*00b0*/ 	.short	0x0210
        /*00b2*/ 	.short	0x00a0


	//----- nvinfo : EIATTR_SW_WAR
	.align		4
.L_1545:
        /*00b4*/ 	.byte	0x04, 0x36
        /*00b6*/ 	.short	(.L_1547 - .L_1546)
.L_1546:
        /*00b8*/ 	.word	0x00000008
.L_1547:


//--------------------- .nv.info._Z35group_norm_nhwc_fwd_one_pass_kernelI11Fp16IOBf16WLi128ELi98ELi392EEv26Group_norm_nhwc_fwd_params --------------------------
	.section	.nv.info._Z35group_norm_nhwc_fwd_one_pass_kernelI11Fp16IOBf16WLi128ELi98ELi392EEv26Group_norm_nhwc_fwd_params,"",@"SHT_CUDA_INFO"
	.sectionflags	@""
	.align	4


	//----- nvinfo : EIATTR_CUDA_API_VERSION
	.align		4
        /*0000*/ 	.byte	0x04, 0x37
        /*0002*/ 	.short	(.L_1549 - .L_1548)
.L_1548:
        /*0004*/ 	.word	0x00000082


	//----- nvinfo : EIATTR_KPARAM_INFO
	.align		4
.L_1549:
        /*0008*/ 	.byte	0x04, 0x17
        /*000a*/ 	.short	(.L_1551 - .L_1550)
.L_1550:
        /*000c*/ 	.word	0x00000000
        /*0010*/ 	.short	0x0000
        /*0012*/ 	.short	0x0000
        /*0014*/ 	.byte	0x00, 0xf0, 0x81, 0x02


	//----- nvinfo : EIATTR_SPARSE_MMA_MASK
	.align		4
.L_1551:
        /*0018*/ 	.byte	0x03, 0x50
        /*001a*/ 	.short	0x0000


	//----- nvinfo : EIATTR_MAXREG_COUNT
	.align		4
        /*001c*/ 	.byte	0x03, 0x1b
        /*001e*/ 	.short	0x0080


	//----- nvinfo : EIATTR_NUM_BARRIERS
	.align		4
        /*0020*/ 	.byte	0x02, 0x4c
        /*0022*/ 	.byte	0x01
	.zero		1


	//----- nvinfo : EIATTR_MERCURY_ISA_VERSION
	.align		4
        /*0024*/ 	.byte	0x03, 0x5f
        /*0026*/ 	.short	0x0101


	//----- nvinfo : EIATTR_COOP_GROUP_MASK_REGIDS
	.align		4
        /*0028*/ 	.byte	0x04, 0x29
        /*002a*/ 	.short	(.L_1553 - .L_1552)


	//   ....[0]....
.L_1552:
        /*002c*/ 	.word	0xffffffff


	//   ....[1]....
        /*0030*/ 	.word	0xffffffff


	//   ....[2]....
        /*0034*/ 	.word	0xffffffff


	//   ....[3]....
        /*0038*/ 	.word	0xffffffff


	//   ....[4]....
        /*003c*/ 	.word	0xffffffff


	//   ....[5]....
        /*0040*/ 	.word	0xffffffff


	//   ....[6]....
        /*0044*/ 	.word	0xffffffff


	//   ....[7]....
        /*0048*/ 	.word	0xffffffff


	//   ....[8]....
        /*004c*/ 	.word	0xffffffff


	//   ....[9]....
        /*0050*/ 	.word	0xffffffff


	//----- nvinfo : EIATTR_COOP_GROUP_INSTR_OFFSETS
	.align		4
.L_1553:
        /*0054*/ 	.byte	0x04, 0x28
        /*0056*/ 	.short	(.L_1555 - .L_1554)


	//   ....[0]....
.L_1554:
        /*0058*/ 	.word	0x00001d00


	//   ....[1]....
        /*005c*/ 	.word	0x00001d10


	//   ....[2]....
        /*0060*/ 	.word	0x00001d50


	//   ....[3]....
        /*0064*/ 	.word	0x00001d60


	//   ....[4]....
        /*0068*/ 	.word	0x00001db0


	//   ....[5]....
        /*006c*/ 	.word	0x00001dc0


	//   ....[6]....
        /*0070*/ 	.word	0x00001e10


	//   ....[7]....
        /*0074*/ 	.word	0x00001e20


	//   ....[8]....
        /*0078*/ 	.word	0x00001e70


	//   ....[9]....
        /*007c*/ 	.word	0x00001e80


	//----- nvinfo : EIATTR_EXIT_INSTR_OFFSETS
	.align		4
.L_1555:
        /*0080*/ 	.byte	0x04, 0x1c
        /*0082*/ 	.short	(.L_1557 - .L_1556)


	//   ....[0]....
.L_1556:
        /*0084*/ 	.word	0x00000060


	//   ....[1]....
        /*0088*/ 	.word	0x000052a0


	//----- nvinfo : EIATTR_MAX_THREADS
	.align		4
.L_1557:
        /*008c*/ 	.byte	0x04, 0x05
        /*008e*/ 	.short	(.L_1559 - .L_1558)
.L_1558:
        /*0090*/ 	.word	0x00000188
        /*0094*/ 	.word	0x00000001
        /*0098*/ 	.word	0x00000001


	//----- nvinfo : EIATTR_CRS_STACK_SIZE
	.align		4
.L_1559:
        /*009c*/ 	.byte	0x04, 0x1e
        /*009e*/ 	.short	(.L_1561 - .L_1560)
.L_1560:
        /*00a0*/ 	.word	0x00000000


	//----- nvinfo : EIATTR_CBANK_PARAM_SIZE
	.align		4
.L_1561:
        /*00a4*/ 	.byte	0x03, 0x19
        /*00a6*/ 	.short	0x00a0


	//----- nvinfo : EIATTR_PARAM_CBANK
	.align		4
        /*00a8*/ 	.byte	0x04, 0x0a
        /*00aa*/ 	.short	(.L_1563 - .L_1562)
	.align		4
.L_1562:
        /*00ac*/ 	.word	index@(.nv.constant0._Z35group_norm_nhwc_fwd_one_pass_kernelI11Fp16IOBf16WLi128ELi98ELi392EEv26Group_norm_nhwc_fwd_params)
        /*00b0*/ 	.short	0x0210
        /*00b2*/ 	.short	0x00a0


	//----- nvinfo : EIATTR_SW_WAR
	.align		4
.L_1563:
        /*00b4*/ 	.byte	0x04, 0x36
        /*00b6*/ 	.short	(.L_1565 - .L_1564)
.L_1564:
        /*00b8*/ 	.word	0x00000008
.L_1565:


//--------------------- .nv.info._Z35group_norm_nhwc_fwd_one_pass_kernelI11Fp16IOBf16WLi256ELi98ELi392EEv26Group_norm_nhwc_fwd_params --------------------------
	.section	.nv.info._Z35group_norm_nhwc_fwd_one_pass_kernelI11Fp16IOBf16WLi256ELi98ELi392EEv26Group_norm_nhwc_fwd_params,"",@"SHT_CUDA_INFO"
	.sectionflags	@""
	.align	4


	//----- nvinfo : EIATTR_CUDA_API_VERSION
	.align		4
        /*0000*/ 	.byte	0x04, 0x37
        /*0002*/ 	.short	(.L_1567 - .L_1566)
.L_1566:
        /*0004*/ 	.word	0x00000082


	//----- nvinfo : EIATTR_KPARAM_INFO
	.align		4
.L_1567:
        /*0008*/ 	.byte	0x04, 0x17
        /*000a*/ 	.short	(.L_1569 - .L_1568)
.L_1568:
        /*000c*/ 	.word	0x00000000
        /*0010*/ 	.short	0x0000
        /*0012*/ 	.short	0x0000
        /*0014*/ 	.byte	0x00, 0xf0, 0x81, 0x02


	//----- nvinfo : EIATTR_SPARSE_MMA_MASK
	.align		4
.L_1569:
        /*0018*/ 	.byte	0x03, 0x50
        /*001a*/ 	.short	0x0000


	//----- nvinfo : EIATTR_MAXREG_COUNT
	.align		4
        /*001c*/ 	.byte	0x03, 0x1b
        /*001e*/ 	.short	0x0080


	//----- nvinfo : EIATTR_NUM_BARRIERS
	.align		4
        /*0020*/ 	.byte	0x02, 0x4c
        /*0022*/ 	.byte	0x01
	.zero		1


	//----- nvinfo : EIATTR_MERCURY_ISA_VERSION
	.align		4
        /*0024*/ 	.byte	0x03, 0x5f
        /*0026*/ 	.short	0x0101


	//----- nvinfo : EIATTR_COOP_GROUP_MASK_REGIDS
	.align		4
        /*0028*/ 	.byte	0x04, 0x29
        /*002a*/ 	.short	(.L_1571 - .L_1570)


	//   ....[0]....
.L_1570:
        /*002c*/ 	.word	0xffffffff


	//   ....[1]....
        /*0030*/ 	.word	0xffffffff


	//   ....[2]....
        /*0034*/ 	.word	0xffffffff


	//   ....[3]....
        /*0038*/ 	.word	0xffffffff


	//   ....[4]....
        /*003c*/ 	.word	0xffffffff


	//   ....[5]....
        /*0040*/ 	.word	0xffffffff


	//   ....[6]....
        /*0044*/ 	.word	0xffffffff


	//   ....[7]....
        /*0048*/ 	.word	0xffffffff


	//   ....[8]....
        /*004c*/ 	.word	0xffffffff


	//   ....[9]....
        /*0050*/ 	.word	0xffffffff


	//----- nvinfo : EIATTR_COOP_GROUP_INSTR_OFFSETS
	.align		4
.L_1571:
        /*0054*/ 	.byte	0x04, 0x28
        /*0056*/ 	.short	(.L_1573 - .L_1572)


	//   ....[0]....
.L_1572:
        /*0058*/ 	.word	0x00003ac0


	//   ....[1]....
        /*005c*/ 	.word	0x00003ad0


	//   ....[2]....
        /*0060*/ 	.word	0x00003b20


	//   ....[3]....
        /*0064*/ 	.word	0x00003b30


	//   ....[4]....
        /*0068*/ 	.word	0x00003b80


	//   ....[5]....
        /*006c*/ 	.word	0x00003b90


	//   ....[6]....
        /*0070*/ 	.word	0x00003be0


	//   ....[7]....
        /*0074*/ 	.word	0x00003bf0


	//   ....[8]....
        /*0078*/ 	.word	0x00003c40


	//   ....[9]....
        /*007c*/ 	.word	0x00003c50


	//----- nvinfo : EIATTR_EXIT_INSTR_OFFSETS
	.align		4
.L_1573:
        /*0080*/ 	.byte	0x04, 0x1c
        /*0082*/ 	.short	(.L_1575 - .L_1574)


	//   ....[0]....
.L_1574:
        /*0084*/ 	.word	0x00000060


	//   ....[1]....
        /*0088*/ 	.word	0x00009380


	//----- nvinfo : EIATTR_MAX_THREADS
	.align		4
.L_1575:
        /*008c*/ 	.byte	0x04, 0x05
        /*008e*/ 	.short	(.L_1577 - .L_1576)
.L_1576:
        /*0090*/ 	.word	0x00000188
        /*0094*/ 	.word	0x00000001
        /*0098*/ 	.word	0x00000001


	//----- nvinfo : EIATTR_CRS_STACK_SIZE
	.align		4
.L_1577:
        /*009c*/ 	.byte	0x04, 0x1e
        /*009e*/ 	.short	(.L_1579 - .L_1578)
.L_1578:
        /*00a0*/ 	.word	0x00000000


	//----- nvinfo : EIATTR_CBANK_PARAM_SIZE
	.align		4
.L_1579:
        /*00a4*/ 	.byte	0x03, 0x19
        /*00a6*/ 	.short	0x00a0


	//----- nvinfo : EIATTR_PARAM_CBANK
	.align		4
        /*00a8*/ 	.byte	0x04, 0x0a
        /*00aa*/ 	.short	(.L_1581 - .L_1580)
	.align		4
.L_1580:
        /*00ac*/ 	.word	index@(.nv.constant0._Z35group_norm_nhwc_fwd_one_pass_kernelI11Fp16IOBf16WLi256ELi98ELi392EEv26Group_norm_nhwc_fwd_params)
        /*00b0*/ 	.short	0x0210
        /*00b2*/ 	.short	0x00a0


	//----- nvinfo : EIATTR_SW_WAR
	.align		4
.L_1581:
        /*00b4*/ 	.byte	0x04, 0x36
        /*00b6*/ 	.short	(.L_1583 - .L_1582)
.L_1582:
        /*00b8*/ 	.word	0x00000008
.L_1583:


//--------------------- .nv.info._Z35group_norm_nhwc_fwd_one_pass_kernelI11Fp16IOBf16WLi512ELi98ELi392EEv26Group_norm_nhwc_fwd_params --------------------------
	.section	.nv.info._Z35group_norm_nhwc_fwd_one_pass_kernelI11Fp16IOBf16WLi512ELi98ELi392EEv26Group_norm_nhwc_fwd_params,"",@"SHT_CUDA_INFO"
	.sectionflags	@""
	.align	4


	//----- nvinfo : EIATTR_CUDA_API_VERSION
	.align		4
        /*0000*/ 	.byte	0x04, 0x37
        /*0002*/ 	.short	(.L_1585 - .L_1584)
.L_1584:
        /*0004*/ 	.word	0x00000082


	//----- nvinfo : EIATTR_KPARAM_INFO
	.align		4
.L_1585:
        /*0008*/ 	.byte	0x04, 0x17
        /*000a*/ 	.short	(.L_1587 - .L_1586)
.L_1586:
        /*000c*/ 	.word	0x00000000
        /*0010*/ 	.short	0x0000
        /*0012*/ 	.short	0x0000
        /*0014*/ 	.byte	0x00, 0xf0, 0x81, 0x02


	//----- nvinfo : EIATTR_SPARSE_MMA_MASK
	.align		4
.L_1587:
        /*0018*/ 	.byte	0x03, 0x50
        /*001a*/ 	.short	0x0000


	//----- nvinfo : EIATTR_MAXREG_COUNT
	.align		4
        /*001c*/ 	.byte	0x03, 0x1b
        /*001e*/ 	.short	0x0080


	//----- nvinfo : EIATTR_NUM_BARRIERS
	.align		4
        /*0020*/ 	.byte	0x02, 0x4c
        /*0022*/ 	.byte	0x01
	.zero		1


	//----- nvinfo : EIATTR_ANNOTATIONS
	.align		4
        /*0024*/ 	.byte	0x04, 0x55
        /*0026*/ 	.short	(.L_1589 - .L_1588)


	//   ....[0]....
.L_1588:
        /*0028*/ 	.word	0x00000001
        /*002c*/ 	.byte	0xa0, 0x10, 0x00, 0x00, 0x01, 0x00, 0x00, 0x00, 0xb0, 0x11, 0x00, 0x00, 0x01, 0x00, 0x00, 0x00
        /*003c*/ 	.byte	0xd0, 0x12, 0x00, 0x00, 0x01, 0x00, 0x00, 0x00, 0x10, 0x13, 0x00, 0x00, 0x01, 0x00, 0x00, 0x00
        /*004c*/ 	.byte	0x40, 0x17, 0x00, 0x00, 0x01, 0x00, 0x00, 0x00, 0xa0, 0x17, 0x00, 0x00, 0x01, 0x00, 0x00, 0x00
        /*005c*/ 	.byte	0xd0, 0x17, 0x00, 0x00, 0x01, 0x00, 0x00, 0x00, 0x20, 0x47, 0x00, 0x00, 0x01, 0x00, 0x00, 0x00
        /*006c*/ 	.byte	0x90, 0x47, 0x00, 0x00, 0x01, 0x00, 0x00, 0x00, 0x60, 0x48, 0x00, 0x00


	//----- nvinfo : EIATTR_MERCURY_ISA_VERSION
	.align		4
.L_1589:
        /*0078*/ 	.byte	0x03, 0x5f
        /*007a*/ 	.short	0x0101


	//----- nvinfo : EIATTR_COOP_GROUP_MASK_REGIDS
	.align		4
        /*007c*/ 	.byte	0x04, 0x29
        /*007e*/ 	.short	(.L_1591 - .L_1590)


	//   ....[0]....
.L_1590:
        /*0080*/ 	.word	0xffffffff


	//   ....[1]....
        /*0084*/ 	.word	0xffffffff


	//   ....[2]....
        /*0088*/ 	.word	0xffffffff


	//   ....[3]....
        /*008c*/ 	.word	0xffffffff


	//   ....[4]....
        /*0090*/ 	.word	0xffffffff


	//   ....[5]....
        /*0094*/ 	.word	0xffffffff


	//   ....[6]....
        /*0098*/ 	.word	0xffffffff


	//   ....[7]....
        /*009c*/ 	.word	0xffffffff


	//   ....[8]....
        /*00a0*/ 	.word	0xffffffff


	//   ....[9]....
        /*00a4*/ 	.word	0xffffffff


	//----- nvinfo : EIATTR_COOP_GROUP_INSTR_OFFSETS
	.align		4
.L_1591:
        /*00a8*/ 	.byte	0x04, 0x28
        /*00aa*/ 	.short	(.L_1593 - .L_1592)


	//   ....[0]....
.L_1592:
        /*00ac*/ 	.word	0x00008650


	//   ....[1]....
        /*00b0*/ 	.word	0x00008660


	//   ....[2]....
        /*00b4*/ 	.word	0x000086b0


	//   ....[3]....
        /*00b8*/ 	.word	0x000086c0


	//   ....[4]....
        /*00bc*/ 	.word	0x00008710


	//   ....[5]....
        /*00c0*/ 	.word	0x00008720


	//   ....[6]....
        /*00c4*/ 	.word	0x00008780


	//   ....[7]....
        /*00c8*/ 	.word	0x00008790


	//   ....[8]....
        /*00cc*/ 	.word	0x000087f0


	//   ....[9]....
        /*00d0*/ 	.word	0x00008800


	//----- nvinfo : EIATTR_EXIT_INSTR_OFFSETS
	.align		4
.L_1593:
        /*00d4*/ 	.byte	0x04, 0x1c
        /*00d6*/ 	.short	(.L_1595 - .L_1594)


	//   ....[0]....
.L_1594:
        /*00d8*/ 	.word	0x00000090


	//   ....[1]....
        /*00dc*/ 	.word	0x0000ad20


	//----- nvinfo : EIATTR_MAX_THREADS
	.align		4
.L_1595:
        /*00e0*/ 	.byte	0x04, 0x05
        /*00e2*/ 	.short	(.L_1597 - .L_1596)
.L_1596:
        /*00e4*/ 	.word	0x00000188
        /*00e8*/ 	.word	0x00000001
        /*00ec*/ 	.word	0x00000001


	//----- nvinfo : EIATTR_CRS_STACK_SIZE
	.align		4
.L_1597:
        /*00f0*/ 	.byte	0x04, 0x1e
        /*00f2*/ 	.short	(.L_1599 - .L_1598)
.L_1598:
        /*00f4*/ 	.word	0x00000000


	//----- nvinfo : EIATTR_CBANK_PARAM_SIZE
	.align		4
.L_1599:
        /*00f8*/ 	.byte	0x03, 0x19
        /*00fa*/ 	.short	0x00a0


	//----- nvinfo : EIATTR_PARAM_CBANK
	.align		4
        /*00fc*/ 	.byte	0x04, 0x0a
        /*00fe*/ 	.short	(.L_1601 - .L_1600)
	.align		4
.L_1600:
        /*0100*/ 	.word	index@(.nv.constant0._Z35group_norm_nhwc_fwd_one_pass_kernelI11Fp16IOBf16WLi512ELi98ELi392EEv26Group_norm_nhwc_fwd_params)
        /*0104*/ 	.short	0x0210
        /*0106*/ 	.short	0x00a0


	//----- nvinfo : EIATTR_SW_WAR
	.align		4
.L_1601:
        /*0108*/ 	.byte	0x04, 0x36
        /*010a*/ 	.short	(.L_1603 - .L_1602)
.L_1602:
        /*010c*/ 	.word	0x00000008
.L_1603:


//--------------------- .nv.info._Z35group_norm_nhwc_fwd_one_pass_kernelI11Fp16IOFp16WLi64ELi98ELi392EEv26Group_norm_nhwc_fwd_params --------------------------
	.section	.nv.info._Z35group_norm_nhwc_fwd_one_pass_kernelI11Fp16IOFp16WLi64ELi98ELi392EEv26Group_norm_nhwc_fwd_params,"",@"SHT_CUDA_INFO"
	.sectionflags	@""
	.align	4


	//----- nvinfo : EIATTR_CUDA_API_VERSION
	.align		4
        /*0000*/ 	.byte	0x04, 0x37
        /*0002*/ 	.short	(.L_1605 - .L_1604)
.L_1604:
        /*0004*/ 	.word	0x00000082


	//----- nvinfo : EIATTR_KPARAM_INFO
	.align		4
.L_1605:
        /*0008*/ 	.byte	0x04, 0x17
        /*000a*/ 	.short	(.L_1607 - .L_1606)
.L_1606:
        /*000c*/ 	.word	0x00000000
        /*0010*/ 	.short	0x0000
        /*0012*/ 	.short	0x0000
        /*0014*/ 	.byte	0x00, 0xf0, 0x81, 0x02


	//----- nvinfo : EIATTR_SPARSE_MMA_MASK
	.align		4
.L_1607:
        /*0018*/ 	.byte	0x03, 0x50
        /*001a*/ 	.short	0x0000


	//----- nvinfo : EIATTR_MAXREG_COUNT
	.align		4
        /*001c*/ 	.byte	0x03, 0x1b
        /*001e*/ 	.short	0x0080


	//----- nvinfo : EIATTR_NUM_BARRIERS
	.align		4
        /*0020*/ 	.byte	0x02, 0x4c
        /*0022*/ 	.byte	0x01
	.zero		1


	//----- nvinfo : EIATTR_MERCURY_ISA_VERSION
	.align		4
        /*0024*/ 	.byte	0x03, 0x5f
        /*0026*/ 	.short	0x0101


	//----- nvinfo : EIATTR_COOP_GROUP_MASK_REGIDS
	.align		4
        /*0028*/ 	.byte	0x04, 0x29
        /*002a*/ 	.short	(.L_1609 - .L_1608)


	//   ....[0]....
.L_1608:
        /*002c*/ 	.word	0xffffffff


	//   ....[1]....
        /*0030*/ 	.word	0xffffffff


	//   ....[2]....
        /*0034*/ 	.word	0xffffffff


	//   ....[3]....
        /*0038*/ 	.word	0xffffffff


	//   ....[4]....
        /*003c*/ 	.word	0xffffffff


	//   ....[5]....
        /*0040*/ 	.word	0xffffffff


	//   ....[6]....
        /*0044*/ 	.word	0xffffffff


	//   ....[7]....
        /*0048*/ 	.word	0xffffffff


	//   ....[8]....
        /*004c*/ 	.word	0xffffffff


	//   ....[9]....
        /*0050*/ 	.word	0xffffffff


	//----- nvinfo : EIATTR_COOP_GROUP_INSTR_OFFSETS
	.align		4
.L_1609:
        /*0054*/ 	.byte	0x04, 0x28
        /*0056*/ 	.short	(.L_1611 - .L_1610)


	//   ....[0]....
.L_1610:
        /*0058*/ 	.word	0x000010f0


	//   ....[1]....
        /*005c*/ 	.word	0x00001100


	//   ....[2]....
        /*0060*/ 	.word	0x00001150


	//   ....[3]....
        /*0064*/ 	.word	0x00001160


	//   ....[4]....
        /*0068*/ 	.word	0x000011b0


	//   ....[5]....
        /*006c*/ 	.word	0x000011c0


	//   ....[6]....
        /*0070*/ 	.word	0x00001210


	//   ....[7]....
        /*0074*/ 	.word	0x00001220


	//   ....[8]....
        /*0078*/ 	.word	0x00001270


	//   ....[9]....
        /*007c*/ 	.word	0x00001280


	//----- nvinfo : EIATTR_EXIT_INSTR_OFFSETS
	.align		4
.L_1611:
        /*0080*/ 	.byte	0x04, 0x1c
        /*0082*/ 	.short	(.L_1613 - .L_1612)


	//   ....[0]....
.L_1612:
        /*0084*/ 	.word	0x00000060


	//   ....[1]....
        /*0088*/ 	.word	0x00003d60


	//----- nvinfo : EIATTR_MAX_THREADS
	.align		4
.L_1613:
        /*008c*/ 	.byte	0x04, 0x05
        /*008e*/ 	.short	(.L_1615 - .L_1614)
.L_1614:
        /*0090*/ 	.word	0x00000188
        /*0094*/ 	.word	0x00000001
        /*0098*/ 	.word	0x00000001


	//----- nvinfo : EIATTR_CRS_STACK_SIZE
	.align		4
.L_1615:
        /*009c*/ 	.byte	0x04, 0x1e
        /*009e*/ 	.short	(.L_1617 - .L_1616)
.L_1616:
        /*00a0*/ 	.word	0x00000000


	//----- nvinfo : EIATTR_CBANK_PARAM_SIZE
	.align		4
.L_1617:
        /*00a4*/ 	.byte	0x03, 0x19
        /*00a6*/ 	.short	0x00a0


	//----- nvinfo : EIATTR_PARAM_CBANK
	.align		4
        /*00a8*/ 	.byte	0x04, 0x0a
        /*00aa*/ 	.short	(.L_1619 - .L_1618)
	.align		4
.L_1618:
        /*00ac*/ 	.word	index@(.nv.constant0._Z35group_norm_nhwc_fwd_one_pass_kernelI11Fp16IOFp16WLi64ELi98ELi392EEv26Group_norm_nhwc_fwd_params)
        /*00b0*/ 	.short	0x0210
        /*00b2*/ 	.short	0x00a0


	//----- nvinfo : EIATTR_SW_WAR
	.align		4
.L_1619:
        /*00b4*/ 	.byte	0x04, 0x36
        /*00b6*/ 	.short	(.L_1621 - .L_1620)
.L_1620:
        /*00b8*/ 	.word	0x00000008
.L_1621:


//--------------------- .nv.info._Z35group_norm_nhwc_fwd_one_pass_kernelI11Fp16IOFp16WLi128ELi98ELi392EEv26Group_norm_nhwc_fwd_params --------------------------
	.section	.nv.info._Z35group_norm_nhwc_fwd_one_pass_kernelI11Fp16IOFp16WLi128ELi98ELi392EEv26Group_norm_nhwc_fwd_params,"",@"SHT_CUDA_INFO"
	.sectionflags	@""
	.align	4


	//----- nvinfo : EIATTR_CUDA_API_VERSION
	.align		4
        /*0000*/ 	.byte	0x04, 0x37
        /*0002*/ 	.short	(.L_1623 - .L_1622)
.L_1622:
        /*0004*/ 	.word	0x00000082


	//----- nvinfo : EIATTR_KPARAM_INFO
	.align		4
.L_1623:
        /*0008*/ 	.byte	0x04, 0x17
        /*000a*/ 	.short	(.L_1625 - .L_1624)
.L_1624:
        /*000c*/ 	.word	0x00000000
        /*0010*/ 	.short	0x0000
        /*0012*/ 	.short	0x0000
        /*0014*/ 	.byte	0x00, 0xf0, 0x81, 0x02


	//----- nvinfo : EIATTR_SPARSE_MMA_MASK
	.align		4
.L_1625:
        /*0018*/ 	.byte	0x03, 0x50
        /*001a*/ 	.short	0x0000


	//----- nvinfo : EIATTR_MAXREG_COUNT
	.align		4
        /*001c*/ 	.byte	0x03, 0x1b
        /*001e*/ 	.short	0x0080


	//----- nvinfo : EIATTR_NUM_BARRIERS
	.align		4
        /*0020*/ 	.byte	0x02, 0x4c
        /*0022*/ 	.byte	0x01
	.zero		1


	//----- nvinfo : EIATTR_MERCURY_ISA_VERSION
	.align		4
        /*0024*/ 	.byte	0x03, 0x5f
        /*0026*/ 	.short	0x0101


	//----- nvinfo : EIATTR_COOP_GROUP_MASK_REGIDS
	.align		4
        /*0028*/ 	.byte	0x04, 0x29
        /*002a*/ 	.short	(.L_1627 - .L_1626)


	//   ....[0]....
.L_1626:
        /*002c*/ 	.word	0xffffffff


	//   ....[1]....
        /*0030*/ 	.word	0xffffffff


	//   ....[2]....
        /*0034*/ 	.word	0xffffffff


	//   ....[3]....
        /*0038*/ 	.word	0xffffffff


	//   ....[4]....
        /*003c*/ 	.word	0xffffffff


	//   ....[5]....
        /*0040*/ 	.word	0xffffffff


	//   ....[6]....
        /*0044*/ 	.word	0xffffffff


	//   ....[7]....
        /*0048*/ 	.word	0xffffffff


	//   ....[8]....
        /*004c*/ 	.word	0xffffffff


	//   ....[9]....
        /*0050*/ 	.word	0xffffffff


	//----- nvinfo : EIATTR_COOP_GROUP_INSTR_OFFSETS
	.align		4
.L_1627:
        /*0054*/ 	.byte	0x04, 0x28
        /*0056*/ 	.short	(.L_1629 - .L_1628)


	//   ....[0]....
.L_1628:
        /*0058*/ 	.word	0x00001d00


	//   ....[1]....
        /*005c*/ 	.word	0x00001d10


	//   ....[2]....
        /*0060*/ 	.word	0x00001d50


	//   ....[3]....
        /*0064*/ 	.word	0x00001d60


	//   ....[4]....
        /*0068*/ 	.word	0x00001db0


	//   ....[5]....
        /*006c*/ 	.word	0x00001dc0


	//   ....[6]....
        /*0070*/ 	.word	0x00001e10


	//   ....[7]....
        /*0074*/ 	.word	0x00001e20


	//   ....[8]....
        /*0078*/ 	.word	0x00001e70


	//   ....[9]....
        /*007c*/ 	.word	0x00001e80


	//----- nvinfo : EIATTR_EXIT_INSTR_OFFSETS
	.align		4
.L_1629:
        /*0080*/ 	.byte	0x04, 0x1c
        /*0082*/ 	.short	(.L_1631 - .L_1630)


	//   ....[0]....
.L_1630:
        /*0084*/ 	.word	0x00000060


	//   ....[1]....
        /*0088*/ 	.word	0x000052a0


	//----- nvinfo : EIATTR_MAX_THREADS
	.align		4
.L_1631:
        /*008c*/ 	.byte	0x04, 0x05
        /*008e*/ 	.short	(.L_1633 - .L_1632)
.L_1632:
        /*0090*/ 	.word	0x00000188
        /*0094*/ 	.word	0x00000001
        /*0098*/ 	.word	0x00000001


	//----- nvinfo : EIATTR_CRS_STACK_SIZE
	.align		4
.L_1633:
        /*009c*/ 	.byte	0x04, 0x1e
        /*009e*/ 	.short	(.L_1635 - .L_1634)
.L_1634:
        /*00a0*/ 	.word	0x00000000


	//----- nvinfo : EIATTR_CBANK_PARAM_SIZE
	.align		4
.L_1635:
        /*00a4*/ 	.byte	0x03, 0x19
        /*00a6*/ 	.short	0x00a0


	//----- nvinfo : EIATTR_PARAM_CBANK
	.align		4
        /*00a8*/ 	.byte	0x04, 0x0a
        /*00aa*/ 	.short	(.L_1637 - .L_1636)
	.align		4
.L_1636:
        /*00ac*/ 	.word	index@(.nv.constant0._Z35group_norm_nhwc_fwd_one_pass_kernelI11Fp16IOFp16WLi128ELi98ELi392EEv26Group_norm_nhwc_fwd_params)
        /*00b0*/ 	.short	0x0210
        /*00b2*/ 	.short	0x00a0


	//----- nvinfo : EIATTR_SW_WAR
	.align		4
.L_1637:
        /*00b4*/ 	.byte	0x04, 0x36
        /*00b6*/ 	.short	(.L_1639 - .L_1638)
.L_1638:
        /*00b8*/ 	.word	0x00000008
.L_1639:


//--------------------- .nv.info._Z35group_norm_nhwc_fwd_one_pass_kernelI11Fp16IOFp16WLi256ELi98ELi392EEv26Group_norm_nhwc_fwd_params --------------------------
	.section	.nv.info._Z35group_norm_nhwc_fwd_one_pass_kernelI11Fp16IOFp16WLi256ELi98ELi392EEv26Group_norm_nhwc_fwd_params,"",@"SHT_CUDA_INFO"
	.sectionflags	@""
	.align	4


	//----- nvinfo : EIATTR_CUDA_API_VERSION
	.align		4
        /*0000*/ 	.byte	0x04, 0x37
        /*0002*/ 	.short	(.L_1641 - .L_1640)
.L_1640:
        /*0004*/ 	.word	0x00000082


	//----- nvinfo : EIATTR_KPARAM_INFO
	.align		4
.L_1641:
        /*0008*/ 	.byte	0x04, 0x17
        /*000a*/ 	.short	(.L_1643 - .L_1642)
.L_1642:
        /*000c*/ 	.word	0x00000000
        /*0010*/ 	.short	0x0000
        /*0012*/ 	.short	0x0000
        /*0014*/ 	.byte	0x00, 0xf0, 0x81, 0x02


	//----- nvinfo : EIATTR_SPARSE_MMA_MASK
	.align		4
.L_1643:
        /*0018*/ 	.byte	0x03, 0x50
        /*001a*/ 	.short	0x0000


	//----- nvinfo : EIATTR_MAXREG_COUNT
	.align		4
        /*001c*/ 	.byte	0x03, 0x1b
        /*001e*/ 	.short	0x0080


	//----- nvinfo : EIATTR_NUM_BARRIERS
	.align		4
        /*0020*/ 	.byte	0x02, 0x4c
        /*0022*/ 	.byte	0x01
	.zero		1


	//----- nvinfo : EIATTR_MERCURY_ISA_VERSION
	.align		4
        /*0024*/ 	.byte	0x03, 0x5f
        /*0026*/ 	.short	0x0101


	//----- nvinfo : EIATTR_COOP_GROUP_MASK_REGIDS
	.align		4
        /*0028*/ 	.byte	0x04, 0x29
        /*002a*/ 	.short	(.L_1645 - .L_1644)


	//   ....[0]....
.L_1644:
        /*002c*/ 	.word	0xffffffff


	//   ....[1]....
        /*0030*/ 	.word	0xffffffff


	//   ....[2]....
        /*0034*/ 	.word	0xffffffff


	//   ....[3]....
        /*0038*/ 	.word	0xffffffff


	//   ....[4]....
        /*003c*/ 	.word	0xffffffff


	//   ....[5]....
        /*0040*/ 	.word	0xffffffff


	//   ....[6]....
        /*0044*/ 	.word	0xffffffff


	//   ....[7]....
        /*0048*/ 	.word	0xffffffff


	//   ....[8]....
        /*004c*/ 	.word	0xffffffff


	//   ....[9]....
        /*0050*/ 	.word	0xffffffff


	//----- nvinfo : EIATTR_COOP_GROUP_INSTR_OFFSETS
	.align		4
.L_1645:
        /*0054*/ 	.byte	0x04, 0x28
        /*0056*/ 	.short	(.L_1647 - .L_1646)


	//   ....[0]....
.L_1646:
        /*0058*/ 	.word	0x00003ac0


	//   ....[1]....
        /*005c*/ 	.word	0x00003ad0


	//   ....[2]....
        /*0060*/ 	.word	0x00003b20


	//   ....[3]....
        /*0064*/ 	.word	0x00003b30


	//   ....[4]....
        /*0068*/ 	.word	0x00003b80


	//   ....[5]....
        /*006c*/ 	.word	0x00003b90


	//   ....[6]....
        /*0070*/ 	.word	0x00003be0


	//   ....[7]....
        /*0074*/ 	.word	0x00003bf0


	//   ....[8]....
        /*0078*/ 	.word	0x00003c40


	//   ....[9]....
        /*007c*/ 	.word	0x00003c50


	//----- nvinfo : EIATTR_EXIT_INSTR_OFFSETS
	.align		4
.L_1647:
        /*0080*/ 	.byte	0x04, 0x1c
        /*0082*/ 	.short	(.L_1649 - .L_1648)


	//   ....[0]....
.L_1648:
        /*0084*/ 	.word	0x00000060


	//   ....[1]....
        /*0088*/ 	.word	0x00009380


	//----- nvinfo : EIATTR_MAX_THREADS
	.align		4
.L_1649:
        /*008c*/ 	.byte	0x04, 0x05
        /*008e*/ 	.short	(.L_1651 - .L_1650)
.L_1650:
        /*0090*/ 	.word	0x00000188
        /*0094*/ 	.word	0x00000001
        /*0098*/ 	.word	0x00000001


	//----- nvinfo : EIATTR_CRS_STACK_SIZE
	.align		4
.L_1651:
        /*009c*/ 	.byte	0x04, 0x1e
        /*009e*/ 	.short	(.L_1653 - .L_1652)
.L_1652:
        /*00a0*/ 	.word	0x00000000


	//----- nvinfo : EIATTR_CBANK_PARAM_SIZE
	.align		4
.L_1653:
        /*00a4*/ 	.byte	0x03, 0x19
        /*00a6*/ 	.short	0x00a0


	//----- nvinfo : EIATTR_PARAM_CBANK
	.align		4
        /*00a8*/ 	.byte	0x04, 0x0a
        /*00aa*/ 	.short	(.L_1655 - .L_1654)
	.align		4
.L_1654:
        /*00ac*/ 	.word	index@(.nv.constant0._Z35group_norm_nhwc_fwd_one_pass_kernelI11Fp16IOFp16WLi256ELi98ELi392EEv26Group_norm_nhwc_fwd_params)
        /*00b0*/ 	.short	0x0210
        /*00b2*/ 	.short	0x00a0


	//----- nvinfo : EIATTR_SW_WAR
	.align		4
.L_1655:
        /*00b4*/ 	.byte	0x04, 0x36
        /*00b6*/ 	.short	(.L_1657 - .L_1656)
.L_1656:
        /*00b8*/ 	.word	0x00000008
.L_1657:


//--------------------- .nv.info._Z35group_norm_nhwc_fwd_one_pass_kernelI11Fp16IOFp16WLi512ELi98ELi392EEv26Group_norm_nhwc_fwd_params --------------------------
	.section	.nv.info._Z35group_norm_nhwc_fwd_one_pass_kernelI11Fp16IOFp16WLi512ELi98ELi392EEv26Group_norm_nhwc_fwd_params,"",@"SHT_CUDA_INFO"
	.sectionflags	@""
	.align	4


	//----- nvinfo : EIATTR_CUDA_API_VERSION
	.align		4
        /*0000*/ 	.byte	0x04, 0x37
        /*0002*/ 	.short	(.L_1659 - .L_1658)
.L_1658:
        /*0004*/ 	.word	0x00000082


	//----- nvinfo : EIATTR_KPARAM_INFO
	.align		4
.L_1659:
        /*0008*/ 	.byte	0x04, 0x17
        /*000a*/ 	.short	(.L_1661 - .L_1660)
.L_1660:
        /*000c*/ 	.word	0x00000000
        /*0010*/ 	.short	0x0000
        /*0012*/ 	.short	0x0000
        /*0014*/ 	.byte	0x00, 0xf0, 0x81, 0x02


	//----- nvinfo : EIATTR_SPARSE_MMA_MASK
	.align		4
.L_1661:
        /*0018*/ 	.byte	0x03, 0x50
        /*001a*/ 	.short	0x0000


	//----- nvinfo : EIATTR_MAXREG_COUNT
	.align		4
        /*001c*/ 	.byte	0x03, 0x1b
        /*001e*/ 	.short	0x0080


	//----- nvinfo : EIATTR_NUM_BARRIERS
	.align		4
        /*0020*/ 	.byte	0x02, 0x4c
        /*0022*/ 	.byte	0x01
	.zero		1


	//----- nvinfo : EIATTR_ANNOTATIONS
	.align		4
        /*0024*/ 	.byte	0x04, 0x55
        /*0026*/ 	.short	(.L_1663 - .L_1662)


	//   ....[0]....
.L_1662:
        /*0028*/ 	.word	0x00000001
        /*002c*/ 	.byte	0xa0, 0x10, 0x00, 0x00, 0x01, 0x00, 0x00, 0x00, 0xb0, 0x11, 0x00, 0x00, 0x01, 0x00, 0x00, 0x00
        /*003c*/ 	.byte	0xd0, 0x12, 0x00, 0x00, 0x01, 0x00, 0x00, 0x00, 0x10, 0x13, 0x00, 0x00, 0x01, 0x00, 0x00, 0x00
        /*004c*/ 	.byte	0x40, 0x17, 0x00, 0x00, 0x01, 0x00, 0x00, 0x00, 0xa0, 0x17, 0x00, 0x00, 0x01, 0x00, 0x00, 0x00
        /*005c*/ 	.byte	0xd0, 0x17, 0x00, 0x00, 0x01, 0x00, 0x00, 0x00, 0x20, 0x47, 0x00, 0x00, 0x01, 0x00, 0x00, 0x00
        /*006c*/ 	.byte	0x90, 0x47, 0x00, 0x00, 0x01, 0x00, 0x00, 0x00, 0x60, 0x48, 0x00, 0x00


	//----- nvinfo : EIATTR_MERCURY_ISA_VERSION
	.align		4
.L_1663:
        /*0078*/ 	.byte	0x03, 0x5f
        /*007a*/ 	.short	0x0101


	//----- nvinfo : EIATTR_COOP_GROUP_MASK_REGIDS
	.align		4
        /*007c*/ 	.byte	0x04, 0x29
        /*007e*/ 	.short	(.L_1665 - .L_1664)


	//   ....[0]....
.L_1664:
        /*0080*/ 	.word	0xffffffff


	//   ....[1]....
        /*0084*/ 	.word	0xffffffff


	//   ....[2]....
        /*0088*/ 	.word	0xffffffff


	//   ....[3]....
        /*008c*/ 	.word	0xffffffff


	//   ....[4]....
        /*0090*/ 	.word	0xffffffff


	//   ....[5]....
        /*0094*/ 	.word	0xffffffff


	//   ....[6]....
        /*0098*/ 	.word	0xffffffff


	//   ....[7]....
        /*009c*/ 	.word	0xffffffff


	//   ....[8]....
        /*00a0*/ 	.word	0xffffffff


	//   ....[9]....
        /*00a4*/ 	.word	0xffffffff


	//----- nvinfo : EIATTR_COOP_GROUP_INSTR_OFFSETS
	.align		4
.L_1665:
        /*00a8*/ 	.byte	0x04, 0x28
        /*00aa*/ 	.short	(.L_1667 - .L_1666)


	//   ....[0]....
.L_1666:
        /*00ac*/ 	.word	0x00008650


	//   ....[1]....
        /*00b0*/ 	.word	0x00008660


	//   ....[2]....
        /*00b4*/ 	.word	0x000086b0


	//   ....[3]....
        /*00b8*/ 	.word	0x000086c0


	//   ....[4]....
        /*00bc*/ 	.word	0x00008710


	//   ....[5]....
        /*00c0*/ 	.word	0x00008720


	//   ....[6]....
        /*00c4*/ 	.word	0x00008780


	//   ....[7]....
        /*00c8*/ 	.word	0x00008790


	//   ....[8]....
        /*00cc*/ 	.word	0x000087f0


	//   ....[9]....
        /*00d0*/ 	.word	0x00008800


	//----- nvinfo : EIATTR_EXIT_INSTR_OFFSETS
	.align		4
.L_1667:
        /*00d4*/ 	.byte	0x04, 0x1c
        /*00d6*/ 	.short	(.L_1669 - .L_1668)


	//   ....[0]....
.L_1668:
        /*00d8*/ 	.word	0x00000090


	//   ....[1]....
        /*00dc*/ 	.word	0x0000ad20


	//----- nvinfo : EIATTR_MAX_THREADS
	.align		4
.L_1669:
        /*00e0*/ 	.byte	0x04, 0x05
        /*00e2*/ 	.short	(.L_1671 - .L_1670)
.L_1670:
        /*00e4*/ 	.word	0x00000188
        /*00e8*/ 	.word	0x00000001
        /*00ec*/ 	.word	0x00000001


	//----- nvinfo : EIATTR_CRS_STACK_SIZE
	.align		4
.L_1671:
        /*00f0*/ 	.byte	0x04, 0x1e
        /*00f2*/ 	.short	(.L_1673 - .L_1672)
.L_1672:
        /*00f4*/ 	.word	0x00000000


	//----- nvinfo : EIATTR_CBANK_PARAM_SIZE
	.align		4
.L_1673:
        /*00f8*/ 	.byte	0x03, 0x19
        /*00fa*/ 	.short	0x00a0


	//----- nvinfo : EIATTR_PARAM_CBANK
	.align		4
        /*00fc*/ 	.byte	0x04, 0x0a
        /*00fe*/ 	.short	(.L_1675 - .L_1674)
	.align		4
.L_1674:
        /*0100*/ 	.word	index@(.nv.constant0._Z35group_norm_nhwc_fwd_one_pass_kernelI11Fp16IOFp16WLi512ELi98ELi392EEv26Group_norm_nhwc_fwd_params)
        /*0104*/ 	.short	0x0210
        /*0106*/ 	.short	0x00a0


	//----- nvinfo : EIATTR_SW_WAR
	.align		4
.L_1675:
        /*0108*/ 	.byte	0x04, 0x36
        /*010a*/ 	.short	(.L_1677 - .L_1676)
.L_1676:
        /*010c*/ 	.word	0x00000008
.L_1677:


//--------------------- .nv.info._Z35group_norm_nhwc_fwd_one_pass_kernelI11Fp32IOFp32WLi64ELi98ELi392EEv26Group_norm_nhwc_fwd_params --------------------------
	.section	.nv.info._Z35group_norm_nhwc_fwd_one_pass_kernelI11Fp32IOFp32WLi64ELi98ELi392EEv26Group_norm_nhwc_fwd_params,"",@"SHT_CUDA_INFO"
	.sectionflags	@""
	.align	4


	//----- nvinfo : EIATTR_CUDA_API_VERSION
	.align		4
        /*0000*/ 	.byte	0x04, 0x37
        /*0002*/ 	.short	(.L_1679 - .L_1678)
.L_1678:
        /*0004*/ 	.word	0x00000082


	//----- nvinfo : EIATTR_KPARAM_INFO
	.align		4
.L_1679:
        /*0008*/ 	.byte	0x04, 0x17
        /*000a*/ 	.short	(.L_1681 - .L_1680)
.L_1680:
        /*000c*/ 	.word	0x00000000
        /*0010*/ 	.short	0x0000
        /*0012*/ 	.short	0x0000
        /*0014*/ 	.byte	0x00, 0xf0, 0x81, 0x02


	//----- nvinfo : EIATTR_SPARSE_MMA_MASK
	.align		4
.L_1681:
        /*0018*/ 	.byte	0x03, 0x50
        /*001a*/ 	.short	0x0000


	//----- nvinfo : EIATTR_MAXREG_COUNT
	.align		4
        /*001c*/ 	.byte	0x03, 0x1b
        /*001e*/ 	.short	0x0080


	//----- nvinfo : EIATTR_NUM_BARRIERS
	.align		4
        /*0020*/ 	.byte	0x02, 0x4c
        /*0022*/ 	.byte	0x01
	.zero		1


	//----- nvinfo : EIATTR_MERCURY_ISA_VERSION
	.align		4
        /*0024*/ 	.byte	0x03, 0x5f
        /*0026*/ 	.short	0x0101


	//----- nvinfo : EIATTR_COOP_GROUP_MASK_REGIDS
	.align		4
        /*0028*/ 	.byte	0x04, 0x29
        /*002a*/ 	.short	(.L_1683 - .L_1682)


	//   ....[0]....
.L_1682:
        /*002c*/ 	.word	0xffffffff


	//   ....[1]....
        /*0030*/ 	.word	0xffffffff


	//   ....[2]....
        /*0034*/ 	.word	0xffffffff


	//   ....[3]....
        /*0038*/ 	.word	0xffffffff


	//   ....[4]....
        /*003c*/ 	.word	0xffffffff


	//   ....[5]....
        /*0040*/ 	.word	0xffffffff


	//   ....[6]....
        /*0044*/ 	.word	0xffffffff


	//   ....[7]....
        /*0048*/ 	.word	0xffffffff


	//   ....[8]....
        /*004c*/ 	.word	0xffffffff


	//   ....[9]....
        /*0050*/ 	.word	0xffffffff


	//----- nvinfo : EIATTR_COOP_GROUP_INSTR_OFFSETS
	.align		4
.L_1683:
        /*0054*/ 	.byte	0x04, 0x28
        /*0056*/ 	.short	(.L_1685 - .L_1684)


	//   ....[0]....
.L_1684:
        /*0058*/ 	.word	0x00000f20


	//   ....[1]....
        /*005c*/ 	.word	0x00000f30


	//   ....[2]....
        /*0060*/ 	.word	0x00000f80


	//   ....[3]....
        /*0064*/ 	.word	0x00000f90


	//   ....[4]....
        /*0068*/ 	.word	0x00000fe0


	//   ....[5]....
        /*006c*/ 	.word	0x00000ff0


	//   ....[6]....
        /*0070*/ 	.word	0x00001050


	//   ....[7]....
        /*0074*/ 	.word	0x00001060


	//   ....[8]....
        /*0078*/ 	.word	0x000010c0


	//   ....[9]....
        /*007c*/ 	.word	0x000010d0


	//----- nvinfo : EIATTR_EXIT_INSTR_OFFSETS
	.align		4
.L_1685:
        /*0080*/ 	.byte	0x04, 0x1c
        /*0082*/ 	.short	(.L_1687 - .L_1686)


	//   ....[0]....
.L_1686:
        /*0084*/ 	.word	0x00000060


	//   ....[1]....
        /*0088*/ 	.word	0x000031a0


	//----- nvinfo : EIATTR_MAX_THREADS
	.align		4
.L_1687:
        /*008c*/ 	.byte	0x04, 0x05
        /*008e*/ 	.short	(.L_1689 - .L_1688)
.L_1688:
        /*0090*/ 	.word	0x00000188
        /*0094*/ 	.word	0x00000001
        /*0098*/ 	.word	0x00000001


	//----- nvinfo : EIATTR_CRS_STACK_SIZE
	.align		4
.L_1689:
        /*009c*/ 	.byte	0x04, 0x1e
        /*009e*/ 	.short	(.L_1691 - .L_1690)
.L_1690:
        /*00a0*/ 	.word	0x00000000


	//----- nvinfo : EIATTR_CBANK_PARAM_SIZE
	.align		4
.L_1691:
        /*00a4*/ 	.byte	0x03, 0x19
        /*00a6*/ 	.short	0x00a0


	//----- nvinfo : EIATTR_PARAM_CBANK
	.align		4
        /*00a8*/ 	.byte	0x04, 0x0a
        /*00aa*/ 	.short	(.L_1693 - .L_1692)
	.align		4
.L_1692:
        /*00ac*/ 	.word	index@(.nv.constant0._Z35group_norm_nhwc_fwd_one_pass_kernelI11Fp32IOFp32WLi64ELi98ELi392EEv26Group_norm_nhwc_fwd_params)
        /*00b0*/ 	.short	0x0210
        /*00b2*/ 	.short	0x00a0


	//----- nvinfo : EIATTR_SW_WAR
	.align		4
.L_1693:
        /*00b4*/ 	.byte	0x04, 0x36
        /*00b6*/ 	.short	(.L_1695 - .L_1694)
.L_1694:
        /*00b8*/ 	.word	0x00000008
.L_1695:


//--------------------- .nv.info._Z35group_norm_nhwc_fwd_one_pass_kernelI11Fp32IOFp32WLi128ELi98ELi392EEv26Group_norm_nhwc_fwd_params --------------------------
	.section	.nv.info._Z35group_norm_nhwc_fwd_one_pass_kernelI11Fp32IOFp32WLi128ELi98ELi392EEv26Group_norm_nhwc_fwd_params,"",@"SHT_CUDA_INFO"
	.sectionflags	@""
	.align	4


	//----- nvinfo : EIATTR_CUDA_API_VERSION
	.align		4
        /*0000*/ 	.byte	0x04, 0x37
        /*0002*/ 	.short	(.L_1697 - .L_1696)
.L_1696:
        /*0004*/ 	.word	0x00000082


	//----- nvinfo : EIATTR_KPARAM_INFO
	.align		4
.L_1697:
        /*0008*/ 	.byte	0x04, 0x17
        /*000a*/ 	.short	(.L_1699 - .L_1698)
.L_1698:
        /*000c*/ 	.word	0x00000000
        /*0010*/ 	.short	0x0000
        /*0012*/ 	.short	0x0000
        /*0014*/ 	.byte	0x00, 0xf0, 0x81, 0x02


	//----- nvinfo : EIATTR_SPARSE_MMA_MASK
	.align		4
.L_1699:
        /*0018*/ 	.byte	0x03, 0x50
        /*001a*/ 	.short	0x0000


	//----- nvinfo : EIATTR_MAXREG_COUNT
	.align		4
        /*001c*/ 	.byte	0x03, 0x1b
        /*001e*/ 	.short	0x0080


	//----- nvinfo : EIATTR_NUM_BARRIERS
	.align		4
        /*0020*/ 	.byte	0x02, 0x4c
        /*0022*/ 	.byte	0x01
	.zero		1


	//----- nvinfo : EIATTR_MERCURY_ISA_VERSION
	.align		4
        /*0024*/ 	.byte	0x03, 0x5f
        /*0026*/ 	.short	0x0101


	//----- nvinfo : EIATTR_COOP_GROUP_MASK_REGIDS
	.align		4
        /*0028*/ 	.byte	0x04, 0x29
        /*002a*/ 	.short	(.L_1701 - .L_1700)


	//   ....[0]....
.L_1700:
        /*002c*/ 	.word	0xffffffff


	//   ....[1]....
        /*0030*/ 	.word	0xffffffff


	//   ....[2]....
        /*0034*/ 	.word	0xffffffff


	//   ....[3]....
        /*0038*/ 	.word	0xffffffff


	//   ....[4]....
        /*003c*/ 	.word	0xffffffff


	//   ....[5]....
        /*0040*/ 	.word	0xffffffff


	//   ....[6]....
        /*0044*/ 	.word	0xffffffff


	//   ....[7]....
        /*0048*/ 	.word	0xffffffff


	//   ....[8]....
        /*004c*/ 	.word	0xffffffff


	//   ....[9]....
        /*0050*/ 	.word	0xffffffff


	//----- nvinfo : EIATTR_COOP_GROUP_INSTR_OFFSETS
	.align		4
.L_1701:
        /*0054*/ 	.byte	0x04, 0x28
        /*0056*/ 	.short	(.L_1703 - .L_1702)


	//   ....[0]....
.L_1702:
        /*0058*/ 	.word	0x00001ba0


	//   ....[1]....
        /*005c*/ 	.word	0x00001bb0


	//   ....[2]....
        /*0060*/ 	.word	0x00001bf0


	//   ....[3]....
        /*0064*/ 	.word	0x00001c00


	//   ....[4]....
        /*0068*/ 	.word	0x00001c50


	//   ....[5]....
        /*006c*/ 	.word	0x00001c60


	//   ....[6]....
        /*0070*/ 	.word	0x00001cb0


	//   ....[7]....
        /*0074*/ 	.word	0x00001cc0


	//   ....[8]....
        /*0078*/ 	.word	0x00001d10


	//   ....[9]....
        /*007c*/ 	.word	0x00001d20


	//----- nvinfo : EIATTR_EXIT_INSTR_OFFSETS
	.align		4
.L_1703:
        /*0080*/ 	.byte	0x04, 0x1c
        /*0082*/ 	.short	(.L_1705 - .L_1704)


	//   ....[0]....
.L_1704:
        /*0084*/ 	.word	0x00000060


	//   ....[1]....
        /*0088*/ 	.word	0x00004d70


	//----- nvinfo : EIATTR_MAX_THREADS
	.align		4
.L_1705:
        /*008c*/ 	.byte	0x04, 0x05
        /*008e*/ 	.short	(.L_1707 - .L_1706)
.L_1706:
        /*0090*/ 	.word	0x00000188
        /*0094*/ 	.word	0x00000001
        /*0098*/ 	.word	0x00000001


	//----- nvinfo : EIATTR_CRS_STACK_SIZE
	.align		4
.L_1707:
        /*009c*/ 	.byte	0x04, 0x1e
        /*009e*/ 	.short	(.L_1709 - .L_1708)
.L_1708:
        /*00a0*/ 	.word	0x00000000


	//----- nvinfo : EIATTR_CBANK_PARAM_SIZE
	.align		4
.L_1709:
        /*00a4*/ 	.byte	0x03, 0x19
        /*00a6*/ 	.short	0x00a0


	//----- nvinfo : EIATTR_PARAM_CBANK
	.align		4
        /*00a8*/ 	.byte	0x04, 0x0a
        /*00aa*/ 	.short	(.L_1711 - .L_1710)
	.align		4
.L_1710:
        /*00ac*/ 	.word	index@(.nv.constant0._Z35group_norm_nhwc_fwd_one_pass_kernelI11Fp32IOFp32WLi128ELi98ELi392EEv26Group_norm_nhwc_fwd_params)
        /*00b0*/ 	.short	0x0210
        /*00b2*/ 	.short	0x00a0


	//----- nvinfo : EIATTR_SW_WAR
	.align		4
.L_1711:
        /*00b4*/ 	.byte	0x04, 0x36
        /*00b6*/ 	.short	(.L_1713 - .L_1712)
.L_1712:
        /*00b8*/ 	.word	0x00000008
.L_1713:


//--------------------- .nv.info._Z35group_norm_nhwc_fwd_one_pass_kernelI11Fp32IOFp32WLi256ELi98ELi392EEv26Group_norm_nhwc_fwd_params --------------------------
	.section	.nv.info._Z35group_norm_nhwc_fwd_one_pass_kernelI11Fp32IOFp32WLi256ELi98ELi392EEv26Group_norm_nhwc_fwd_params,"",@"SHT_CUDA_INFO"
	.sectionflags	@""
	.align	4


	//----- nvinfo : EIATTR_CUDA_API_VERSION
	.align		4
        /*0000*/ 	.byte	0x04, 0x37
        /*0002*/ 	.short	(.L_1715 - .L_1714)
.L_1714:
        /*0004*/ 	.word	0x00000082


	//----- nvinfo : EIATTR_KPARAM_INFO
	.align		4
.L_1715:
        /*0008*/ 	.byte	0x04, 0x17
        /*000a*/ 	.short	(.L_1717 - .L_1716)
.L_1716:
        /*000c*/ 	.word	0x00000000
        /*0010*/ 	.short	0x0000
        /*0012*/ 	.short	0x0000
        /*0014*/ 	.byte	0x00, 0xf0, 0x81, 0x02


	//----- nvinfo : EIATTR_SPARSE_MMA_MASK
	.align		4
.L_1717:
        /*0018*/ 	.byte	0x03, 0x50
        /*001a*/ 	.short	0x0000


	//----- nvinfo : EIATTR_MAXREG_COUNT
	.align		4
        /*001c*/ 	.byte	0x03, 0x1b
        /*001e*/ 	.short	0x0080


	//----- nvinfo : EIATTR_NUM_BARRIERS
	.align		4
        /*0020*/ 	.byte	0x02, 0x4c
        /*0022*/ 	.byte	0x01
	.zero		1


	//----- nvinfo : EIATTR_MERCURY_ISA_VERSION
	.align		4
        /*0024*/ 	.byte	0x03, 0x5f
        /*0026*/ 	.short	0x0101


	//----- nvinfo : EIATTR_COOP_GROUP_MASK_REGIDS
	.align		4
        /*0028*/ 	.byte	0x04, 0x29
        /*002a*/ 	.short	(.L_1719 - .L_1718)


	//   ....[0]....
.L_1718:
        /*002c*/ 	.word	0xffffffff


	//   ....[1]....
        /*0030*/ 	.word	0xffffffff


	//   ....[2]....
        /*0034*/ 	.word	0xffffffff


	//   ....[3]....
        /*0038*/ 	.word	0xffffffff


	//   ....[4]....
        /*003c*/ 	.word	0xffffffff


	//   ....[5]....
        /*0040*/ 	.word	0xffffffff


	//   ....[6]....
        /*0044*/ 	.word	0xffffffff


	//   ....[7]....
        /*0048*/ 	.word	0xffffffff


	//   ....[8]....
        /*004c*/ 	.word	0xffffffff


	//   ....[9]....
        /*0050*/ 	.word	0xffffffff


	//----- nvinfo : EIATTR_COOP_GROUP_INSTR_OFFSETS
	.align		4
.L_1719:
        /*0054*/ 	.byte	0x04, 0x28
        /*0056*/ 	.short	(.L_1721 - .L_1720)


	//   ....[0]....
.L_1720:
        /*0058*/ 	.word	0x000036b0


	//   ....[1]....
        /*005c*/ 	.word	0x000036c0


	//   ....[2]....
        /*0060*/ 	.word	0x00003700


	//   ....[3]....
        /*0064*/ 	.word	0x00003710


	//   ....[4]....
        /*0068*/ 	.word	0x00003770


	//   ....[5]....
        /*006c*/ 	.word	0x00003780


	//   ....[6]....
        /*0070*/ 	.word	0x000037d0


	//   ....[7]....
        /*0074*/ 	.word	0x000037e0


	//   ....[8]....
        /*0078*/ 	.word	0x00003830


	//   ....[9]....
        /*007c*/ 	.word	0x00003840


	//----- nvinfo : EIATTR_EXIT_INSTR_OFFSETS
	.align		4
.L_1721:
        /*0080*/ 	.byte	0x04, 0x1c
        /*0082*/ 	.short	(.L_1723 - .L_1722)


	//   ....[0]....
.L_1722:
        /*0084*/ 	.word	0x00000060


	//   ....[1]....
        /*0088*/ 	.word	0x000089e0


	//----- nvinfo : EIATTR_MAX_THREADS
	.align		4
.L_1723:
        /*008c*/ 	.byte	0x04, 0x05
        /*008e*/ 	.short	(.L_1725 - .L_1724)
.L_1724:
        /*0090*/ 	.word	0x00000188
        /*0094*/ 	.word	0x00000001
        /*0098*/ 	.word	0x00000001


	//----- nvinfo : EIATTR_CRS_STACK_SIZE
	.align		4
.L_1725:
        /*009c*/ 	.byte	0x04, 0x1e
        /*009e*/ 	.short	(.L_1727 - .L_1726)
.L_1726:
        /*00a0*/ 	.word	0x00000000


	//----- nvinfo : EIATTR_CBANK_PARAM_SIZE
	.align		4
.L_1727:
        /*00a4*/ 	.byte	0x03, 0x19
        /*00a6*/ 	.short	0x00a0


	//----- nvinfo : EIATTR_PARAM_CBANK
	.align		4
        /*00a8*/ 	.byte	0x04, 0x0a
        /*00aa*/ 	.short	(.L_1729 - .L_1728)
	.align		4
.L_1728:
        /*00ac*/ 	.word	index@(.nv.constant0._Z35group_norm_nhwc_fwd_one_pass_kernelI11Fp32IOFp32WLi256ELi98ELi392EEv26Group_norm_nhwc_fwd_params)
        /*00b0*/ 	.short	0x0210
        /*00b2*/ 	.short	0x00a0


	//----- nvinfo : EIATTR_SW_WAR
	.align		4
.L_1729:
        /*00b4*/ 	.byte	0x04, 0x36
        /*00b6*/ 	.short	(.L_1731 - .L_1730)
.L_1730:
        /*00b8*/ 	.word	0x00000008
.L_1731:


//--------------------- .nv.info._Z35group_norm_nhwc_fwd_one_pass_kernelI11Fp32IOFp32WLi512ELi98ELi392EEv26Group_norm_nhwc_fwd_params --------------------------
	.section	.nv.info._Z35group_norm_nhwc_fwd_one_pass_kernelI11Fp32IOFp32WLi512ELi98ELi392EEv26Group_norm_nhwc_fwd_params,"",@"SHT_CUDA_INFO"
	.sectionflags	@""
	.align	4


	//----- nvinfo : EIATTR_CUDA_API_VERSION
	.align		4
        /*0000*/ 	.byte	0x04, 0x37
        /*0002*/ 	.short	(.L_1733 - .L_1732)
.L_1732:
        /*0004*/ 	.word	0x00000082


	//----- nvinfo : EIATTR_KPARAM_INFO
	.align		4
.L_1733:
        /*0008*/ 	.byte	0x04, 0x17
        /*000a*/ 	.short	(.L_1735 - .L_1734)
.L_1734:
        /*000c*/ 	.word	0x00000000
        /*0010*/ 	.short	0x0000
        /*0012*/ 	.short	0x0000
        /*0014*/ 	.byte	0x00, 0xf0, 0x81, 0x02


	//----- nvinfo : EIATTR_SPARSE_MMA_MASK
	.align		4
.L_1735:
        /*0018*/ 	.byte	0x03, 0x50
        /*001a*/ 	.short	0x0000


	//----- nvinfo : EIATTR_MAXREG_COUNT
	.align		4
        /*001c*/ 	.byte	0x03, 0x1b
        /*001e*/ 	.short	0x0080


	//----- nvinfo : EIATTR_NUM_BARRIERS
	.align		4
        /*0020*/ 	.byte	0x02, 0x4c
        /*0022*/ 	.byte	0x01
	.zero		1


	//----- nvinfo : EIATTR_ANNOTATIONS
	.align		4
        /*0024*/ 	.byte	0x04, 0x55
        /*0026*/ 	.short	(.L_1737 - .L_1736)


	//   ....[0]....
.L_1736:
        /* <DEDUP_REMOVED lines=182> */


	//----- nvinfo : EIATTR_MERCURY_ISA_VERSION
	.align		4
.L_1737:
        /*0b70*/ 	.byte	0x03, 0x5f
        /*0b72*/ 	.short	0x0101


	//----- nvinfo : EIATTR_INT_WARP_WIDE_INSTR_OFFSETS
	.align		4
        /*0b74*/ 	.byte	0x04, 0x31
        /*0b76*/ 	.short	(.L_1739 - .L_1738)


	//   ....[0]....
.L_1738:
        /*0b78*/ 	.word	0x0000b0b0


	//   ....[1]....
        /*0b7c*/ 	.word	0x0000b150


	//   ....[2]....
        /*0b80*/ 	.word	0x0000b1f0


	//   ....[3]....
        /*0b84*/ 	.word	0x0000b290


	//   ....[4]....
        /*0b88*/ 	.word	0x0000b330


	//   ....[5]....
        /*0b8c*/ 	.word	0x0000b3d0


	//   ....[6]....
        /*0b90*/ 	.word	0x0000b470


	//   ....[7]....
        /*0b94*/ 	.word	0x0000b510


	//   ....[8]....
        /*0b98*/ 	.word	0x0000b5b0


	//   ....[9]....
        /*0b9c*/ 	.word	0x0000b650


	//   ....[10]....
        /*0ba0*/ 	.word	0x0000b6f0


	//   ....[11]....
        /*0ba4*/ 	.word	0x0000b790


	//   ....[12]....
        /*0ba8*/ 	.word	0x0000b830


	//   ....[13]....
        /*0bac*/ 	.word	0x0000b8d0


	//   ....[14]....
        /*0bb0*/ 	.word	0x0000b970


	//   ....[15]....
        /*0bb4*/ 	.word	0x0000ba10


	//   ....[16]....
        /*0bb8*/ 	.word	0x0000bb10


	//   ....[17]....
        /*0bbc*/ 	.word	0x0000bbb0


	//   ....[18]....
        /*0bc0*/ 	.word	0x0000bc50


	//   ....[19]....
        /*0bc4*/ 	.word	0x0000bcf0


	//   ....[20]....
        /*0bc8*/ 	.word	0x0000bd90


	//   ....[21]....
        /*0bcc*/ 	.word	0x0000be30


	//   ....[22]....
        /*0bd0*/ 	.word	0x0000bed0


	//   ....[23]....
        /*0bd4*/ 	.word	0x0000bf70


	//   ....[24]....
        /*0bd8*/ 	.word	0x0000c070


	//   ....[25]....
        /*0bdc*/ 	.word	0x0000c110


	//   ....[26]....
        /*0be0*/ 	.word	0x0000c1b0


	//   ....[27]....
        /*0be4*/ 	.word	0x0000c250


	//   ....[28]....
        /*0be8*/ 	.word	0x0000c440


	//   ....[29]....
        /*0bec*/ 	.word	0x0000c500


	//----- nvinfo : EIATTR_COOP_GROUP_MASK_REGIDS
	.align		4
.L_1739:
        /*0bf0*/ 	.byte	0x04, 0x29
        /*0bf2*/ 	.short	(.L_1741 - .L_1740)


	//   ....[0]....
.L_1740:
        /*0bf4*/ 	.word	0xffffffff


	//   ....[1]....
        /*0bf8*/ 	.word	0xffffffff


	//   ....[2]....
        /*0bfc*/ 	.word	0xffffffff


	//   ....[3]....
        /*0c00*/ 	.word	0xffffffff


	//   ....[4]....
        /*0c04*/ 	.word	0xffffffff


	//   ....[5]....
        /*0c08*/ 	.word	0xffffffff


	//   ....[6]....
        /*0c0c*/ 	.word	0xffffffff


	//   ....[7]....
        /*0c10*/ 	.word	0xffffffff


	//   ....[8]....
        /*0c14*/ 	.word	0xffffffff


	//   ....[9]....
        /*0c18*/ 	.word	0xffffffff


	//----- nvinfo : EIATTR_COOP_GROUP_INSTR_OFFSETS
	.align		4
.L_1741:
        /*0c1c*/ 	.byte	0x04, 0x28
        /*0c1e*/ 	.short	(.L_1743 - .L_1742)


	//   ....[0]....
.L_1742:
        /*0c20*/ 	.word	0x00009fb0


	//   ....[1]....
        /*0c24*/ 	.word	0x00009fc0


	//   ....[2]....
        /*0c28*/ 	.word	0x0000a050


	//   ....[3]....
        /*0c2c*/ 	.word	0x0000a060


	//   ....[4]....
        /*0c30*/ 	.word	0x0000a100


	//   ....[5]....
        /*0c34*/ 	.word	0x0000a110


	//   ....[6]....
        /*0c38*/ 	.word	0x0000a1b0


	//   ....[7]....
        /*0c3c*/ 	.word	0x0000a1c0


	//   ....[8]....
        /*0c40*/ 	.word	0x0000a260


	//   ....[9]....
        /*0c44*/ 	.word	0x0000a270


	//----- nvinfo : EIATTR_EXIT_INSTR_OFFSETS
	.align		4
.L_1743:
        /*0c48*/ 	.byte	0x04, 0x1c
        /*0c4a*/ 	.short	(.L_1745 - .L_1744)


	//   ....[0]....
.L_1744:
        /*0c4c*/ 	.word	0x00000080


	//   ....[1]....
        /*0c50*/ 	.word	0x0000d130


	//----- nvinfo : EIATTR_MAX_THREADS
	.align		4
.L_1745:
        /*0c54*/ 	.byte	0x04, 0x05
        /*0c56*/ 	.short	(.L_1747 - .L_1746)
.L_1746:
        /*0c58*/ 	.word	0x00000188
        /*0c5c*/ 	.word	0x00000001
        /*0c60*/ 	.word	0x00000001


	//----- nvinfo : EIATTR_CRS_STACK_SIZE
	.align		4
.L_1747:
        /*0c64*/ 	.byte	0x04, 0x1e
        /*0c66*/ 	.short	(.L_1749 - .L_1748)
.L_1748:
        /*0c68*/ 	.word	0x00000000


	//----- nvinfo : EIATTR_CBANK_PARAM_SIZE
	.align		4
.L_1749:
        /*0c6c*/ 	.byte	0x03, 0x19
        /*0c6e*/ 	.short	0x00a0


	//----- nvinfo : EIATTR_PARAM_CBANK
	.align		4
        /*0c70*/ 	.byte	0x04, 0x0a
        /*0c72*/ 	.short	(.L_1751 - .L_1750)
	.align		4
.L_1750:
        /*0c74*/ 	.word	index@(.nv.constant0._Z35group_norm_nhwc_fwd_one_pass_kernelI11Fp32IOFp32WLi512ELi98ELi392EEv26Group_norm_nhwc_fwd_params)
        /*0c78*/ 	.short	0x0210
        /*0c7a*/ 	.short	0x00a0


	//----- nvinfo : EIATTR_SW_WAR
	.align		4
.L_1751:
        /*0c7c*/ 	.byte	0x04, 0x36
        /*0c7e*/ 	.short	(.L_1753 - .L_1752)
.L_1752:
        /*0c80*/ 	.word	0x00000008
.L_1753:


//--------------------- .nv.info._Z35group_norm_nhwc_fwd_one_pass_kernelI11Fp32IOBf16WLi64ELi98ELi392EEv26Group_norm_nhwc_fwd_params --------------------------
	.section	.nv.info._Z35group_norm_nhwc_fwd_one_pass_kernelI11Fp32IOBf16WLi64ELi98ELi392EEv26Group_norm_nhwc_fwd_params,"",@"SHT_CUDA_INFO"
	.sectionflags	@""
	.align	4


	//----- nvinfo : EIATTR_CUDA_API_VERSION
	.align		4
        /*0000*/ 	.byte	0x04, 0x37
        /*0002*/ 	.short	(.L_1755 - .L_1754)
.L_1754:
        /*0004*/ 	.word	0x00000082


	//----- nvinfo : EIATTR_KPARAM_INFO
	.align		4
.L_1755:
        /*0008*/ 	.byte	0x04, 0x17
        /*000a*/ 	.short	(.L_1757 - .L_1756)
.L_1756:
        /*000c*/ 	.word	0x00000000
        /*0010*/ 	.short	0x0000
        /*0012*/ 	.short	0x0000
        /*0014*/ 	.byte	0x00, 0xf0, 0x81, 0x02


	//----- nvinfo : EIATTR_SPARSE_MMA_MASK
	.align		4
.L_1757:
        /*0018*/ 	.byte	0x03, 0x50
        /*001a*/ 	.short	0x0000


	//----- nvinfo : EIATTR_MAXREG_COUNT
	.align		4
        /*001c*/ 	.byte	0x03, 0x1b
        /*001e*/ 	.short	0x0080


	//----- nvinfo : EIATTR_NUM_BARRIERS
	.align		4
        /*0020*/ 	.byte	0x02, 0x4c
        /*0022*/ 	.byte	0x01
	.zero		1


	//----- nvinfo : EIATTR_MERCURY_ISA_VERSION
	.align		4
        /*0024*/ 	.byte	0x03, 0x5f
        /*0026*/ 	.short	0x0101


	//----- nvinfo : EIATTR_COOP_GROUP_MASK_REGIDS
	.align		4
        /*0028*/ 	.byte	0x04, 0x29
        /*002a*/ 	.short	(.L_1759 - .L_1758)


	//   ....[0]....
.L_1758:
        /*002c*/ 	.word	0xffffffff


	//   ....[1]....
        /*0030*/ 	.word	0xffffffff


	//   ....[2]....
        /*0034*/ 	.word	0xffffffff


	//   ....[3]....
        /*0038*/ 	.word	0xffffffff


	//   ....[4]....
        /*003c*/ 	.word	0xffffffff


	//   ....[5]....
        /*0040*/ 	.word	0xffffffff


	//   ....[6]....
        /*0044*/ 	.word	0xffffffff


	//   ....[7]....
        /*0048*/ 	.word	0xffffffff


	//   ....[8]....
        /*004c*/ 	.word	0xffffffff


	//   ....[9]....
        /*0050*/ 	.word	0xffffffff


	//----- nvinfo : EIATTR_COOP_GROUP_INSTR_OFFSETS
	.align		4
.L_1759:
        /*0054*/ 	.byte	0x04, 0x28
        /*0056*/ 	.short	(.L_1761 - .L_1760)


	//   ....[0]....
.L_1760:
        /*0058*/ 	.word	0x00000f20


	//   ....[1]....
        /*005c*/ 	.word	0x00000f30


	//   ....[2]....
        /*0060*/ 	.word	0x00000f80


	//   ....[3]....
        /*0064*/ 	.word	0x00000f90


	//   ....[4]....
        /*0068*/ 	.word	0x00000fe0


	//   ....[5]....
        /*006c*/ 	.word	0x00000ff0


	//   ....[6]....
        /*0070*/ 	.word	0x00001050


	//   ....[7]....
        /*0074*/ 	.word	0x00001060


	//   ....[8]....
        /*0078*/ 	.word	0x000010c0


	//   ....[9]....
        /*007c*/ 	.word	0x000010d0


	//----- nvinfo : EIATTR_EXIT_INSTR_OFFSETS
	.align		4
.L_1761:
        /*0080*/ 	.byte	0x04, 0x1c
        /*0082*/ 	.short	(.L_1763 - .L_1762)


	//   ....[0]....
.L_1762:
        /*0084*/ 	.word	0x00000060


	//   ....[1]....
        /*0088*/ 	.word	0x000031e0


	//----- nvinfo : EIATTR_MAX_THREADS
	.align		4
.L_1763:
        /*008c*/ 	.byte	0x04, 0x05
        /*008e*/ 	.short	(.L_1765 - .L_1764)
.L_1764:
        /*0090*/ 	.word	0x00000188
        /*0094*/ 	.word	0x00000001
        /*0098*/ 	.word	0x00000001


	//----- nvinfo : EIATTR_CRS_STACK_SIZE
	.align		4
.L_1765:
        /*009c*/ 	.byte	0x04, 0x1e
        /*009e*/ 	.short	(.L_1767 - .L_1766)
.L_1766:
        /*00a0*/ 	.word	0x00000000


	//----- nvinfo : EIATTR_CBANK_PARAM_SIZE
	.align		4
.L_1767:
        /*00a4*/ 	.byte	0x03, 0x19
        /*00a6*/ 	.short	0x00a0


	//----- nvinfo : EIATTR_PARAM_CBANK
	.align		4
        /*00a8*/ 	.byte	0x04, 0x0a
        /*00aa*/ 	.short	(.L_1769 - .L_1768)
	.align		4
.L_1768:
        /*00ac*/ 	.word	index@(.nv.constant0._Z35group_norm_nhwc_fwd_one_pass_kernelI11Fp32IOBf16WLi64ELi98ELi392EEv26Group_norm_nhwc_fwd_params)
        /*00b0*/ 	.short	0x0210
        /*00b2*/ 	.short	0x00a0


	//----- nvinfo : EIATTR_SW_WAR
	.align		4
.L_1769:
        /*00b4*/ 	.byte	0x04, 0x36
        /*00b6*/ 	.short	(.L_1771 - .L_1770)
.L_1770:
        /*00b8*/ 	.word	0x00000008
.L_1771:


//--------------------- .nv.info._Z35group_norm_nhwc_fwd_one_pass_kernelI11Fp32IOBf16WLi128ELi98ELi392EEv26Group_norm_nhwc_fwd_params --------------------------
	.section	.nv.info._Z35group_norm_nhwc_fwd_one_pass_kernelI11Fp32IOBf16WLi128ELi98ELi392EEv26Group_norm_nhwc_fwd_params,"",@"SHT_CUDA_INFO"
	.sectionflags	@""
	.align	4


	//----- nvinfo : EIATTR_CUDA_API_VERSION
	.align		4
        /*0000*/ 	.byte	0x04, 0x37
        /*0002*/ 	.short	(.L_1773 - .L_1772)
.L_1772:
        /*0004*/ 	.word	0x00000082


	//----- nvinfo : EIATTR_KPARAM_INFO
	.align		4
.L_1773:
        /*0008*/ 	.byte	0x04, 0x17
        /*000a*/ 	.short	(.L_1775 - .L_1774)
.L_1774:
        /*000c*/ 	.word	0x00000000
        /*0010*/ 	.short	0x0000
        /*0012*/ 	.short	0x0000
        /*0014*/ 	.byte	0x00, 0xf0, 0x81, 0x02


	//----- nvinfo : EIATTR_SPARSE_MMA_MASK
	.align		4
.L_1775:
        /*0018*/ 	.byte	0x03, 0x50
        /*001a*/ 	.short	0x0000


	//----- nvinfo : EIATTR_MAXREG_COUNT
	.align		4
        /*001c*/ 	.byte	0x03, 0x1b
        /*001e*/ 	.short	0x0080


	//----- nvinfo : EIATTR_NUM_BARRIERS
	.align		4
        /*0020*/ 	.byte	0x02, 0x4c
        /*0022*/ 	.byte	0x01
	.zero		1


	//----- nvinfo : EIATTR_MERCURY_ISA_VERSION
	.align		4
        /*0024*/ 	.byte	0x03, 0x5f
        /*0026*/ 	.short	0x0101


	//----- nvinfo : EIATTR_COOP_GROUP_MASK_REGIDS
	.align		4
        /*0028*/ 	.byte	0x04, 0x29
        /*002a*/ 	.short	(.L_1777 - .L_1776)


	//   ....[0]....
.L_1776:
        /*002c*/ 	.word	0xffffffff


	//   ....[1]....
        /*0030*/ 	.word	0xffffffff


	//   ....[2]....
        /*0034*/ 	.word	0xffffffff


	//   ....[3]....
        /*0038*/ 	.word	0xffffffff


	//   ....[4]....
        /*003c*/ 	.word	0xffffffff


	//   ....[5]....
        /*0040*/ 	.word	0xffffffff


	//   ....[6]....
        /*0044*/ 	.word	0xffffffff


	//   ....[7]....
        /*0048*/ 	.word	0xffffffff


	//   ....[8]....
        /*004c*/ 	.word	0xffffffff


	//   ....[9]....
        /*0050*/ 	.word	0xffffffff


	//----- nvinfo : EIATTR_COOP_GROUP_INSTR_OFFSETS
	.align		4
.L_1777:
        /*0054*/ 	.byte	0x04, 0x28
        /*0056*/ 	.short	(.L_1779 - .L_1778)


	//   ....[0]....
.L_1778:
        /*0058*/ 	.word	0x00001ba0


	//   ....[1]....
        /*005c*/ 	.word	0x00001bb0


	//   ....[2]....
        /*0060*/ 	.word	0x00001bf0


	//   ....[3]....
        /*0064*/ 	.word	0x00001c00


	//   ....[4]....
        /*0068*/ 	.word	0x00001c50


	//   ....[5]....
        /*006c*/ 	.word	0x00001c60


	//   ....[6]....
        /*0070*/ 	.word	0x00001cb0


	//   ....[7]....
        /*0074*/ 	.word	0x00001cc0


	//   ....[8]....
        /*0078*/ 	.word	0x00001d10


	//   ....[9]....
        /*007c*/ 	.word	0x00001d20


	//----- nvinfo : EIATTR_EXIT_INSTR_OFFSETS
	.align		4
.L_1779:
        /*0080*/ 	.byte	0x04, 0x1c
        /*0082*/ 	.short	(.L_1781 - .L_1780)


	//   ....[0]....
.L_1780:
        /*0084*/ 	.word	0x00000060


	//   ....[1]....
        /*0088*/ 	.word	0x00004dd0


	//----- nvinfo : EIATTR_MAX_THREADS
	.align		4
.L_1781:
        /*008c*/ 	.byte	0x04, 0x05
        /*008e*/ 	.short	(.L_1783 - .L_1782)
.L_1782:
        /*0090*/ 	.word	0x00000188
        /*0094*/ 	.word	0x00000001
        /*0098*/ 	.word	0x00000001


	//----- nvinfo : EIATTR_CRS_STACK_SIZE
	.align		4
.L_1783:
        /*009c*/ 	.byte	0x04, 0x1e
        /*009e*/ 	.short	(.L_1785 - .L_1784)
.L_1784:
        /*00a0*/ 	.word	0x00000000


	//----- nvinfo : EIATTR_CBANK_PARAM_SIZE
	.align		4
.L_1785:
        /*00a4*/ 	.byte	0x03, 0x19
        /*00a6*/ 	.short	0x00a0


	//----- nvinfo : EIATTR_PARAM_CBANK
	.align		4
        /*00a8*/ 	.byte	0x04, 0x0a
        /*00aa*/ 	.short	(.L_1787 - .L_1786)
	.align		4
.L_1786:
        /*00ac*/ 	.word	index@(.nv.constant0._Z35group_norm_nhwc_fwd_one_pass_kernelI11Fp32IOBf16WLi128ELi98ELi392EEv26Group_norm_nhwc_fwd_params)
        /*00b0*/ 	.short	0x0210
        /*00b2*/ 	.short	0x00a0


	//----- nvinfo : EIATTR_SW_WAR
	.align		4
.L_1787:
        /*00b4*/ 	.byte	0x04, 0x36
        /*00b6*/ 	.short	(.L_1789 - .L_1788)
.L_1788:
        /*00b8*/ 	.word	0x00000008
.L_1789:


//--------------------- .nv.info._Z35group_norm_nhwc_fwd_one_pass_kernelI11Fp32IOBf16WLi256ELi98ELi392EEv26Group_norm_nhwc_fwd_params --------------------------
	.section	.nv.info._Z35group_norm_nhwc_fwd_one_pass_kernelI11Fp32IOBf16WLi256ELi98ELi392EEv26Group_norm_nhwc_fwd_params,"",@"SHT_CUDA_INFO"
	.sectionflags	@""
	.align	4


	//----- nvinfo : EIATTR_CUDA_API_VERSION
	.align		4
        /*0000*/ 	.byte	0x04, 0x37
        /*0002*/ 	.short	(.L_1791 - .L_1790)
.L_1790:
        /*0004*/ 	.word	0x00000082


	//----- nvinfo : EIATTR_KPARAM_INFO
	.align		4
.L_1791:
        /*0008*/ 	.byte	0x04, 0x17
        /*000a*/ 	.short	(.L_1793 - .L_1792)
.L_1792:
        /*000c*/ 	.word	0x00000000
        /*0010*/ 	.short	0x0000
        /*0012*/ 	.short	0x0000
        /*0014*/ 	.byte	0x00, 0xf0, 0x81, 0x02


	//----- nvinfo : EIATTR_SPARSE_MMA_MASK
	.align		4
.L_1793:
        /*0018*/ 	.byte	0x03, 0x50
        /*001a*/ 	.short	0x0000


	//----- nvinfo : EIATTR_MAXREG_COUNT
	.align		4
        /*001c*/ 	.byte	0x03, 0x1b
        /*001e*/ 	.short	0x0080


	//----- nvinfo : EIATTR_NUM_BARRIERS
	.align		4
        /*0020*/ 	.byte	0x02, 0x4c
        /*0022*/ 	.byte	0x01
	.zero		1


	//----- nvinfo : EIATTR_MERCURY_ISA_VERSION
	.align		4
        /*0024*/ 	.byte	0x03, 0x5f
        /*0026*/ 	.short	0x0101


	//----- nvinfo : EIATTR_COOP_GROUP_MASK_REGIDS
	.align		4
        /*0028*/ 	.byte	0x04, 0x29
        /*002a*/ 	.short	(.L_1795 - .L_1794)


	//   ....[0]....
.L_1794:
        /*002c*/ 	.word	0xffffffff


	//   ....[1]....
        /*0030*/ 	.word	0xffffffff


	//   ....[2]....
        /*0034*/ 	.word	0xffffffff


	//   ....[3]....
        /*0038*/ 	.word	0xffffffff


	//   ....[4]....
        /*003c*/ 	.word	0xffffffff


	//   ....[5]....
        /*0040*/ 	.word	0xffffffff


	//   ....[6]....
        /*0044*/ 	.word	0xffffffff


	//   ....[7]....
        /*0048*/ 	.word	0xffffffff


	//   ....[8]....
        /*004c*/ 	.word	0xffffffff


	//   ....[9]....
        /*0050*/ 	.word	0xffffffff


	//----- nvinfo : EIATTR_COOP_GROUP_INSTR_OFFSETS
	.align		4
.L_1795:
        /*0054*/ 	.byte	0x04, 0x28
        /*0056*/ 	.short	(.L_1797 - .L_1796)


	//   ....[0]....
.L_1796:
        /*0058*/ 	.word	0x000036b0


	//   ....[1]....
        /*005c*/ 	.word	0x000036c0


	//   ....[2]....
        /*0060*/ 	.word	0x00003700


	//   ....[3]....
        /*0064*/ 	.word	0x00003710


	//   ....[4]....
        /*0068*/ 	.word	0x00003770


	//   ....[5]....
        /*006c*/ 	.word	0x00003780


	//   ....[6]....
        /*0070*/ 	.word	0x000037d0


	//   ....[7]....
        /*0074*/ 	.word	0x000037e0


	//   ....[8]....
        /*0078*/ 	.word	0x00003830


	//   ....[9]....
        /*007c*/ 	.word	0x00003840


	//----- nvinfo : EIATTR_EXIT_INSTR_OFFSETS
	.align		4
.L_1797:
        /*0080*/ 	.byte	0x04, 0x1c
        /*0082*/ 	.short	(.L_1799 - .L_1798)


	//   ....[0]....
.L_1798:
        /*0084*/ 	.word	0x00000060


	//   ....[1]....
        /*0088*/ 	.word	0x00008a40


	//----- nvinfo : EIATTR_MAX_THREADS
	.align		4
.L_1799:
        /*008c*/ 	.byte	0x04, 0x05
        /*008e*/ 	.short	(.L_1801 - .L_1800)
.L_1800:
        /*0090*/ 	.word	0x00000188
        /*0094*/ 	.word	0x00000001
        /*0098*/ 	.word	0x00000001


	//----- nvinfo : EIATTR_CRS_STACK_SIZE
	.align		4
.L_1801:
        /*009c*/ 	.byte	0x04, 0x1e
        /*009e*/ 	.short	(.L_1803 - .L_1802)
.L_1802:
        /*00a0*/ 	.word	0x00000000


	//----- nvinfo : EIATTR_CBANK_PARAM_SIZE
	.align		4
.L_1803:
        /*00a4*/ 	.byte	0x03, 0x19
        /*00a6*/ 	.short	0x00a0


	//----- nvinfo : EIATTR_PARAM_CBANK
	.align		4
        /*00a8*/ 	.byte	0x04, 0x0a
        /*00aa*/ 	.short	(.L_1805 - .L_1804)
	.align		4
.L_1804:
        /*00ac*/ 	.word	index@(.nv.constant0._Z35group_norm_nhwc_fwd_one_pass_kernelI11Fp32IOBf16WLi256ELi98ELi392EEv26Group_norm_nhwc_fwd_params)
        /*00b0*/ 	.short	0x0210
        /*00b2*/ 	.short	0x00a0


	//----- nvinfo : EIATTR_SW_WAR
	.align		4
.L_1805:
        /*00b4*/ 	.byte	0x04, 0x36
        /*00b6*/ 	.short	(.L_1807 - .L_1806)
.L_1806:
        /*00b8*/ 	.word	0x00000008
.L_1807:


//--------------------- .nv.info._Z35group_norm_nhwc_fwd_one_pass_kernelI11Fp32IOBf16WLi512ELi98ELi392EEv26Group_norm_nhwc_fwd_params --------------------------
	.section	.nv.info._Z35group_norm_nhwc_fwd_one_pass_kernelI11Fp32IOBf16WLi512ELi98ELi392EEv26Group_norm_nhwc_fwd_params,"",@"SHT_CUDA_INFO"
	.sectionflags	@""
	.align	4


	//----- nvinfo : EIATTR_CUDA_API_VERSION
	.align		4
        /*0000*/ 	.byte	0x04, 0x37
        /*0002*/ 	.short	(.L_1809 - .L_1808)
.L_1808:
        /*0004*/ 	.word	0x00000082


	//----- nvinfo : EIATTR_KPARAM_INFO
	.align		4
.L_1809:
        /*0008*/ 	.byte	0x04, 0x17
        /*000a*/ 	.short	(.L_1811 - .L_1810)
.L_1810:
        /*000c*/ 	.word	0x00000000
        /*0010*/ 	.short	0x0000
        /*0012*/ 	.short	0x0000
        /*0014*/ 	.byte	0x00, 0xf0, 0x81, 0x02


	//----- nvinfo : EIATTR_SPARSE_MMA_MASK
	.align		4
.L_1811:
        /*0018*/ 	.byte	0x03, 0x50
        /*001a*/ 	.short	0x0000


	//----- nvinfo : EIATTR_MAXREG_COUNT
	.align		4
        /*001c*/ 	.byte	0x03, 0x1b
        /*001e*/ 	.short	0x0080


	//----- nvinfo : EIATTR_NUM_BARRIERS
	.align		4
        /*0020*/ 	.byte	0x02, 0x4c
        /*0022*/ 	.byte	0x01
	.zero		1


	//----- nvinfo : EIATTR_ANNOTATIONS
	.align		4
        /*0024*/ 	.byte	0x04, 0x55
        /*0026*/ 	.short	(.L_1813 - .L_1812)


	//   ....[0]....
.L_1812:
        /* <DEDUP_REMOVED lines=182> */


	//----- nvinfo : EIATTR_MERCURY_ISA_VERSION
	.align		4
.L_1813:
        /*0b70*/ 	.byte	0x03, 0x5f
        /*0b72*/ 	.short	0x0101


	//----- nvinfo : EIATTR_INT_WARP_WIDE_INSTR_OFFSETS
	.align		4
        /*0b74*/ 	.byte	0x04, 0x31
        /*0b76*/ 	.short	(.L_1815 - .L_1814)


	//   ....[0]....
.L_1814:
        /*0b78*/ 	.word	0x0000b0b0


	//   ....[1]....
        /*0b7c*/ 	.word	0x0000b150


	//   ....[2]....
        /*0b80*/ 	.word	0x0000b1f0


	//   ....[3]....
        /*0b84*/ 	.word	0x0000b290


	//   ....[4]....
        /*0b88*/ 	.word	0x0000b330


	//   ....[5]....
        /*0b8c*/ 	.word	0x0000b3d0


	//   ....[6]....
        /*0b90*/ 	.word	0x0000b470


	//   ....[7]....
        /*0b94*/ 	.word	0x0000b510


	//   ....[8]....
        /*0b98*/ 	.word	0x0000b5b0


	//   ....[9]....
        /*0b9c*/ 	.word	0x0000b650


	//   ....[10]....
        /*0ba0*/ 	.word	0x0000b6f0


	//   ....[11]....
        /*0ba4*/ 	.word	0x0000b790


	//   ....[12]....
        /*0ba8*/ 	.word	0x0000b830


	//   ....[13]....
        /*0bac*/ 	.word	0x0000b8d0


	//   ....[14]....
        /*0bb0*/ 	.word	0x0000b970


	//   ....[15]....
        /*0bb4*/ 	.word	0x0000ba10


	//   ....[16]....
        /*0bb8*/ 	.word	0x0000bb10


	//   ....[17]....
        /*0bbc*/ 	.word	0x0000bbb0


	//   ....[18]....
        /*0bc0*/ 	.word	0x0000bc50


	//   ....[19]....
        /*0bc4*/ 	.word	0x0000bcf0


	//   ....[20]....
        /*0bc8*/ 	.word	0x0000bd90


	//   ....[21]....
        /*0bcc*/ 	.word	0x0000be30


	//   ....[22]....
        /*0bd0*/ 	.word	0x0000bed0


	//   ....[23]....
        /*0bd4*/ 	.word	0x0000bf70


	//   ....[24]....
        /*0bd8*/ 	.word	0x0000c070


	//   ....[25]....
        /*0bdc*/ 	.word	0x0000c110


	//   ....[26]....
        /*0be0*/ 	.word	0x0000c1b0


	//   ....[27]....
        /*0be4*/ 	.word	0x0000c250


	//   ....[28]....
        /*0be8*/ 	.word	0x0000c440


	//   ....[29]....
        /*0bec*/ 	.word	0x0000c500


	//----- nvinfo : EIATTR_COOP_GROUP_MASK_REGIDS
	.align		4
.L_1815:
        /*0bf0*/ 	.byte	0x04, 0x29
        /*0bf2*/ 	.short	(.L_1817 - .L_1816)


	//   ....[0]....
.L_1816:
        /*0bf4*/ 	.word	0xffffffff


	//   ....[1]....
        /*0bf8*/ 	.word	0xffffffff


	//   ....[2]....
        /*0bfc*/ 	.word	0xffffffff


	//   ....[3]....
        /*0c00*/ 	.word	0xffffffff


	//   ....[4]....
        /*0c04*/ 	.word	0xffffffff


	//   ....[5]....
        /*0c08*/ 	.word	0xffffffff


	//   ....[6]....
        /*0c0c*/ 	.word	0xffffffff


	//   ....[7]....
        /*0c10*/ 	.word	0xffffffff


	//   ....[8]....
        /*0c14*/ 	.word	0xffffffff


	//   ....[9]....
        /*0c18*/ 	.word	0xffffffff


	//----- nvinfo : EIATTR_COOP_GROUP_INSTR_OFFSETS
	.align		4
.L_1817:
        /*0c1c*/ 	.byte	0x04, 0x28
        /*0c1e*/ 	.short	(.L_1819 - .L_1818)


	//   ....[0]....
.L_1818:
        /*0c20*/ 	.word	0x00009fb0


	//   ....[1]....
        /*0c24*/ 	.word	0x00009fc0


	//   ....[2]....
        /*0c28*/ 	.word	0x0000a050


	//   ....[3]....
        /*0c2c*/ 	.word	0x0000a060


	//   ....[4]....
        /*0c30*/ 	.word	0x0000a100


	//   ....[5]....
        /*0c34*/ 	.word	0x0000a110


	//   ....[6]....
        /*0c38*/ 	.word	0x0000a1b0


	//   ....[7]....
        /*0c3c*/ 	.word	0x0000a1c0


	//   ....[8]....
        /*0c40*/ 	.word	0x0000a260


	//   ....[9]....
        /*0c44*/ 	.word	0x0000a270


	//----- nvinfo : EIATTR_EXIT_INSTR_OFFSETS
	.align		4
.L_1819:
        /*0c48*/ 	.byte	0x04, 0x1c
        /*0c4a*/ 	.short	(.L_1821 - .L_1820)


	//   ....[0]....
.L_1820:
        /*0c4c*/ 	.word	0x00000080


	//   ....[1]....
        /*0c50*/ 	.word	0x0000d190


	//----- nvinfo : EIATTR_MAX_THREADS
	.align		4
.L_1821:
        /*0c54*/ 	.byte	0x04, 0x05
        /*0c56*/ 	.short	(.L_1823 - .L_1822)
.L_1822:
        /*0c58*/ 	.word	0x00000188
        /*0c5c*/ 	.word	0x00000001
        /*0c60*/ 	.word	0x00000001


	//----- nvinfo : EIATTR_CRS_STACK_SIZE
	.align		4
.L_1823:
        /*0c64*/ 	.byte	0x04, 0x1e
        /*0c66*/ 	.short	(.L_1825 - .L_1824)
.L_1824:
        /*0c68*/ 	.word	0x00000000


	//----- nvinfo : EIATTR_CBANK_PARAM_SIZE
	.align		4
.L_1825:
        /*0c6c*/ 	.byte	0x03, 0x19
        /*0c6e*/ 	.short	0x00a0


	//----- nvinfo : EIATTR_PARAM_CBANK
	.align		4
        /*0c70*/ 	.byte	0x04, 0x0a
        /*0c72*/ 	.short	(.L_1827 - .L_1826)
	.align		4
.L_1826:
        /*0c74*/ 	.word	index@(.nv.constant0._Z35group_norm_nhwc_fwd_one_pass_kernelI11Fp32IOBf16WLi512ELi98ELi392EEv26Group_norm_nhwc_fwd_params)
        /*0c78*/ 	.short	0x0210
        /*0c7a*/ 	.short	0x00a0


	//----- nvinfo : EIATTR_SW_WAR
	.align		4
.L_1827:
        /*0c7c*/ 	.byte	0x04, 0x36
        /*0c7e*/ 	.short	(.L_1829 - .L_1828)
.L_1828:
        /*0c80*/ 	.word	0x00000008
.L_1829:


//--------------------- .nv.info._Z35group_norm_nhwc_fwd_one_pass_kernelI11Fp32IOFp16WLi64ELi98ELi392EEv26Group_norm_nhwc_fwd_params --------------------------
	.section	.nv.info._Z35group_norm_nhwc_fwd_one_pass_kernelI11Fp32IOFp16WLi64ELi98ELi392EEv26Group_norm_nhwc_fwd_params,"",@"SHT_CUDA_INFO"
	.sectionflags	@""
	.align	4


	//----- nvinfo : EIATTR_CUDA_API_VERSION
	.align		4
        /*0000*/ 	.byte	0x04, 0x37
        /*0002*/ 	.short	(.L_1831 - .L_1830)
.L_1830:
        /*0004*/ 	.word	0x00000082


	//----- nvinfo : EIATTR_KPARAM_INFO
	.align		4
.L_1831:
        /*0008*/ 	.byte	0x04, 0x17
        /*000a*/ 	.short	(.L_1833 - .L_1832)
.L_1832:
        /*000c*/ 	.word	0x00000000
        /*0010*/ 	.short	0x0000
        /*0012*/ 	.short	0x0000
        /*0014*/ 	.byte	0x00, 0xf0, 0x81, 0x02


	//----- nvinfo : EIATTR_SPARSE_MMA_MASK
	.align		4
.L_1833:
        /*0018*/ 	.byte	0x03, 0x50
        /*001a*/ 	.short	0x0000


	//----- nvinfo : EIATTR_MAXREG_COUNT
	.align		4
        /*001c*/ 	.byte	0x03, 0x1b
        /*001e*/ 	.short	0x0080


	//----- nvinfo : EIATTR_NUM_BARRIERS
	.align		4
        /*0020*/ 	.byte	0x02, 0x4c
        /*0022*/ 	.byte	0x01
	.zero		1


	//----- nvinfo : EIATTR_MERCURY_ISA_VERSION
	.align		4
        /*0024*/ 	.byte	0x03, 0x5f
        /*0026*/ 	.short	0x0101


	//----- nvinfo : EIATTR_COOP_GROUP_MASK_REGIDS
	.align		4
        /*0028*/ 	.byte	0x04, 0x29
        /*002a*/ 	.short	(.L_1835 - .L_1834)


	//   ....[0]....
.L_1834:
        /*002c*/ 	.word	0xffffffff


	//   ....[1]....
        /*0030*/ 	.word	0xffffffff


	//   ....[2]....
        /*0034*/ 	.word	0xffffffff


	//   ....[3]....
        /*0038*/ 	.word	0xffffffff


	//   ....[4]....
        /*003c*/ 	.word	0xffffffff


	//   ....[5]....
        /*0040*/ 	.word	0xffffffff


	//   ....[6]....
        /*0044*/ 	.word	0xffffffff


	//   ....[7]....
        /*0048*/ 	.word	0xffffffff


	//   ....[8]....
        /*004c*/ 	.word	0xffffffff


	//   ....[9]....
        /*0050*/ 	.word	0xffffffff


	//----- nvinfo : EIATTR_COOP_GROUP_INSTR_OFFSETS
	.align		4
.L_1835:
        /*0054*/ 	.byte	0x04, 0x28
        /*0056*/ 	.short	(.L_1837 - .L_1836)


	//   ....[0]....
.L_1836:
        /*0058*/ 	.word	0x00000f20


	//   ....[1]....
        /*005c*/ 	.word	0x00000f30


	//   ....[2]....
        /*0060*/ 	.word	0x00000f80


	//   ....[3]....
        /*0064*/ 	.word	0x00000f90


	//   ....[4]....
        /*0068*/ 	.word	0x00000fe0


	//   ....[5]....
        /*006c*/ 	.word	0x00000ff0


	//   ....[6]....
        /*0070*/ 	.word	0x00001050


	//   ....[7]....
        /*0074*/ 	.word	0x00001060


	//   ....[8]....
        /*0078*/ 	.word	0x000010c0


	//   ....[9]....
        /*007c*/ 	.word	0x000010d0


	//----- nvinfo : EIATTR_EXIT_INSTR_OFFSETS
	.align		4
.L_1837:
        /*0080*/ 	.byte	0x04, 0x1c
        /*0082*/ 	.short	(.L_1839 - .L_1838)


	//   ....[0]....
.L_1838:
        /*0084*/ 	.word	0x00000060


	//   ....[1]....
        /*0088*/ 	.word	0x000031e0


	//----- nvinfo : EIATTR_MAX_THREADS
	.align		4
.L_1839:
        /*008c*/ 	.byte	0x04, 0x05
        /*008e*/ 	.short	(.L_1841 - .L_1840)
.L_1840:
        /*0090*/ 	.word	0x00000188
        /*0094*/ 	.word	0x00000001
        /*0098*/ 	.word	0x00000001


	//----- nvinfo : EIATTR_CRS_STACK_SIZE
	.align		4
.L_1841:
        /*009c*/ 	.byte	0x04, 0x1e
        /*009e*/ 	.short	(.L_1843 - .L_1842)
.L_1842:
        /*00a0*/ 	.word	0x00000000


	//----- nvinfo : EIATTR_CBANK_PARAM_SIZE
	.align		4
.L_1843:
        /*00a4*/ 	.byte	0x03, 0x19
        /*00a6*/ 	.short	0x00a0


	//----- nvinfo : EIATTR_PARAM_CBANK
	.align		4
        /*00a8*/ 	.byte	0x04, 0x0a
        /*00aa*/ 	.short	(.L_1845 - .L_1844)
	.align		4
.L_1844:
        /*00ac*/ 	.word	index@(.nv.constant0._Z35group_norm_nhwc_fwd_one_pass_kernelI11Fp32IOFp16WLi64ELi98ELi392EEv26Group_norm_nhwc_fwd_params)
        /*00b0*/ 	.short	0x0210
        /*00b2*/ 	.short	0x00a0


	//----- nvinfo : EIATTR_SW_WAR
	.align		4
.L_1845:
        /*00b4*/ 	.byte	0x04, 0x36
        /*00b6*/ 	.short	(.L_1847 - .L_1846)
.L_1846:
        /*00b8*/ 	.word	0x00000008
.L_1847:


//--------------------- .nv.info._Z35group_norm_nhwc_fwd_one_pass_kernelI11Fp32IOFp16WLi128ELi98ELi392EEv26Group_norm_nhwc_fwd_params --------------------------
	.section	.nv.info._Z35group_norm_nhwc_fwd_one_pass_kernelI11Fp32IOFp16WLi128ELi98ELi392EEv26Group_norm_nhwc_fwd_params,"",@"SHT_CUDA_INFO"
	.sectionflags	@""
	.align	4


	//----- nvinfo : EIATTR_CUDA_API_VERSION
	.align		4
        /*0000*/ 	.byte	0x04, 0x37
        /*0002*/ 	.short	(.L_1849 - .L_1848)
.L_1848:
        /*0004*/ 	.word	0x00000082


	//----- nvinfo : EIATTR_KPARAM_INFO
	.align		4
.L_1849:
        /*0008*/ 	.byte	0x04, 0x17
        /*000a*/ 	.short	(.L_1851 - .L_1850)
.L_1850:
        /*000c*/ 	.word	0x00000000
        /*0010*/ 	.short	0x0000
        /*0012*/ 	.short	0x0000
        /*0014*/ 	.byte	0x00, 0xf0, 0x81, 0x02


	//----- nvinfo : EIATTR_SPARSE_MMA_MASK
	.align		4
.L_1851:
        /*0018*/ 	.byte	0x03, 0x50
        /*001a*/ 	.short	0x0000


	//----- nvinfo : EIATTR_MAXREG_COUNT
	.align		4
        /*001c*/ 	.byte	0x03, 0x1b
        /*001e*/ 	.short	0x0080


	//----- nvinfo : EIATTR_NUM_BARRIERS
	.align		4
        /*0020*/ 	.byte	0x02, 0x4c
        /*0022*/ 	.byte	0x01
	.zero		1


	//----- nvinfo : EIATTR_MERCURY_ISA_VERSION
	.align		4
        /*0024*/ 	.byte	0x03, 0x5f
        /*0026*/ 	.short	0x0101


	//----- nvinfo : EIATTR_COOP_GROUP_MASK_REGIDS
	.align		4
        /*0028*/ 	.byte	0x04, 0x29
        /*002a*/ 	.short	(.L_1853 - .L_1852)


	//   ....[0]....
.L_1852:
        /*002c*/ 	.word	0xffffffff


	//   ....[1]....
        /*0030*/ 	.word	0xffffffff


	//   ....[2]....
        /*0034*/ 	.word	0xffffffff


	//   ....[3]....
        /*0038*/ 	.word	0xffffffff


	//   ....[4]....
        /*003c*/ 	.word	0xffffffff


	//   ....[5]....
        /*0040*/ 	.word	0xffffffff


	//   ....[6]....
        /*0044*/ 	.word	0xffffffff


	//   ....[7]....
        /*0048*/ 	.word	0xffffffff


	//   ....[8]....
        /*004c*/ 	.word	0xffffffff


	//   ....[9]....
        /*0050*/ 	.word	0xffffffff


	//----- nvinfo : EIATTR_COOP_GROUP_INSTR_OFFSETS
	.align		4
.L_1853:
        /*0054*/ 	.byte	0x04, 0x28
        /*0056*/ 	.short	(.L_1855 - .L_1854)


	//   ....[0]....
.L_1854:
        /*0058*/ 	.word	0x00001ba0


	//   ....[1]....
        /*005c*/ 	.word	0x00001bb0


	//   ....[2]....
        /*0060*/ 	.word	0x00001bf0


	//   ....[3]....
        /*0064*/ 	.word	0x00001c00


	//   ....[4]....
        /*0068*/ 	.word	0x00001c50


	//   ....[5]....
        /*006c*/ 	.word	0x00001c60


	//   ....[6]....
        /*0070*/ 	.word	0x00001cb0


	//   ....[7]....
        /*0074*/ 	.word	0x00001cc0


	//   ....[8]....
        /*0078*/ 	.word	0x00001d10


	//   ....[9]....
        /*007c*/ 	.word	0x00001d20


	//----- nvinfo : EIATTR_EXIT_INSTR_OFFSETS
	.align		4
.L_1855:
        /*0080*/ 	.byte	0x04, 0x1c
        /*0082*/ 	.short	(.L_1857 - .L_1856)


	//   ....[0]....
.L_1856:
        /*0084*/ 	.word	0x00000060


	//   ....[1]....
        /*0088*/ 	.word	0x00004dd0


	//----- nvinfo : EIATTR_MAX_THREADS
	.align		4
.L_1857:
        /*008c*/ 	.byte	0x04, 0x05
        /*008e*/ 	.short	(.L_1859 - .L_1858)
.L_1858:
        /*0090*/ 	.word	0x00000188
        /*0094*/ 	.word	0x00000001
        /*0098*/ 	.word	0x00000001


	//----- nvinfo : EIATTR_CRS_STACK_SIZE
	.align		4
.L_1859:
        /*009c*/ 	.byte	0x04, 0x1e
        /*009e*/ 	.short	(.L_1861 - .L_1860)
.L_1860:
        /*00a0*/ 	.word	0x00000000


	//----- nvinfo : EIATTR_CBANK_PARAM_SIZE
	.align		4
.L_1861:
        /*00a4*/ 	.byte	0x03, 0x19
        /*00a6*/ 	.short	0x00a0


	//----- nvinfo : EIATTR_PARAM_CBANK
	.align		4
        /*00a8*/ 	.byte	0x04, 0x0a
        /*00aa*/ 	.short	(.L_1863 - .L_1862)
	.align		4
.L_1862:
        /*00ac*/ 	.word	index@(.nv.constant0._Z35group_norm_nhwc_fwd_one_pass_kernelI11Fp32IOFp16WLi128ELi98ELi392EEv26Group_norm_nhwc_fwd_params)
        /*00b0*/ 	.short	0x0210
        /*00b2*/ 	.short	0x00a0


	//----- nvinfo : EIATTR_SW_WAR
	.align		4
.L_1863:
        /*00b4*/ 	.byte	0x04, 0x36
        /*00b6*/ 	.short	(.L_1865 - .L_1864)
.L_1864:
        /*00b8*/ 	.word	0x00000008
.L_1865:


//--------------------- .nv.info._Z35group_norm_nhwc_fwd_one_pass_kernelI11Fp32IOFp16WLi256ELi98ELi392EEv26Group_norm_nhwc_fwd_params --------------------------
	.section	.nv.info._Z35group_norm_nhwc_fwd_one_pass_kernelI11Fp32IOFp16WLi256ELi98ELi392EEv26Group_norm_nhwc_fwd_params,"",@"SHT_CUDA_INFO"
	.sectionflags	@""
	.align	4


	//----- nvinfo : EIATTR_CUDA_API_VERSION
	.align		4
        /*0000*/ 	.byte	0x04, 0x37
        /*0002*/ 	.short	(.L_1867 - .L_1866)
.L_1866:
        /*0004*/ 	.word	0x00000082


	//----- nvinfo : EIATTR_KPARAM_INFO
	.align		4
.L_1867:
        /*0008*/ 	.byte	0x04, 0x17
        /*000a*/ 	.short	(.L_1869 - .L_1868)
.L_1868:
        /*000c*/ 	.word	0x00000000
        /*0010*/ 	.short	0x0000
        /*0012*/ 	.short	0x0000
        /*0014*/ 	.byte	0x00, 0xf0, 0x81, 0x02


	//----- nvinfo : EIATTR_SPARSE_MMA_MASK
	.align		4
.L_1869:
        /*0018*/ 	.byte	0x03, 0x50
        /*001a*/ 	.short	0x0000


	//----- nvinfo : EIATTR_MAXREG_COUNT
	.align		4
        /*001c*/ 	.byte	0x03, 0x1b
        /*001e*/ 	.short	0x0080


	//----- nvinfo : EIATTR_NUM_BARRIERS
	.align		4
        /*0020*/ 	.byte	0x02, 0x4c
        /*0022*/ 	.byte	0x01
	.zero		1


	//----- nvinfo : EIATTR_MERCURY_ISA_VERSION
	.align		4
        /*0024*/ 	.byte	0x03, 0x5f
        /*0026*/ 	.short	0x0101


	//----- nvinfo : EIATTR_COOP_GROUP_MASK_REGIDS
	.align		4
        /*0028*/ 	.byte	0x04, 0x29
        /*002a*/ 	.short	(.L_1871 - .L_1870)


	//   ....[0]....
.L_1870:
        /*002c*/ 	.word	0xffffffff


	//   ....[1]....
        /*0030*/ 	.word	0xffffffff


	//   ....[2]....
        /*0034*/ 	.word	0xffffffff


	//   ....[3]....
        /*0038*/ 	.word	0xffffffff


	//   ....[4]....
        /*003c*/ 	.word	0xffffffff


	//   ....[5]....
        /*0040*/ 	.word	0xffffffff


	//   ....[6]....
        /*0044*/ 	.word	0xffffffff


	//   ....[7]....
        /*0048*/ 	.word	0xffffffff


	//   ....[8]....
        /*004c*/ 	.word	0xffffffff


	//   ....[9]....
        /*0050*/ 	.word	0xffffffff


	//----- nvinfo : EIATTR_COOP_GROUP_INSTR_OFFSETS
	.align		4
.L_1871:
        /*0054*/ 	.byte	0x04, 0x28
        /*0056*/ 	.short	(.L_1873 - .L_1872)


	//   ....[0]....
.L_1872:
        /*0058*/ 	.word	0x000036b0


	//   ....[1]....
        /*005c*/ 	.word	0x000036c0


	//   ....[2]....
        /*0060*/ 	.word	0x00003700


	//   ....[3]....
        /*0064*/ 	.word	0x00003710


	//   ....[4]....
        /*0068*/ 	.word	0x00003770


	//   ....[5]....
        /*006c*/ 	.word	0x00003780


	//   ....[6]....
        /*0070*/ 	.word	0x000037d0


	//   ....[7]....
        /*0074*/ 	.word	0x000037e0


	//   ....[8]....
        /*0078*/ 	.word	0x00003830


	//   ....[9]....
        /*007c*/ 	.word	0x00003840


	//----- nvinfo : EIATTR_EXIT_INSTR_OFFSETS
	.align		4
.L_1873:
        /*0080*/ 	.byte	0x04, 0x1c
        /*0082*/ 	.short	(.L_1875 - .L_1874)


	//   ....[0]....
.L_1874:
        /*0084*/ 	.word	0x00000060


	//   ....[1]....
        /*0088*/ 	.word	0x00008a40


	//----- nvinfo : EIATTR_MAX_THREADS
	.align		4
.L_1875:
        /*008c*/ 	.byte	0x04, 0x05
        /*008e*/ 	.short	(.L_1877 - .L_1876)
.L_1876:
        /*0090*/ 	.word	0x00000188
        /*0094*/ 	.word	0x00000001
        /*0098*/ 	.word	0x00000001


	//----- nvinfo : EIATTR_CRS_STACK_SIZE
	.align		4
.L_1877:
        /*009c*/ 	.byte	0x04, 0x1e
        /*009e*/ 	.short	(.L_1879 - .L_1878)
.L_1878:
        /*00a0*/ 	.word	0x00000000


	//----- nvinfo : EIATTR_CBANK_PARAM_SIZE
	.align		4
.L_1879:
        /*00a4*/ 	.byte	0x03, 0x19
        /*00a6*/ 	.short	0x00a0


	//----- nvinfo : EIATTR_PARAM_CBANK
	.align		4
        /*00a8*/ 	.byte	0x04, 0x0a
        /*00aa*/ 	.short	(.L_1881 - .L_1880)
	.align		4
.L_1880:
        /*00ac*/ 	.word	index@(.nv.constant0._Z35group_norm_nhwc_fwd_one_pass_kernelI11Fp32IOFp16WLi256ELi98ELi392EEv26Group_norm_nhwc_fwd_params)
        /*00b0*/ 	.short	0x0210
        /*00b2*/ 	.short	0x00a0


	//----- nvinfo : EIATTR_SW_WAR
	.align		4
.L_1881:
        /*00b4*/ 	.byte	0x04, 0x36
        /*00b6*/ 	.short	(.L_1883 - .L_1882)
.L_1882:
        /*00b8*/ 	.word	0x00000008
.L_1883:


//--------------------- .nv.info._Z35group_norm_nhwc_fwd_one_pass_kernelI11Fp32IOFp16WLi512ELi98ELi392EEv26Group_norm_nhwc_fwd_params --------------------------
	.section	.nv.info._Z35group_norm_nhwc_fwd_one_pass_kernelI11Fp32IOFp16WLi512ELi98ELi392EEv26Group_norm_nhwc_fwd_params,"",@"SHT_CUDA_INFO"
	.sectionflags	@""
	.align	4


	//----- nvinfo : EIATTR_CUDA_API_VERSION
	.align		4
        /*0000*/ 	.byte	0x04, 0x37
        /*0002*/ 	.short	(.L_1885 - .L_1884)
.L_1884:
        /*0004*/ 	.word	0x00000082


	//----- nvinfo : EIATTR_KPARAM_INFO
	.align		4
.L_1885:
        /*0008*/ 	.byte	0x04, 0x17
        /*000a*/ 	.short	(.L_1887 - .L_1886)
.L_1886:
        /*000c*/ 	.word	0x00000000
        /*0010*/ 	.short	0x0000
        /*0012*/ 	.short	0x0000
        /*0014*/ 	.byte	0x00, 0xf0, 0x81, 0x02


	//----- nvinfo : EIATTR_SPARSE_MMA_MASK
	.align		4
.L_1887:
        /*0018*/ 	.byte	0x03, 0x50
        /*001a*/ 	.short	0x0000


	//----- nvinfo : EIATTR_MAXREG_COUNT
	.align		4
        /*001c*/ 	.byte	0x03, 0x1b
        /*001e*/ 	.short	0x0080


	//----- nvinfo : EIATTR_NUM_BARRIERS
	.align		4
        /*0020*/ 	.byte	0x02, 0x4c
        /*0022*/ 	.byte	0x01
	.zero		1


	//----- nvinfo : EIATTR_ANNOTATIONS
	.align		4
        /*0024*/ 	.byte	0x04, 0x55
        /*0026*/ 	.short	(.L_1889 - .L_1888)


	//   ....[0]....
.L_1888:
        /* <DEDUP_REMOVED lines=182> */


	//----- nvinfo : EIATTR_MERCURY_ISA_VERSION
	.align		4
.L_1889:
        /*0b70*/ 	.byte	0x03, 0x5f
        /*0b72*/ 	.short	0x0101


	//----- nvinfo : EIATTR_INT_WARP_WIDE_INSTR_OFFSETS
	.align		4
        /*0b74*/ 	.byte	0x04, 0x31
        /*0b76*/ 	.short	(.L_1891 - .L_1890)


	//   ....[0]....
.L_1890:
        /*0b78*/ 	.word	0x0000b0b0


	//   ....[1]....
        /*0b7c*/ 	.word	0x0000b150


	//   ....[2]....
        /*0b80*/ 	.word	0x0000b1f0


	//   ....[3]....
        /*0b84*/ 	.word	0x0000b290


	//   ....[4]....
        /*0b88*/ 	.word	0x0000b330


	//   ....[5]....
        /*0b8c*/ 	.word	0x0000b3d0


	//   ....[6]....
        /*0b90*/ 	.word	0x0000b470


	//   ....[7]....
        /*0b94*/ 	.word	0x0000b510


	//   ....[8]....
        /*0b98*/ 	.word	0x0000b5b0


	//   ....[9]....
        /*0b9c*/ 	.word	0x0000b650


	//   ....[10]....
        /*0ba0*/ 	.word	0x0000b6f0


	//   ....[11]....
        /*0ba4*/ 	.word	0x0000b790


	//   ....[12]....
        /*0ba8*/ 	.word	0x0000b830


	//   ....[13]....
        /*0bac*/ 	.word	0x0000b8d0


	//   ....[14]....
        /*0bb0*/ 	.word	0x0000b970


	//   ....[15]....
        /*0bb4*/ 	.word	0x0000ba10


	//   ....[16]....
        /*0bb8*/ 	.word	0x0000bb10


	//   ....[17]....
        /*0bbc*/ 	.word	0x0000bbb0


	//   ....[18]....
        /*0bc0*/ 	.word	0x0000bc50


	//   ....[19]....
        /*0bc4*/ 	.word	0x0000bcf0


	//   ....[20]....
        /*0bc8*/ 	.word	0x0000bd90


	//   ....[21]....
        /*0bcc*/ 	.word	0x0000be30


	//   ....[22]....
        /*0bd0*/ 	.word	0x0000bed0


	//   ....[23]....
        /*0bd4*/ 	.word	0x0000bf70


	//   ....[24]....
        /*0bd8*/ 	.word	0x0000c070


	//   ....[25]....
        /*0bdc*/ 	.word	0x0000c110


	//   ....[26]....
        /*0be0*/ 	.word	0x0000c1b0


	//   ....[27]....
        /*0be4*/ 	.word	0x0000c250


	//   ....[28]....
        /*0be8*/ 	.word	0x0000c440


	//   ....[29]....
        /*0bec*/ 	.word	0x0000c500


	//----- nvinfo : EIATTR_COOP_GROUP_MASK_REGIDS
	.align		4
.L_1891:
        /*0bf0*/ 	.byte	0x04, 0x29
        /*0bf2*/ 	.short	(.L_1893 - .L_1892)


	//   ....[0]....
.L_1892:
        /*0bf4*/ 	.word	0xffffffff


	//   ....[1]....
        /*0bf8*/ 	.word	0xffffffff


	//   ....[2]....
        /*0bfc*/ 	.word	0xffffffff


	//   ....[3]....
        /*0c00*/ 	.word	0xffffffff


	//   ....[4]....
        /*0c04*/ 	.word	0xffffffff


	//   ....[5]....
        /*0c08*/ 	.word	0xffffffff


	//   ....[6]....
        /*0c0c*/ 	.word	0xffffffff


	//   ....[7]....
        /*0c10*/ 	.word	0xffffffff


	//   ....[8]....
        /*0c14*/ 	.word	0xffffffff


	//   ....[9]....
        /*0c18*/ 	.word	0xffffffff


	//----- nvinfo : EIATTR_COOP_GROUP_INSTR_OFFSETS
	.align		4
.L_1893:
        /*0c1c*/ 	.byte	0x04, 0x28
        /*0c1e*/ 	.short	(.L_1895 - .L_1894)


	//   ....[0]....
.L_1894:
        /*0c20*/ 	.word	0x00009fb0


	//   ....[1]....
        /*0c24*/ 	.word	0x00009fc0


	//   ....[2]....
        /*0c28*/ 	.word	0x0000a050


	//   ....[3]....
        /*0c2c*/ 	.word	0x0000a060


	//   ....[4]....
        /*0c30*/ 	.word	0x0000a100


	//   ....[5]....
        /*0c34*/ 	.word	0x0000a110


	//   ....[6]....
        /*0c38*/ 	.word	0x0000a1b0


	//   ....[7]....
        /*0c3c*/ 	.word	0x0000a1c0


	//   ....[8]....
        /*0c40*/ 	.word	0x0000a260


	//   ....[9]....
        /*0c44*/ 	.word	0x0000a270


	//----- nvinfo : EIATTR_EXIT_INSTR_OFFSETS
	.align		4
.L_1895:
        /*0c48*/ 	.byte	0x04, 0x1c
        /*0c4a*/ 	.short	(.L_1897 - .L_1896)


	//   ....[0]....
.L_1896:
        /*0c4c*/ 	.word	0x00000080


	//   ....[1]....
        /*0c50*/ 	.word	0x0000d190


	//----- nvinfo : EIATTR_MAX_THREADS
	.align		4
.L_1897:
        /*0c54*/ 	.byte	0x04, 0x05
        /*0c56*/ 	.short	(.L_1899 - .L_1898)
.L_1898:
        /*0c58*/ 	.word	0x00000188
        /*0c5c*/ 	.word	0x00000001
        /*0c60*/ 	.word	0x00000001


	//----- nvinfo : EIATTR_CRS_STACK_SIZE
	.align		4
.L_1899:
        /*0c64*/ 	.byte	0x04, 0x1e
        /*0c66*/ 	.short	(.L_1901 - .L_1900)
.L_1900:
        /*0c68*/ 	.word	0x00000000


	//----- nvinfo : EIATTR_CBANK_PARAM_SIZE
	.align		4
.L_1901:
        /*0c6c*/ 	.byte	0x03, 0x19
        /*0c6e*/ 	.short	0x00a0


	//----- nvinfo : EIATTR_PARAM_CBANK
	.align		4
        /*0c70*/ 	.byte	0x04, 0x0a
        /*0c72*/ 	.short	(.L_1903 - .L_1902)
	.align		4
.L_1902:
        /*0c74*/ 	.word	index@(.nv.constant0._Z35group_norm_nhwc_fwd_one_pass_kernelI11Fp32IOFp16WLi512ELi98ELi392EEv26Group_norm_nhwc_fwd_params)
        /*0c78*/ 	.short	0x0210
        /*0c7a*/ 	.short	0x00a0


	//----- nvinfo : EIATTR_SW_WAR
	.align		4
.L_1903:
        /*0c7c*/ 	.byte	0x04, 0x36
        /*0c7e*/ 	.short	(.L_1905 - .L_1904)
.L_1904:
        /*0c80*/ 	.word	0x00000008
.L_1905:


//--------------------- .nv.callgraph             --------------------------
	.section	.nv.callgraph,"",@"SHT_CUDA_CALLGRAPH"
	.align	4
	.sectionentsize	8
	.align		4
        /*0000*/ 	.word	0x00000000
	.align		4
        /*0004*/ 	.word	0xffffffff
	.align		4
        /*0008*/ 	.word	0x00000000
	.align		4
        /*000c*/ 	.word	0xfffffffe
	.align		4
        /*0010*/ 	.word	0x00000000
	.align		4
        /*0014*/ 	.word	0xfffffffd
	.align		4
        /*0018*/ 	.word	0x00000000
	.align		4
        /*001c*/ 	.word	0xfffffffc


//--------------------- .nv.constant4             --------------------------
	.section	.nv.constant4,"a",@progbits
	.align	8
	.align		8
.nv.constant4:
        /*0000*/ 	.dword	_ZN61_INTERNAL_34f6485a_30_group_norm_nhwc_one_pass_98_cu_fe19efeb4cuda3std3__45__cpo5beginE
	.align		8
        /*0008*/ 	.dword	_ZN61_INTERNAL_34f6485a_30_group_norm_nhwc_one_pass_98_cu_fe19efeb4cuda3std3__45__cpo3endE
	.align		8
        /*0010*/ 	.dword	_ZN61_INTERNAL_34f6485a_30_group_norm_nhwc_one_pass_98_cu_fe19efeb4cuda3std3__45__cpo6cbeginE
	.align		8
        /*0018*/ 	.dword	_ZN61_INTERNAL_34f6485a_30_group_norm_nhwc_one_pass_98_cu_fe19efeb4cuda3std3__45__cpo4cendE
	.align		8
        /*0020*/ 	.dword	_ZN61_INTERNAL_34f6485a_30_group_norm_nhwc_one_pass_98_cu_fe19efeb4cuda3std3__45__cpo6rbeginE
	.align		8
        /*0028*/ 	.dword	_ZN61_INTERNAL_34f6485a_30_group_norm_nhwc_one_pass_98_cu_fe19efeb4cuda3std3__45__cpo4rendE
	.align		8
        /*0030*/ 	.dword	_ZN61_INTERNAL_34f6485a_30_group_norm_nhwc_one_pass_98_cu_fe19efeb4cuda3std3__45__cpo7crbeginE
	.align		8
        /*0038*/ 	.dword	_ZN61_INTERNAL_34f6485a_30_group_norm_nhwc_one_pass_98_cu_fe19efeb4cuda3std3__45__cpo5crendE
	.align		8
        /*0040*/ 	.dword	_ZN61_INTERNAL_34f6485a_30_group_norm_nhwc_one_pass_98_cu_fe19efeb4cuda3std3__463_GLOBAL__N__34f6485a_30_group_norm_nhwc_one_pass_98_cu_fe19efeb6ignoreE
	.align		8
        /*0048*/ 	.dword	_ZN61_INTERNAL_34f6485a_30_group_norm_nhwc_one_pass_98_cu_fe19efeb4cuda3std3__419piecewise_constructE
	.align		8
        /*0050*/ 	.dword	_ZN61_INTERNAL_34f6485a_30_group_norm_nhwc_one_pass_98_cu_fe19efeb4cuda3std3__48in_placeE
	.align		8
        /*0058*/ 	.dword	_ZN61_INTERNAL_34f6485a_30_group_norm_nhwc_one_pass_98_cu_fe19efeb4cuda3std3__420unreachable_sentinelE
	.align		8
        /*0060*/ 	.dword	_ZN61_INTERNAL_34f6485a_30_group_norm_nhwc_one_pass_98_cu_fe19efeb4cuda3std3__47nulloptE
	.align		8
        /*0068*/ 	.dword	_ZN61_INTERNAL_34f6485a_30_group_norm_nhwc_one_pass_98_cu_fe19efeb4cuda3std3__48unexpectE
	.align		8
        /*0070*/ 	.dword	_ZN61_INTERNAL_34f6485a_30_group_norm_nhwc_one_pass_98_cu_fe19efeb4cuda3std6ranges3__45__cpo4swapE
	.align		8
        /*0078*/ 	.dword	_ZN61_INTERNAL_34f6485a_30_group_norm_nhwc_one_pass_98_cu_fe19efeb4cuda3std6ranges3__45__cpo9iter_moveE
	.align		8
        /*0080*/ 	.dword	_ZN61_INTERNAL_34f6485a_30_group_norm_nhwc_one_pass_98_cu_fe19efeb4cuda3std6ranges3__45__cpo5beginE
	.align		8
        /*0088*/ 	.dword	_ZN61_INTERNAL_34f6485a_30_group_norm_nhwc_one_pass_98_cu_fe19efeb4cuda3std6ranges3__45__cpo3endE
	.align		8
        /*0090*/ 	.dword	_ZN61_INTERNAL_34f6485a_30_group_norm_nhwc_one_pass_98_cu_fe19efeb4cuda3std6ranges3__45__cpo6cbeginE
	.align		8
        /*0098*/ 	.dword	_ZN61_INTERNAL_34f6485a_30_group_norm_nhwc_one_pass_98_cu_fe19efeb4cuda3std6ranges3__45__cpo4cendE
	.align		8
        /*00a0*/ 	.dword	_ZN61_INTERNAL_34f6485a_30_group_norm_nhwc_one_pass_98_cu_fe19efeb4cuda3std6ranges3__45__cpo7advanceE
	.align		8
        /*00a8*/ 	.dword	_ZN61_INTERNAL_34f6485a_30_group_norm_nhwc_one_pass_98_cu_fe19efeb4cuda3std6ranges3__45__cpo9iter_swapE
	.align		8
        /*00b0*/ 	.dword	_ZN61_INTERNAL_34f6485a_30_group_norm_nhwc_one_pass_98_cu_fe19efeb4cuda3std6ranges3__45__cpo4nextE
	.align		8
        /*00b8*/ 	.dword	_ZN61_INTERNAL_34f6485a_30_group_norm_nhwc_one_pass_98_cu_fe19efeb4cuda3std6ranges3__45__cpo4prevE
	.align		8
        /*00c0*/ 	.dword	_ZN61_INTERNAL_34f6485a_30_group_norm_nhwc_one_pass_98_cu_fe19efeb4cuda3std6ranges3__45__cpo4dataE
	.align		8
        /*00c8*/ 	.dword	_ZN61_INTERNAL_34f6485a_30_group_norm_nhwc_one_pass_98_cu_fe19efeb4cuda3std6ranges3__45__cpo5cdataE
	.align		8
        /*00d0*/ 	.dword	_ZN61_INTERNAL_34f6485a_30_group_norm_nhwc_one_pass_98_cu_fe19efeb4cuda3std6ranges3__45__cpo4sizeE
	.align		8
        /*00d8*/ 	.dword	_ZN61_INTERNAL_34f6485a_30_group_norm_nhwc_one_pass_98_cu_fe19efeb4cuda3std6ranges3__45__cpo5ssizeE
	.align		8
        /*00e0*/ 	.dword	_ZN61_INTERNAL_34f6485a_30_group_norm_nhwc_one_pass_98_cu_fe19efeb4cuda3std6ranges3__45__cpo8distanceE
	.align		8
        /*00e8*/ 	.dword	_ZN61_INTERNAL_34f6485a_30_group_norm_nhwc_one_pass_98_cu_fe19efeb6thrust23THRUST_300001_SM_900_NS6system6detail10sequential3seqE
	.align		8
        /*00f0*/ 	.dword	_ZN61_INTERNAL_34f6485a_30_group_norm_nhwc_one_pass_98_cu_fe19efeb6thrust23THRUST_300001_SM_900_NS12placeholders2_1E
	.align		8
        /*00f8*/ 	.dword	_ZN61_INTERNAL_34f6485a_30_group_norm_nhwc_one_pass_98_cu_fe19efeb6thrust23THRUST_300001_SM_900_NS12placeholders2_2E
	.align		8
        /*0100*/ 	.dword	_ZN61_INTERNAL_34f6485a_30_group_norm_nhwc_one_pass_98_cu_fe19efeb6thrust23THRUST_300001_SM_900_NS12placeholders2_3E
	.align		8
        /*0108*/ 	.dword	_ZN61_INTERNAL_34f6485a_30_group_norm_nhwc_one_pass_98_cu_fe19efeb6thrust23THRUST_300001_SM_900_NS12placeholders2_4E
	.align		8
        /*0110*/ 	.dword	_ZN61_INTERNAL_34f6485a_30_group_norm_nhwc_one_pass_98_cu_fe19efeb6thrust23THRUST_300001_SM_900_NS12placeholders2_5E
	.align		8
        /*0118*/ 	.dword	_ZN61_INTERNAL_34f6485a_30_group_norm_nhwc_one_pass_98_cu_fe19efeb6thrust23THRUST_300001_SM_900_NS12placeholders2_6E
	.align		8
        /*0120*/ 	.dword	_ZN61_INTERNAL_34f6485a_30_group_norm_nhwc_one_pass_98_cu_fe19efeb6thrust23THRUST_300001_SM_900_NS12placeholders2_7E
	.align		8
        /*0128*/ 	.dword	_ZN61_INTERNAL_34f6485a_30_group_norm_nhwc_one_pass_98_cu_fe19efeb6thrust23THRUST_300001_SM_900_NS12placeholders2_8E
	.align		8
        /*0130*/ 	.dword	_ZN61_INTERNAL_34f6485a_30_group_norm_nhwc_one_pass_98_cu_fe19efeb6thrust23THRUST_300001_SM_900_NS12placeholders2_9E
	.align		8
        /*0138*/ 	.dword	_ZN61_INTERNAL_34f6485a_30_group_norm_nhwc_one_pass_98_cu_fe19efeb6thrust23THRUST_300001_SM_900_NS12placeholders3_10E


//--------------------- .text._ZN3cub17CUB_300001_SM_9006detail11EmptyKernelIvEEvv --------------------------
	.section	.text._ZN3cub17CUB_300001_SM_9006detail11EmptyKernelIvEEvv,"ax",@progbits
	.align	128
        .global         _ZN3cub17CUB_300001_SM_9006detail11EmptyKernelIvEEvv
        .type           _ZN3cub17CUB_300001_SM_9006detail11EmptyKernelIvEEvv,@function
        .size           _ZN3cub17CUB_300001_SM_9006detail11EmptyKernelIvEEvv,(.L_x_5584 - _ZN3cub17CUB_300001_SM_9006detail11EmptyKernelIvEEvv)
        .other          _ZN3cub17CUB_300001_SM_9006detail11EmptyKernelIvEEvv,@"STO_CUDA_ENTRY STV_DEFAULT"
_ZN3cub17CUB_300001_SM_9006detail11EmptyKernelIvEEvv:
.text._ZN3cub17CUB_300001_SM_9006detail11EmptyKernelIvEEvv:
[----:B------:R-:W-:Y:S01]  /*0000*/  LDC R1, c[0x0][0x28] ;  /* 0x00000a00ff017b82 */ /* 0x000fe20000000800 */
[----:B------:R-:W-:Y:S05]  /*0010*/  EXIT ;  /* 0x000000000000794d */ /* 0x000fea0003800000 */
.L_x_0:
[----:B------:R-:W-:-:S00]  /*0020*/  BRA `(.L_x_0) ;  /* 0xfffffffc00fc7947 */ /* 0x000fc0000383ffff */
[----:B------:R-:W-:-:S00]  /*0030*/  NOP ;  /* 0x0000000000007918 */ /* 0x000fc00000000000 */
        /* <DEDUP_REMOVED lines=12> */
.L_x_5584:


//--------------------- .text._Z35group_norm_nhwc_bwd_one_pass_kernelI11Bf16IOFp32WLi64ELi98ELi392EEv26Group_norm_nhwc_bwd_params --------------------------
	.section	.text._Z35group_norm_nhwc_bwd_one_pass_kernelI11Bf16IOFp32WLi64ELi98ELi392EEv26Group_norm_nhwc_bwd_params,"ax",@progbits
	.align	128
        .global         _Z35group_norm_nhwc_bwd_one_pass_kernelI11Bf16IOFp32WLi64ELi98ELi392EEv26Group_norm_nhwc_bwd_params
        .type           _Z35group_norm_nhwc_bwd_one_pass_kernelI11Bf16IOFp32WLi64ELi98ELi392EEv26Group_norm_nhwc_bwd_params,@function
        .size           _Z35group_norm_nhwc_bwd_one_pass_kernelI11Bf16IOFp32WLi64ELi98ELi392EEv26Group_norm_nhwc_bwd_params,(.L_x_5585 - _Z35group_norm_nhwc_bwd_one_pass_kernelI11Bf16IOFp32WLi64ELi98ELi392EEv26Group_norm_nhwc_bwd_params)
        .other          _Z35group_norm_nhwc_bwd_one_pass_kernelI11Bf16IOFp32WLi64ELi98ELi392EEv26Group_norm_nhwc_bwd_params,@"STO_CUDA_ENTRY STV_DEFAULT"
_Z35group_norm_nhwc_bwd_one_pass_kernelI11Bf16IOFp32WLi64ELi98ELi392EEv26Group_norm_nhwc_bwd_params:
.text._Z35group_norm_nhwc_bwd_one_pass_kernelI11Bf16IOFp32WLi64ELi98ELi392EEv26Group_norm_nhwc_bwd_params:
[----:B------:R-:W-:Y:S08]  /*0000*/  LDC R1, c[0x0][0x28] ;  /* 0x00000a00ff017b82 */ /* 0x000ff00000000800 */
[----:B------:R-:W0:Y:S01]  /*0010*/  S2UR UR6, SR_CTAID.Y ;  /* 0x00000000000679c3 */ /* 0x000e220000002600 */
[----:B------:R-:W-:Y:S01]  /*0020*/  ULDC UR4, c[0x0][0x2a0] ;  /* 0x0000a80000047ab9 */ /* 0x000fe20000000800 */
[----:B------:R-:W-:Y:S01]  /*0030*/  ULDC UR5, c[0x0][0x270] ;  /* 0x00009c0000057ab9 */ /* 0x000fe20000000800 */
[----:B------:R-:W1:Y:S01]  /*0040*/  S2R R45, SR_TID.X ;  /* 0x00000000002d7919 */ /* 0x000e620000002100 */
[----:B------:R-:W-:Y:S01]  /*0050*/  UIMAD UR4, UR4, UR5, URZ ;  /* 0x00000005040472a4 */ /* 0x000fe2000f8e023f */
[----:B------:R-:W-:-:S03]  /*0060*/  ULDC.64 UR12, c[0x0][0x208] ;  /* 0x00008200000c7ab9 */ /* 0x000fc60000000a00 */
[----:B------:R-:W2:Y:S01]  /*0070*/  S2UR UR14, SR_CTAID.X ;  /* 0x00000000000e79c3 */ /* 0x000ea20000002500 */
[----:B0-----:R-:W-:-:S04]  /*0080*/  MOV R12, UR6 ;  /* 0x00000006000c7c02 */ /* 0x001fc80008000f00 */
[----:B------:R-:W-:-:S13]  /*0090*/  ISETP.GE.AND P0, PT, R12, UR4, PT ;  /* 0x000000040c007c0c */ /* 0x000fda000bf06270 */
[----:B-12---:R-:W-:Y:S05]  /*00a0*/  @P0 BRA `(.L_x_1) ;  /* 0x0000005c007c0947 */ /* 0x006fea0003800000 */
[----:B------:R-:W0:Y:S01]  /*00b0*/  LDC R5, c[0x0][0x2ac] ;  /* 0x0000ab00ff057b82 */ /* 0x000e220000000800 */
[C---:B------:R-:W-:Y:S01]  /*00c0*/  IMAD.WIDE.U32 R2, R45.reuse, 0x5397829d, RZ ;  /* 0x5397829d2d027825 */ /* 0x040fe200078e00ff */
[----:B------:R-:W-:Y:S01]  /*00d0*/  ULDC.64 UR16, c[0x0][0x290] ;  /* 0x0000a40000107ab9 */ /* 0x000fe20000000a00 */
[----:B------:R-:W-:Y:S01]  /*00e0*/  ISETP.GE.U32.AND P0, PT, R45, 0x188, PT ;  /* 0x000001882d00780c */ /* 0x000fe20003f06070 */
[----:B------:R-:W-:Y:S01]  /*00f0*/  ULDC.64 UR10, c[0x0][0x288] ;  /* 0x0000a200000a7ab9 */ /* 0x000fe20000000a00 */
[----:B------:R-:W1:Y:S01]  /*0100*/  S2R R10, SR_LANEID ;  /* 0x00000000000a7919 */ /* 0x000e620000000000 */
[----:B------:R-:W-:Y:S01]  /*0110*/  SHF.R.U32.HI R2, RZ, 0x4, R3 ;  /* 0x00000004ff027819 */ /* 0x000fe20000011603 */
[----:B------:R-:W-:Y:S01]  /*0120*/  UIMAD.WIDE.U32 UR4, UR10, 0x3, URZ ;  /* 0x000000030a0478a5 */ /* 0x000fe2000f8e003f */
[----:B------:R-:W2:Y:S01]  /*0130*/  S2UR UR9, SR_CgaCtaId ;  /* 0x00000000000979c3 */ /* 0x000ea20000008800 */
[----:B------:R-:W-:Y:S01]  /*0140*/  UIMAD UR8, UR11, 0x3, URZ ;  /* 0x000000030b0878a4 */ /* 0x000fe2000f8e023f */
[----:B------:R-:W-:Y:S01]  /*0150*/  R2UR UR15, R12 ;  /* 0x000000000c0f72ca */ /* 0x000fe200000e0000 */
[----:B------:R-:W-:-:S02]  /*0160*/  ULEA.HI UR7, UP0, UR11, UR10, URZ, 0x1 ;  /* 0x0000000a0b077291 */ /* 0x000fc4000f81083f */
[----:B------:R-:W-:Y:S01]  /*0170*/  UIADD3 UR8, UR5, UR8, URZ ;  /* 0x0000000805087290 */ /* 0x000fe2000fffe03f */
[----:B------:R-:W-:Y:S01]  /*0180*/  UMOV UR6, 0x400 ;  /* 0x0000040000067882 */ /* 0x000fe20000000000 */
[----:B------:R-:W-:-:S04]  /*0190*/  UIADD3.X UR10, URZ, UR11, URZ, UP0, !UPT ;  /* 0x0000000b3f0a7290 */ /* 0x000fc800087fe43f */
[----:B------:R-:W-:Y:S02]  /*01a0*/  USHF.R.S64 UR5, UR7, 0x1, UR10 ;  /* 0x0000000107057899 */ /* 0x000fe4000800100a */
[----:B------:R-:W-:Y:S01]  /*01b0*/  USHF.R.S32.HI UR7, URZ, 0x1, UR10 ;  /* 0x000000013f077899 */ /* 0x000fe2000801140a */
[----:B0-----:R-:W-:-:S03]  /*01c0*/  IMAD R44, R5, UR14, R2 ;  /* 0x0000000e052c7c24 */ /* 0x001fc6000f8e0202 */
[----:B------:R-:W-:Y:S02]  /*01d0*/  USHF.L.U64.HI UR7, UR5, 0x2, UR7 ;  /* 0x0000000205077899 */ /* 0x000fe40008010207 */
[C---:B------:R-:W-:Y:S02]  /*01e0*/  IADD3 R0, R44.reuse, 0x18, RZ ;  /* 0x000000182c007810 */ /* 0x040fe40007ffe0ff */
[----:B------:R-:W-:Y:S01]  /*01f0*/  IADD3 R2, R44, 0x20, RZ ;  /* 0x000000202c027810 */ /* 0x000fe20007ffe0ff */
[----:B--2---:R-:W-:Y:S01]  /*0200*/  ULEA UR9, UR9, UR6, 0x18 ;  /* 0x0000000609097291 */ /* 0x004fe2000f8ec03f */
[----:B------:R-:W-:Y:S01]  /*0210*/  ISETP.LT.U32.AND P5, PT, R0, UR16, PT ;  /* 0x0000001000007c0c */ /* 0x000fe2000bfa1070 */
[----:B------:R-:W-:Y:S01]  /*0220*/  ULEA.HI UR6, UP0, UR8, UR4, URZ, 0x1 ;  /* 0x0000000408067291 */ /* 0x000fe2000f81083f */
[----:B------:R-:W-:Y:S02]  /*0230*/  SHF.R.S32.HI R0, RZ, 0x1f, R0 ;  /* 0x0000001fff007819 */ /* 0x000fe40000011400 */
[----:B------:R-:W-:Y:S01]  /*0240*/  ISETP.LT.U32.AND P4, PT, R2, UR16, PT ;  /* 0x0000001002007c0c */ /* 0x000fe2000bf81070 */
[----:B------:R-:W-:Y:S01]  /*0250*/  UIADD3.X UR8, URZ, UR8, URZ, UP0, !UPT ;  /* 0x000000083f087290 */ /* 0x000fe200087fe43f */
[----:B------:R-:W-:Y:S01]  /*0260*/  ISETP.LT.AND.EX P5, PT, R0, UR17, !P0, P5 ;  /* 0x0000001100007c0c */ /* 0x000fe2000c7a1350 */
[----:B------:R-:W-:Y:S01]  /*0270*/  UMOV UR4, URZ ;  /* 0x0000003f00047c82 */ /* 0x000fe20008000000 */
[----:B------:R-:W-:Y:S01]  /*0280*/  IADD3 R0, R44, 0x28, RZ ;  /* 0x000000282c007810 */ /* 0x000fe20007ffe0ff */
[----:B------:R-:W-:Y:S01]  /*0290*/  USHF.R.S64 UR6, UR6, 0x1, UR8 ;  /* 0x0000000106067899 */ /* 0x000fe20008001008 */
[----:B------:R-:W-:Y:S01]  /*02a0*/  SHF.R.S32.HI R2, RZ, 0x1f, R2 ;  /* 0x0000001fff027819 */ /* 0x000fe20000011402 */
[----:B------:R-:W-:Y:S01]  /*02b0*/  USHF.R.S32.HI UR8, URZ, 0x1, UR8 ;  /* 0x000000013f087899 */ /* 0x000fe20008011408 */
[----:B------:R-:W-:-:S02]  /*02c0*/  ISETP.LT.U32.AND P1, PT, R0, UR16, PT ;  /* 0x0000001000007c0c */ /* 0x000fc4000bf21070 */
[----:B------:R-:W-:Y:S01]  /*02d0*/  SHF.R.S32.HI R0, RZ, 0x1f, R0 ;  /* 0x0000001fff007819 */ /* 0x000fe20000011400 */
[----:B------:R-:W-:Y:S01]  /*02e0*/  USHF.L.U64.HI UR8, UR6, 0x2, UR8 ;  /* 0x0000000206087899 */ /* 0x000fe20008010208 */
[----:B------:R-:W-:Y:S02]  /*02f0*/  IADD3 R43, R44, 0x8, RZ ;  /* 0x000000082c2b7810 */ /* 0x000fe40007ffe0ff */
[----:B------:R-:W-:Y:S02]  /*0300*/  ISETP.LT.AND.EX P1, PT, R0, UR17, !P0, P1 ;  /* 0x0000001100007c0c */ /* 0x000fe4000c721310 */
[----:B------:R-:W-:Y:S02]  /*0310*/  SHF.R.S32.HI R0, RZ, 0x1f, R45 ;  /* 0x0000001fff007819 */ /* 0x000fe4000001142d */
[----:B------:R-:W-:Y:S02]  /*0320*/  IADD3 R42, R44, 0x10, RZ ;  /* 0x000000102c2a7810 */ /* 0x000fe40007ffe0ff */
[----:B------:R-:W-:-:S02]  /*0330*/  LEA.HI R0, R0, R45, RZ, 0x5 ;  /* 0x0000002d00007211 */ /* 0x000fc400078f28ff */
[----:B------:R-:W-:Y:S02]  /*0340*/  ISETP.LT.AND.EX P4, PT, R2, UR17, !P0, P4 ;  /* 0x0000001102007c0c */ /* 0x000fe4000c781340 */
[----:B------:R-:W-:Y:S02]  /*0350*/  ISETP.LT.U32.AND P6, PT, R44, UR16, PT ;  /* 0x000000102c007c0c */ /* 0x000fe4000bfc1070 */
[----:B------:R-:W-:Y:S02]  /*0360*/  SHF.R.S32.HI R13, RZ, 0x1f, R44 ;  /* 0x0000001fff0d7819 */ /* 0x000fe4000001142c */
[----:B------:R-:W-:Y:S02]  /*0370*/  ISETP.LT.U32.AND P3, PT, R43, UR16, PT ;  /* 0x000000102b007c0c */ /* 0x000fe4000bf61070 */
[----:B------:R-:W-:Y:S01]  /*0380*/  ISETP.LT.U32.AND P2, PT, R42, UR16, PT ;  /* 0x000000102a007c0c */ /* 0x000fe2000bf41070 */
[----:B------:R-:W-:Y:S01]  /*0390*/  ULDC UR16, c[0x0][0x10] ;  /* 0x0000040000107ab9 */ /* 0x000fe20000000800 */
[----:B------:R-:W-:-:S02]  /*03a0*/  SHF.R.S32.HI R11, RZ, 0x1f, R43 ;  /* 0x0000001fff0b7819 */ /* 0x000fc4000001142b */
[----:B------:R-:W-:Y:S02]  /*03b0*/  SHF.R.S32.HI R9, RZ, 0x1f, R42 ;  /* 0x0000001fff097819 */ /* 0x000fe4000001142a */
[----:B------:R-:W-:Y:S02]  /*03c0*/  LOP3.LUT R2, R0, 0xffffffe0, RZ, 0xc0, !PT ;  /* 0xffffffe000027812 */ /* 0x000fe400078ec0ff */
[----:B------:R-:W-:Y:S02]  /*03d0*/  ISETP.LT.AND.EX P6, PT, R13, UR17, !P0, P6 ;  /* 0x000000110d007c0c */ /* 0x000fe4000c7c1360 */
[----:B------:R-:W-:Y:S02]  /*03e0*/  ISETP.LT.AND.EX P3, PT, R11, UR17, !P0, P3 ;  /* 0x000000110b007c0c */ /* 0x000fe4000c761330 */
[----:B------:R-:W-:Y:S02]  /*03f0*/  ISETP.LT.AND.EX P2, PT, R9, UR17, !P0, P2 ;  /* 0x0000001109007c0c */ /* 0x000fe4000c741320 */
[----:B------:R-:W-:-:S02]  /*0400*/  ISETP.GT.AND P0, PT, R45, 0x17f, PT ;  /* 0x0000017f2d00780c */ /* 0x000fc40003f04270 */
[----:B------:R-:W-:Y:S02]  /*0410*/  SHF.R.S32.HI R8, RZ, 0x5, R0 ;  /* 0x00000005ff087819 */ /* 0x000fe40000011400 */
[----:B------:R-:W-:Y:S02]  /*0420*/  IADD3 R2, -R2, 0x187, RZ ;  /* 0x0000018702027810 */ /* 0x000fe40007ffe1ff */
[----:B------:R-:W-:Y:S02]  /*0430*/  P2R R47, PR, RZ, 0x40 ;  /* 0x00000040ff2f7803 */ /* 0x000fe40000000000 */
[----:B------:R-:W-:Y:S02]  /*0440*/  LEA R8, R8, UR9, 0x3 ;  /* 0x0000000908087c11 */ /* 0x000fe4000f8e18ff */
[----:B-1----:R-:W-:-:S07]  /*0450*/  SEL R7, R2, 0x1f, P0 ;  /* 0x0000001f02077807 */ /* 0x002fce0000000000 */
.L_x_52:
[----:B0-----:R-:W0:Y:S01]  /*0460*/  LDC R14, c[0x0][0x2a0] ;  /* 0x0000a800ff0e7b82 */ /* 0x001e220000000800 */
[----:B------:R-:W-:Y:S01]  /*0470*/  IABS R6, UR15 ;  /* 0x0000000f00067c13 */ /* 0x000fe20008000000 */
[----:B------:R-:W-:Y:S01]  /*0480*/  ULDC.64 UR10, c[0x0][0x298] ;  /* 0x0000a600000a7ab9 */ /* 0x000fe20000000a00 */
[----:B------:R-:W-:Y:S02]  /*0490*/  ISETP.NE.AND P6, PT, R47, RZ, PT ;  /* 0x000000ff2f00720c */ /* 0x000fe40003fc5270 */
[C---:B------:R-:W-:Y:S02]  /*04a0*/  IADD3 R25, R44.reuse, 0x20, RZ ;  /* 0x000000202c197810 */ /* 0x040fe40007ffe0ff */
[----:B------:R-:W-:Y:S01]  /*04b0*/  IADD3 R35, R44, 0x28, RZ ;  /* 0x000000282c237810 */ /* 0x000fe20007ffe0ff */
[----:B------:R-:W1:Y:S08]  /*04c0*/  @P3 LDC.64 R58, c[0x0][0x230] ;  /* 0x00008c00ff3a3b82 */ /* 0x000e700000000a00 */
[----:B------:R-:W2:Y:S01]  /*04d0*/  @P6 LDC.64 R16, c[0x0][0x288] ;  /* 0x0000a200ff106b82 */ /* 0x000ea20000000a00 */
[----:B0-----:R-:W-:-:S07]  /*04e0*/  IABS R5, R14 ;  /* 0x0000000e00057213 */ /* 0x001fce0000000000 */
[----:B------:R-:W0:Y:S01]  /*04f0*/  @P6 LDC.64 R60, c[0x0][0x230] ;  /* 0x00008c00ff3c6b82 */ /* 0x000e220000000a00 */
[----:B------:R-:W3:Y:S07]  /*0500*/  I2F.RP R0, R5 ;  /* 0x0000000500007306 */ /* 0x000eee0000209400 */
[----:B------:R-:W4:Y:S08]  /*0510*/  @P6 LDC.64 R32, c[0x0][0x228] ;  /* 0x00008a00ff206b82 */ /* 0x000f300000000a00 */
[----:B------:R-:W1:Y:S01]  /*0520*/  @P3 LDC.64 R56, c[0x0][0x228] ;  /* 0x00008a00ff383b82 */ /* 0x000e620000000a00 */
[----:B---3--:R-:W3:Y:S07]  /*0530*/  MUFU.RCP R0, R0 ;  /* 0x0000000000007308 */ /* 0x008eee0000001000 */
[----:B------:R-:W1:Y:S08]  /*0540*/  @P2 LDC.64 R54, c[0x0][0x228] ;  /* 0x00008a00ff362b82 */ /* 0x000e700000000a00 */
[----:B------:R-:W1:Y:S01]  /*0550*/  @P5 LDC.64 R30, c[0x0][0x230] ;  /* 0x00008c00ff1e5b82 */ /* 0x000e620000000a00 */
[----:B---3--:R-:W-:-:S04]  /*0560*/  IADD3 R2, R0, 0xffffffe, RZ ;  /* 0x0ffffffe00027810 */ /* 0x008fc80007ffe0ff */
[----:B------:R3:W2:Y:S03]  /*0570*/  F2I.FTZ.U32.TRUNC.NTZ R3, R2 ;  /* 0x0000000200037305 */ /* 0x0006a6000021f000 */
[----:B------:R-:W1:Y:S01]  /*0580*/  @P5 LDC.64 R28, c[0x0][0x228] ;  /* 0x00008a00ff1c5b82 */ /* 0x000e620000000a00 */
[----:B---3--:R-:W-:-:S07]  /*0590*/  HFMA2.MMA R2, -RZ, RZ, 0, 0 ;  /* 0x00000000ff027435 */ /* 0x008fce00000001ff */
[----:B------:R-:W3:Y:S01]  /*05a0*/  @P4 LDC.64 R26, c[0x0][0x230] ;  /* 0x00008c00ff1a4b82 */ /* 0x000ee20000000a00 */
[----:B--2---:R-:W-:-:S05]  /*05b0*/  IADD3 R4, RZ, -R3, RZ ;  /* 0x80000003ff047210 */ /* 0x004fca0007ffe0ff */
[----:B------:R-:W-:-:S04]  /*05c0*/  IMAD R15, R4, R5, RZ ;  /* 0x00000005040f7224 */ /* 0x000fc800078e02ff */
[----:B------:R-:W-:Y:S01]  /*05d0*/  IMAD.HI.U32 R3, R3, R15, R2 ;  /* 0x0000000f03037227 */ /* 0x000fe200078e0002 */
[----:B------:R-:W-:-:S05]  /*05e0*/  LOP3.LUT R2, R14, UR15, RZ, 0x3c, !PT ;  /* 0x0000000f0e027c12 */ /* 0x000fca000f8e3cff */
[----:B------:R-:W-:-:S05]  /*05f0*/  IMAD.HI.U32 R4, R3, R6, RZ ;  /* 0x0000000603047227 */ /* 0x000fca00078e00ff */
[----:B------:R-:W-:-:S05]  /*0600*/  IADD3 R0, -R4, RZ, RZ ;  /* 0x000000ff04007210 */ /* 0x000fca0007ffe1ff */
[----:B------:R-:W-:-:S05]  /*0610*/  IMAD R0, R5, R0, R6 ;  /* 0x0000000005007224 */ /* 0x000fca00078e0206 */
[----:B------:R-:W-:-:S13]  /*0620*/  ISETP.GT.U32.AND P0, PT, R5, R0, PT ;  /* 0x000000000500720c */ /* 0x000fda0003f04070 */
[-C--:B------:R-:W-:Y:S02]  /*0630*/  @!P0 IADD3 R0, R0, -R5.reuse, RZ ;  /* 0x8000000500008210 */ /* 0x080fe40007ffe0ff */
[----:B------:R-:W-:Y:S02]  /*0640*/  @!P0 IADD3 R4, R4, 0x1, RZ ;  /* 0x0000000104048810 */ /* 0x000fe40007ffe0ff */
[----:B------:R-:W-:Y:S02]  /*0650*/  ISETP.GT.U32.AND P0, PT, R5, R0, PT ;  /* 0x000000000500720c */ /* 0x000fe40003f04070 */
[----:B------:R-:W-:-:S04]  /*0660*/  IADD3 R3, R0, -R5, RZ ;  /* 0x8000000500037210 */ /* 0x000fc80007ffe0ff */
[----:B------:R-:W-:Y:S02]  /*0670*/  SEL R52, R3, R0, !P0 ;  /* 0x0000000003347207 */ /* 0x000fe40004000000 */
[----:B------:R-:W-:Y:S02]  /*0680*/  ISETP.GE.U32.AND P0, PT, R0, R5, PT ;  /* 0x000000050000720c */ /* 0x000fe40003f06070 */
[----:B------:R-:W2:Y:S11]  /*0690*/  S2R R0, SR_TID.X ;  /* 0x0000000000007919 */ /* 0x000eb60000002100 */
[----:B------:R-:W-:-:S02]  /*06a0*/  @P0 IADD3 R4, R4, 0x1, RZ ;  /* 0x0000000104040810 */ /* 0x000fc40007ffe0ff */
[----:B------:R-:W-:-:S13]  /*06b0*/  ISETP.LE.AND P0, PT, RZ, UR15, PT ;  /* 0x0000000fff007c0c */ /* 0x000fda000bf03270 */
[----:B------:R-:W-:Y:S02]  /*06c0*/  @!P0 IADD3 R52, -R52, RZ, RZ ;  /* 0x000000ff34348210 */ /* 0x000fe40007ffe1ff */
[----:B------:R-:W-:Y:S01]  /*06d0*/  ISETP.GE.AND P0, PT, R2, RZ, PT ;  /* 0x000000ff0200720c */ /* 0x000fe20003f06270 */
[----:B--2---:R-:W-:-:S05]  /*06e0*/  IMAD.WIDE.U32 R2, R0, 0x5397829d, RZ ;  /* 0x5397829d00027825 */ /* 0x004fca00078e00ff */
[----:B------:R-:W-:Y:S02]  /*06f0*/  SHF.R.U32.HI R5, RZ, 0x4, R3 ;  /* 0x00000004ff057819 */ /* 0x000fe40000011603 */
[----:B------:R-:W-:-:S05]  /*0700*/  LOP3.LUT R3, RZ, R14, RZ, 0x33, !PT ;  /* 0x0000000eff037212 */ /* 0x000fca00078e33ff */
[----:B------:R-:W-:Y:S01]  /*0710*/  @!P0 IADD3 R4, -R4, RZ, RZ ;  /* 0x000000ff04048210 */ /* 0x000fe20007ffe1ff */
[----:B------:R-:W-:Y:S01]  /*0720*/  IMAD R5, R5, -0x31, R0 ;  /* 0xffffffcf05057824 */ /* 0x000fe200078e0200 */
[----:B------:R-:W-:-:S04]  /*0730*/  ISETP.NE.AND P0, PT, R14, RZ, PT ;  /* 0x000000ff0e00720c */ /* 0x000fc80003f05270 */
[----:B------:R-:W-:Y:S02]  /*0740*/  SEL R52, R3, R52, !P0 ;  /* 0x0000003403347207 */ /* 0x000fe40004000000 */
[----:B------:R-:W-:Y:S02]  /*0750*/  SHF.L.U32 R46, R5, 0x1, RZ ;  /* 0x00000001052e7819 */ /* 0x000fe400000006ff */
[----:B------:R-:W-:Y:S01]  /*0760*/  SEL R5, R3, R4, !P0 ;  /* 0x0000000403057207 */ /* 0x000fe20004000000 */
[----:B------:R-:W-:Y:S01]  /*0770*/  IMAD R53, R52, 0x62, RZ ;  /* 0x0000006234357824 */ /* 0x000fe200078e02ff */
[----:B------:R-:W-:Y:S02]  /*0780*/  SHF.R.S32.HI R2, RZ, 0x1f, R46 ;  /* 0x0000001fff027819 */ /* 0x000fe4000001142e */
[----:B------:R-:W-:Y:S02]  /*0790*/  SHF.R.S32.HI R0, RZ, 0x1f, R5 ;  /* 0x0000001fff007819 */ /* 0x000fe40000011405 */
[----:B------:R-:W-:-:S03]  /*07a0*/  IADD3 R48, P0, R46, R53, RZ ;  /* 0x000000352e307210 */ /* 0x000fc60007f1e0ff */
[----:B------:R-:W-:Y:S01]  /*07b0*/  IMAD R0, R0, UR10, RZ ;  /* 0x0000000a00007c24 */ /* 0x000fe2000f8e02ff */
[----:B------:R-:W-:Y:S02]  /*07c0*/  LEA.HI.X.SX32 R49, R53, R2, 0x1, P0 ;  /* 0x0000000235317211 */ /* 0x000fe400000f0eff */
[----:B------:R-:W2:Y:S01]  /*07d0*/  @P3 LDC.64 R2, c[0x0][0x288] ;  /* 0x0000a200ff023b82 */ /* 0x000ea20000000a00 */
[C---:B------:R-:W-:Y:S02]  /*07e0*/  IMAD R51, R5.reuse, UR11, R0 ;  /* 0x0000000b05337c24 */ /* 0x040fe4000f8e0200 */
[----:B------:R-:W-:Y:S01]  /*07f0*/  IMAD.WIDE.U32 R48, R5, UR10, R48 ;  /* 0x0000000a05307c25 */ /* 0x000fe2000f8e0030 */
[----:B------:R-:W-:-:S03]  /*0800*/  ULDC.64 UR10, c[0x0][0x290] ;  /* 0x0000a400000a7ab9 */ /* 0x000fc60000000a00 */
[----:B------:R-:W-:Y:S01]  /*0810*/  @P6 IMAD R0, R13, R16, RZ ;  /* 0x000000100d006224 */ /* 0x000fe200078e02ff */
[----:B------:R-:W-:Y:S01]  /*0820*/  IADD3 R51, R49, R51, RZ ;  /* 0x0000003331337210 */ /* 0x000fe20007ffe0ff */
[----:B------:R-:W1:Y:S01]  /*0830*/  @P2 LDC.64 R4, c[0x0][0x288] ;  /* 0x0000a200ff042b82 */ /* 0x000e620000000a00 */
[-C--:B------:R-:W-:Y:S01]  /*0840*/  @P6 MOV R50, R48.reuse ;  /* 0x0000003000326202 */ /* 0x080fe20000000f00 */
[----:B------:R-:W-:Y:S01]  /*0850*/  @P6 IMAD R17, R44, R17, R0 ;  /* 0x000000112c116224 */ /* 0x000fe200078e0200 */
[----:B------:R-:W-:-:S03]  /*0860*/  @P2 MOV R18, R48 ;  /* 0x0000003000122202 */ /* 0x000fc60000000f00 */
[----:B------:R-:W-:Y:S01]  /*0870*/  @P6 IMAD.WIDE.U32 R14, R44, R16, R50 ;  /* 0x000000102c0e6225 */ /* 0x000fe200078e0032 */
[----:B------:R-:W-:-:S04]  /*0880*/  @P3 MOV R16, R48 ;  /* 0x0000003000103202 */ /* 0x000fc80000000f00 */
[----:B------:R-:W-:Y:S02]  /*0890*/  @P6 IADD3 R17, R15, R17, RZ ;  /* 0x000000110f116210 */ /* 0x000fe40007ffe0ff */
[C---:B------:R-:W-:Y:S02]  /*08a0*/  @P6 SHF.L.U32 R15, R14.reuse, 0x1, RZ ;  /* 0x000000010e0f6819 */ /* 0x040fe400000006ff */
[----:B------:R-:W-:Y:S01]  /*08b0*/  @P6 SHF.L.U64.HI R0, R14, 0x1, R17 ;  /* 0x000000010e006819 */ /* 0x000fe20000010211 */
[----:B--2---:R-:W-:Y:S01]  /*08c0*/  @P3 IMAD R6, R11, R2, RZ ;  /* 0x000000020b063224 */ /* 0x004fe200078e02ff */
[----:B------:R-:W-:Y:S02]  /*08d0*/  @P3 MOV R17, R51 ;  /* 0x0000003300113202 */ /* 0x000fe40000000f00 */
[----:B0-----:R-:W-:Y:S01]  /*08e0*/  @P6 IADD3 R60, P0, R15, R60, RZ ;  /* 0x0000003c0f3c6210 */ /* 0x001fe20007f1e0ff */
[C---:B------:R-:W-:Y:S02]  /*08f0*/  @P3 IMAD R19, R43.reuse, R3, R6 ;  /* 0x000000032b133224 */ /* 0x040fe400078e0206 */
[----:B------:R-:W-:Y:S01]  /*0900*/  @P3 IMAD.WIDE.U32 R16, R43, R2, R16 ;  /* 0x000000022b103225 */ /* 0x000fe200078e0010 */
[----:B------:R-:W-:Y:S01]  /*0910*/  @P6 IADD3.X R61, R0, R61, RZ, P0, !PT ;  /* 0x0000003d003d6210 */ /* 0x000fe200007fe4ff */
[----:B------:R-:W0:Y:S01]  /*0920*/  @P2 LDC.64 R2, c[0x0][0x230] ;  /* 0x00008c00ff022b82 */ /* 0x000e220000000a00 */
[----:B----4-:R-:W-:Y:S01]  /*0930*/  @P6 IADD3 R32, P0, R15, R32, RZ ;  /* 0x000000200f206210 */ /* 0x010fe20007f1e0ff */
[----:B-1----:R-:W-:Y:S01]  /*0940*/  @P2 IMAD R6, R9, R4, RZ ;  /* 0x0000000409062224 */ /* 0x002fe200078e02ff */
[----:B------:R-:W-:-:S02]  /*0950*/  @P3 IADD3 R17, R17, R19, RZ ;  /* 0x0000001311113210 */ /* 0x000fc40007ffe0ff */
[----:B------:R-:W-:Y:S01]  /*0960*/  @P6 IADD3.X R33, R0, R33, RZ, P0, !PT ;  /* 0x0000002100216210 */ /* 0x000fe200007fe4ff */
[----:B------:R-:W-:Y:S01]  /*0970*/  @P2 IMAD R23, R42, R5, R6 ;  /* 0x000000052a172224 */ /* 0x000fe200078e0206 */
[C---:B------:R-:W-:Y:S01]  /*0980*/  @P3 SHF.L.U32 R21, R16.reuse, 0x1, RZ ;  /* 0x0000000110153819 */ /* 0x040fe200000006ff */
[----:B------:R-:W1:Y:S01]  /*0990*/  @P5 LDC.64 R14, c[0x0][0x288] ;  /* 0x0000a200ff0e5b82 */ /* 0x000e620000000a00 */
[----:B------:R-:W-:Y:S02]  /*09a0*/  @P3 SHF.L.U64.HI R0, R16, 0x1, R17 ;  /* 0x0000000110003819 */ /* 0x000fe40000010211 */
[----:B------:R-:W-:Y:S02]  /*09b0*/  @P2 MOV R19, R51 ;  /* 0x0000003300132202 */ /* 0x000fe40000000f00 */
[----:B------:R-:W-:-:S03]  /*09c0*/  @P3 IADD3 R58, P0, R21, R58, RZ ;  /* 0x0000003a153a3210 */ /* 0x000fc60007f1e0ff */
[----:B------:R-:W2:Y:S01]  /*09d0*/  @P4 LDC.64 R16, c[0x0][0x288] ;  /* 0x0000a200ff104b82 */ /* 0x000ea20000000a00 */
[----:B------:R-:W-:Y:S01]  /*09e0*/  @P2 IMAD.WIDE.U32 R4, R42, R4, R18 ;  /* 0x000000042a042225 */ /* 0x000fe200078e0012 */
[----:B------:R-:W-:Y:S02]  /*09f0*/  @P3 IADD3.X R59, R0, R59, RZ, P0, !PT ;  /* 0x0000003b003b3210 */ /* 0x000fe400007fe4ff */
[----:B------:R-:W-:Y:S02]  /*0a00*/  @P3 IADD3 R56, P0, R21, R56, RZ ;  /* 0x0000003815383210 */ /* 0x000fe40007f1e0ff */
[----:B------:R-:W-:Y:S02]  /*0a10*/  @P2 IADD3 R5, R5, R23, RZ ;  /* 0x0000001705052210 */ /* 0x000fe40007ffe0ff */
[----:B------:R-:W-:Y:S02]  /*0a20*/  @P2 SHF.L.U32 R19, R4, 0x1, RZ ;  /* 0x0000000104132819 */ /* 0x000fe400000006ff */
[----:B------:R-:W-:-:S02]  /*0a30*/  @P3 IADD3.X R57, R0, R57, RZ, P0, !PT ;  /* 0x0000003900393210 */ /* 0x000fc400007fe4ff */
[----:B------:R-:W-:Y:S02]  /*0a40*/  @P2 SHF.L.U64.HI R0, R4, 0x1, R5 ;  /* 0x0000000104002819 */ /* 0x000fe40000010205 */
[C---:B0-----:R-:W-:Y:S01]  /*0a50*/  @P2 IADD3 R2, P0, R19.reuse, R2, RZ ;  /* 0x0000000213022210 */ /* 0x041fe20007f1e0ff */
[----:B------:R-:W0:Y:S01]  /*0a60*/  @P1 LDC.64 R4, c[0x0][0x288] ;  /* 0x0000a200ff041b82 */ /* 0x000e220000000a00 */
[----:B------:R-:W-:Y:S02]  /*0a70*/  IADD3 R23, R44, 0x18, RZ ;  /* 0x000000182c177810 */ /* 0x000fe40007ffe0ff */
[----:B------:R-:W-:Y:S02]  /*0a80*/  @P2 IADD3.X R3, R0, R3, RZ, P0, !PT ;  /* 0x0000000300032210 */ /* 0x000fe400007fe4ff */
[----:B------:R-:W-:Y:S02]  /*0a90*/  @P2 IADD3 R54, P0, R19, R54, RZ ;  /* 0x0000003613362210 */ /* 0x000fe40007f1e0ff */
[----:B------:R-:W-:-:S02]  /*0aa0*/  SHF.R.S32.HI R19, RZ, 0x1f, R25 ;  /* 0x0000001fff137819 */ /* 0x000fc40000011419 */
[----:B------:R-:W-:Y:S02]  /*0ab0*/  SHF.R.S32.HI R21, RZ, 0x1f, R23 ;  /* 0x0000001fff157819 */ /* 0x000fe40000011417 */
[----:B------:R-:W-:Y:S01]  /*0ac0*/  @P2 IADD3.X R55, R0, R55, RZ, P0, !PT ;  /* 0x0000003700372210 */ /* 0x000fe200007fe4ff */
[----:B--2---:R-:W-:Y:S01]  /*0ad0*/  @P4 IMAD R0, R19, R16, RZ ;  /* 0x0000001013004224 */ /* 0x004fe200078e02ff */
[----:B------:R-:W-:Y:S01]  /*0ae0*/  @P5 MOV R18, R48 ;  /* 0x0000003000125202 */ /* 0x000fe20000000f00 */
[----:B-1----:R-:W-:Y:S01]  /*0af0*/  @P5 IMAD R6, R21, R14, RZ ;  /* 0x0000000e15065224 */ /* 0x002fe200078e02ff */
[----:B------:R-:W-:-:S03]  /*0b00*/  @P5 MOV R19, R51 ;  /* 0x0000003300135202 */ /* 0x000fc60000000f00 */
[C---:B------:R-:W-:Y:S02]  /*0b10*/  @P5 IMAD R21, R23.reuse, R15, R6 ;  /* 0x0000000f17155224 */ /* 0x040fe400078e0206 */
[----:B------:R-:W-:Y:S01]  /*0b20*/  @P5 IMAD.WIDE.U32 R14, R23, R14, R18 ;  /* 0x0000000e170e5225 */ /* 0x000fe200078e0012 */
[----:B------:R-:W-:Y:S02]  /*0b30*/  @P4 MOV R18, R48 ;  /* 0x0000003000124202 */ /* 0x000fe40000000f00 */
[----:B------:R-:W-:Y:S01]  /*0b40*/  @P4 MOV R19, R51 ;  /* 0x0000003300134202 */ /* 0x000fe20000000f00 */
[----:B------:R-:W-:Y:S01]  /*0b50*/  @P4 IMAD R23, R25, R17, R0 ;  /* 0x0000001119174224 */ /* 0x000fe200078e0200 */
[----:B------:R-:W-:Y:S02]  /*0b60*/  @P5 IADD3 R15, R15, R21, RZ ;  /* 0x000000150f0f5210 */ /* 0x000fe40007ffe0ff */
[----:B------:R-:W-:Y:S01]  /*0b70*/  @P5 SHF.L.U32 R21, R14, 0x1, RZ ;  /* 0x000000010e155819 */ /* 0x000fe200000006ff */
[----:B------:R-:W-:Y:S01]  /*0b80*/  @P4 IMAD.WIDE.U32 R16, R25, R16, R18 ;  /* 0x0000001019104225 */ /* 0x000fe200078e0012 */
[----:B------:R-:W-:Y:S01]  /*0b90*/  SHF.R.S32.HI R19, RZ, 0x1f, R35 ;  /* 0x0000001fff137819 */ /* 0x000fe20000011423 */
[----:B------:R-:W1:Y:S01]  /*0ba0*/  @P4 LDC.64 R24, c[0x0][0x228] ;  /* 0x00008a00ff184b82 */ /* 0x000e620000000a00 */
[----:B------:R-:W-:-:S02]  /*0bb0*/  @P1 MOV R18, R48 ;  /* 0x0000003000121202 */ /* 0x000fc40000000f00 */
[----:B------:R-:W-:Y:S01]  /*0bc0*/  @P4 IADD3 R17, R17, R23, RZ ;  /* 0x0000001711114210 */ /* 0x000fe20007ffe0ff */
[----:B0-----:R-:W-:Y:S01]  /*0bd0*/  @P1 IMAD R0, R19, R4, RZ ;  /* 0x0000000413001224 */ /* 0x001fe200078e02ff */
[----:B------:R-:W-:Y:S02]  /*0be0*/  @P1 MOV R19, R51 ;  /* 0x0000003300131202 */ /* 0x000fe40000000f00 */
[----:B------:R-:W-:Y:S01]  /*0bf0*/  @P5 SHF.L.U64.HI R14, R14, 0x1, R15 ;  /* 0x000000010e0e5819 */ /* 0x000fe2000001020f */
[----:B------:R-:W0:Y:S01]  /*0c00*/  @P1 LDC.64 R22, c[0x0][0x230] ;  /* 0x00008c00ff161b82 */ /* 0x000e220000000a00 */
[C---:B------:R-:W-:Y:S02]  /*0c10*/  @P4 SHF.L.U32 R15, R16.reuse, 0x1, RZ ;  /* 0x00000001100f4819 */ /* 0x040fe400000006ff */
[----:B------:R-:W-:Y:S01]  /*0c20*/  @P4 SHF.L.U64.HI R16, R16, 0x1, R17 ;  /* 0x0000000110104819 */ /* 0x000fe20000010211 */
[----:B------:R-:W-:Y:S01]  /*0c30*/  @P1 IMAD R17, R35, R5, R0 ;  /* 0x0000000523111224 */ /* 0x000fe200078e0200 */
[----:B------:R-:W-:Y:S01]  /*0c40*/  @P5 IADD3 R30, P0, R21, R30, RZ ;  /* 0x0000001e151e5210 */ /* 0x000fe20007f1e0ff */
[----:B------:R-:W-:Y:S01]  /*0c50*/  @P1 IMAD.WIDE.U32 R4, R35, R4, R18 ;  /* 0x0000000423041225 */ /* 0x000fe200078e0012 */
[----:B------:R-:W-:Y:S01]  /*0c60*/  IADD3 R35, R44, 0x30, RZ ;  /* 0x000000302c237810 */ /* 0x000fe20007ffe0ff */
[----:B------:R-:W2:Y:S01]  /*0c70*/  LDC R19, c[0x0][0x2ac] ;  /* 0x0000ab00ff137b82 */ /* 0x000ea20000000800 */
[----:B------:R-:W-:-:S02]  /*0c80*/  @P5 IADD3.X R31, R14, R31, RZ, P0, !PT ;  /* 0x0000001f0e1f5210 */ /* 0x000fc400007fe4ff */
[----:B------:R-:W-:Y:S02]  /*0c90*/  @P5 IADD3 R28, P0, R21, R28, RZ ;  /* 0x0000001c151c5210 */ /* 0x000fe40007f1e0ff */
[----:B------:R-:W-:Y:S02]  /*0ca0*/  @P1 IADD3 R5, R5, R17, RZ ;  /* 0x0000001105051210 */ /* 0x000fe40007ffe0ff */
[----:B------:R-:W-:Y:S01]  /*0cb0*/  @P5 IADD3.X R29, R14, R29, RZ, P0, !PT ;  /* 0x0000001d0e1d5210 */ /* 0x000fe200007fe4ff */
[----:B------:R-:W4:Y:S01]  /*0cc0*/  @P1 LDC.64 R20, c[0x0][0x228] ;  /* 0x00008a00ff141b82 */ /* 0x000f220000000a00 */
[C---:B------:R-:W-:Y:S02]  /*0cd0*/  @P1 SHF.L.U64.HI R6, R4.reuse, 0x1, R5 ;  /* 0x0000000104061819 */ /* 0x040fe40000010205 */
[----:B------:R-:W-:Y:S01]  /*0ce0*/  @P1 SHF.L.U32 R17, R4, 0x1, RZ ;  /* 0x0000000104111819 */ /* 0x000fe200000006ff */
[----:B------:R-:W-:Y:S01]  /*0cf0*/  IMAD.WIDE.U32 R4, R45, 0x5397829d, RZ ;  /* 0x5397829d2d047825 */ /* 0x000fe200078e00ff */
[----:B---3--:R-:W-:-:S04]  /*0d00*/  @P4 IADD3 R26, P0, R15, R26, RZ ;  /* 0x0000001a0f1a4210 */ /* 0x008fc80007f1e0ff */
[C---:B------:R-:W-:Y:S02]  /*0d10*/  @P4 IADD3.X R27, R16.reuse, R27, RZ, P0, !PT ;  /* 0x0000001b101b4210 */ /* 0x040fe400007fe4ff */
[----:B-1----:R-:W-:Y:S02]  /*0d20*/  @P4 IADD3 R24, P0, R15, R24, RZ ;  /* 0x000000180f184210 */ /* 0x002fe40007f1e0ff */
[----:B------:R-:W-:Y:S02]  /*0d30*/  SHF.R.U32.HI R0, RZ, 0x4, R5 ;  /* 0x00000004ff007819 */ /* 0x000fe40000011605 */
[----:B------:R-:W-:Y:S02]  /*0d40*/  @P4 IADD3.X R25, R16, R25, RZ, P0, !PT ;  /* 0x0000001910194210 */ /* 0x000fe400007fe4ff */
[----:B0-----:R-:W-:Y:S01]  /*0d50*/  @P1 IADD3 R22, P0, R17, R22, RZ ;  /* 0x0000001611161210 */ /* 0x001fe20007f1e0ff */
[----:B--2---:R-:W-:-:S03]  /*0d60*/  IMAD R0, R19, UR14, R0 ;  /* 0x0000000e13007c24 */ /* 0x004fc6000f8e0200 */
[----:B------:R-:W-:Y:S02]  /*0d70*/  @P1 IADD3.X R23, R6, R23, RZ, P0, !PT ;  /* 0x0000001706171210 */ /* 0x000fe400007fe4ff */
[----:B------:R-:W-:Y:S02]  /*0d80*/  IADD3 R0, R0, 0x30, RZ ;  /* 0x0000003000007810 */ /* 0x000fe40007ffe0ff */
[----:B----4-:R-:W-:Y:S02]  /*0d90*/  @P1 IADD3 R20, P0, R17, R20, RZ ;  /* 0x0000001411141210 */ /* 0x010fe40007f1e0ff */
[----:B------:R-:W-:Y:S02]  /*0da0*/  SHF.R.S32.HI R17, RZ, 0x1f, R35 ;  /* 0x0000001fff117819 */ /* 0x000fe40000011423 */
[----:B------:R-:W-:Y:S01]  /*0db0*/  @P1 IADD3.X R21, R6, R21, RZ, P0, !PT ;  /* 0x0000001506151210 */ /* 0x000fe200007fe4ff */
[----:B------:R-:W-:Y:S01]  /*0dc0*/  HFMA2.MMA R6, -RZ, RZ, 0, 0 ;  /* 0x00000000ff067435 */ /* 0x000fe200000001ff */
[----:B------:R-:W-:-:S02]  /*0dd0*/  ISETP.GE.U32.AND P0, PT, R0, UR10, PT ;  /* 0x0000000a00007c0c */ /* 0x000fc4000bf06070 */
[----:B------:R-:W-:-:S04]  /*0de0*/  SHF.R.S32.HI R0, RZ, 0x1f, R0 ;  /* 0x0000001fff007819 */ /* 0x000fc80000011400 */
[----:B------:R-:W-:-:S04]  /*0df0*/  ISETP.GE.AND.EX P0, PT, R0, UR11, PT, P0 ;  /* 0x0000000b00007c0c */ /* 0x000fc8000bf06300 */
[----:B------:R-:W-:-:S13]  /*0e00*/  ISETP.LT.U32.AND P0, PT, R45, 0x188, !P0 ;  /* 0x000001882d00780c */ /* 0x000fda0004701070 */
[----:B------:R-:W0:Y:S01]  /*0e10*/  @P0 LDC.64 R14, c[0x0][0x288] ;  /* 0x0000a200ff0e0b82 */ /* 0x000e220000000a00 */
[----:B------:R-:W-:-:S07]  /*0e20*/  @P0 MOV R16, R48 ;  /* 0x0000003000100202 */ /* 0x000fce0000000f00 */
[----:B------:R-:W1:Y:S01]  /*0e30*/  @P0 LDC.64 R4, c[0x0][0x230] ;  /* 0x00008c00ff040b82 */ /* 0x000e620000000a00 */
[----:B0-----:R-:W-:Y:S01]  /*0e40*/  @P0 IMAD R0, R17, R14, RZ ;  /* 0x0000000e11000224 */ /* 0x001fe200078e02ff */
[----:B------:R-:W-:-:S03]  /*0e50*/  @P0 MOV R17, R51 ;  /* 0x0000003300110202 */ /* 0x000fc60000000f00 */
[C---:B------:R-:W-:Y:S02]  /*0e60*/  @P0 IMAD R19, R35.reuse, R15, R0 ;  /* 0x0000000f23130224 */ /* 0x040fe400078e0200 */
[----:B------:R-:W-:-:S05]  /*0e70*/  @P0 IMAD.WIDE.U32 R14, R35, R14, R16 ;  /* 0x0000000e230e0225 */ /* 0x000fca00078e0010 */
[----:B------:R-:W-:Y:S02]  /*0e80*/  @P0 IADD3 R15, R15, R19, RZ ;  /* 0x000000130f0f0210 */ /* 0x000fe40007ffe0ff */
[C---:B------:R-:W-:Y:S02]  /*0e90*/  @P0 SHF.L.U32 R35, R14.reuse, 0x1, RZ ;  /* 0x000000010e230819 */ /* 0x040fe400000006ff */
[----:B------:R-:W-:Y:S02]  /*0ea0*/  @P0 SHF.L.U64.HI R14, R14, 0x1, R15 ;  /* 0x000000010e0e0819 */ /* 0x000fe4000001020f */
[----:B-1----:R-:W-:-:S04]  /*0eb0*/  @P0 IADD3 R16, P6, R35, R4, RZ ;  /* 0x0000000423100210 */ /* 0x002fc80007fde0ff */
[----:B------:R-:W-:Y:S02]  /*0ec0*/  @P0 IADD3.X R17, R14, R5, RZ, P6, !PT ;  /* 0x000000050e110210 */ /* 0x000fe400037fe4ff */
[----:B------:R-:W0:Y:S01]  /*0ed0*/  @P0 LDC.64 R4, c[0x0][0x228] ;  /* 0x00008a00ff040b82 */ /* 0x000e220000000a00 */
[----:B------:R-:W-:Y:S02]  /*0ee0*/  IADD3 R37, R44, 0x38, RZ ;  /* 0x000000382c257810 */ /* 0x000fe40007ffe0ff */
[----:B------:R1:W5:Y:S02]  /*0ef0*/  @P0 LDG.E R6, desc[UR12][R16.64] ;  /* 0x0000000c10060981 */ /* 0x000364000c1e1900 */
[----:B------:R-:W-:Y:S02]  /*0f00*/  SHF.R.S32.HI R39, RZ, 0x1f, R37 ;  /* 0x0000001fff277819 */ /* 0x000fe40000011425 */
[----:B0-----:R-:W-:-:S04]  /*0f10*/  @P0 IADD3 R34, P6, R35, R4, RZ ;  /* 0x0000000423220210 */ /* 0x001fc80007fde0ff */
[----:B------:R-:W-:Y:S02]  /*0f20*/  @P0 IADD3.X R35, R14, R5, RZ, P6, !PT ;  /* 0x000000050e230210 */ /* 0x000fe400037fe4ff */
[----:B------:R-:W-:-:S06]  /*0f30*/  CS2R R4, SRZ ;  /* 0x0000000000047805 */ /* 0x000fcc000001ff00 */
[----:B------:R0:W5:Y:S01]  /*0f40*/  @P0 LDG.E R5, desc[UR12][R34.64] ;  /* 0x0000000c22050981 */ /* 0x000162000c1e1900 */
[----:B------:R-:W-:Y:S02]  /*0f50*/  ISETP.GE.U32.AND P0, PT, R37, UR10, PT ;  /* 0x0000000a25007c0c */ /* 0x000fe4000bf06070 */
[----:B------:R-:W-:Y:S01]  /*0f60*/  CS2R R40, SRZ ;  /* 0x0000000000287805 */ /* 0x000fe2000001ff00 */
[----:B------:R-:W5:Y:S01]  /*0f70*/  @P4 LDG.E R4, desc[UR12][R24.64] ;  /* 0x0000000c18044981 */ /* 0x000f62000c1e1900 */
[----:B------:R-:W-:Y:S01]  /*0f80*/  ISETP.GE.AND.EX P0, PT, R39, UR11, PT, P0 ;  /* 0x0000000b27007c0c */ /* 0x000fe2000bf06300 */
[----:B------:R-:W-:-:S03]  /*0f90*/  ULDC.64 UR10, c[0x0][0x248] ;  /* 0x00009200000a7ab9 */ /* 0x000fc60000000a00 */
[----:B------:R-:W5:Y:S01]  /*0fa0*/  @P3 LDG.E R41, desc[UR12][R58.64] ;  /* 0x0000000c3a293981 */ /* 0x000f62000c1e1900 */
[----:B------:R-:W-:-:S13]  /*0fb0*/  ISETP.LT.U32.AND P0, PT, R45, 0x188, !P0 ;  /* 0x000001882d00780c */ /* 0x000fda0004701070 */
[----:B------:R-:W2:Y:S01]  /*0fc0*/  @P0 LDC.64 R18, c[0x0][0x288] ;  /* 0x0000a200ff120b82 */ /* 0x000ea20000000a00 */
[----:B-1----:R-:W-:Y:S02]  /*0fd0*/  @P0 MOV R16, R48 ;  /* 0x0000003000100202 */ /* 0x002fe40000000f00 */
[----:B------:R-:W-:-:S05]  /*0fe0*/  @P0 MOV R17, R51 ;  /* 0x0000003300110202 */ /* 0x000fca0000000f00 */
[----:B------:R-:W1:Y:S01]  /*0ff0*/  @P0 LDC.64 R14, c[0x0][0x230] ;  /* 0x00008c00ff0e0b82 */ /* 0x000e620000000a00 */
[-C--:B--2---:R-:W-:Y:S02]  /*1000*/  @P0 IMAD R0, R39, R18.reuse, RZ ;  /* 0x0000001227000224 */ /* 0x084fe400078e02ff */
[----:B------:R-:W-:-:S04]  /*1010*/  @P0 IMAD.WIDE.U32 R16, R37, R18, R16 ;  /* 0x0000001225100225 */ /* 0x000fc800078e0010 */
[----:B------:R-:W-:-:S05]  /*1020*/  @P0 IMAD R19, R37, R19, R0 ;  /* 0x0000001325130224 */ /* 0x000fca00078e0200 */
[----:B------:R-:W-:Y:S02]  /*1030*/  @P0 IADD3 R17, R17, R19, RZ ;  /* 0x0000001311110210 */ /* 0x000fe40007ffe0ff */
[C---:B------:R-:W-:Y:S02]  /*1040*/  @P0 SHF.L.U32 R19, R16.reuse, 0x1, RZ ;  /* 0x0000000110130819 */ /* 0x040fe400000006ff */
[----:B------:R-:W-:Y:S02]  /*1050*/  @P0 SHF.L.U64.HI R0, R16, 0x1, R17 ;  /* 0x0000000110000819 */ /* 0x000fe40000010211 */
[----:B------:R-:W2:Y:S01]  /*1060*/  @P0 LDC.64 R16, c[0x0][0x228] ;  /* 0x00008a00ff100b82 */ /* 0x000ea20000000a00 */
[----:B-1----:R-:W-:Y:S01]  /*1070*/  @P0 IADD3 R14, P6, R19, R14, RZ ;  /* 0x0000000e130e0210 */ /* 0x002fe20007fde0ff */
[----:B------:R-:W-:-:S03]  /*1080*/  UIMAD.WIDE UR10, UR15, 0x8, UR10 ;  /* 0x000000080f0a78a5 */ /* 0x000fc6000f8e020a */
[----:B------:R-:W-:-:S03]  /*1090*/  @P0 IADD3.X R15, R0, R15, RZ, P6, !PT ;  /* 0x0000000f000f0210 */ /* 0x000fc600037fe4ff */
[----:B------:R-:W-:Y:S02]  /*10a0*/  MOV R18, UR10 ;  /* 0x0000000a00127c02 */ /* 0x000fe40008000f00 */
[----:B--2---:R-:W-:Y:S02]  /*10b0*/  @P0 IADD3 R16, P6, R19, R16, RZ ;  /* 0x0000001013100210 */ /* 0x004fe40007fde0ff */
[----:B------:R-:W-:-:S06]  /*10c0*/  MOV R19, UR11 ;  /* 0x0000000b00137c02 */ /* 0x000fcc0008000f00 */
[----:B------:R-:W2:Y:S01]  /*10d0*/  LDG.E.64 R18, desc[UR12][R18.64] ;  /* 0x0000000c12127981 */ /* 0x000ea2000c1e1b00 */
[----:B------:R-:W-:Y:S02]  /*10e0*/  @P0 IADD3.X R17, R0, R17, RZ, P6, !PT ;  /* 0x0000001100110210 */ /* 0x000fe400037fe4ff */
[----:B------:R-:W-:Y:S02]  /*10f0*/  ISETP.NE.AND P6, PT, R47, RZ, PT ;  /* 0x000000ff2f00720c */ /* 0x000fe40003fc5270 */
[----:B------:R-:W-:Y:S02]  /*1100*/  CS2R R38, SRZ ;  /* 0x0000000000267805 */ /* 0x000fe4000001ff00 */
[----:B------:R-:W-:Y:S02]  /*1110*/  CS2R R36, SRZ ;  /* 0x0000000000247805 */ /* 0x000fe4000001ff00 */
[----:B0-----:R-:W-:Y:S02]  /*1120*/  CS2R R34, SRZ ;  /* 0x0000000000227805 */ /* 0x001fe4000001ff00 */
[----:B------:R-:W5:Y:S04]  /*1130*/  @P3 LDG.E R38, desc[UR12][R56.64] ;  /* 0x0000000c38263981 */ /* 0x000f68000c1e1900 */
[----:B------:R-:W5:Y:S04]  /*1140*/  @P2 LDG.E R35, desc[UR12][R54.64] ;  /* 0x0000000c36232981 */ /* 0x000f68000c1e1900 */
[----:B------:R0:W5:Y:S04]  /*1150*/  @P6 LDG.E R39, desc[UR12][R32.64] ;  /* 0x0000000c20276981 */ /* 0x000168000c1e1900 */
[----:B------:R-:W3:Y:S04]  /*1160*/  @P6 LDG.E R40, desc[UR12][R60.64] ;  /* 0x0000000c3c286981 */ /* 0x000ee8000c1e1900 */
[----:B------:R-:W5:Y:S01]  /*1170*/  @P5 LDG.E R37, desc[UR12][R30.64] ;  /* 0x0000000c1e255981 */ /* 0x000f62000c1e1900 */
[----:B0-----:R-:W-:-:S03]  /*1180*/  CS2R R32, SRZ ;  /* 0x0000000000207805 */ /* 0x001fc6000001ff00 */
[----:B------:R-:W5:Y:S04]  /*1190*/  @P5 LDG.E R34, desc[UR12][R28.64] ;  /* 0x0000000c1c225981 */ /* 0x000f68000c1e1900 */
[----:B------:R-:W5:Y:S04]  /*11a0*/  @P4 LDG.E R32, desc[UR12][R26.64] ;  /* 0x0000000c1a204981 */ /* 0x000f68000c1e1900 */
[----:B------:R-:W5:Y:S01]  /*11b0*/  @P1 LDG.E R33, desc[UR12][R22.64] ;  /* 0x0000000c16211981 */ /* 0x000f62000c1e1900 */
[----:B------:R-:W-:-:S03]  /*11c0*/  HFMA2.MMA R0, -RZ, RZ, 0, 0 ;  /* 0x00000000ff007435 */ /* 0x000fc600000001ff */
[----:B------:R0:W5:Y:S07]  /*11d0*/  @P2 LDG.E R36, desc[UR12][R2.64] ;  /* 0x0000000c02242981 */ /* 0x00016e000c1e1900 */
[----:B------:R1:W5:Y:S01]  /*11e0*/  @P0 LDG.E R0, desc[UR12][R16.64] ;  /* 0x0000000c10000981 */ /* 0x000362000c1e1900 */
[----:B0-----:R-:W-:-:S06]  /*11f0*/  MOV R2, RZ ;  /* 0x000000ff00027202 */ /* 0x001fcc0000000f00 */
[----:B------:R0:W5:Y:S01]  /*1200*/  @P0 LDG.E R2, desc[UR12][R14.64] ;  /* 0x0000000c0e020981 */ /* 0x000162000c1e1900 */
[----:B------:R-:W-:Y:S01]  /*1210*/  UMOV UR18, 0x3f800000 ;  /* 0x3f80000000127882 */ /* 0x000fe20000000000 */
[----:B------:R-:W-:Y:S01]  /*1220*/  HFMA2.MMA R3, -RZ, RZ, 0, 0 ;  /* 0x00000000ff037435 */ /* 0x000fe200000001ff */
[----:B------:R-:W-:Y:S01]  /*1230*/  BSSY B0, `(.L_x_2) ;  /* 0x000001e000007945 */ /* 0x000fe20003800000 */
[----:B-1----:R-:W-:Y:S02]  /*1240*/  CS2R R16, SRZ ;  /* 0x0000000000107805 */ /* 0x002fe4000001ff00 */
[----:B0-----:R-:W-:-:S06]  /*1250*/  CS2R R14, SRZ ;  /* 0x00000000000e7805 */ /* 0x001fcc000001ff00 */
[----:B------:R3:W5:Y:S01]  /*1260*/  @P1 LDG.E R3, desc[UR12][R20.64] ;  /* 0x0000000c14031981 */ /* 0x000762000c1e1900 */
[----:B--2---:R-:W-:-:S13]  /*1270*/  R2UR UR17, R18 ;  /* 0x00000000121172ca */ /* 0x004fda00000e0000 */
[----:B------:R-:W-:-:S05]  /*1280*/  MOV R18, UR17 ;  /* 0x0000001100127c02 */ /* 0x000fca0008000f00 */
[----:B------:R-:W-:-:S05]  /*1290*/  FFMA.FTZ R19, -R18, UR17, R19 ;  /* 0x0000001112137c23 */ /* 0x000fca0008010113 */
[----:B------:R-:W-:-:S13]  /*12a0*/  FSETP.GTU.FTZ.AND P0, PT, R19, RZ, PT ;  /* 0x000000ff1300720b */ /* 0x000fda0003f1c000 */
[----:B------:R-:W-:Y:S01]  /*12b0*/  VOTEU.ANY UP0, P0 ;  /* 0x00000000003f7886 */ /* 0x000fe20000000100 */
[----:B------:R-:W-:-:S04]  /*12c0*/  PLOP3.LUT P0, PT, PT, PT, UP0, 0x80, 0x0 ;  /* 0x000000000000781c */ /* 0x000fc80003f0f008 */
[----:B------:R-:W-:-:S09]  /*12d0*/  @UP0 ULDC UR9, c[0x0][0x250] ;  /* 0x0000940000090ab9 */ /* 0x000fd20000000800 */
[----:B------:R-:W-:Y:S01]  /*12e0*/  @P0 FADD.FTZ R18, R19, UR9 ;  /* 0x0000000913120e21 */ /* 0x000fe20008010000 */
[----:B------:R-:W-:Y:S01]  /*12f0*/  PLOP3.LUT P0, PT, PT, PT, UP0, 0x80, 0x0 ;  /* 0x000000000000781c */ /* 0x000fe20003f0f008 */
[----:B------:R-:W-:-:S12]  /*1300*/  ULDC.U8 UR9, c[0x0][0x2a4] ;  /* 0x0000a90000097ab9 */ /* 0x000fd80000000000 */
[----:B------:R-:W0:Y:S01]  /*1310*/  @P0 MUFU.RSQ R18, R18 ;  /* 0x0000001200120308 */ /* 0x000e220000001400 */
[----:B------:R-:W-:-:S13]  /*1320*/  PLOP3.LUT P0, PT, PT, PT, UP0, 0x80, 0x0 ;  /* 0x000000000000781c */ /* 0x000fda0003f0f008 */
[----:B0-----:R-:W-:Y:S02]  /*1330*/  @P0 R2UR UR18, R18 ;  /* 0x00000000121202ca */ /* 0x001fe400000e0000 */
[----:B------:R-:W-:Y:S02]  /*1340*/  ISETP.GT.U32.AND P0, PT, R45, 0x187, PT ;  /* 0x000001872d00780c */ /* 0x000fe40003f04070 */
[----:B---3--:R-:W-:-:S11]  /*1350*/  PRMT R20, R40, 0x7632, R20 ;  /* 0x0000763228147816 */ /* 0x008fd60000000014 */
[----:B------:R-:W-:Y:S05]  /*1360*/  @P0 BRA `(.L_x_3) ;  /* 0x0000000000280947 */ /* 0x000fea0003800000 */
[----:B------:R-:W-:Y:S02]  /*1370*/  ISETP.NE.AND P0, PT, RZ, UR9, PT ;  /* 0x00000009ff007c0c */ /* 0x000fe4000bf05270 */
[----:B------:R-:W-:-:S04]  /*1380*/  IADD3 R53, R46, R53, RZ ;  /* 0x000000352e357210 */ /* 0x000fc80007ffe0ff */
[----:B------:R-:W-:-:S07]  /*1390*/  SHF.R.S32.HI R14, RZ, 0x1f, R53 ;  /* 0x0000001fff0e7819 */ /* 0x000fce0000011435 */
[----:B------:R-:W0:Y:S02]  /*13a0*/  @P0 LDC.64 R18, c[0x0][0x240] ;  /* 0x00009000ff120b82 */ /* 0x000e240000000a00 */
[----:B0-----:R-:W-:-:S04]  /*13b0*/  @P0 LEA R18, P6, R53, R18, 0x2 ;  /* 0x0000001235120211 */ /* 0x001fc800078c10ff */
[C---:B------:R-:W-:Y:S02]  /*13c0*/  @P0 LEA.HI.X R19, R53.reuse, R19, R14, 0x2, P6 ;  /* 0x0000001335130211 */ /* 0x040fe400030f140e */
[----:B------:R-:W0:Y:S03]  /*13d0*/  LDC.64 R14, c[0x0][0x238] ;  /* 0x00008e00ff0e7b82 */ /* 0x000e260000000a00 */
[----:B------:R1:W5:Y:S01]  /*13e0*/  @P0 LDG.E.64 R16, desc[UR12][R18.64] ;  /* 0x0000000c12100981 */ /* 0x000362000c1e1b00 */
[----:B0-----:R-:W-:-:S06]  /*13f0*/  IMAD.WIDE R14, R53, 0x4, R14 ;  /* 0x00000004350e7825 */ /* 0x001fcc00078e020e */
[----:B-1----:R-:W5:Y:S02]  /*1400*/  LDG.E.64 R14, desc[UR12][R14.64] ;  /* 0x0000000c0e0e7981 */ /* 0x002f64000c1e1b00 */
.L_x_3:
[----:B------:R-:W-:Y:S05]  /*1410*/  BSYNC B0 ;  /* 0x0000000000007941 */ /* 0x000fea0003800000 */
.L_x_2:
[----:B------:R-:W-:Y:S02]  /*1420*/  ISETP.NE.AND P0, PT, RZ, UR9, PT ;  /* 0x00000009ff007c0c */ /* 0x000fe4000bf05270 */
[----:B------:R-:W-:Y:S02]  /*1430*/  SHF.L.U32 R18, R40, 0x10, RZ ;  /* 0x0000001028127819 */ /* 0x000fe400000006ff */
[----:B------:R-:W-:Y:S02]  /*1440*/  SHF.L.U32 R20, R20, 0x10, RZ ;  /* 0x0000001014147819 */ /* 0x000fe400000006ff */
[C---:B-----5:R-:W-:Y:S01]  /*1450*/  PRMT R21, R39.reuse, 0x7632, R21 ;  /* 0x0000763227157816 */ /* 0x060fe20000000015 */
[----:B------:R-:W-:Y:S01]  /*1460*/  FADD.FTZ R18, R18, -UR17 ;  /* 0x8000001112127e21 */ /* 0x000fe20008010000 */
[----:B------:R-:W-:Y:S01]  /*1470*/  P2R R46, PR, RZ, 0x1 ;  /* 0x00000001ff2e7803 */ /* 0x000fe20000000000 */
[----:B------:R-:W-:Y:S01]  /*1480*/  FADD.FTZ R22, R20, -UR17 ;  /* 0x8000001114167e21 */ /* 0x000fe20008010000 */
[----:B------:R-:W-:Y:S01]  /*1490*/  SHF.L.U32 R20, R39, 0x10, RZ ;  /* 0x0000001027147819 */ /* 0x000fe200000006ff */
[----:B------:R-:W-:Y:S01]  /*14a0*/  FMUL.FTZ R19, R18, UR18 ;  /* 0x0000001212137c20 */ /* 0x000fe20008410000 */
[----:B------:R-:W-:Y:S01]  /*14b0*/  SHF.L.U32 R21, R21, 0x10, RZ ;  /* 0x0000001015157819 */ /* 0x000fe200000006ff */
[----:B------:R-:W-:Y:S01]  /*14c0*/  FMUL.FTZ R18, R22, UR18 ;  /* 0x0000001216127c20 */ /* 0x000fe20008410000 */
[----:B------:R-:W-:Y:S06]  /*14d0*/  @!P0 BRA `(.L_x_4) ;  /* 0x0000000000488947 */ /* 0x000fec0003800000 */
[----:B------:R-:W-:Y:S01]  /*14e0*/  FFMA.FTZ R22, R19, R14, R16 ;  /* 0x0000000e13167223 */ /* 0x000fe20000010010 */
[----:B------:R-:W-:-:S03]  /*14f0*/  FFMA.FTZ R23, R18, R15, R17 ;  /* 0x0000000f12177223 */ /* 0x000fc60000010011 */
[----:B------:R-:W-:Y:S01]  /*1500*/  FMUL.FTZ R24, R22, -1.4426950216293334961 ;  /* 0xbfb8aa3b16187820 */ /* 0x000fe20000410000 */
[----:B------:R-:W-:-:S05]  /*1510*/  FMUL.FTZ R26, R23, -1.4426950216293334961 ;  /* 0xbfb8aa3b171a7820 */ /* 0x000fca0000410000 */
[----:B------:R-:W0:Y:S08]  /*1520*/  MUFU.EX2 R24, R24 ;  /* 0x0000001800187308 */ /* 0x000e300000000800 */
[----:B------:R-:W1:Y:S01]  /*1530*/  MUFU.EX2 R26, R26 ;  /* 0x0000001a001a7308 */ /* 0x000e620000000800 */
[----:B0-----:R-:W-:-:S07]  /*1540*/  FADD.FTZ R25, R24, 1 ;  /* 0x3f80000018197421 */ /* 0x001fce0000010000 */
[----:B------:R-:W0:Y:S01]  /*1550*/  MUFU.RCP R25, R25 ;  /* 0x0000001900197308 */ /* 0x000e220000001000 */
[----:B-1----:R-:W-:-:S07]  /*1560*/  FADD.FTZ R27, R26, 1 ;  /* 0x3f8000001a1b7421 */ /* 0x002fce0000010000 */
[----:B------:R-:W1:Y:S01]  /*1570*/  MUFU.RCP R28, R27 ;  /* 0x0000001b001c7308 */ /* 0x000e620000001000 */
[----:B0-----:R-:W-:Y:S01]  /*1580*/  FADD.FTZ R29, -R25, 1 ;  /* 0x3f800000191d7421 */ /* 0x001fe20000010100 */
[----:B------:R-:W-:-:S03]  /*1590*/  FMUL.FTZ R20, R20, R25 ;  /* 0x0000001914147220 */ /* 0x000fc60000410000 */
[----:B------:R-:W-:Y:S01]  /*15a0*/  FFMA.FTZ R29, R22, R29, 1 ;  /* 0x3f800000161d7423 */ /* 0x000fe2000001001d */
[----:B-1----:R-:W-:Y:S01]  /*15b0*/  FADD.FTZ R30, -R28, 1 ;  /* 0x3f8000001c1e7421 */ /* 0x002fe20000010100 */
[----:B------:R-:W-:Y:S02]  /*15c0*/  FMUL.FTZ R21, R21, R28 ;  /* 0x0000001c15157220 */ /* 0x000fe40000410000 */
[----:B------:R-:W-:Y:S01]  /*15d0*/  FMUL.FTZ R20, R20, R29 ;  /* 0x0000001d14147220 */ /* 0x000fe20000410000 */
[----:B------:R-:W-:-:S04]  /*15e0*/  FFMA.FTZ R30, R23, R30, 1 ;  /* 0x3f800000171e7423 */ /* 0x000fc8000001001e */
[----:B------:R-:W-:-:S07]  /*15f0*/  FMUL.FTZ R21, R21, R30 ;  /* 0x0000001e15157220 */ /* 0x000fce0000410000 */
.L_x_4:
[----:B------:R-:W-:Y:S01]  /*1600*/  FMUL.FTZ R22, R20, R14 ;  /* 0x0000000e14167220 */ /* 0x000fe20000410000 */
[----:B------:R-:W-:Y:S01]  /*1610*/  PRMT R26, R41, 0x7632, R26 ;  /* 0x00007632291a7816 */ /* 0x000fe2000000001a */
[----:B------:R-:W-:Y:S01]  /*1620*/  FMUL.FTZ R24, R21, R15 ;  /* 0x0000000f15187220 */ /* 0x000fe20000410000 */
[----:B------:R-:W-:Y:S01]  /*1630*/  SHF.L.U32 R27, R41, 0x10, RZ ;  /* 0x00000010291b7819 */ /* 0x000fe200000006ff */
[C---:B------:R-:W-:Y:S01]  /*1640*/  FFMA.FTZ R23, R19.reuse, R22, RZ ;  /* 0x0000001613177223 */ /* 0x040fe200000100ff */
[----:B------:R-:W-:Y:S01]  /*1650*/  FADD.FTZ R25, RZ, R22 ;  /* 0x00000016ff197221 */ /* 0x000fe20000010000 */
[----:B------:R-:W-:Y:S01]  /*1660*/  SHF.L.U32 R26, R26, 0x10, RZ ;  /* 0x000000101a1a7819 */ /* 0x000fe200000006ff */
[----:B------:R-:W-:Y:S01]  /*1670*/  FFMA.FTZ R60, R19, R20, RZ ;  /* 0x00000014133c7223 */ /* 0x000fe200000100ff */
[----:B------:R-:W-:Y:S01]  /*1680*/  FFMA.FTZ R22, R18, R24, R23 ;  /* 0x0000001812167223 */ /* 0x000fe20000010017 */
[----:B------:R-:W-:Y:S01]  /*1690*/  FADD.FTZ R23, R24, R25 ;  /* 0x0000001918177221 */ /* 0x000fe20000010000 */
[----:B------:R-:W-:Y:S01]  /*16a0*/  PRMT R24, R38, 0x7632, R24 ;  /* 0x0000763226187816 */ /* 0x000fe20000000018 */
[----:B------:R-:W-:Y:S01]  /*16b0*/  FADD.FTZ R25, R27, -UR17 ;  /* 0x800000111b197e21 */ /* 0x000fe20008010000 */
[----:B------:R-:W-:Y:S01]  /*16c0*/  FADD.FTZ R27, R26, -UR17 ;  /* 0x800000111a1b7e21 */ /* 0x000fe20008010000 */
[----:B------:R-:W-:-:S02]  /*16d0*/  SHF.L.U32 R28, R38, 0x10, RZ ;  /* 0x00000010261c7819 */ /* 0x000fc400000006ff */
[----:B------:R-:W-:Y:S01]  /*16e0*/  SHF.L.U32 R26, R24, 0x10, RZ ;  /* 0x00000010181a7819 */ /* 0x000fe200000006ff */
[----:B------:R-:W-:Y:S01]  /*16f0*/  FMUL.FTZ R25, R25, UR18 ;  /* 0x0000001219197c20 */ /* 0x000fe20008410000 */
        /* <DEDUP_REMOVED lines=20> */
.L_x_5:
[----:B------:R-:W-:Y:S01]  /*1840*/  FADD.FTZ R27, RZ, R20 ;  /* 0x00000014ff1b7221 */ /* 0x000fe20000010000 */
[----:B------:R-:W-:Y:S01]  /*1850*/  FMUL.FTZ R30, R28, R14 ;  /* 0x0000000e1c1e7220 */ /* 0x000fe20000410000 */
[----:B------:R-:W-:Y:S01]  /*1860*/  FFMA.FTZ R29, R18, R21, RZ ;  /* 0x00000015121d7223 */ /* 0x000fe200000100ff */
[----:B------:R-:W-:Y:S01]  /*1870*/  FADD.FTZ R21, RZ, R21 ;  /* 0x00000015ff157221 */ /* 0x000fe20000010000 */
[----:B------:R-:W-:Y:S01]  /*1880*/  FADD.FTZ R20, R27, R28 ;  /* 0x0000001c1b147221 */ /* 0x000fe20000010000 */
[C---:B------:R-:W-:Y:S01]  /*1890*/  FFMA.FTZ R19, R25.reuse, R28, R60 ;  /* 0x0000001c19137223 */ /* 0x040fe2000001003c */
[----:B------:R-:W-:Y:S01]  /*18a0*/  PRMT R27, R36, 0x7632, R27 ;  /* 0x00007632241b7816 */ /* 0x000fe2000000001b */
[----:B------:R-:W-:Y:S01]  /*18b0*/  FFMA.FTZ R25, R25, R30, R22 ;  /* 0x0000001e19197223 */ /* 0x000fe20000010016 */
[----:B------:R-:W-:Y:S01]  /*18c0*/  FFMA.FTZ R18, R24, R26, R29 ;  /* 0x0000001a18127223 */ /* 0x000fe2000001001d */
[----:B------:R-:W-:Y:S01]  /*18d0*/  FADD.FTZ R21, R21, R26 ;  /* 0x0000001a15157221 */ /* 0x000fe20000010000 */
[----:B------:R-:W-:Y:S01]  /*18e0*/  FMUL.FTZ R22, R26, R15 ;  /* 0x0000000f1a167220 */ /* 0x000fe20000410000 */
[----:B------:R-:W-:Y:S01]  /*18f0*/  SHF.L.U32 R26, R36, 0x10, RZ ;  /* 0x00000010241a7819 */ /* 0x000fe200000006ff */
[----:B------:R-:W-:Y:S01]  /*1900*/  FADD.FTZ R23, R23, R30 ;  /* 0x0000001e17177221 */ /* 0x000fe20000010000 */
[----:B------:R-:W-:Y:S01]  /*1910*/  SHF.L.U32 R27, R27, 0x10, RZ ;  /* 0x000000101b1b7819 */ /* 0x000fe200000006ff */
[----:B------:R-:W-:Y:S01]  /*1920*/  FFMA.FTZ R24, R24, R22, R25 ;  /* 0x0000001618187223 */ /* 0x000fe20000010019 */
[C---:B------:R-:W-:Y:S01]  /*1930*/  SHF.L.U32 R25, R35.reuse, 0x10, RZ ;  /* 0x0000001023197819 */ /* 0x040fe200000006ff */
[--C-:B------:R-:W-:Y:S01]  /*1940*/  FADD.FTZ R22, R22, R23.reuse ;  /* 0x0000001716167221 */ /* 0x100fe20000010000 */
[----:B------:R-:W-:Y:S01]  /*1950*/  FADD.FTZ R26, R26, -UR17 ;  /* 0x800000111a1a7e21 */ /* 0x000fe20008010000 */
[----:B------:R-:W-:Y:S01]  /*1960*/  PRMT R23, R35, 0x7632, R23 ;  /* 0x0000763223177816 */ /* 0x000fe20000000017 */
[----:B------:R-:W-:-:S02]  /*1970*/  FADD.FTZ R27, R27, -UR17 ;  /* 0x800000111b1b7e21 */ /* 0x000fc40008010000 */
        /* <DEDUP_REMOVED lines=22> */
.L_x_6:
[----:B------:R-:W-:Y:S01]  /*1ae0*/  FMUL.FTZ R27, R25, R14 ;  /* 0x0000000e191b7220 */ /* 0x000fe20000410000 */
[----:B------:R-:W-:Y:S01]  /*1af0*/  FADD.FTZ R20, R20, R25 ;  /* 0x0000001914147221 */ /* 0x000fe20000010000 */
[----:B------:R-:W-:Y:S01]  /*1b00*/  FFMA.FTZ R19, R55, R25, R19 ;  /* 0x0000001937137223 */ /* 0x000fe20000010013 */
[----:B------:R-:W-:Y:S01]  /*1b10*/  FADD.FTZ R21, R21, R23 ;  /* 0x0000001715157221 */ /* 0x000fe20000010000 */
[--C-:B------:R-:W-:Y:S01]  /*1b20*/  FFMA.FTZ R25, R55, R27, R24.reuse ;  /* 0x0000001b37197223 */ /* 0x100fe20000010018 */
[----:B------:R-:W-:Y:S01]  /*1b30*/  PRMT R24, R37, 0x7632, R24 ;  /* 0x0000763225187816 */ /* 0x000fe20000000018 */
[----:B------:R-:W-:Y:S01]  /*1b40*/  FFMA.FTZ R18, R26, R23, R18 ;  /* 0x000000171a127223 */ /* 0x000fe20000010012 */
[----:B------:R-:W-:Y:S01]  /*1b50*/  FADD.FTZ R22, R22, R27 ;  /* 0x0000001b16167221 */ /* 0x000fe20000010000 */
[----:B------:R-:W-:Y:S01]  /*1b60*/  FMUL.FTZ R23, R23, R15 ;  /* 0x0000000f17177220 */ /* 0x000fe20000410000 */
[----:B------:R-:W-:Y:S02]  /*1b70*/  SHF.L.U32 R27, R37, 0x10, RZ ;  /* 0x00000010251b7819 */ /* 0x000fe400000006ff */
[----:B------:R-:W-:Y:S01]  /*1b80*/  SHF.L.U32 R24, R24, 0x10, RZ ;  /* 0x0000001018187819 */ /* 0x000fe200000006ff */
        /* <DEDUP_REMOVED lines=28> */
.L_x_7:
        /* <DEDUP_REMOVED lines=39> */
.L_x_8:
        /* <DEDUP_REMOVED lines=39> */
.L_x_9:
        /* <DEDUP_REMOVED lines=12> */
[--C-:B------:R-:W-:Y:S01]  /*22f0*/  FADD.FTZ R26, R23, R22.reuse ;  /* 0x00000016171a7221 */ /* 0x100fe20000010000 */
        /* <DEDUP_REMOVED lines=26> */
.L_x_10:
[----:B------:R-:W-:Y:S01]  /*24a0*/  FMUL.FTZ R28, R23, R14 ;  /* 0x0000000e171c7220 */ /* 0x000fe20000410000 */
[----:B------:R-:W-:Y:S01]  /*24b0*/  FMUL.FTZ R27, R22, R15 ;  /* 0x0000000f161b7220 */ /* 0x000fe20000410000 */
[----:B------:R-:W-:Y:S01]  /*24c0*/  SHF.L.U32 R29, R2, 0x10, RZ ;  /* 0x00000010021d7819 */ /* 0x000fe200000006ff */
[C---:B------:R-:W-:Y:S01]  /*24d0*/  FFMA.FTZ R19, R55.reuse, R23, R19 ;  /* 0x0000001737137223 */ /* 0x040fe20000010013 */
[----:B------:R-:W-:Y:S01]  /*24e0*/  FFMA.FTZ R25, R55, R28, R25 ;  /* 0x0000001c37197223 */ /* 0x000fe20000010019 */
[--C-:B------:R-:W-:Y:S01]  /*24f0*/  FADD.FTZ R26, R26, R28.reuse ;  /* 0x0000001c1a1a7221 */ /* 0x100fe20000010000 */
[----:B------:R-:W-:Y:S01]  /*2500*/  PRMT R28, R2, 0x7632, R28 ;  /* 0x00007632021c7816 */ /* 0x000fe2000000001c */
[----:B------:R-:W-:Y:S01]  /*2510*/  FADD.FTZ R29, R29, -UR17 ;  /* 0x800000111d1d7e21 */ /* 0x000fe20008010000 */
[----:B------:R-:W-:Y:S01]  /*2520*/  FFMA.FTZ R25, R24, R27, R25 ;  /* 0x0000001b18197223 */ /* 0x000fe20000010019 */
[----:B------:R-:W-:Y:S01]  /*2530*/  FADD.FTZ R27, R27, R26 ;  /* 0x0000001a1b1b7221 */ /* 0x000fe20000010000 */
[----:B------:R-:W-:-:S02]  /*2540*/  SHF.L.U32 R28, R28, 0x10, RZ ;  /* 0x000000101c1c7819 */ /* 0x000fc400000006ff */
[----:B------:R-:W-:-:S03]  /*2550*/  PRMT R26, R0, 0x7632, R26 ;  /* 0x00007632001a7816 */ /* 0x000fc6000000001a */
[----:B------:R-:W-:Y:S01]  /*2560*/  FADD.FTZ R30, R28, -UR17 ;  /* 0x800000111c1e7e21 */ /* 0x000fe20008010000 */
[----:B------:R-:W-:Y:S01]  /*2570*/  FMUL.FTZ R28, R29, UR18 ;  /* 0x000000121d1c7c20 */ /* 0x000fe20008410000 */
[----:B------:R-:W-:Y:S02]  /*2580*/  SHF.L.U32 R26, R26, 0x10, RZ ;  /* 0x000000101a1a7819 */ /* 0x000fe400000006ff */
[----:B------:R-:W-:Y:S01]  /*2590*/  FMUL.FTZ R30, R30, UR18 ;  /* 0x000000121e1e7c20 */ /* 0x000fe20008410000 */
[----:B------:R-:W-:Y:S01]  /*25a0*/  SHF.L.U32 R29, R0, 0x10, RZ ;  /* 0x00000010001d7819 */ /* 0x000fe200000006ff */
[----:B------:R-:W-:Y:S06]  /*25b0*/  @!P0 BRA `(.L_x_11) ;  /* 0x0000000000488947 */ /* 0x000fec0003800000 */
[----:B------:R-:W-:-:S04]  /*25c0*/  FFMA.FTZ R31, R28, R14, R16 ;  /* 0x0000000e1c1f7223 */ /* 0x000fc80000010010 */
[----:B------:R-:W-:-:S06]  /*25d0*/  FMUL.FTZ R53, R31, -1.4426950216293334961 ;  /* 0xbfb8aa3b1f357820 */ /* 0x000fcc0000410000 */
[----:B------:R-:W0:Y:S02]  /*25e0*/  MUFU.EX2 R53, R53 ;  /* 0x0000003500357308 */ /* 0x000e240000000800 */
[----:B0-----:R-:W-:-:S06]  /*25f0*/  FADD.FTZ R54, R53, 1 ;  /* 0x3f80000035367421 */ /* 0x001fcc0000010000 */
[----:B------:R-:W0:Y:S02]  /*2600*/  MUFU.RCP R54, R54 ;  /* 0x0000003600367308 */ /* 0x000e240000001000 */
[----:B0-----:R-:W-:Y:S01]  /*2610*/  FADD.FTZ R56, -R54, 1 ;  /* 0x3f80000036387421 */ /* 0x001fe20000010100 */
[----:B------:R-:W-:-:S03]  /*2620*/  FMUL.FTZ R29, R29, R54 ;  /* 0x000000361d1d7220 */ /* 0x000fc60000410000 */
[----:B------:R-:W-:Y:S01]  /*2630*/  FFMA.FTZ R56, R31, R56, 1 ;  /* 0x3f8000001f387423 */ /* 0x000fe20000010038 */
[----:B------:R-:W-:-:S03]  /*2640*/  FFMA.FTZ R31, R30, R15, R17 ;  /* 0x0000000f1e1f7223 */ /* 0x000fc60000010011 */
[----:B------:R-:W-:Y:S01]  /*2650*/  FMUL.FTZ R29, R29, R56 ;  /* 0x000000381d1d7220 */ /* 0x000fe20000410000 */
[----:B------:R-:W-:-:S06]  /*2660*/  FMUL.FTZ R55, R31, -1.4426950216293334961 ;  /* 0xbfb8aa3b1f377820 */ /* 0x000fcc0000410000 */
[----:B------:R-:W0:Y:S02]  /*2670*/  MUFU.EX2 R55, R55 ;  /* 0x0000003700377308 */ /* 0x000e240000000800 */
[----:B0-----:R-:W-:-:S06]  /*2680*/  FADD.FTZ R56, R55, 1 ;  /* 0x3f80000037387421 */ /* 0x001fcc0000010000 */
[----:B------:R-:W0:Y:S02]  /*2690*/  MUFU.RCP R53, R56 ;  /* 0x0000003800357308 */ /* 0x000e240000001000 */
[----:B0-----:R-:W-:Y:S01]  /*26a0*/  FADD.FTZ R54, -R53, 1 ;  /* 0x3f80000035367421 */ /* 0x001fe20000010100 */
[----:B------:R-:W-:-:S03]  /*26b0*/  FMUL.FTZ R26, R26, R53 ;  /* 0x000000351a1a7220 */ /* 0x000fc60000410000 */
[----:B------:R-:W-:-:S04]  /*26c0*/  FFMA.FTZ R31, R31, R54, 1 ;  /* 0x3f8000001f1f7423 */ /* 0x000fc80000010036 */
[----:B------:R-:W-:-:S07]  /*26d0*/  FMUL.FTZ R26, R26, R31 ;  /* 0x0000001f1a1a7220 */ /* 0x000fce0000410000 */
.L_x_11:
[----:B------:R-:W-:Y:S01]  /*26e0*/  FMUL.FTZ R54, R29, R14 ;  /* 0x0000000e1d367220 */ /* 0x000fe20000410000 */
[----:B------:R-:W-:Y:S01]  /*26f0*/  FMUL.FTZ R56, R26, R15 ;  /* 0x0000000f1a387220 */ /* 0x000fe20000410000 */
[----:B------:R-:W-:Y:S01]  /*2700*/  ISETP.GE.AND P0, PT, R10, R7, PT ;  /* 0x000000070a00720c */ /* 0x000fe20003f06270 */
[----:B------:R-:W0:Y:S01]  /*2710*/  S2UR UR11, SR_CgaCtaId ;  /* 0x00000000000b79c3 */ /* 0x000e220000008800 */
[----:B------:R-:W-:Y:S01]  /*2720*/  FFMA.FTZ R25, R28, R54, R25 ;  /* 0x000000361c197223 */ /* 0x000fe20000010019 */
[----:B------:R-:W-:Y:S01]  /*2730*/  FADD.FTZ R27, R27, R54 ;  /* 0x000000361b1b7221 */ /* 0x000fe20000010000 */
[----:B------:R-:W-:Y:S01]  /*2740*/  IADD3 R58, R10, 0x2, RZ ;  /* 0x000000020a3a7810 */ /* 0x000fe20007ffe0ff */
[----:B------:R-:W-:Y:S01]  /*2750*/  UMOV UR10, 0x400 ;  /* 0x00000400000a7882 */ /* 0x000fe20000000000 */
[----:B------:R-:W-:Y:S01]  /*2760*/  FFMA.FTZ R54, R30, R56, R25 ;  /* 0x000000381e367223 */ /* 0x000fe20000010019 */
[----:B------:R-:W-:Y:S01]  /*2770*/  FADD.FTZ R56, R56, R27 ;  /* 0x0000001b38387221 */ /* 0x000fe20000010000 */
[----:B------:R-:W-:Y:S01]  /*2780*/  UIADD3 UR9, UR10, 0x90, URZ ;  /* 0x000000900a097890 */ /* 0x000fe2000fffe03f */
[----:B------:R-:W-:Y:S02]  /*2790*/  BSSY B0, `(.L_x_12) ;  /* 0x000004d000007945 */ /* 0x000fe40003800000 */
[----:B------:R-:W1:Y:S04]  /*27a0*/  SHFL.DOWN PT, R25, R54, 0x1, R7 ;  /* 0x0820000036197989 */ /* 0x000e6800000e0007 */
[----:B------:R-:W2:Y:S01]  /*27b0*/  SHFL.DOWN PT, R27, R56, 0x1, R7 ;  /* 0x08200000381b7989 */ /* 0x000ea200000e0007 */
[----:B0-----:R-:W-:-:S06]  /*27c0*/  ULEA UR9, UR11, UR9, 0x18 ;  /* 0x000000090b097291 */ /* 0x001fcc000f8ec03f */
[----:B------:R-:W-:Y:S01]  /*27d0*/  LEA R53, R45, UR9, 0x4 ;  /* 0x000000092d357c11 */ /* 0x000fe2000f8e20ff */
[----:B-1----:R-:W-:Y:S01]  /*27e0*/  @!P0 FADD.FTZ R54, R54, R25 ;  /* 0x0000001936368221 */ /* 0x002fe20000010000 */
[----:B--2---:R-:W-:-:S04]  /*27f0*/  @!P0 FADD.FTZ R56, R56, R27 ;  /* 0x0000001b38388221 */ /* 0x004fc80000010000 */
[----:B------:R-:W0:Y:S01]  /*2800*/  SHFL.DOWN PT, R25, R54, 0x2, R7 ;  /* 0x0840000036197989 */ /* 0x000e2200000e0007 */
[----:B------:R-:W-:Y:S02]  /*2810*/  ISETP.GT.AND P0, PT, R58, R7, PT ;  /* 0x000000073a00720c */ /* 0x000fe40003f04270 */
[----:B------:R-:W-:Y:S01]  /*2820*/  IADD3 R58, R10, 0x4, RZ ;  /* 0x000000040a3a7810 */ /* 0x000fe20007ffe0ff */
[----:B------:R-:W1:Y:S10]  /*2830*/  SHFL.DOWN PT, R27, R56, 0x2, R7 ;  /* 0x08400000381b7989 */ /* 0x000e7400000e0007 */
[----:B0-----:R-:W-:Y:S01]  /*2840*/  @!P0 FADD.FTZ R54, R54, R25 ;  /* 0x0000001936368221 */ /* 0x001fe20000010000 */
[----:B-1----:R-:W-:-:S04]  /*2850*/  @!P0 FADD.FTZ R56, R56, R27 ;  /* 0x0000001b38388221 */ /* 0x002fc80000010000 */
        /* <DEDUP_REMOVED lines=13> */
[----:B------:R-:W-:Y:S01]  /*2930*/  ISETP.GT.AND P0, PT, R58, R7, PT ;  /* 0x000000073a00720c */ /* 0x000fe20003f04270 */
[----:B------:R-:W-:Y:S01]  /*2940*/  FADD.FTZ R58, R20, R23 ;  /* 0x00000017143a7221 */ /* 0x000fe20000010000 */
[----:B------:R-:W-:Y:S01]  /*2950*/  FADD.FTZ R23, R21, R22 ;  /* 0x0000001615177221 */ /* 0x000fe20000010000 */
[----:B------:R-:W1:Y:S01]  /*2960*/  SHFL.DOWN PT, R27, R56, 0x10, R7 ;  /* 0x0a000000381b7989 */ /* 0x000e6200000e0007 */
[----:B------:R-:W-:Y:S01]  /*2970*/  FFMA.FTZ R21, R24, R22, R18 ;  /* 0x0000001618157223 */ /* 0x000fe20000010012 */
[----:B------:R-:W-:Y:S01]  /*2980*/  FFMA.FTZ R20, R28, R29, R19 ;  /* 0x0000001d1c147223 */ /* 0x000fe20000010013 */
[----:B------:R-:W-:Y:S01]  /*2990*/  FADD.FTZ R22, R58, R29 ;  /* 0x0000001d3a167221 */ /* 0x000fe20000010000 */
[----:B------:R-:W-:Y:S01]  /*29a0*/  FADD.FTZ R23, R23, R26 ;  /* 0x0000001a17177221 */ /* 0x000fe20000010000 */
[----:B------:R-:W-:-:S05]  /*29b0*/  FFMA.FTZ R21, R30, R26, R21 ;  /* 0x0000001a1e157223 */ /* 0x000fca0000010015 */
[----:B------:R2:W-:Y:S01]  /*29c0*/  STS.128 [R53], R20 ;  /* 0x0000001435007388 */ /* 0x0005e20000000c00 */
[----:B0-----:R-:W-:Y:S01]  /*29d0*/  @!P0 FADD.FTZ R54, R54, R25 ;  /* 0x0000001936368221 */ /* 0x001fe20000010000 */
[----:B-1----:R-:W-:Y:S01]  /*29e0*/  @!P0 FADD.FTZ R56, R56, R27 ;  /* 0x0000001b38388221 */ /* 0x002fe20000010000 */
[----:B------:R-:W-:-:S03]  /*29f0*/  ISETP.NE.AND P0, PT, R10, RZ, PT ;  /* 0x000000ff0a00720c */ /* 0x000fc60003f05270 */
[----:B------:R-:W-:Y:S02]  /*2a00*/  MOV R18, R54 ;  /* 0x0000003600127202 */ /* 0x000fe40000000f00 */
[----:B------:R-:W-:-:S08]  /*2a10*/  MOV R19, R56 ;  /* 0x0000003800137202 */ /* 0x000fd00000000f00 */
[----:B------:R2:W-:Y:S01]  /*2a20*/  @!P0 STS.64 [R8+0x10], R18 ;  /* 0x0000101208008388 */ /* 0x0005e20000000a00 */
[----:B------:R-:W-:Y:S01]  /*2a30*/  BAR.SYNC.DEFER_BLOCKING 0x0 ;  /* 0x0000000000007b1d */ /* 0x000fe20000010000 */
[----:B------:R-:W-:-:S13]  /*2a40*/  ISETP.NE.AND P0, PT, R45, RZ, PT ;  /* 0x000000ff2d00720c */ /* 0x000fda0003f05270 */
[----:B--2---:R-:W-:Y:S05]  /*2a50*/  @P0 BRA `(.L_x_13) ;  /* 0x0000000000800947 */ /* 0x004fea0003800000 */
[----:B------:R-:W-:-:S09]  /*2a60*/  ULEA UR9, UR11, UR10, 0x18 ;  /* 0x0000000a0b097291 */ /* 0x000fd2000f8ec03f */
[----:B------:R-:W0:Y:S04]  /*2a70*/  LDS.64 R28, [UR9+0x18] ;  /* 0x00001809ff1c7984 */ /* 0x000e280008000a00 */
[----:B------:R-:W1:Y:S01]  /*2a80*/  LDS.128 R24, [UR9+0x20] ;  /* 0x00002009ff187984 */ /* 0x000e620008000c00 */
[----:B0-----:R-:W-:Y:S01]  /*2a90*/  FADD.FTZ R55, R18, R28 ;  /* 0x0000001c12377221 */ /* 0x001fe20000010000 */
[----:B------:R-:W-:Y:S02]  /*2aa0*/  FADD.FTZ R18, R19, R29 ;  /* 0x0000001d13127221 */ /* 0x000fe40000010000 */
[----:B------:R-:W0:Y:S01]  /*2ab0*/  LDS.128 R28, [UR9+0x30] ;  /* 0x00003009ff1c7984 */ /* 0x000e220008000c00 */
[----:B-1----:R-:W-:Y:S01]  /*2ac0*/  FADD.FTZ R55, R55, R24 ;  /* 0x0000001837377221 */ /* 0x002fe20000010000 */
[----:B------:R-:W-:-:S03]  /*2ad0*/  FADD.FTZ R18, R18, R25 ;  /* 0x0000001912127221 */ /* 0x000fc60000010000 */
[----:B------:R-:W-:Y:S01]  /*2ae0*/  FADD.FTZ R55, R55, R26 ;  /* 0x0000001a37377221 */ /* 0x000fe20000010000 */
[----:B------:R-:W-:Y:S02]  /*2af0*/  FADD.FTZ R18, R18, R27 ;  /* 0x0000001b12127221 */ /* 0x000fe40000010000 */
[----:B------:R-:W1:Y:S01]  /*2b00*/  LDS.128 R24, [UR9+0x40] ;  /* 0x00004009ff187984 */ /* 0x000e620008000c00 */
[----:B0-----:R-:W-:Y:S01]  /*2b10*/  FADD.FTZ R55, R55, R28 ;  /* 0x0000001c37377221 */ /* 0x001fe20000010000 */
[----:B------:R-:W-:-:S03]  /*2b20*/  FADD.FTZ R18, R18, R29 ;  /* 0x0000001d12127221 */ /* 0x000fc60000010000 */
[----:B------:R-:W-:Y:S01]  /*2b30*/  FADD.FTZ R55, R55, R30 ;  /* 0x0000001e37377221 */ /* 0x000fe20000010000 */
        /* <DEDUP_REMOVED lines=8> */
[----:B------:R-:W-:Y:S02]  /*2bc0*/  FADD.FTZ R28, R18, R29 ;  /* 0x0000001d121c7221 */ /* 0x000fe40000010000 */
[----:B------:R-:W0:Y:S01]  /*2bd0*/  LDS.64 R18, [UR9+0x70] ;  /* 0x00007009ff127984 */ /* 0x000e220008000a00 */
[----:B------:R-:W-:Y:S01]  /*2be0*/  FADD.FTZ R55, R55, R30 ;  /* 0x0000001e37377221 */ /* 0x000fe20000010000 */
[----:B------:R-:W-:-:S03]  /*2bf0*/  FADD.FTZ R28, R28, R31 ;  /* 0x0000001f1c1c7221 */ /* 0x000fc60000010000 */
[----:B-1----:R-:W-:Y:S01]  /*2c00*/  FADD.FTZ R55, R55, R24 ;  /* 0x0000001837377221 */ /* 0x002fe20000010000 */
[----:B------:R-:W-:-:S03]  /*2c10*/  FADD.FTZ R28, R28, R25 ;  /* 0x000000191c1c7221 */ /* 0x000fc60000010000 */
[----:B------:R-:W-:Y:S01]  /*2c20*/  FADD.FTZ R55, R55, R26 ;  /* 0x0000001a37377221 */ /* 0x000fe20000010000 */
[----:B------:R-:W-:-:S03]  /*2c30*/  FADD.FTZ R28, R28, R27 ;  /* 0x0000001b1c1c7221 */ /* 0x000fc60000010000 */
[----:B0-----:R-:W-:Y:S01]  /*2c40*/  FADD.FTZ R18, R55, R18 ;  /* 0x0000001237127221 */ /* 0x001fe20000010000 */
[----:B------:R-:W-:-:S07]  /*2c50*/  FADD.FTZ R19, R28, R19 ;  /* 0x000000131c137221 */ /* 0x000fce0000010000 */
.L_x_13:
[----:B------:R-:W-:Y:S05]  /*2c60*/  BSYNC B0 ;  /* 0x0000000000007941 */ /* 0x000fea0003800000 */
.L_x_12:
[----:B------:R-:W-:Y:S01]  /*2c70*/  BAR.SYNC.DEFER_BLOCKING 0x0 ;  /* 0x0000000000007b1d */ /* 0x000fe20000010000 */
[----:B------:R-:W-:-:S04]  /*2c80*/  ISETP.GT.U32.AND P6, PT, R45, 0x30, PT ;  /* 0x000000302d00780c */ /* 0x000fc80003fc4070 */
[----:B------:R-:W-:Y:S01]  /*2c90*/  P2R R24, PR, RZ, 0x40 ;  /* 0x00000040ff187803 */ /* 0x000fe20000000000 */
[----:B------:R-:W-:Y:S08]  /*2ca0*/  BSSY B0, `(.L_x_14) ;  /* 0x0000025000007945 */ /* 0x000ff00003800000 */
[----:B------:R-:W-:Y:S05]  /*2cb0*/  @P6 BRA `(.L_x_15) ;  /* 0x00000000008c6947 */ /* 0x000fea0003800000 */
[----:B------:R-:W0:Y:S04]  /*2cc0*/  LDS.128 R28, [R53+0x310] ;  /* 0x00031000351c7984 */ /* 0x000e280000000c00 */
[----:B------:R-:W1:Y:S01]  /*2cd0*/  LDS.128 R24, [R53+0x620] ;  /* 0x0006200035187984 */ /* 0x000e620000000c00 */
[----:B0-----:R-:W-:Y:S01]  /*2ce0*/  FADD.FTZ R55, R20, R28 ;  /* 0x0000001c14377221 */ /* 0x001fe20000010000 */
[----:B------:R-:W-:Y:S01]  /*2cf0*/  FADD.FTZ R28, R21, R29 ;  /* 0x0000001d151c7221 */ /* 0x000fe20000010000 */
[----:B------:R-:W-:Y:S01]  /*2d00*/  FADD.FTZ R29, R22, R30 ;  /* 0x0000001e161d7221 */ /* 0x000fe20000010000 */
[----:B------:R-:W-:Y:S01]  /*2d10*/  FADD.FTZ R30, R23, R31 ;  /* 0x0000001f171e7221 */ /* 0x000fe20000010000 */
[----:B-1----:R-:W-:Y:S01]  /*2d20*/  FADD.FTZ R55, R55, R24 ;  /* 0x0000001837377221 */ /* 0x002fe20000010000 */
[----:B------:R-:W0:Y:S01]  /*2d30*/  LDS.128 R20, [R53+0x930] ;  /* 0x0009300035147984 */ /* 0x000e220000000c00 */
[----:B------:R-:W-:Y:S01]  /*2d40*/  FADD.FTZ R28, R28, R25 ;  /* 0x000000191c1c7221 */ /* 0x000fe20000010000 */
[----:B------:R-:W-:Y:S01]  /*2d50*/  FADD.FTZ R29, R29, R26 ;  /* 0x0000001a1d1d7221 */ /* 0x000fe20000010000 */
[----:B------:R-:W-:-:S02]  /*2d60*/  FADD.FTZ R30, R30, R27 ;  /* 0x0000001b1e1e7221 */ /* 0x000fc40000010000 */
[----:B------:R-:W1:Y:S01]  /*2d70*/  LDS.128 R24, [R53+0xc40] ;  /* 0x000c400035187984 */ /* 0x000e620000000c00 */
[----:B0-----:R-:W-:Y:S01]  /*2d80*/  FADD.FTZ R55, R55, R20 ;  /* 0x0000001437377221 */ /* 0x001fe20000010000 */
[----:B------:R-:W-:Y:S01]  /*2d90*/  FADD.FTZ R28, R28, R21 ;  /* 0x000000151c1c7221 */ /* 0x000fe20000010000 */
[----:B------:R-:W-:Y:S01]  /*2da0*/  FADD.FTZ R29, R29, R22 ;  /* 0x000000161d1d7221 */ /* 0x000fe20000010000 */
[----:B------:R-:W-:Y:S02]  /*2db0*/  FADD.FTZ R30, R30, R23 ;  /* 0x000000171e1e7221 */ /* 0x000fe40000010000 */
[----:B------:R-:W0:Y:S01]  /*2dc0*/  LDS.128 R20, [R53+0xf50] ;  /* 0x000f500035147984 */ /* 0x000e220000000c00 */
[----:B-1----:R-:W-:Y:S01]  /*2dd0*/  FADD.FTZ R55, R55, R24 ;  /* 0x0000001837377221 */ /* 0x002fe20000010000 */
[----:B------:R-:W-:Y:S01]  /*2de0*/  FADD.FTZ R28, R28, R25 ;  /* 0x000000191c1c7221 */ /* 0x000fe20000010000 */
[----:B------:R-:W-:Y:S01]  /*2df0*/  FADD.FTZ R29, R29, R26 ;  /* 0x0000001a1d1d7221 */ /* 0x000fe20000010000 */
[----:B------:R-:W-:-:S02]  /*2e00*/  FADD.FTZ R54, R30, R27 ;  /* 0x0000001b1e367221 */ /* 0x000fc40000010000 */
[----:B------:R-:W1:Y:S01]  /*2e10*/  LDS.128 R24, [R53+0x1260] ;  /* 0x0012600035187984 */ /* 0x000e620000000c00 */
[----:B0-----:R-:W-:Y:S01]  /*2e20*/  FADD.FTZ R55, R55, R20 ;  /* 0x0000001437377221 */ /* 0x001fe20000010000 */
[----:B------:R-:W-:Y:S01]  /*2e30*/  FADD.FTZ R20, R28, R21 ;  /* 0x000000151c147221 */ /* 0x000fe20000010000 */
[----:B------:R-:W-:Y:S01]  /*2e40*/  FADD.FTZ R21, R29, R22 ;  /* 0x000000161d157221 */ /* 0x000fe20000010000 */
[----:B------:R-:W-:Y:S01]  /*2e50*/  FADD.FTZ R54, R54, R23 ;  /* 0x0000001736367221 */ /* 0x000fe20000010000 */
[----:B------:R-:W0:Y:S01]  /*2e60*/  LDS.128 R28, [R53+0x1570] ;  /* 0x00157000351c7984 */ /* 0x000e220000000c00 */
[----:B-1----:R-:W-:Y:S01]  /*2e70*/  FADD.FTZ R22, R20, R25 ;  /* 0x0000001914167221 */ /* 0x002fe20000010000 */
[----:B------:R-:W-:Y:S01]  /*2e80*/  FADD.FTZ R23, R21, R26 ;  /* 0x0000001a15177221 */ /* 0x000fe20000010000 */
[----:B------:R-:W-:Y:S01]  /*2e90*/  FADD.FTZ R55, R55, R24 ;  /* 0x0000001837377221 */ /* 0x000fe20000010000 */
[----:B------:R-:W-:Y:S01]  /*2ea0*/  FADD.FTZ R54, R54, R27 ;  /* 0x0000001b36367221 */ /* 0x000fe20000010000 */
[----:B0-----:R-:W-:Y:S01]  /*2eb0*/  FADD.FTZ R21, R22, R29 ;  /* 0x0000001d16157221 */ /* 0x001fe20000010000 */
[----:B------:R-:W-:Y:S01]  /*2ec0*/  FADD.FTZ R22, R23, R30 ;  /* 0x0000001e17167221 */ /* 0x000fe20000010000 */
[----:B------:R-:W-:Y:S01]  /*2ed0*/  FADD.FTZ R20, R55, R28 ;  /* 0x0000001c37147221 */ /* 0x000fe20000010000 */
[----:B------:R-:W-:-:S07]  /*2ee0*/  FADD.FTZ R23, R54, R31 ;  /* 0x0000001f36177221 */ /* 0x000fce0000010000 */
.L_x_15:
[----:B------:R-:W-:Y:S05]  /*2ef0*/  BSYNC B0 ;  /* 0x0000000000007941 */ /* 0x000fea0003800000 */
.L_x_14:
[----:B------:R-:W0:Y:S01]  /*2f00*/  LDC.64 R30, c[0x0][0x268] ;  /* 0x00009a00ff1e7b82 */ /* 0x000e220000000a00 */
[----:B------:R-:W-:Y:S01]  /*2f10*/  IMAD R25, R52, 0x31, R45 ;  /* 0x0000003134197824 */ /* 0x000fe200078e022d */
[----:B------:R-:W-:Y:S01]  /*2f20*/  BSSY B0, `(.L_x_16) ;  /* 0x0000012000007945 */ /* 0x000fe20003800000 */
[----:B------:R-:W-:-:S05]  /*2f30*/  PRMT R26, R40, 0x7632, R26 ;  /* 0x00007632281a7816 */ /* 0x000fca000000001a */
[----:B------:R-:W1:Y:S01]  /*2f40*/  LDC R28, c[0x0][0xc] ;  /* 0x00000300ff1c7b82 */ /* 0x000e620000000800 */
[----:B0-----:R-:W-:Y:S01]  /*2f50*/  IMAD.WIDE R30, R25, 0x4, R30 ;  /* 0x00000004191e7825 */ /* 0x001fe200078e021e */
[----:B------:R-:W-:Y:S06]  /*2f60*/  @P6 BRA `(.L_x_17) ;  /* 0x0000000000346947 */ /* 0x000fec0003800000 */
[----:B------:R-:W0:Y:S01]  /*2f70*/  LDC.64 R24, c[0x0][0x288] ;  /* 0x0000a200ff187b82 */ /* 0x000e220000000a00 */
[----:B------:R-:W-:Y:S01]  /*2f80*/  MOV R55, UR5 ;  /* 0x0000000500377c02 */ /* 0x000fe20008000f00 */
[----:B------:R2:W-:Y:S01]  /*2f90*/  REDG.E.ADD.F32.FTZ.RN.STRONG.GPU desc[UR12][R30.64], R20 ;  /* 0x000000141e0079a6 */ /* 0x0005e2000c10f38c */
[----:B0-----:R-:W-:-:S04]  /*2fa0*/  LEA R52, P6, R24, R30, 0x2 ;  /* 0x0000001e18347211 */ /* 0x001fc800078c10ff */
[----:B------:R-:W-:Y:S02]  /*2fb0*/  LEA.HI.X R53, R24, R31, R25, 0x2, P6 ;  /* 0x0000001f18357211 */ /* 0x000fe400030f1419 */
[-C--:B------:R-:W-:Y:S02]  /*2fc0*/  LEA R54, P6, R55, R30.reuse, 0x2 ;  /* 0x0000001e37367211 */ /* 0x080fe400078c10ff */
[----:B------:R-:W-:Y:S02]  /*2fd0*/  MOV R25, UR6 ;  /* 0x0000000600197c02 */ /* 0x000fe40008000f00 */
[----:B------:R-:W-:Y:S02]  /*2fe0*/  IADD3.X R55, R31, UR7, RZ, P6, !PT ;  /* 0x000000071f377c10 */ /* 0x000fe4000b7fe4ff */
[----:B------:R-:W-:-:S03]  /*2ff0*/  LEA R24, P6, R25, R30, 0x2 ;  /* 0x0000001e19187211 */ /* 0x000fc600078c10ff */
[----:B------:R2:W-:Y:S01]  /*3000*/  REDG.E.ADD.F32.FTZ.RN.STRONG.GPU desc[UR12][R54.64], R21 ;  /* 0x00000015360079a6 */ /* 0x0005e2000c10f38c */
[----:B------:R-:W-:-:S03]  /*3010*/  IADD3.X R25, R31, UR8, RZ, P6, !PT ;  /* 0x000000081f197c10 */ /* 0x000fc6000b7fe4ff */
[----:B------:R2:W-:Y:S04]  /*3020*/  REDG.E.ADD.F32.FTZ.RN.STRONG.GPU desc[UR12][R52.64], R22 ;  /* 0x00000016340079a6 */ /* 0x0005e8000c10f38c */
[----:B------:R2:W-:Y:S02]  /*3030*/  REDG.E.ADD.F32.FTZ.RN.STRONG.GPU desc[UR12][R24.64], R23 ;  /* 0x00000017180079a6 */ /* 0x0005e4000c10f38c */
.L_x_17:
[----:B------:R-:W-:Y:S05]  /*3040*/  BSYNC B0 ;  /* 0x0000000000007941 */ /* 0x000fea0003800000 */
.L_x_16:
[----:B-1----:R-:W-:Y:S02]  /*3050*/  ISETP.GE.U32.AND P6, PT, R28, 0x2, PT ;  /* 0x000000021c00780c */ /* 0x002fe40003fc6070 */
[----:B------:R-:W-:Y:S02]  /*3060*/  PRMT R27, R39, 0x7632, R27 ;  /* 0x00007632271b7816 */ /* 0x000fe4000000001b */
[----:B--2---:R-:W-:Y:S02]  /*3070*/  PRMT R25, R41, 0x7632, R25 ;  /* 0x0000763229197816 */ /* 0x004fe40000000019 */
[----:B------:R-:W-:Y:S02]  /*3080*/  PRMT R24, R38, 0x7632, R24 ;  /* 0x0000763226187816 */ /* 0x000fe40000000018 */
[----:B------:R-:W-:Y:S02]  /*3090*/  PRMT R23, R36, 0x7632, R23 ;  /* 0x0000763224177816 */ /* 0x000fe40000000017 */
[----:B------:R-:W-:-:S03]  /*30a0*/  PRMT R22, R35, 0x7632, R22 ;  /* 0x0000763223167816 */ /* 0x000fc60000000016 */
[----:B------:R-:W-:Y:S05]  /*30b0*/  @!P6 BRA `(.L_x_18) ;  /* 0x0000001000a8e947 */ /* 0x000fea0003800000 */
[----:B------:R-:W0:Y:S01]  /*30c0*/  LDC.64 R20, c[0x0][0x258] ;  /* 0x00009600ff147b82 */ /* 0x000e220000000a00 */
[----:B------:R-:W-:-:S04]  /*30d0*/  ULOP3.LUT UR9, UR4, 0x1, URZ, 0xc0, !UPT ;  /* 0x0000000104097892 */ /* 0x000fc8000f8ec03f */
[----:B------:R-:W-:-:S03]  /*30e0*/  UIMAD UR9, UR9, UR16, URZ ;  /* 0x00000010090972a4 */ /* 0x000fc6000f8e023f */
[----:B------:R-:W1:Y:S03]  /*30f0*/  LDC.64 R30, c[0x0][0x260] ;  /* 0x00009800ff1e7b82 */ /* 0x000e660000000a00 */
[----:B------:R-:W-:-:S05]  /*3100*/  IMAD R29, R28, UR9, RZ ;  /* 0x000000091c1d7c24 */ /* 0x000fca000f8e02ff */
[----:B------:R-:W-:Y:S02]  /*3110*/  SHF.L.U32 R53, R29, 0x1, RZ ;  /* 0x000000011d357819 */ /* 0x000fe400000006ff */
[----:B------:R-:W-:-:S05]  /*3120*/  IADD3 R29, R12, UR9, RZ ;  /* 0x000000090c1d7c10 */ /* 0x000fca000fffe0ff */
[----:B0-----:R-:W-:-:S04]  /*3130*/  IMAD.WIDE.U32 R20, R29, 0x4, R20 ;  /* 0x000000041d147825 */ /* 0x001fc800078e0014 */
[----:B-1----:R-:W-:Y:S01]  /*3140*/  IMAD.WIDE R30, R53, 0x4, R30 ;  /* 0x00000004351e7825 */ /* 0x002fe200078e021e */
[----:B------:R-:W-:Y:S06]  /*3150*/  @P0 BRA `(.L_x_19) ;  /* 0x0000000000740947 */ /* 0x000fec0003800000 */
[----:B------:R-:W0:Y:S01]  /*3160*/  S2R R10, SR_LANEID ;  /* 0x00000000000a7919 */ /* 0x000e220000000000 */
[----:B------:R-:W1:Y:S01]  /*3170*/  S2UR UR9, SR_CTAID.Y ;  /* 0x00000000000979c3 */ /* 0x000e620000002600 */
[----:B------:R-:W-:Y:S01]  /*3180*/  VOTEU.ANY UR10, UPT, PT ;  /* 0x00000000000a7886 */ /* 0x000fe200038e0100 */
[----:B------:R-:W-:Y:S01]  /*3190*/  ULOP3.LUT UP0, URZ, UR4, 0x2, URZ, 0xc0, !UPT ;  /* 0x00000002043f7892 */ /* 0x000fe2000f80c03f */
[----:B------:R-:W2:Y:S01]  /*31a0*/  S2R R53, SR_CTAID.X ;  /* 0x0000000000357919 */ /* 0x000ea20000002500 */
[----:B------:R-:W-:Y:S02]  /*31b0*/  UPOPC UR11, UR10 ;  /* 0x0000000a000b72bf */ /* 0x000fe40008000000 */
[----:B------:R-:W-:Y:S01]  /*31c0*/  UFLO.U32 UR10, UR10 ;  /* 0x0000000a000a72bd */ /* 0x000fe200080e0000 */
[----:B-1----:R-:W-:Y:S01]  /*31d0*/  MOV R12, UR9 ;  /* 0x00000009000c7c02 */ /* 0x002fe20008000f00 */
[----:B------:R-:W-:Y:S02]  /*31e0*/  UMOV UR9, 0x1 ;  /* 0x0000000100097882 */ /* 0x000fe40000000000 */
[----:B------:R-:W-:-:S02]  /*31f0*/  USEL UR9, UR9, 0xffffffff, !UP0 ;  /* 0xffffffff09097887 */ /* 0x000fc4000c000000 */
[----:B0-----:R-:W-:Y:S02]  /*3200*/  ISETP.EQ.U32.AND P6, PT, R10, UR10, PT ;  /* 0x0000000a0a007c0c */ /* 0x001fe4000bfc2070 */
[----:B------:R-:W-:Y:S01]  /*3210*/  UIMAD UR9, UR9, UR11, URZ ;  /* 0x0000000b090972a4 */ /* 0x000fe2000f8e023f */
[----:B--2---:R-:W-:-:S05]  /*3220*/  IMAD R53, R53, UR16, R12 ;  /* 0x0000001035357c24 */ /* 0x004fca000f8e020c */
[----:B------:R-:W-:Y:S01]  /*3230*/  MOV R29, UR9 ;  /* 0x00000009001d7c02 */ /* 0x000fe20008000f00 */
[----:B------:R-:W-:-:S05]  /*3240*/  IMAD.WIDE.U32 R52, R53, 0x8, R30 ;  /* 0x0000000835347825 */ /* 0x000fca00078e001e */
[----:B------:R0:W-:Y:S01]  /*3250*/  STG.E.64 desc[UR12][R52.64], R18 ;  /* 0x0000001234007986 */ /* 0x0001e2000c101b0c */
[----:B------:R-:W-:Y:S06]  /*3260*/  @P6 MEMBAR.ALL.GPU ;  /* 0x0000000000006992 */ /* 0x000fec000000a000 */
[----:B------:R-:W-:-:S00]  /*3270*/  @P6 ERRBAR ;  /* 0x00000000000069ab */ /* 0x000fc00000000000 */
[----:B------:R-:W-:Y:S06]  /*3280*/  @P6 CGAERRBAR ;  /* 0x00000000000065ab */ /* 0x000fec0000000000 */
[----:B------:R1:W-:Y:S01]  /*3290*/  @P6 REDG.E.ADD.S32.STRONG.GPU desc[UR12][R20.64], R29 ;  /* 0x0000001d1400698e */ /* 0x0003e2000c10e38c */
[----:B------:R-:W-:-:S04]  /*32a0*/  PLOP3.LUT P6, PT, PT, PT, UP0, 0x40, 0x0 ;  /* 0x000000000000781c */ /* 0x000fc80003fce808 */
[----:B0-----:R-:W-:-:S04]  /*32b0*/  SEL R52, R28, RZ, P6 ;  /* 0x000000ff1c347207 */ /* 0x001fc80003000000 */
[----:B------:R-:W-:-:S13]  /*32c0*/  ISETP.NE.AND P6, PT, R52, -0x1, PT ;  /* 0xffffffff3400780c */ /* 0x000fda0003fc5270 */
[----:B-1----:R-:W-:Y:S05]  /*32d0*/  @!P6 BRA `(.L_x_19) ;  /* 0x000000000014e947 */ /* 0x002fea0003800000 */
.L_x_20:
[----:B------:R-:W2:Y:S04]  /*32e0*/  LDG.E.STRONG.GPU R29, desc[UR12][R20.64] ;  /* 0x0000000c141d7981 */ /* 0x000ea8000c1ef900 */
[----:B--2---:R-:W-:Y:S01]  /*32f0*/  CCTL.IVALL ;  /* 0x00000000ff00798f */ /* 0x004fe20002000000 */
[----:B------:R-:W-:Y:S05]  /*3300*/  YIELD ;  /* 0x0000000000007946 */ /* 0x000fea0003800000 */
[----:B------:R-:W-:-:S13]  /*3310*/  ISETP.NE.AND P6, PT, R29, R52, PT ;  /* 0x000000341d00720c */ /* 0x000fda0003fc5270 */
[----:B------:R-:W-:Y:S05]  /*3320*/  @P6 BRA `(.L_x_20) ;  /* 0xfffffffc00ec6947 */ /* 0x000fea000383ffff */
.L_x_19:
[----:B------:R-:W-:Y:S01]  /*3330*/  ISETP.NE.AND P6, PT, R28, RZ, PT ;  /* 0x000000ff1c00720c */ /* 0x000fe20003fc5270 */
[----:B------:R-:W-:Y:S05]  /*3340*/  WARPSYNC.ALL ;  /* 0x0000000000007948 */ /* 0x000fea0003800000 */
[----:B------:R-:W-:Y:S07]  /*3350*/  BAR.SYNC.DEFER_BLOCKING 0x0 ;  /* 0x0000000000007b1d */ /* 0x000fee0000010000 */
[----:B------:R-:W-:Y:S05]  /*3360*/  @!P6 BRA `(.L_x_18) ;  /* 0x0000000c00fce947 */ /* 0x000fea0003800000 */
[----:B------:R-:W-:Y:S01]  /*3370*/  IADD3 R20, R28, -0x1, RZ ;  /* 0xffffffff1c147810 */ /* 0x000fe20007ffe0ff */
[----:B------:R-:W-:-:S03]  /*3380*/  HFMA2.MMA R29, -RZ, RZ, 0, 0 ;  /* 0x00000000ff1d7435 */ /* 0x000fc600000001ff */
[----:B------:R-:W-:-:S13]  /*3390*/  ISETP.GE.U32.AND P6, PT, R20, 0x3, PT ;  /* 0x000000031400780c */ /* 0x000fda0003fc6070 */
[----:B------:R-:W-:Y:S05]  /*33a0*/  @!P6 BRA `(.L_x_21) ;  /* 0x0000000c007ce947 */ /* 0x000fea0003800000 */
[----:B------:R-:W-:Y:S02]  /*33b0*/  LOP3.LUT R21, R28, 0x3, RZ, 0xc0, !PT ;  /* 0x000000031c157812 */ /* 0x000fe400078ec0ff */
[----:B------:R-:W-:Y:S02]  /*33c0*/  MOV R29, RZ ;  /* 0x000000ff001d7202 */ /* 0x000fe40000000f00 */
[----:B------:R-:W-:-:S04]  /*33d0*/  IADD3 R21, -R21, R28, RZ ;  /* 0x0000001c15157210 */ /* 0x000fc80007ffe1ff */
[C---:B------:R-:W-:Y:S02]  /*33e0*/  ISETP.GT.AND P6, PT, R21.reuse, RZ, PT ;  /* 0x000000ff1500720c */ /* 0x040fe40003fc4270 */
[----:B------:R-:W-:-:S11]  /*33f0*/  R2UR UR9, R21 ;  /* 0x00000000150972ca */ /* 0x000fd600000e0000 */
[----:B------:R-:W-:Y:S05]  /*3400*/  @!P6 BRA `(.L_x_22) ;  /* 0x0000000800e8e947 */ /* 0x000fea0003800000 */
[----:B------:R-:W-:Y:S02]  /*3410*/  UISETP.GT.AND UP1, UPT, UR9, 0xc, UPT ;  /* 0x0000000c0900788c */ /* 0x000fe4000bf24270 */
[----:B------:R-:W-:-:S04]  /*3420*/  UPLOP3.LUT UP0, UPT, UPT, UPT, UPT, 0x80, 0x0 ;  /* 0x000000000000789c */ /* 0x000fc80003f0f070 */
[----:B------:R-:W-:-:S13]  /*3430*/  PLOP3.LUT P6, PT, PT, PT, UP1, 0x40, 0x0 ;  /* 0x000000000000781c */ /* 0x000fda0003fce818 */
[----:B------:R-:W-:Y:S05]  /*3440*/  @P6 BRA `(.L_x_23) ;  /* 0x0000000400d46947 */ /* 0x000fea0003800000 */
[----:B------:R-:W-:-:S11]  /*3450*/  UPLOP3.LUT UP0, UPT, UPT, UPT, UPT, 0x40, 0x0 ;  /* 0x000000000000789c */ /* 0x000fd60003f0e870 */
.L_x_24:
[----:B------:R-:W-:-:S13]  /*3460*/  ISETP.EQ.OR P6, PT, R29, UR14, P0 ;  /* 0x0000000e1d007c0c */ /* 0x000fda00087c2670 */
[----:B------:R-:W-:-:S04]  /*3470*/  @!P6 IMAD R53, R29, UR16, R12 ;  /* 0x000000101d35ec24 */ /* 0x000fc8000f8e020c */
[----:B------:R-:W-:-:S05]  /*3480*/  @!P6 IMAD.WIDE.U32 R52, R53, 0x8, R30 ;  /* 0x000000083534e825 */ /* 0x000fca00078e001e */
[----:B------:R-:W2:Y:S01]  /*3490*/  @!P6 LDG.E.64 R20, desc[UR12][R52.64] ;  /* 0x0000000c3414e981 */ /* 0x000ea2000c1e1b00 */
[----:B------:R-:W-:Y:S01]  /*34a0*/  IADD3 R55, R29, 0x1, RZ ;  /* 0x000000011d377810 */ /* 0x000fe20007ffe0ff */
[----:B--2---:R-:W-:Y:S01]  /*34b0*/  @!P6 FADD.FTZ R18, R18, R20 ;  /* 0x000000141212e221 */ /* 0x004fe20000010000 */
[----:B------:R-:W-:Y:S02]  /*34c0*/  @!P6 FADD.FTZ R19, R19, R21 ;  /* 0x000000151313e221 */ /* 0x000fe40000010000 */
[----:B------:R-:W-:-:S13]  /*34d0*/  ISETP.EQ.OR P6, PT, R55, UR14, P0 ;  /* 0x0000000e37007c0c */ /* 0x000fda00087c2670 */
[----:B------:R-:W-:-:S04]  /*34e0*/  @!P6 IMAD R55, R55, UR16, R12 ;  /* 0x000000103737ec24 */ /* 0x000fc8000f8e020c */
[----:B------:R-:W-:-:S05]  /*34f0*/  @!P6 IMAD.WIDE.U32 R54, R55, 0x8, R30 ;  /* 0x000000083736e825 */ /* 0x000fca00078e001e */
[----:B------:R-:W2:Y:S02]  /*3500*/  @!P6 LDG.E.64 R20, desc[UR12][R54.64] ;  /* 0x0000000c3614e981 */ /* 0x000ea4000c1e1b00 */
[----:B--2---:R-:W-:Y:S01]  /*3510*/  @!P6 FADD.FTZ R19, R19, R21 ;  /* 0x000000151313e221 */ /* 0x004fe20000010000 */
[----:B------:R-:W-:Y:S01]  /*3520*/  IADD3 R21, R29, 0x2, RZ ;  /* 0x000000021d157810 */ /* 0x000fe20007ffe0ff */
[----:B------:R-:W-:-:S03]  /*3530*/  @!P6 FADD.FTZ R18, R18, R20 ;  /* 0x000000141212e221 */ /* 0x000fc60000010000 */
        /* <DEDUP_REMOVED lines=93> */
[----:B------:R-:W-:-:S06]  /*3b10*/  @!P6 IMAD.WIDE.U32 R20, R21, 0x8, R30 ;  /* 0x000000081514e825 */ /* 0x000fcc00078e001e */
[----:B------:R-:W2:Y:S01]  /*3b20*/  @!P6 LDG.E.64 R20, desc[UR12][R20.64] ;  /* 0x0000000c1414e981 */ /* 0x000ea2000c1e1b00 */
[----:B------:R-:W-:Y:S01]  /*3b30*/  UIADD3 UR9, UR9, -0x10, URZ ;  /* 0xfffffff009097890 */ /* 0x000fe2000fffe03f */
[----:B------:R-:W-:-:S03]  /*3b40*/  IADD3 R29, R29, 0x10, RZ ;  /* 0x000000101d1d7810 */ /* 0x000fc60007ffe0ff */
[----:B------:R-:W-:Y:S01]  /*3b50*/  UISETP.GT.AND UP1, UPT, UR9, 0xc, UPT ;  /* 0x0000000c0900788c */ /* 0x000fe2000bf24270 */
[----:B--2---:R-:W-:Y:S01]  /*3b60*/  @!P6 FADD.FTZ R18, R18, R20 ;  /* 0x000000141212e221 */ /* 0x004fe20000010000 */
[----:B------:R-:W-:-:S04]  /*3b70*/  @!P6 FADD.FTZ R19, R19, R21 ;  /* 0x000000151313e221 */ /* 0x000fc80000010000 */
[----:B------:R-:W-:-:S13]  /*3b80*/  PLOP3.LUT P6, PT, PT, PT, UP1, 0x80, 0x0 ;  /* 0x000000000000781c */ /* 0x000fda0003fcf018 */
[----:B------:R-:W-:Y:S05]  /*3b90*/  @P6 BRA `(.L_x_24) ;  /* 0xfffffff800306947 */ /* 0x000fea000383ffff */
.L_x_23:
[----:B------:R-:W-:-:S06]  /*3ba0*/  UISETP.GT.AND UP1, UPT, UR9, 0x4, UPT ;  /* 0x000000040900788c */ /* 0x000fcc000bf24270 */
[----:B------:R-:W-:-:S13]  /*3bb0*/  PLOP3.LUT P6, PT, PT, PT, UP1, 0x40, 0x0 ;  /* 0x000000000000781c */ /* 0x000fda0003fce818 */
[----:B------:R-:W-:Y:S05]  /*3bc0*/  @P6 BRA `(.L_x_25) ;  /* 0x0000000000ec6947 */ /* 0x000fea0003800000 */
        /* <DEDUP_REMOVED lines=54> */
[----:B------:R-:W-:Y:S01]  /*3f30*/  IADD3 R29, R29, 0x4, RZ ;  /* 0x000000041d1d7810 */ /* 0x000fe20007ffe0ff */
[----:B------:R-:W-:Y:S02]  /*3f40*/  UPLOP3.LUT UP0, UPT, UPT, UPT, UPT, 0x40, 0x0 ;  /* 0x000000000000789c */ /* 0x000fe40003f0e870 */
[----:B------:R-:W-:Y:S01]  /*3f50*/  UIADD3 UR9, UR9, -0x4, URZ ;  /* 0xfffffffc09097890 */ /* 0x000fe2000fffe03f */
[----:B--2---:R-:W-:Y:S01]  /*3f60*/  @!P6 FADD.FTZ R18, R18, R20 ;  /* 0x000000141212e221 */ /* 0x004fe20000010000 */
[----:B------:R-:W-:-:S10]  /*3f70*/  @!P6 FADD.FTZ R19, R19, R21 ;  /* 0x000000151313e221 */ /* 0x000fd40000010000 */
.L_x_25:
[----:B------:R-:W-:-:S06]  /*3f80*/  UISETP.NE.OR UP0, UPT, UR9, URZ, UP0 ;  /* 0x0000003f0900728c */ /* 0x000fcc0008705670 */
[----:B------:R-:W-:-:S13]  /*3f90*/  PLOP3.LUT P6, PT, PT, PT, UP0, 0x80, 0x0 ;  /* 0x000000000000781c */ /* 0x000fda0003fcf008 */
[----:B------:R-:W-:Y:S05]  /*3fa0*/  @!P6 BRA `(.L_x_21) ;  /* 0x00000000007ce947 */ /* 0x000fea0003800000 */
.L_x_22:
        /* <DEDUP_REMOVED lines=27> */
[----:B--2---:R-:W-:Y:S01]  /*4160*/  @!P6 FADD.FTZ R18, R18, R20 ;  /* 0x000000141212e221 */ /* 0x004fe20000010000 */
[----:B------:R-:W-:-:S03]  /*4170*/  @!P6 FADD.FTZ R19, R19, R21 ;  /* 0x000000151313e221 */ /* 0x000fc60000010000 */
[----:B------:R-:W-:-:S13]  /*4180*/  ISETP.NE.AND P6, PT, RZ, UR9, PT ;  /* 0x00000009ff007c0c */ /* 0x000fda000bfc5270 */
[----:B------:R-:W-:Y:S05]  /*4190*/  @P6 BRA `(.L_x_22) ;  /* 0xfffffffc00846947 */ /* 0x000fea000383ffff */
.L_x_21:
[----:B------:R-:W-:-:S13]  /*41a0*/  LOP3.LUT P6, R28, R28, 0x3, RZ, 0xc0, !PT ;  /* 0x000000031c1c7812 */ /* 0x000fda00078cc0ff */
[----:B------:R-:W-:Y:S05]  /*41b0*/  @!P6 BRA `(.L_x_18) ;  /* 0x000000000068e947 */ /* 0x000fea0003800000 */
[----:B------:R-:W-:Y:S01]  /*41c0*/  ISETP.EQ.OR P6, PT, R29, UR14, P0 ;  /* 0x0000000e1d007c0c */ /* 0x000fe200087c2670 */
[----:B------:R-:W-:-:S12]  /*41d0*/  BSSY B0, `(.L_x_26) ;  /* 0x0000007000007945 */ /* 0x000fd80003800000 */
[----:B------:R-:W-:Y:S05]  /*41e0*/  @P6 BRA `(.L_x_27) ;  /* 0x0000000000146947 */ /* 0x000fea0003800000 */
[----:B------:R-:W-:-:S04]  /*41f0*/  IMAD R21, R29, UR16, R12 ;  /* 0x000000101d157c24 */ /* 0x000fc8000f8e020c */
[----:B------:R-:W-:-:S06]  /*4200*/  IMAD.WIDE.U32 R20, R21, 0x8, R30 ;  /* 0x0000000815147825 */ /* 0x000fcc00078e001e */
[----:B------:R-:W2:Y:S02]  /*4210*/  LDG.E.64 R20, desc[UR12][R20.64] ;  /* 0x0000000c14147981 */ /* 0x000ea4000c1e1b00 */
[----:B--2---:R-:W-:Y:S01]  /*4220*/  FADD.FTZ R18, R18, R20 ;  /* 0x0000001412127221 */ /* 0x004fe20000010000 */
[----:B------:R-:W-:-:S07]  /*4230*/  FADD.FTZ R19, R19, R21 ;  /* 0x0000001513137221 */ /* 0x000fce0000010000 */
.L_x_27:
[----:B------:R-:W-:Y:S05]  /*4240*/  BSYNC B0 ;  /* 0x0000000000007941 */ /* 0x000fea0003800000 */
.L_x_26:
[----:B------:R-:W-:-:S13]  /*4250*/  ISETP.NE.AND P6, PT, R28, 0x1, PT ;  /* 0x000000011c00780c */ /* 0x000fda0003fc5270 */
[----:B------:R-:W-:Y:S05]  /*4260*/  @!P6 BRA `(.L_x_18) ;  /* 0x00000000003ce947 */ /* 0x000fea0003800000 */
[----:B------:R-:W-:-:S04]  /*4270*/  IADD3 R53, R29, 0x1, RZ ;  /* 0x000000011d357810 */ /* 0x000fc80007ffe0ff */
[----:B------:R-:W-:-:S13]  /*4280*/  ISETP.EQ.OR P6, PT, R53, UR14, P0 ;  /* 0x0000000e35007c0c */ /* 0x000fda00087c2670 */
[----:B------:R-:W-:-:S04]  /*4290*/  @!P6 IMAD R53, R53, UR16, R12 ;  /* 0x000000103535ec24 */ /* 0x000fc8000f8e020c */
[----:B------:R-:W-:-:S05]  /*42a0*/  @!P6 IMAD.WIDE.U32 R52, R53, 0x8, R30 ;  /* 0x000000083534e825 */ /* 0x000fca00078e001e */
[----:B------:R-:W2:Y:S02]  /*42b0*/  @!P6 LDG.E.64 R20, desc[UR12][R52.64] ;  /* 0x0000000c3414e981 */ /* 0x000ea4000c1e1b00 */
[----:B--2---:R-:W-:Y:S01]  /*42c0*/  @!P6 FADD.FTZ R19, R19, R21 ;  /* 0x000000151313e221 */ /* 0x004fe20000010000 */
[----:B------:R-:W-:Y:S01]  /*42d0*/  IADD3 R21, R29, 0x2, RZ ;  /* 0x000000021d157810 */ /* 0x000fe20007ffe0ff */
[----:B------:R-:W-:-:S03]  /*42e0*/  @!P6 FADD.FTZ R18, R18, R20 ;  /* 0x000000141212e221 */ /* 0x000fc60000010000 */
[----:B------:R-:W-:-:S04]  /*42f0*/  ISETP.EQ.OR P6, PT, R21, UR14, P0 ;  /* 0x0000000e15007c0c */ /* 0x000fc800087c2670 */
[----:B------:R-:W-:-:S13]  /*4300*/  ISETP.EQ.OR P6, PT, R28, 0x2, P6 ;  /* 0x000000021c00780c */ /* 0x000fda00037c2670 */
[----:B------:R-:W-:-:S04]  /*4310*/  @!P6 IMAD R21, R21, UR16, R12 ;  /* 0x000000101515ec24 */ /* 0x000fc8000f8e020c */
[----:B------:R-:W-:-:S06]  /*4320*/  @!P6 IMAD.WIDE.U32 R20, R21, 0x8, R30 ;  /* 0x000000081514e825 */ /* 0x000fcc00078e001e */
[----:B------:R-:W2:Y:S02]  /*4330*/  @!P6 LDG.E.64 R20, desc[UR12][R20.64] ;  /* 0x0000000c1414e981 */ /* 0x000ea4000c1e1b00 */
[----:B--2---:R-:W-:Y:S01]  /*4340*/  @!P6 FADD.FTZ R18, R18, R20 ;  /* 0x000000141212e221 */ /* 0x004fe20000010000 */
[----:B------:R-:W-:-:S07]  /*4350*/  @!P6 FADD.FTZ R19, R19, R21 ;  /* 0x000000151313e221 */ /* 0x000fce0000010000 */
.L_x_18:
[----:B------:R-:W0:Y:S01]  /*4360*/  S2UR UR10, SR_CgaCtaId ;  /* 0x00000000000a79c3 */ /* 0x000e220000008800 */
[----:B------:R-:W-:Y:S01]  /*4370*/  UMOV UR9, 0x400 ;  /* 0x0000040000097882 */ /* 0x000fe20000000000 */
[----:B------:R-:W-:Y:S01]  /*4380*/  ISETP.NE.AND P6, PT, R46, RZ, PT ;  /* 0x000000ff2e00720c */ /* 0x000fe20003fc5270 */
[----:B------:R-:W-:Y:S01]  /*4390*/  IMAD.WIDE.U32 R28, R45, 0x5397829d, RZ ;  /* 0x5397829d2d1c7825 */ /* 0x000fe200078e00ff */
[----:B------:R-:W-:Y:S02]  /*43a0*/  SHF.L.U32 R52, R40, 0x10, RZ ;  /* 0x0000001028347819 */ /* 0x000fe400000006ff */
[----:B------:R-:W-:Y:S02]  /*43b0*/  SHF.L.U32 R40, R26, 0x10, RZ ;  /* 0x000000101a287819 */ /* 0x000fe400000006ff */
[----:B------:R-:W1:Y:S01]  /*43c0*/  LDC R30, c[0x0][0x2ac] ;  /* 0x0000ab00ff1e7b82 */ /* 0x000e620000000800 */
[----:B------:R-:W-:Y:S01]  /*43d0*/  SHF.L.U32 R28, R27, 0x10, RZ ;  /* 0x000000101b1c7819 */ /* 0x000fe200000006ff */
[----:B------:R-:W-:Y:S01]  /*43e0*/  FADD.FTZ R27, R52, -UR17 ;  /* 0x80000011341b7e21 */ /* 0x000fe20008010000 */
[----:B------:R-:W-:Y:S01]  /*43f0*/  FADD.FTZ R40, R40, -UR17 ;  /* 0x8000001128287e21 */ /* 0x000fe20008010000 */
[----:B------:R-:W-:-:S02]  /*4400*/  SHF.R.U32.HI R29, RZ, 0x4, R29 ;  /* 0x00000004ff1d7819 */ /* 0x000fc4000001161d */
[----:B------:R-:W-:Y:S01]  /*4410*/  SHF.L.U32 R39, R39, 0x10, RZ ;  /* 0x0000001027277819 */ /* 0x000fe200000006ff */
[----:B------:R-:W-:Y:S01]  /*4420*/  FMUL.FTZ R27, R27, UR18 ;  /* 0x000000121b1b7c20 */ /* 0x000fe20008410000 */
[----:B------:R-:W-:Y:S01]  /*4430*/  SHF.L.U32 R41, R41, 0x10, RZ ;  /* 0x0000001029297819 */ /* 0x000fe200000006ff */
[----:B------:R-:W-:Y:S01]  /*4440*/  FMUL.FTZ R40, R40, UR18 ;  /* 0x0000001228287c20 */ /* 0x000fe20008410000 */
[----:B------:R-:W-:Y:S01]  /*4450*/  SHF.L.U32 R25, R25, 0x10, RZ ;  /* 0x0000001019197819 */ /* 0x000fe200000006ff */
[----:B0-----:R-:W-:-:S09]  /*4460*/  ULEA UR9, UR10, UR9, 0x18 ;  /* 0x000000090a097291 */ /* 0x001fd2000f8ec03f */
[----:B------:R-:W-:Y:S01]  /*4470*/  @!P0 STS.64 [UR9+0x80], R18 ;  /* 0x00008012ff008988 */ /* 0x000fe20008000a09 */
[----:B------:R-:W-:Y:S06]  /*4480*/  BAR.SYNC.DEFER_BLOCKING 0x0 ;  /* 0x0000000000007b1d */ /* 0x000fec0000010000 */
[----:B------:R-:W0:Y:S01]  /*4490*/  LDS.64 R20, [UR9+0x80] ;  /* 0x00008009ff147984 */ /* 0x000e220008000a00 */
[----:B------:R-:W-:Y:S02]  /*44a0*/  ULDC UR9, c[0x0][0x2bc] ;  /* 0x0000af0000097ab9 */ /* 0x000fe40000000800 */
[----:B0-----:R-:W-:Y:S01]  /*44b0*/  FMUL.FTZ R26, R20, UR9 ;  /* 0x00000009141a7c20 */ /* 0x001fe20008410000 */
[----:B------:R-:W-:Y:S01]  /*44c0*/  FMUL.FTZ R31, R21, UR9 ;  /* 0x00000009151f7c20 */ /* 0x000fe20008410000 */
[----:B-1----:R-:W-:Y:S06]  /*44d0*/  @!P6 BRA `(.L_x_28) ;  /* 0x000000000048e947 */ /* 0x002fec0003800000 */
        /* <DEDUP_REMOVED lines=18> */
.L_x_28:
[----:B------:R-:W-:Y:S01]  /*4600*/  ISETP.NE.AND P0, PT, R47, RZ, PT ;  /* 0x000000ff2f00720c */ /* 0x000fe20003f05270 */
[----:B------:R-:W-:-:S12]  /*4610*/  BSSY B0, `(.L_x_29) ;  /* 0x0000014000007945 */ /* 0x000fd80003800000 */
[----:B------:R-:W-:Y:S05]  /*4620*/  @!P0 BRA `(.L_x_30) ;  /* 0x0000000000488947 */ /* 0x000fea0003800000 */
[----:B------:R-:W-:Y:S01]  /*4630*/  ULDC.64 UR10, c[0x0][0x288] ;  /* 0x0000a200000a7ab9 */ /* 0x000fe20000000a00 */
[----:B------:R-:W-:Y:S01]  /*4640*/  MOV R18, R48 ;  /* 0x0000003000127202 */ /* 0x000fe20000000f00 */
[----:B------:R-:W-:Y:S01]  /*4650*/  IMAD R21, R13, UR10, RZ ;  /* 0x0000000a0d157c24 */ /* 0x000fe2000f8e02ff */
[----:B------:R-:W-:-:S03]  /*4660*/  MOV R19, R51 ;  /* 0x0000003300137202 */ /* 0x000fc60000000f00 */
[C---:B------:R-:W-:Y:S02]  /*4670*/  IMAD R21, R44.reuse, UR11, R21 ;  /* 0x0000000b2c157c24 */ /* 0x040fe4000f8e0215 */
[----:B------:R-:W-:Y:S01]  /*4680*/  IMAD.WIDE.U32 R18, R44, UR10, R18 ;  /* 0x0000000a2c127c25 */ /* 0x000fe2000f8e0012 */
[----:B------:R-:W-:-:S04]  /*4690*/  ULDC.64 UR10, c[0x0][0x210] ;  /* 0x00008400000a7ab9 */ /* 0x000fc80000000a00 */
[----:B------:R-:W-:Y:S01]  /*46a0*/  IADD3 R21, R19, R21, RZ ;  /* 0x0000001513157210 */ /* 0x000fe20007ffe0ff */
[----:B------:R-:W-:Y:S01]  /*46b0*/  FFMA.FTZ R19, R26, R40, R31 ;  /* 0x000000281a137223 */ /* 0x000fe2000001001f */
[----:B------:R-:W-:-:S03]  /*46c0*/  LEA R20, P0, R18, UR10, 0x1 ;  /* 0x0000000a12147c11 */ /* 0x000fc6000f8008ff */
[----:B------:R-:W-:Y:S01]  /*46d0*/  FFMA.FTZ R28, R28, R15, -R19 ;  /* 0x0000000f1c1c7223 */ /* 0x000fe20000010813 */
[----:B------:R-:W-:Y:S01]  /*46e0*/  LEA.HI.X R21, R18, UR11, R21, 0x1, P0 ;  /* 0x0000000b12157c11 */ /* 0x000fe200080f0c15 */
[----:B------:R-:W-:-:S04]  /*46f0*/  FFMA.FTZ R18, R26, R27, R31 ;  /* 0x0000001b1a127223 */ /* 0x000fc8000001001f */
[----:B------:R-:W-:-:S04]  /*4700*/  FFMA.FTZ R18, R39, R14, -R18 ;  /* 0x0000000e27127223 */ /* 0x000fc80000010812 */
[----:B------:R-:W-:Y:S01]  /*4710*/  FMUL.FTZ R19, R18, UR18 ;  /* 0x0000001212137c20 */ /* 0x000fe20008410000 */
[----:B------:R-:W-:-:S05]  /*4720*/  FMUL.FTZ R18, R28, UR18 ;  /* 0x000000121c127c20 */ /* 0x000fca0008410000 */
[----:B------:R-:W-:-:S05]  /*4730*/  F2FP.BF16.F32.PACK_AB R19, R18, R19 ;  /* 0x000000131213723e */ /* 0x000fca00000010ff */
[----:B------:R0:W-:Y:S02]  /*4740*/  STG.E desc[UR12][R20.64], R19 ;  /* 0x0000001314007986 */ /* 0x0001e4000c10190c */
.L_x_30:
[----:B------:R-:W-:Y:S05]  /*4750*/  BSYNC B0 ;  /* 0x0000000000007941 */ /* 0x000fea0003800000 */
.L_x_29:
[----:B------:R-:W-:Y:S01]  /*4760*/  ISETP.NE.AND P6, PT, R46, RZ, PT ;  /* 0x000000ff2e00720c */ /* 0x000fe20003fc5270 */
[----:B------:R-:W-:Y:S01]  /*4770*/  FADD.FTZ R41, R41, -UR17 ;  /* 0x8000001129297e21 */ /* 0x000fe20008010000 */
[----:B------:R-:W-:Y:S01]  /*4780*/  FADD.FTZ R25, R25, -UR17 ;  /* 0x8000001119197e21 */ /* 0x000fe20008010000 */
[----:B------:R-:W-:Y:S02]  /*4790*/  SHF.L.U32 R27, R38, 0x10, RZ ;  /* 0x00000010261b7819 */ /* 0x000fe400000006ff */
[----:B------:R-:W-:Y:S01]  /*47a0*/  SHF.L.U32 R24, R24, 0x10, RZ ;  /* 0x0000001018187819 */ /* 0x000fe200000006ff */
[----:B------:R-:W-:Y:S01]  /*47b0*/  FMUL.FTZ R53, R41, UR18 ;  /* 0x0000001229357c20 */ /* 0x000fe20008410000 */
[----:B------:R-:W-:Y:S01]  /*47c0*/  SHF.L.U32 R36, R36, 0x10, RZ ;  /* 0x0000001024247819 */ /* 0x000fe200000006ff */
[----:B------:R-:W-:Y:S01]  /*47d0*/  FMUL.FTZ R46, R25, UR18 ;  /* 0x00000012192e7c20 */ /* 0x000fe20008410000 */
[----:B------:R-:W-:-:S04]  /*47e0*/  SHF.L.U32 R23, R23, 0x10, RZ ;  /* 0x0000001017177819 */ /* 0x000fc800000006ff */
[----:B------:R-:W-:Y:S05]  /*47f0*/  @!P6 BRA `(.L_x_31) ;  /* 0x000000000048e947 */ /* 0x000fea0003800000 */
[----:B------:R-:W-:Y:S01]  /*4800*/  FFMA.FTZ R18, R53, R14, R16 ;  /* 0x0000000e35127223 */ /* 0x000fe20000010010 */
[----:B0-----:R-:W-:-:S03]  /*4810*/  FFMA.FTZ R19, R46, R15, R17 ;  /* 0x0000000f2e137223 */ /* 0x001fc60000010011 */
        /* <DEDUP_REMOVED lines=16> */
.L_x_31:
[----:B------:R-:W-:Y:S04]  /*4920*/  BSSY B0, `(.L_x_32) ;  /* 0x0000014000007945 */ /* 0x000fe80003800000 */
[----:B------:R-:W-:Y:S05]  /*4930*/  @!P3 BRA `(.L_x_33) ;  /* 0x000000000048b947 */ /* 0x000fea0003800000 */
[----:B------:R-:W-:Y:S01]  /*4940*/  ULDC.64 UR10, c[0x0][0x288] ;  /* 0x0000a200000a7ab9 */ /* 0x000fe20000000a00 */
[----:B------:R-:W-:Y:S01]  /*4950*/  MOV R18, R48 ;  /* 0x0000003000127202 */ /* 0x000fe20000000f00 */
[----:B0-----:R-:W-:Y:S01]  /*4960*/  IMAD R20, R11, UR10, RZ ;  /* 0x0000000a0b147c24 */ /* 0x001fe2000f8e02ff */
        /* <DEDUP_REMOVED lines=15> */
.L_x_33:
[----:B------:R-:W-:Y:S05]  /*4a60*/  BSYNC B0 ;  /* 0x0000000000007941 */ /* 0x000fea0003800000 */
.L_x_32:
[----:B------:R-:W-:Y:S01]  /*4a70*/  FADD.FTZ R36, R36, -UR17 ;  /* 0x8000001124247e21 */ /* 0x000fe20008010000 */
[----:B------:R-:W-:Y:S01]  /*4a80*/  FADD.FTZ R23, R23, -UR17 ;  /* 0x8000001117177e21 */ /* 0x000fe20008010000 */
[----:B------:R-:W-:Y:S02]  /*4a90*/  SHF.L.U32 R24, R22, 0x10, RZ ;  /* 0x0000001016187819 */ /* 0x000fe400000006ff */
[----:B------:R-:W-:Y:S01]  /*4aa0*/  SHF.L.U32 R35, R35, 0x10, RZ ;  /* 0x0000001023237819 */ /* 0x000fe200000006ff */
[----:B------:R-:W-:Y:S01]  /*4ab0*/  FMUL.FTZ R39, R36, UR18 ;  /* 0x0000001224277c20 */ /* 0x000fe20008410000 */
[----:B------:R-:W-:Y:S01]  /*4ac0*/  PRMT R22, R37, 0x7632, R22 ;  /* 0x0000763225167816 */ /* 0x000fe20000000016 */
[----:B------:R-:W-:Y:S01]  /*4ad0*/  FMUL.FTZ R38, R23, UR18 ;  /* 0x0000001217267c20 */ /* 0x000fe20008410000 */
[----:B------:R-:W-:Y:S06]  /*4ae0*/  @!P6 BRA `(.L_x_34) ;  /* 0x000000000048e947 */ /* 0x000fec0003800000 */
[----:B01----:R-:W-:Y:S01]  /*4af0*/  FFMA.FTZ R19, R38, R15, R17 ;  /* 0x0000000f26137223 */ /* 0x003fe20000010011 */
        /* <DEDUP_REMOVED lines=17> */
.L_x_34:
[----:B------:R-:W-:Y:S04]  /*4c10*/  BSSY B0, `(.L_x_35) ;  /* 0x0000014000007945 */ /* 0x000fe80003800000 */
[----:B------:R-:W-:Y:S05]  /*4c20*/  @!P2 BRA `(.L_x_36) ;  /* 0x000000000048a947 */ /* 0x000fea0003800000 */
[----:B------:R-:W-:Y:S01]  /*4c30*/  ULDC.64 UR10, c[0x0][0x288] ;  /* 0x0000a200000a7ab9 */ /* 0x000fe20000000a00 */
[----:B------:R-:W-:Y:S01]  /*4c40*/  MOV R18, R48 ;  /* 0x0000003000127202 */ /* 0x000fe20000000f00 */
[----:B01----:R-:W-:Y:S01]  /*4c50*/  IMAD R21, R9, UR10, RZ ;  /* 0x0000000a09157c24 */ /* 0x003fe2000f8e02ff */
        /* <DEDUP_REMOVED lines=15> */
.L_x_36:
[----:B------:R-:W-:Y:S05]  /*4d50*/  BSYNC B0 ;  /* 0x0000000000007941 */ /* 0x000fea0003800000 */
.L_x_35:
[----:B------:R-:W-:Y:S02]  /*4d60*/  SHF.L.U32 R37, R37, 0x10, RZ ;  /* 0x0000001025257819 */ /* 0x000fe400000006ff */
[----:B------:R-:W-:Y:S02]  /*4d70*/  SHF.L.U32 R22, R22, 0x10, RZ ;  /* 0x0000001016167819 */ /* 0x000fe400000006ff */
[----:B------:R-:W-:Y:S01]  /*4d80*/  PRMT R24, R34, 0x7632, R24 ;  /* 0x0000763222187816 */ /* 0x000fe20000000018 */
[----:B------:R-:W-:Y:S01]  /*4d90*/  FADD.FTZ R37, R37, -UR17 ;  /* 0x8000001125257e21 */ /* 0x000fe20008010000 */
[----:B012---:R-:W-:Y:S01]  /*4da0*/  PRMT R19, R32, 0x7632, R19 ;  /* 0x0000763220137816 */ /* 0x007fe20000000013 */
[----:B------:R-:W-:Y:S01]  /*4db0*/  FADD.FTZ R18, R22, -UR17 ;  /* 0x8000001116127e21 */ /* 0x000fe20008010000 */
[----:B------:R-:W-:Y:S01]  /*4dc0*/  SHF.L.U32 R23, R34, 0x10, RZ ;  /* 0x0000001022177819 */ /* 0x000fe200000006ff */
[----:B------:R-:W-:Y:S01]  /*4dd0*/  FMUL.FTZ R37, R37, UR18 ;  /* 0x0000001225257c20 */ /* 0x000fe20008410000 */
[----:B------:R-:W-:Y:S01]  /*4de0*/  SHF.L.U32 R32, R32, 0x10, RZ ;  /* 0x0000001020207819 */ /* 0x000fe200000006ff */
[----:B------:R-:W-:Y:S01]  /*4df0*/  FMUL.FTZ R36, R18, UR18 ;  /* 0x0000001212247c20 */ /* 0x000fe20008410000 */
[----:B------:R-:W-:-:S02]  /*4e00*/  SHF.L.U32 R24, R24, 0x10, RZ ;  /* 0x0000001018187819 */ /* 0x000fc400000006ff */
[----:B------:R-:W-:Y:S01]  /*4e10*/  SHF.L.U32 R22, R19, 0x10, RZ ;  /* 0x0000001013167819 */ /* 0x000fe200000006ff */
        /* <DEDUP_REMOVED lines=19> */
.L_x_37:
[----:B------:R-:W-:Y:S04]  /*4f50*/  BSSY B0, `(.L_x_38) ;  /* 0x0000016000007945 */ /* 0x000fe80003800000 */
[----:B------:R-:W-:Y:S05]  /*4f60*/  @!P5 BRA `(.L_x_39) ;  /* 0x000000000050d947 */ /* 0x000fea0003800000 */
[----:B------:R-:W-:Y:S01]  /*4f70*/  IADD3 R19, R44, 0x18, RZ ;  /* 0x000000182c137810 */ /* 0x000fe20007ffe0ff */
[----:B------:R-:W-:Y:S01]  /*4f80*/  ULDC.64 UR10, c[0x0][0x288] ;  /* 0x0000a200000a7ab9 */ /* 0x000fe20000000a00 */
[----:B------:R-:W-:Y:S02]  /*4f90*/  MOV R20, R48 ;  /* 0x0000003000147202 */ /* 0x000fe40000000f00 */
[----:B------:R-:W-:Y:S02]  /*4fa0*/  SHF.R.S32.HI R18, RZ, 0x1f, R19 ;  /* 0x0000001fff127819 */ /* 0x000fe40000011413 */
[----:B------:R-:W-:-:S03]  /*4fb0*/  MOV R21, R51 ;  /* 0x0000003300157202 */ /* 0x000fc60000000f00 */
[----:B------:R-:W-:Y:S02]  /*4fc0*/  IMAD R18, R18, UR10, RZ ;  /* 0x0000000a12127c24 */ /* 0x000fe4000f8e02ff */
[----:B------:R-:W-:-:S04]  /*4fd0*/  IMAD.WIDE.U32 R20, R19, UR10, R20 ;  /* 0x0000000a13147c25 */ /* 0x000fc8000f8e0014 */
[----:B------:R-:W-:Y:S01]  /*4fe0*/  IMAD R19, R19, UR11, R18 ;  /* 0x0000000b13137c24 */ /* 0x000fe2000f8e0212 */
[----:B------:R-:W-:Y:S02]  /*4ff0*/  ULDC.64 UR10, c[0x0][0x210] ;  /* 0x00008400000a7ab9 */ /* 0x000fe40000000a00 */
[----:B------:R-:W-:Y:S02]  /*5000*/  LEA R18, P0, R20, UR10, 0x1 ;  /* 0x0000000a14127c11 */ /* 0x000fe4000f8008ff */
[----:B------:R-:W-:Y:S01]  /*5010*/  IADD3 R19, R21, R19, RZ ;  /* 0x0000001315137210 */ /* 0x000fe20007ffe0ff */
[----:B------:R-:W-:-:S03]  /*5020*/  FFMA.FTZ R21, R26, R36, R31 ;  /* 0x000000241a157223 */ /* 0x000fc6000001001f */
[----:B------:R-:W-:Y:S01]  /*5030*/  LEA.HI.X R19, R20, UR11, R19, 0x1, P0 ;  /* 0x0000000b14137c11 */ /* 0x000fe200080f0c13 */
[----:B------:R-:W-:Y:S01]  /*5040*/  FFMA.FTZ R20, R26, R37, R31 ;  /* 0x000000251a147223 */ /* 0x000fe2000001001f */
[----:B------:R-:W-:-:S03]  /*5050*/  FFMA.FTZ R24, R24, R15, -R21 ;  /* 0x0000000f18187223 */ /* 0x000fc60000010815 */
[----:B------:R-:W-:-:S04]  /*5060*/  FFMA.FTZ R20, R23, R14, -R20 ;  /* 0x0000000e17147223 */ /* 0x000fc80000010814 */
[----:B------:R-:W-:Y:S01]  /*5070*/  FMUL.FTZ R21, R20, UR18 ;  /* 0x0000001214157c20 */ /* 0x000fe20008410000 */
[----:B------:R-:W-:-:S05]  /*5080*/  FMUL.FTZ R20, R24, UR18 ;  /* 0x0000001218147c20 */ /* 0x000fca0008410000 */
[----:B------:R-:W-:-:S05]  /*5090*/  F2FP.BF16.F32.PACK_AB R21, R20, R21 ;  /* 0x000000151415723e */ /* 0x000fca00000010ff */
[----:B------:R0:W-:Y:S02]  /*50a0*/  STG.E desc[UR12][R18.64], R21 ;  /* 0x0000001512007986 */ /* 0x0001e4000c10190c */
.L_x_39:
[----:B------:R-:W-:Y:S05]  /*50b0*/  BSYNC B0 ;  /* 0x0000000000007941 */ /* 0x000fea0003800000 */
.L_x_38:
[----:B------:R-:W-:Y:S01]  /*50c0*/  FADD.FTZ R32, R32, -UR17 ;  /* 0x8000001120207e21 */ /* 0x000fe20008010000 */
[----:B------:R-:W-:Y:S01]  /*50d0*/  PRMT R24, R4, 0x7632, R24 ;  /* 0x0000763204187816 */ /* 0x000fe20000000018 */
[----:B------:R-:W-:Y:S01]  /*50e0*/  FADD.FTZ R22, R22, -UR17 ;  /* 0x8000001116167e21 */ /* 0x000fe20008010000 */
[----:B------:R-:W-:Y:S01]  /*50f0*/  SHF.L.U32 R23, R4, 0x10, RZ ;  /* 0x0000001004177819 */ /* 0x000fe200000006ff */
[----:B------:R-:W-:Y:S01]  /*5100*/  FMUL.FTZ R37, R32, UR18 ;  /* 0x0000001220257c20 */ /* 0x000fe20008410000 */
[----:B------:R-:W-:Y:S01]  /*5110*/  PRMT R4, R33, 0x7632, R4 ;  /* 0x0000763221047816 */ /* 0x000fe20000000004 */
[----:B------:R-:W-:Y:S01]  /*5120*/  FMUL.FTZ R32, R22, UR18 ;  /* 0x0000001216207c20 */ /* 0x000fe20008410000 */
[----:B------:R-:W-:Y:S01]  /*5130*/  SHF.L.U32 R24, R24, 0x10, RZ ;  /* 0x0000001018187819 */ /* 0x000fe200000006ff */
[----:B------:R-:W-:Y:S06]  /*5140*/  @!P6 BRA `(.L_x_40) ;  /* 0x000000000048e947 */ /* 0x000fec0003800000 */
[----:B0-----:R-:W-:Y:S01]  /*5150*/  FFMA.FTZ R19, R32, R15, R17 ;  /* 0x0000000f20137223 */ /* 0x001fe20000010011 */
        /* <DEDUP_REMOVED lines=17> */
.L_x_40:
[----:B------:R-:W-:Y:S04]  /*5270*/  BSSY B0, `(.L_x_41) ;  /* 0x0000016000007945 */ /* 0x000fe80003800000 */
[----:B------:R-:W-:Y:S05]  /*5280*/  @!P4 BRA `(.L_x_42) ;  /* 0x000000000050c947 */ /* 0x000fea0003800000 */
[----:B0-----:R-:W-:Y:S01]  /*5290*/  IADD3 R19, R44, 0x20, RZ ;  /* 0x000000202c137810 */ /* 0x001fe20007ffe0ff */
        /* <DEDUP_REMOVED lines=19> */
.L_x_42:
[----:B------:R-:W-:Y:S05]  /*53d0*/  BSYNC B0 ;  /* 0x0000000000007941 */ /* 0x000fea0003800000 */
.L_x_41:
[----:B------:R-:W-:Y:S01]  /*53e0*/  SHF.L.U32 R33, R33, 0x10, RZ ;  /* 0x0000001021217819 */ /* 0x000fe200000006ff */
[----:B------:R-:W-:Y:S01]  /*53f0*/  IMAD R29, R30, UR14, R29 ;  /* 0x0000000e1e1d7c24 */ /* 0x000fe2000f8e021d */
[----:B------:R-:W-:Y:S02]  /*5400*/  SHF.L.U32 R4, R4, 0x10, RZ ;  /* 0x0000001004047819 */ /* 0x000fe400000006ff */
[----:B------:R-:W-:Y:S01]  /*5410*/  PRMT R22, R3, 0x7632, R22 ;  /* 0x0000763203167816 */ /* 0x000fe20000000016 */
[----:B------:R-:W-:Y:S01]  /*5420*/  FADD.FTZ R33, R33, -UR17 ;  /* 0x8000001121217e21 */ /* 0x000fe20008010000 */
[----:B------:R-:W-:Y:S01]  /*5430*/  SHF.L.U32 R23, R3, 0x10, RZ ;  /* 0x0000001003177819 */ /* 0x000fe200000006ff */
[----:B------:R-:W-:Y:S01]  /*5440*/  FADD.FTZ R4, R4, -UR17 ;  /* 0x8000001104047e21 */ /* 0x000fe20008010000 */
[----:B------:R-:W-:Y:S01]  /*5450*/  PRMT R3, R6, 0x7632, R3 ;  /* 0x0000763206037816 */ /* 0x000fe20000000003 */
[----:B------:R-:W-:Y:S01]  /*5460*/  FMUL.FTZ R35, R33, UR18 ;  /* 0x0000001221237c20 */ /* 0x000fe20008410000 */
[----:B------:R-:W-:Y:S01]  /*5470*/  SHF.L.U32 R22, R22, 0x10, RZ ;  /* 0x0000001016167819 */ /* 0x000fe200000006ff */
[----:B------:R-:W-:Y:S01]  /*5480*/  FMUL.FTZ R28, R4, UR18 ;  /* 0x00000012041c7c20 */ /* 0x000fe20008410000 */
[----:B------:R-:W-:Y:S06]  /*5490*/  @!P6 BRA `(.L_x_43) ;  /* 0x000000000048e947 */ /* 0x000fec0003800000 */
[----:B------:R-:W-:Y:S01]  /*54a0*/  FFMA.FTZ R4, R35, R14, R16 ;  /* 0x0000000e23047223 */ /* 0x000fe20000010010 */
[----:B01----:R-:W-:-:S03]  /*54b0*/  FFMA.FTZ R18, R28, R15, R17 ;  /* 0x0000000f1c127223 */ /* 0x003fc60000010011 */
        /* <DEDUP_REMOVED lines=16> */
.L_x_43:
[----:B------:R-:W-:Y:S04]  /*55c0*/  BSSY B0, `(.L_x_44) ;  /* 0x0000016000007945 */ /* 0x000fe80003800000 */
[----:B------:R-:W-:Y:S05]  /*55d0*/  @!P1 BRA `(.L_x_45) ;  /* 0x0000000000509947 */ /* 0x000fea0003800000 */
[----:B------:R-:W-:Y:S01]  /*55e0*/  IADD3 R25, R44, 0x28, RZ ;  /* 0x000000282c197810 */ /* 0x000fe20007ffe0ff */
[----:B------:R-:W-:Y:S01]  /*55f0*/  ULDC.64 UR10, c[0x0][0x288] ;  /* 0x0000a200000a7ab9 */ /* 0x000fe20000000a00 */
[----:B01----:R-:W-:Y:S02]  /*5600*/  MOV R18, R48 ;  /* 0x0000003000127202 */ /* 0x003fe40000000f00 */
[----:B------:R-:W-:Y:S02]  /*5610*/  SHF.R.S32.HI R4, RZ, 0x1f, R25 ;  /* 0x0000001fff047819 */ /* 0x000fe40000011419 */
[----:B------:R-:W-:-:S03]  /*5620*/  MOV R19, R51 ;  /* 0x0000003300137202 */ /* 0x000fc60000000f00 */
[----:B------:R-:W-:Y:S02]  /*5630*/  IMAD R4, R4, UR10, RZ ;  /* 0x0000000a04047c24 */ /* 0x000fe4000f8e02ff */
[----:B------:R-:W-:-:S04]  /*5640*/  IMAD.WIDE.U32 R20, R25, UR10, R18 ;  /* 0x0000000a19147c25 */ /* 0x000fc8000f8e0012 */
[----:B------:R-:W-:Y:S02]  /*5650*/  IMAD R19, R25, UR11, R4 ;  /* 0x0000000b19137c24 */ /* 0x000fe4000f8e0204 */
[--C-:B------:R-:W-:Y:S01]  /*5660*/  FFMA.FTZ R4, R26, R35, R31.reuse ;  /* 0x000000231a047223 */ /* 0x100fe2000001001f */
[----:B------:R-:W-:Y:S02]  /*5670*/  ULDC.64 UR10, c[0x0][0x210] ;  /* 0x00008400000a7ab9 */ /* 0x000fe40000000a00 */
[----:B------:R-:W-:Y:S01]  /*5680*/  LEA R18, P0, R20, UR10, 0x1 ;  /* 0x0000000a14127c11 */ /* 0x000fe2000f8008ff */
[----:B------:R-:W-:Y:S01]  /*5690*/  FFMA.FTZ R4, R23, R14, -R4 ;  /* 0x0000000e17047223 */ /* 0x000fe20000010804 */
[----:B------:R-:W-:Y:S01]  /*56a0*/  IADD3 R19, R21, R19, RZ ;  /* 0x0000001315137210 */ /* 0x000fe20007ffe0ff */
[----:B------:R-:W-:-:S03]  /*56b0*/  FFMA.FTZ R21, R26, R28, R31 ;  /* 0x0000001c1a157223 */ /* 0x000fc6000001001f */
[----:B------:R-:W-:Y:S01]  /*56c0*/  LEA.HI.X R19, R20, UR11, R19, 0x1, P0 ;  /* 0x0000000b14137c11 */ /* 0x000fe200080f0c13 */
[----:B------:R-:W-:Y:S01]  /*56d0*/  FFMA.FTZ R22, R22, R15, -R21 ;  /* 0x0000000f16167223 */ /* 0x000fe20000010815 */
[----:B------:R-:W-:-:S03]  /*56e0*/  FMUL.FTZ R21, R4, UR18 ;  /* 0x0000001204157c20 */ /* 0x000fc60008410000 */
[----:B------:R-:W-:-:S05]  /*56f0*/  FMUL.FTZ R4, R22, UR18 ;  /* 0x0000001216047c20 */ /* 0x000fca0008410000 */
[----:B------:R-:W-:-:S05]  /*5700*/  F2FP.BF16.F32.PACK_AB R21, R4, R21 ;  /* 0x000000150415723e */ /* 0x000fca00000010ff */
[----:B------:R2:W-:Y:S02]  /*5710*/  STG.E desc[UR12][R18.64], R21 ;  /* 0x0000001512007986 */ /* 0x0005e4000c10190c */
.L_x_45:
[----:B------:R-:W-:Y:S05]  /*5720*/  BSYNC B0 ;  /* 0x0000000000007941 */ /* 0x000fea0003800000 */
.L_x_44:
[----:B------:R-:W-:Y:S01]  /*5730*/  SHF.L.U32 R6, R6, 0x10, RZ ;  /* 0x0000001006067819 */ /* 0x000fe200000006ff */
[----:B------:R-:W-:Y:S01]  /*5740*/  ULDC.64 UR10, c[0x0][0x290] ;  /* 0x0000a400000a7ab9 */ /* 0x000fe20000000a00 */
[----:B------:R-:W-:Y:S02]  /*5750*/  SHF.L.U32 R3, R3, 0x10, RZ ;  /* 0x0000001003037819 */ /* 0x000fe400000006ff */
[----:B------:R-:W-:Y:S01]  /*5760*/  PRMT R20, R5, 0x7632, R20 ;  /* 0x0000763205147816 */ /* 0x000fe20000000014 */
[----:B------:R-:W-:Y:S01]  /*5770*/  FADD.FTZ R6, R6, -UR17 ;  /* 0x8000001106067e21 */ /* 0x000fe20008010000 */
[----:B------:R-:W-:Y:S01]  /*5780*/  IADD3 R29, R29, 0x30, RZ ;  /* 0x000000301d1d7810 */ /* 0x000fe20007ffe0ff */
[----:B------:R-:W-:Y:S01]  /*5790*/  FADD.FTZ R3, R3, -UR17 ;  /* 0x8000001103037e21 */ /* 0x000fe20008010000 */
[----:B012---:R-:W-:Y:S01]  /*57a0*/  SHF.L.U32 R21, R5, 0x10, RZ ;  /* 0x0000001005157819 */ /* 0x007fe200000006ff */
[----:B------:R-:W-:Y:S01]  /*57b0*/  FMUL.FTZ R25, R6, UR18 ;  /* 0x0000001206197c20 */ /* 0x000fe20008410000 */
[----:B------:R-:W-:Y:S01]  /*57c0*/  SHF.L.U32 R20, R20, 0x10, RZ ;  /* 0x0000001014147819 */ /* 0x000fe200000006ff */
[----:B------:R-:W-:Y:S01]  /*57d0*/  FMUL.FTZ R24, R3, UR18 ;  /* 0x0000001203187c20 */ /* 0x000fe20008410000 */
[----:B------:R-:W-:Y:S01]  /*57e0*/  SHF.R.S32.HI R27, RZ, 0x1f, R29 ;  /* 0x0000001fff1b7819 */ /* 0x000fe2000001141d */
        /* <DEDUP_REMOVED lines=19> */
.L_x_46:
[----:B------:R-:W-:Y:S01]  /*5920*/  ISETP.GE.U32.AND P0, PT, R29, UR10, PT ;  /* 0x0000000a1d007c0c */ /* 0x000fe2000bf06070 */
[----:B------:R-:W-:Y:S01]  /*5930*/  BSSY B0, `(.L_x_47) ;  /* 0x000001b000007945 */ /* 0x000fe20003800000 */
[----:B------:R-:W-:Y:S02]  /*5940*/  IADD3 R3, R44, 0x38, RZ ;  /* 0x000000382c037810 */ /* 0x000fe40007ffe0ff */
[----:B------:R-:W-:Y:S02]  /*5950*/  ISETP.GE.AND.EX P0, PT, R27, UR11, PT, P0 ;  /* 0x0000000b1b007c0c */ /* 0x000fe4000bf06300 */
[----:B------:R-:W-:Y:S02]  /*5960*/  PRMT R27, R2, 0x7632, R27 ;  /* 0x00007632021b7816 */ /* 0x000fe4000000001b */
[----:B------:R-:W-:Y:S02]  /*5970*/  ISETP.LT.U32.AND P0, PT, R45, 0x188, !P0 ;  /* 0x000001882d00780c */ /* 0x000fe40004701070 */
[----:B------:R-:W-:-:S11]  /*5980*/  SHF.R.S32.HI R6, RZ, 0x1f, R3 ;  /* 0x0000001fff067819 */ /* 0x000fd60000011403 */
        /* <DEDUP_REMOVED lines=21> */
.L_x_48:
[----:B------:R-:W-:Y:S05]  /*5ae0*/  BSYNC B0 ;  /* 0x0000000000007941 */ /* 0x000fea0003800000 */
.L_x_47:
[----:B0-----:R-:W-:Y:S02]  /*5af0*/  SHF.L.U32 R4, R2, 0x10, RZ ;  /* 0x0000001002047819 */ /* 0x001fe400000006ff */
[----:B------:R-:W-:Y:S02]  /*5b00*/  SHF.L.U32 R2, R27, 0x10, RZ ;  /* 0x000000101b027819 */ /* 0x000fe400000006ff */
[----:B------:R-:W-:Y:S01]  /*5b10*/  ISETP.GE.U32.AND P0, PT, R3, UR10, PT ;  /* 0x0000000a03007c0c */ /* 0x000fe2000bf06070 */
[----:B------:R-:W-:Y:S01]  /*5b20*/  FADD.FTZ R4, R4, -UR17 ;  /* 0x8000001104047e21 */ /* 0x000fe20008010000 */
[----:B------:R-:W-:Y:S01]  /*5b30*/  PRMT R18, R0, 0x7632, R18 ;  /* 0x0000763200127816 */ /* 0x000fe20000000012 */
[----:B------:R-:W-:Y:S01]  /*5b40*/  FADD.FTZ R2, R2, -UR17 ;  /* 0x8000001102027e21 */ /* 0x000fe20008010000 */
[----:B------:R-:W-:Y:S01]  /*5b50*/  ISETP.GE.AND.EX P0, PT, R6, UR11, PT, P0 ;  /* 0x0000000b06007c0c */ /* 0x000fe2000bf06300 */
[----:B------:R-:W-:Y:S01]  /*5b60*/  FMUL.FTZ R23, R4, UR18 ;  /* 0x0000001204177c20 */ /* 0x000fe20008410000 */
[----:B------:R-:W-:Y:S01]  /*5b70*/  SHF.L.U32 R5, R0, 0x10, RZ ;  /* 0x0000001000057819 */ /* 0x000fe200000006ff */
[----:B------:R-:W-:Y:S01]  /*5b80*/  FMUL.FTZ R22, R2, UR18 ;  /* 0x0000001202167c20 */ /* 0x000fe20008410000 */
[----:B------:R-:W-:-:S02]  /*5b90*/  ISETP.LT.U32.AND P0, PT, R45, 0x188, !P0 ;  /* 0x000001882d00780c */ /* 0x000fc40004701070 */
[----:B------:R-:W-:Y:S01]  /*5ba0*/  SHF.L.U32 R0, R18, 0x10, RZ ;  /* 0x0000001012007819 */ /* 0x000fe200000006ff */
[----:B------:R-:W-:Y:S10]  /*5bb0*/  @!P6 BRA `(.L_x_49) ;  /* 0x000000000048e947 */ /* 0x000ff40003800000 */
        /* <DEDUP_REMOVED lines=18> */
.L_x_49:
[----:B------:R-:W-:Y:S04]  /*5ce0*/  BSSY B0, `(.L_x_50) ;  /* 0x0000013000007945 */ /* 0x000fe80003800000 */
[----:B------:R-:W-:Y:S05]  /*5cf0*/  @!P0 BRA `(.L_x_51) ;  /* 0x0000000000448947 */ /* 0x000fea0003800000 */
[----:B------:R-:W-:Y:S01]  /*5d00*/  ULDC.64 UR10, c[0x0][0x288] ;  /* 0x0000a200000a7ab9 */ /* 0x000fe20000000a00 */
[----:B------:R-:W-:Y:S01]  /*5d10*/  MOV R49, R51 ;  /* 0x0000003300317202 */ /* 0x000fe20000000f00 */
[C-C-:B------:R-:W-:Y:S01]  /*5d20*/  FFMA.FTZ R2, R26.reuse, R23, R31.reuse ;  /* 0x000000171a027223 */ /* 0x140fe2000001001f */
[----:B------:R-:W-:Y:S01]  /*5d30*/  FFMA.FTZ R31, R26, R22, R31 ;  /* 0x000000161a1f7223 */ /* 0x000fe2000001001f */
[----:B------:R-:W-:Y:S02]  /*5d40*/  IMAD R6, R6, UR10, RZ ;  /* 0x0000000a06067c24 */ /* 0x000fe4000f8e02ff */
[----:B------:R-:W-:-:S04]  /*5d50*/  IMAD.WIDE.U32 R48, R3, UR10, R48 ;  /* 0x0000000a03307c25 */ /* 0x000fc8000f8e0030 */
[----:B------:R-:W-:Y:S01]  /*5d60*/  FFMA.FTZ R2, R5, R14, -R2 ;  /* 0x0000000e05027223 */ /* 0x000fe20000010802 */
[----:B------:R-:W-:Y:S01]  /*5d70*/  FFMA.FTZ R31, R0, R15, -R31 ;  /* 0x0000000f001f7223 */ /* 0x000fe2000001081f */
[----:B------:R-:W-:Y:S01]  /*5d80*/  IMAD R3, R3, UR11, R6 ;  /* 0x0000000b03037c24 */ /* 0x000fe2000f8e0206 */
[----:B------:R-:W-:Y:S01]  /*5d90*/  ULDC.64 UR10, c[0x0][0x210] ;  /* 0x00008400000a7ab9 */ /* 0x000fe20000000a00 */
[----:B------:R-:W-:Y:S01]  /*5da0*/  FMUL.FTZ R5, R2, UR18 ;  /* 0x0000001202057c20 */ /* 0x000fe20008410000 */
[----:B------:R-:W-:Y:S01]  /*5db0*/  FMUL.FTZ R0, R31, UR18 ;  /* 0x000000121f007c20 */ /* 0x000fe20008410000 */
[----:B------:R-:W-:Y:S02]  /*5dc0*/  LEA R2, P0, R48, UR10, 0x1 ;  /* 0x0000000a30027c11 */ /* 0x000fe4000f8008ff */
[----:B------:R-:W-:Y:S02]  /*5dd0*/  IADD3 R3, R49, R3, RZ ;  /* 0x0000000331037210 */ /* 0x000fe40007ffe0ff */
[----:B------:R-:W-:-:S02]  /*5de0*/  F2FP.BF16.F32.PACK_AB R5, R0, R5 ;  /* 0x000000050005723e */ /* 0x000fc400000010ff */
[----:B------:R-:W-:-:S05]  /*5df0*/  LEA.HI.X R3, R48, UR11, R3, 0x1, P0 ;  /* 0x0000000b30037c11 */ /* 0x000fca00080f0c03 */
[----:B------:R0:W-:Y:S02]  /*5e00*/  STG.E desc[UR12][R2.64], R5 ;  /* 0x0000000502007986 */ /* 0x0001e4000c10190c */
.L_x_51:
[----:B------:R-:W-:Y:S05]  /*5e10*/  BSYNC B0 ;  /* 0x0000000000007941 */ /* 0x000fea0003800000 */
.L_x_50:
[----:B------:R-:W-:Y:S01]  /*5e20*/  ULDC UR9, c[0x0][0x2a0] ;  /* 0x0000a80000097ab9 */ /* 0x000fe20000000800 */
[----:B------:R-:W-:Y:S01]  /*5e30*/  ULDC UR10, c[0x0][0x270] ;  /* 0x00009c00000a7ab9 */ /* 0x000fe20000000800 */
[----:B------:R-:W-:Y:S02]  /*5e40*/  UIADD3 UR15, UR16, UR15, URZ ;  /* 0x0000000f100f7290 */ /* 0x000fe4000fffe03f */
[----:B------:R-:W-:Y:S02]  /*5e50*/  UIMAD UR9, UR9, UR10, URZ ;  /* 0x0000000a090972a4 */ /* 0x000fe4000f8e023f */
[----:B------:R-:W-:Y:S02]  /*5e60*/  UIADD3 UR4, UR4, 0x1, URZ ;  /* 0x0000000104047890 */ /* 0x000fe4000fffe03f */
[----:B------:R-:W-:-:S06]  /*5e70*/  UISETP.GE.AND UP0, UPT, UR15, UR9, UPT ;  /* 0x000000090f00728c */ /* 0x000fcc000bf06270 */
[----:B------:R-:W-:-:S13]  /*5e80*/  PLOP3.LUT P0, PT, PT, PT, UP0, 0x80, 0x0 ;  /* 0x000000000000781c */ /* 0x000fda0003f0f008 */
[----:B------:R-:W-:Y:S05]  /*5e90*/  @!P0 BRA `(.L_x_52) ;  /* 0xffffffa400708947 */ /* 0x000fea000383ffff */
.L_x_1:
[----:B------:R-:W1:Y:S01]  /*5ea0*/  LDC R4, c[0x0][0xc] ;  /* 0x00000300ff047b82 */ /* 0x000e620000000800 */
[----:B------:R-:W-:Y:S01]  /*5eb0*/  ISETP.NE.AND P2, PT, R45, RZ, PT ;  /* 0x000000ff2d00720c */ /* 0x000fe20003f45270 */
[----:B------:R-:W-:Y:S06]  /*5ec0*/  BSSY B0, `(.L_x_53) ;  /* 0x0000015000007945 */ /* 0x000fec0003800000 */
[----:B------:R-:W2:Y:S08]  /*5ed0*/  LDC R7, c[0x0][0x10] ;  /* 0x00000400ff077b82 */ /* 0x000eb00000000800 */
[----:B0-----:R-:W0:Y:S01]  /*5ee0*/  LDC.64 R2, c[0x0][0x258] ;  /* 0x00009600ff027b82 */ /* 0x001e220000000a00 */
[----:B-1----:R-:W-:-:S02]  /*5ef0*/  IADD3 R0, R4, -0x1, RZ ;  /* 0xffffffff04007810 */ /* 0x002fc40007ffe0ff */
[----:B------:R-:W-:Y:S02]  /*5f00*/  ISETP.NE.AND P1, PT, R4, 0x1, PT ;  /* 0x000000010400780c */ /* 0x000fe40003f25270 */
[----:B------:R-:W-:Y:S02]  /*5f10*/  ISETP.NE.AND P0, PT, R0, UR14, PT ;  /* 0x0000000e00007c0c */ /* 0x000fe4000bf05270 */
[C---:B--2---:R-:W-:Y:S02]  /*5f20*/  IADD3 R5, R7.reuse, -0x1, RZ ;  /* 0xffffffff07057810 */ /* 0x044fe40007ffe0ff */
[----:B------:R-:W-:Y:S02]  /*5f30*/  SHF.L.U32 R0, R7, 0x1, RZ ;  /* 0x0000000107007819 */ /* 0x000fe400000006ff */
[----:B------:R-:W-:Y:S02]  /*5f40*/  ISETP.NE.OR P0, PT, R12, R5, P0 ;  /* 0x000000050c00720c */ /* 0x000fe40000705670 */
[----:B------:R-:W-:-:S05]  /*5f50*/  SEL R5, R0, RZ, P1 ;  /* 0x000000ff00057207 */ /* 0x000fca0000800000 */
[----:B0-----:R-:W-:Y:S01]  /*5f60*/  IMAD.WIDE.U32 R2, R5, 0x4, R2 ;  /* 0x0000000405027825 */ /* 0x001fe200078e0002 */
[----:B------:R-:W-:Y:S06]  /*5f70*/  @P2 BRA `(.L_x_54) ;  /* 0x0000000000242947 */ /* 0x000fec0003800000 */
[----:B------:R-:W0:Y:S01]  /*5f80*/  S2R R0, SR_LANEID ;  /* 0x0000000000007919 */ /* 0x000e220000000000 */
[----:B------:R-:W-:Y:S02]  /*5f90*/  VOTEU.ANY UR4, UPT, PT ;  /* 0x0000000000047886 */ /* 0x000fe400038e0100 */
[----:B------:R-:W-:Y:S02]  /*5fa0*/  UFLO.U32 UR5, UR4 ;  /* 0x00000004000572bd */ /* 0x000fe400080e0000 */
[----:B------:R-:W1:Y:S04]  /*5fb0*/  POPC R5, UR4 ;  /* 0x0000000400057d09 */ /* 0x000e680008000000 */
[----:B0-----:R-:W-:-:S13]  /*5fc0*/  ISETP.EQ.U32.AND P1, PT, R0, UR5, PT ;  /* 0x0000000500007c0c */ /* 0x001fda000bf22070 */
[----:B------:R-:W-:Y:S06]  /*5fd0*/  @P1 MEMBAR.ALL.GPU ;  /* 0x0000000000001992 */ /* 0x000fec000000a000 */
[----:B------:R-:W-:-:S00]  /*5fe0*/  @P1 ERRBAR ;  /* 0x00000000000019ab */ /* 0x000fc00000000000 */
[----:B------:R-:W-:Y:S06]  /*5ff0*/  @P1 CGAERRBAR ;  /* 0x00000000000015ab */ /* 0x000fec0000000000 */
[----:B-1----:R0:W-:Y:S02]  /*6000*/  @P1 REDG.E.ADD.S32.STRONG.GPU desc[UR12][R2.64], R5 ;  /* 0x000000050200198e */ /* 0x0021e4000c10e38c */
.L_x_54:
[----:B------:R-:W-:Y:S05]  /*6010*/  BSYNC B0 ;  /* 0x0000000000007941 */ /* 0x000fea0003800000 */
.L_x_53:
[----:B------:R-:W-:Y:S05]  /*6020*/  @P0 EXIT ;  /* 0x000000000000094d */ /* 0x000fea0003800000 */
[----:B------:R-:W-:Y:S05]  /*6030*/  @P2 BRA `(.L_x_55) ;  /* 0x0000000000202947 */ /* 0x000fea0003800000 */
[----:B------:R-:W-:-:S05]  /*6040*/  IMAD R0, R4, R7, RZ ;  /* 0x0000000704007224 */ /* 0x000fca00078e02ff */
[----:B------:R-:W-:-:S13]  /*6050*/  ISETP.NE.AND P0, PT, R0, -0x1, PT ;  /* 0xffffffff0000780c */ /* 0x000fda0003f05270 */
[----:B------:R-:W-:Y:S05]  /*6060*/  @!P0 BRA `(.L_x_55) ;  /* 0x0000000000148947 */ /* 0x000fea0003800000 */
.L_x_56:
[----:B0-----:R-:W2:Y:S04]  /*6070*/  LDG.E.STRONG.GPU R5, desc[UR12][R2.64] ;  /* 0x0000000c02057981 */ /* 0x001ea8000c1ef900 */
[----:B--2---:R-:W-:Y:S01]  /*6080*/  CCTL.IVALL ;  /* 0x00000000ff00798f */ /* 0x004fe20002000000 */
[----:B------:R-:W-:Y:S05]  /*6090*/  YIELD ;  /* 0x0000000000007946 */ /* 0x000fea0003800000 */
[----:B------:R-:W-:-:S13]  /*60a0*/  ISETP.NE.AND P0, PT, R5, R0, PT ;  /* 0x000000000500720c */ /* 0x000fda0003f05270 */
[----:B------:R-:W-:Y:S05]  /*60b0*/  @P0 BRA `(.L_x_56) ;  /* 0xfffffffc00ec0947 */ /* 0x000fea000383ffff */
.L_x_55:
[----:B------:R-:W-:Y:S05]  /*60c0*/  WARPSYNC.ALL ;  /* 0x0000000000007948 */ /* 0x000fea0003800000 */
[----:B------:R-:W1:Y:S08]  /*60d0*/  LDC.64 R22, c[0x0][0x288] ;  /* 0x0000a200ff167b82 */ /* 0x000e700000000a00 */
[----:B------:R-:W-:Y:S01]  /*60e0*/  BAR.SYNC.DEFER_BLOCKING 0x0 ;  /* 0x0000000000007b1d */ /* 0x000fe20000010000 */
[----:B-1----:R-:W-:-:S04]  /*60f0*/  LEA.HI R0, P0, R23, R22, RZ, 0x1 ;  /* 0x0000001617007211 */ /* 0x002fc800078108ff */
[----:B0-----:R-:W-:-:S04]  /*6100*/  IADD3.X R3, RZ, R23, RZ, P0, !PT ;  /* 0x00000017ff037210 */ /* 0x001fc800007fe4ff */
[----:B------:R-:W-:Y:S02]  /*6110*/  SHF.R.S64 R24, R0, 0x1, R3 ;  /* 0x0000000100187819 */ /* 0x000fe40000001003 */
[----:B------:R-:W-:Y:S02]  /*6120*/  SHF.R.S32.HI R0, RZ, 0x1f, R45 ;  /* 0x0000001fff007819 */ /* 0x000fe4000001142d */
[----:B------:R-:W-:Y:S02]  /*6130*/  SHF.R.S32.HI R25, RZ, 0x1, R3 ;  /* 0x00000001ff197819 */ /* 0x000fe40000011403 */
[----:B------:R-:W-:-:S04]  /*6140*/  ISETP.GT.U32.AND P0, PT, R24, R45, PT ;  /* 0x0000002d1800720c */ /* 0x000fc80003f04070 */
[----:B------:R-:W-:-:S13]  /*6150*/  ISETP.GT.AND.EX P0, PT, R25, R0, PT, P0 ;  /* 0x000000001900720c */ /* 0x000fda0003f04300 */
[----:B------:R-:W-:Y:S05]  /*6160*/  @!P0 EXIT ;  /* 0x000000000000894d */ /* 0x000fea0003800000 */
[C---:B------:R-:W-:Y:S01]  /*6170*/  IMAD.WIDE.U32 R2, R22.reuse, 0x3, RZ ;  /* 0x0000000316027825 */ /* 0x040fe200078e00ff */
[----:B------:R-:W-:Y:S01]  /*6180*/  LEA R5, R23, R23, 0x1 ;  /* 0x0000001717057211 */ /* 0x000fe200078e08ff */
[----:B------:R-:W0:Y:S01]  /*6190*/  LDC.64 R14, c[0x0][0x218] ;  /* 0x00008600ff0e7b82 */ /* 0x000e220000000a00 */
[----:B------:R-:W-:Y:S01]  /*61a0*/  SHF.L.U64.HI R23, R22, 0x2, R23 ;  /* 0x0000000216177819 */ /* 0x000fe20000010217 */
[----:B------:R-:W-:Y:S01]  /*61b0*/  ULDC.64 UR4, c[0x0][0x268] ;  /* 0x00009a0000047ab9 */ /* 0x000fe20000000a00 */
[----:B------:R-:W-:Y:S02]  /*61c0*/  IADD3 R5, R3, R5, RZ ;  /* 0x0000000503057210 */ /* 0x000fe40007ffe0ff */
[----:B------:R-:W-:Y:S02]  /*61d0*/  SHF.L.U64.HI R31, R24, 0x2, R25 ;  /* 0x00000002181f7819 */ /* 0x000fe40000010219 */
[----:B------:R-:W-:Y:S01]  /*61e0*/  LEA.HI R2, P0, R5, R2, RZ, 0x1 ;  /* 0x0000000205027211 */ /* 0x000fe200078108ff */
[----:B------:R-:W1:Y:S03]  /*61f0*/  LDC.64 R16, c[0x0][0x220] ;  /* 0x00008800ff107b82 */ /* 0x000e660000000a00 */
[----:B------:R-:W-:-:S04]  /*6200*/  IADD3.X R5, RZ, R5, RZ, P0, !PT ;  /* 0x00000005ff057210 */ /* 0x000fc800007fe4ff */
[--C-:B------:R-:W-:Y:S02]  /*6210*/  SHF.R.S64 R27, R2, 0x1, R5.reuse ;  /* 0x00000001021b7819 */ /* 0x100fe40000001005 */
[----:B------:R-:W-:-:S04]  /*6220*/  SHF.R.S32.HI R2, RZ, 0x1, R5 ;  /* 0x00000001ff027819 */ /* 0x000fc80000011405 */
[----:B------:R-:W-:-:S07]  /*6230*/  SHF.L.U64.HI R29, R27, 0x2, R2 ;  /* 0x000000021b1d7819 */ /* 0x000fce0000010202 */
.L_x_57:
[----:B------:R-:W-:-:S04]  /*6240*/  LEA R6, P0, R45, UR4, 0x2 ;  /* 0x000000042d067c11 */ /* 0x000fc8000f8010ff */
[----:B------:R-:W-:Y:S02]  /*6250*/  LEA.HI.X R7, R45, UR5, R0, 0x2, P0 ;  /* 0x000000052d077c11 */ /* 0x000fe400080f1400 */
[-C--:B------:R-:W-:Y:S02]  /*6260*/  LEA R8, P0, R24, R6.reuse, 0x2 ;  /* 0x0000000618087211 */ /* 0x080fe400078010ff */
[-C--:B------:R-:W-:Y:S01]  /*6270*/  LEA R12, P1, R22, R6.reuse, 0x2 ;  /* 0x00000006160c7211 */ /* 0x080fe200078210ff */
[----:B--2---:R-:W2:Y:S01]  /*6280*/  LDG.E R18, desc[UR12][R6.64] ;  /* 0x0000000c06127981 */ /* 0x004ea2000c1e1900 */
[----:B------:R-:W-:Y:S02]  /*6290*/  LEA R10, P2, R27, R6, 0x2 ;  /* 0x000000061b0a7211 */ /* 0x000fe400078410ff */
[----:B------:R-:W-:Y:S02]  /*62a0*/  IADD3.X R9, R7, R31, RZ, P0, !PT ;  /* 0x0000001f07097210 */ /* 0x000fe400007fe4ff */
[----:B------:R-:W-:-:S02]  /*62b0*/  IADD3.X R13, R23, R7, RZ, P1, !PT ;  /* 0x00000007170d7210 */ /* 0x000fc40000ffe4ff */
[----:B------:R-:W-:Y:S01]  /*62c0*/  IADD3.X R11, R7, R29, RZ, P2, !PT ;  /* 0x0000001d070b7210 */ /* 0x000fe200017fe4ff */
[----:B------:R-:W2:Y:S04]  /*62d0*/  LDG.E R19, desc[UR12][R8.64] ;  /* 0x0000000c08137981 */ /* 0x000ea8000c1e1900 */
[----:B------:R-:W3:Y:S04]  /*62e0*/  LDG.E R20, desc[UR12][R12.64] ;  /* 0x0000000c0c147981 */ /* 0x000ee8000c1e1900 */
[----:B------:R-:W3:Y:S01]  /*62f0*/  LDG.E R21, desc[UR12][R10.64] ;  /* 0x0000000c0a157981 */ /* 0x000ee2000c1e1900 */
[----:B------:R-:W-:-:S02]  /*6300*/  SHF.L.U32 R5, R45, 0x1, RZ ;  /* 0x000000012d057819 */ /* 0x000fc400000006ff */
[----:B------:R-:W-:-:S03]  /*6310*/  IADD3 R45, R45, 0x188, RZ ;  /* 0x000001882d2d7810 */ /* 0x000fc60007ffe0ff */
[----:B0-----:R-:W-:-:S04]  /*6320*/  IMAD.WIDE R2, R5, 0x4, R14 ;  /* 0x0000000405027825 */ /* 0x001fc800078e020e */
[----:B-1----:R-:W-:Y:S01]  /*6330*/  IMAD.WIDE R4, R5, 0x4, R16 ;  /* 0x0000000405047825 */ /* 0x002fe200078e0210 */
[----:B------:R-:W-:Y:S02]  /*6340*/  ISETP.GT.U32.AND P0, PT, R24, R45, PT ;  /* 0x0000002d1800720c */ /* 0x000fe40003f04070 */
[----:B------:R-:W-:-:S04]  /*6350*/  SHF.R.S32.HI R0, RZ, 0x1f, R45 ;  /* 0x0000001fff007819 */ /* 0x000fc8000001142d */
[----:B------:R-:W-:Y:S01]  /*6360*/  ISETP.GT.AND.EX P0, PT, R25, R0, PT, P0 ;  /* 0x000000001900720c */ /* 0x000fe20003f04300 */
[----:B--2---:R2:W-:Y:S04]  /*6370*/  STG.E.64 desc[UR12][R2.64], R18 ;  /* 0x0000001202007986 */ /* 0x0045e8000c101b0c */
[----:B---3--:R2:W-:Y:S08]  /*6380*/  STG.E.64 desc[UR12][R4.64], R20 ;  /* 0x0000001404007986 */ /* 0x0085f0000c101b0c */
[----:B------:R-:W-:Y:S05]  /*6390*/  @P0 BRA `(.L_x_57) ;  /* 0xfffffffc00a80947 */ /* 0x000fea000383ffff */
[----:B------:R-:W-:Y:S05]  /*63a0*/  EXIT ;  /* 0x000000000000794d */ /* 0x000fea0003800000 */
.L_x_58:
        /* <DEDUP_REMOVED lines=13> */
.L_x_5585:


//--------------------- .text._Z35group_norm_nhwc_bwd_one_pass_kernelI11Bf16IOFp32WLi128ELi98ELi392EEv26Group_norm_nhwc_bwd_params --------------------------
	.section	.text._Z35group_norm_nhwc_bwd_one_pass_kernelI11Bf16IOFp32WLi128ELi98ELi392EEv26Group_norm_nhwc_bwd_params,"ax",@progbits
	.align	128
        .global         _Z35group_norm_nhwc_bwd_one_pass_kernelI11Bf16IOFp32WLi128ELi98ELi392EEv26Group_norm_nhwc_bwd_params
        .type           _Z35group_norm_nhwc_bwd_one_pass_kernelI11Bf16IOFp32WLi128ELi98ELi392EEv26Group_norm_nhwc_bwd_params,@function
        .size           _Z35group_norm_nhwc_bwd_one_pass_kernelI11Bf16IOFp32WLi128ELi98ELi392EEv26Group_norm_nhwc_bwd_params,(.L_x_5586 - _Z35group_norm_nhwc_bwd_one_pass_kernelI11Bf16IOFp32WLi128ELi98ELi392EEv26Group_norm_nhwc_bwd_params)
        .other          _Z35group_norm_nhwc_bwd_one_pass_kernelI11Bf16IOFp32WLi128ELi98ELi392EEv26Group_norm_nhwc_bwd_params,@"STO_CUDA_ENTRY STV_DEFAULT"
_Z35group_norm_nhwc_bwd_one_pass_kernelI11Bf16IOFp32WLi128ELi98ELi392EEv26Group_norm_nhwc_bwd_params:
.text._Z35group_norm_nhwc_bwd_one_pass_kernelI11Bf16IOFp32WLi128ELi98ELi392EEv26Group_norm_nhwc_bwd_params:
[----:B------:R-:W-:Y:S01]  /*0000*/  LDC R1, c[0x0][0x28] ;  /* 0x00000a00ff017b82 */ /* 0x000fe20000000800 */
[----:B------:R-:W0:Y:S01]  /*0010*/  S2R R0, SR_CTAID.Y ;  /* 0x0000000000007919 */ /* 0x000e220000002600 */
[----:B------:R-:W-:Y:S01]  /*0020*/  ULDC UR4, c[0x0][0x2a0] ;  /* 0x0000a80000047ab9 */ /* 0x000fe20000000800 */
[----:B------:R-:W-:-:S05]  /*0030*/  ULDC UR5, c[0x0][0x270] ;  /* 0x00009c0000057ab9 */ /* 0x000fca0000000800 */
[----:B------:R-:W1:Y:S01]  /*0040*/  S2UR UR7, SR_CTAID.X ;  /* 0x00000000000779c3 */ /* 0x000e620000002500 */
[----:B------:R-:W-:Y:S01]  /*0050*/  UIMAD UR4, UR4, UR5, URZ ;  /* 0x00000005040472a4 */ /* 0x000fe2000f8e023f */
[----:B------:R-:W2:Y:S01]  /*0060*/  S2R R2, SR_TID.X ;  /* 0x0000000000027919 */ /* 0x000ea20000002100 */
[----:B------:R-:W-:-:S04]  /*0070*/  ULDC.64 UR8, c[0x0][0x208] ;  /* 0x0000820000087ab9 */ /* 0x000fc80000000a00 */
[----:B0-----:R-:W-:-:S13]  /*0080*/  ISETP.GE.AND P0, PT, R0, UR4, PT ;  /* 0x0000000400007c0c */ /* 0x001fda000bf06270 */
[----:B-12---:R-:W-:Y:S05]  /*0090*/  @P0 BRA `(.L_x_59) ;  /* 0x0000009800980947 */ /* 0x006fea0003800000 */
[----:B------:R-:W0:Y:S01]  /*00a0*/  LDC R6, c[0x0][0x2ac] ;  /* 0x0000ab00ff067b82 */ /* 0x000e220000000800 */
[C---:B------:R-:W-:Y:S01]  /*00b0*/  IMAD.WIDE.U32 R4, R2.reuse, 0x5397829d, RZ ;  /* 0x5397829d02047825 */ /* 0x040fe200078e00ff */
[----:B------:R-:W-:Y:S01]  /*00c0*/  ULDC.64 UR10, c[0x0][0x290] ;  /* 0x0000a400000a7ab9 */ /* 0x000fe20000000a00 */
[----:B------:R-:W-:Y:S01]  /*00d0*/  ISETP.GE.U32.AND P1, PT, R2, 0x188, PT ;  /* 0x000001880200780c */ /* 0x000fe20003f26070 */
[----:B------:R-:W1:Y:S01]  /*00e0*/  S2R R15, SR_LANEID ;  /* 0x00000000000f7919 */ /* 0x000e620000000000 */
[----:B------:R-:W-:Y:S01]  /*00f0*/  LOP3.LUT R23, R23, 0xffffffbf, RZ, 0xc0, !PT ;  /* 0xffffffbf17177812 */ /* 0x000fe200078ec0ff */
[----:B------:R-:W-:Y:S01]  /*0100*/  UMOV UR5, 0x400 ;  /* 0x0000040000057882 */ /* 0x000fe20000000000 */
[----:B------:R-:W-:Y:S01]  /*0110*/  SHF.R.U32.HI R3, RZ, 0x4, R5 ;  /* 0x00000004ff037819 */ /* 0x000fe20000011605 */
[----:B------:R-:W2:Y:S01]  /*0120*/  LDC.64 R24, c[0x0][0x288] ;  /* 0x0000a200ff187b82 */ /* 0x000ea20000000a00 */
[----:B------:R-:W-:Y:S02]  /*0130*/  SHF.R.S32.HI R13, RZ, 0x1f, R2 ;  /* 0x0000001fff0d7819 */ /* 0x000fe40000011402 */
[----:B------:R-:W-:-:S02]  /*0140*/  MOV R14, R0 ;  /* 0x00000000000e7202 */ /* 0x000fc40000000f00 */
[----:B------:R-:W-:-:S03]  /*0150*/  LEA.HI R17, R13, R2, RZ, 0x5 ;  /* 0x000000020d117211 */ /* 0x000fc600078f28ff */
[----:B------:R-:W3:Y:S01]  /*0160*/  S2UR UR6, SR_CgaCtaId ;  /* 0x00000000000679c3 */ /* 0x000ee20000008800 */
[----:B------:R-:W-:Y:S02]  /*0170*/  LOP3.LUT R8, R17, 0xffffffe0, RZ, 0xc0, !PT ;  /* 0xffffffe011087812 */ /* 0x000fe400078ec0ff */
[----:B------:R-:W-:Y:S02]  /*0180*/  SHF.R.S32.HI R20, RZ, 0x5, R17 ;  /* 0x00000005ff147819 */ /* 0x000fe40000011411 */
[----:B------:R-:W-:Y:S01]  /*0190*/  IADD3 R8, -R8, 0x187, RZ ;  /* 0x0000018708087810 */ /* 0x000fe20007ffe1ff */
[----:B0-----:R-:W-:-:S05]  /*01a0*/  IMAD R3, R6, UR7, R3 ;  /* 0x0000000706037c24 */ /* 0x001fca000f8e0203 */
[C---:B------:R-:W-:Y:S02]  /*01b0*/  IADD3 R5, R3.reuse, 0x18, RZ ;  /* 0x0000001803057810 */ /* 0x040fe40007ffe0ff */
[----:B------:R-:W-:Y:S01]  /*01c0*/  IADD3 R4, R3, 0x20, RZ ;  /* 0x0000002003047810 */ /* 0x000fe20007ffe0ff */
[----:B--2---:R-:W-:Y:S01]  /*01d0*/  IMAD.WIDE.U32 R12, R24, 0x3, RZ ;  /* 0x00000003180c7825 */ /* 0x004fe200078e00ff */
[----:B------:R-:W-:Y:S02]  /*01e0*/  ISETP.LT.U32.AND P0, PT, R5, UR10, PT ;  /* 0x0000000a05007c0c */ /* 0x000fe4000bf01070 */
[----:B------:R-:W-:Y:S02]  /*01f0*/  SHF.R.S32.HI R5, RZ, 0x1f, R5 ;  /* 0x0000001fff057819 */ /* 0x000fe40000011405 */
[----:B------:R-:W-:Y:S02]  /*0200*/  ISETP.LT.U32.AND P2, PT, R4, UR10, PT ;  /* 0x0000000a04007c0c */ /* 0x000fe4000bf41070 */
[----:B------:R-:W-:Y:S01]  /*0210*/  ISETP.LT.AND.EX P0, PT, R5, UR11, !P1, P0 ;  /* 0x0000000b05007c0c */ /* 0x000fe2000cf01300 */
[----:B---3--:R-:W-:Y:S01]  /*0220*/  ULEA UR5, UR6, UR5, 0x18 ;  /* 0x0000000506057291 */ /* 0x008fe2000f8ec03f */
[----:B------:R-:W-:-:S02]  /*0230*/  SHF.R.S32.HI R7, RZ, 0x1f, R4 ;  /* 0x0000001fff077819 */ /* 0x000fc40000011404 */
[----:B------:R-:W-:Y:S02]  /*0240*/  IADD3 R6, R3, 0x28, RZ ;  /* 0x0000002803067810 */ /* 0x000fe40007ffe0ff */
[----:B------:R-:W-:Y:S02]  /*0250*/  ISETP.LT.AND.EX P2, PT, R7, UR11, !P1, P2 ;  /* 0x0000000b07007c0c */ /* 0x000fe4000cf41320 */
[----:B------:R-:W-:Y:S02]  /*0260*/  ISETP.LT.U32.AND P3, PT, R6, UR10, PT ;  /* 0x0000000a06007c0c */ /* 0x000fe4000bf61070 */
[----:B------:R-:W-:Y:S02]  /*0270*/  SHF.R.S32.HI R6, RZ, 0x1f, R6 ;  /* 0x0000001fff067819 */ /* 0x000fe40000011406 */
[----:B------:R-:W-:Y:S02]  /*0280*/  IADD3 R5, R3, 0x30, RZ ;  /* 0x0000003003057810 */ /* 0x000fe40007ffe0ff */
[----:B------:R-:W-:-:S02]  /*0290*/  @P0 LOP3.LUT R23, R23, 0x40, RZ, 0xfc, !PT ;  /* 0x0000004017170812 */ /* 0x000fc400078efcff */
[----:B------:R-:W-:Y:S02]  /*02a0*/  ISETP.LT.AND.EX P0, PT, R6, UR11, !P1, P3 ;  /* 0x0000000b06007c0c */ /* 0x000fe4000cf01330 */
[----:B------:R-:W-:Y:S02]  /*02b0*/  LOP3.LUT R23, R23, 0xffffffdf, RZ, 0xc0, !PT ;  /* 0xffffffdf17177812 */ /* 0x000fe400078ec0ff */
[----:B------:R-:W-:Y:S02]  /*02c0*/  ISETP.LT.U32.AND P3, PT, R5, UR10, PT ;  /* 0x0000000a05007c0c */ /* 0x000fe4000bf61070 */
[----:B------:R-:W-:Y:S02]  /*02d0*/  SHF.R.S32.HI R5, RZ, 0x1f, R5 ;  /* 0x0000001fff057819 */ /* 0x000fe40000011405 */
[----:B------:R-:W-:Y:S02]  /*02e0*/  @P2 LOP3.LUT R23, R23, 0x20, RZ, 0xfc, !PT ;  /* 0x0000002017172812 */ /* 0x000fe400078efcff */
[----:B------:R-:W-:-:S02]  /*02f0*/  IADD3 R6, R3, 0x38, RZ ;  /* 0x0000003803067810 */ /* 0x000fc40007ffe0ff */
        /* <DEDUP_REMOVED lines=11> */
[----:B------:R-:W-:-:S02]  /*03b0*/  ISETP.LT.AND.EX P0, PT, R7, UR11, !P1, P0 ;  /* 0x0000000b07007c0c */ /* 0x000fc4000cf01300 */
[----:B------:R-:W-:Y:S02]  /*03c0*/  LOP3.LUT R23, R23, 0xfffffffb, RZ, 0xc0, !PT ;  /* 0xfffffffb17177812 */ /* 0x000fe400078ec0ff */
[----:B------:R-:W-:Y:S02]  /*03d0*/  IADD3 R5, R3, 0x48, RZ ;  /* 0x0000004803057810 */ /* 0x000fe40007ffe0ff */
[----:B------:R-:W-:Y:S02]  /*03e0*/  @P2 LOP3.LUT R23, R23, 0x4, RZ, 0xfc, !PT ;  /* 0x0000000417172812 */ /* 0x000fe400078efcff */
[----:B------:R-:W-:Y:S02]  /*03f0*/  SHF.R.S32.HI R7, RZ, 0x1f, R5 ;  /* 0x0000001fff077819 */ /* 0x000fe40000011405 */
[----:B------:R-:W-:Y:S02]  /*0400*/  ISETP.LT.U32.AND P5, PT, R5, UR10, PT ;  /* 0x0000000a05007c0c */ /* 0x000fe4000bfa1070 */
[----:B------:R-:W-:-:S02]  /*0410*/  IADD3 R6, R3, 0x50, RZ ;  /* 0x0000005003067810 */ /* 0x000fc40007ffe0ff */
[----:B------:R-:W-:Y:S02]  /*0420*/  LOP3.LUT R23, R23, 0xfffffffd, RZ, 0xc0, !PT ;  /* 0xfffffffd17177812 */ /* 0x000fe400078ec0ff */
[----:B------:R-:W-:Y:S02]  /*0430*/  IADD3 R5, R3, 0x58, RZ ;  /* 0x0000005803057810 */ /* 0x000fe40007ffe0ff */
[----:B------:R-:W-:Y:S02]  /*0440*/  ISETP.LT.AND.EX P5, PT, R7, UR11, !P1, P5 ;  /* 0x0000000b07007c0c */ /* 0x000fe4000cfa1350 */
[----:B------:R-:W-:Y:S02]  /*0450*/  SHF.R.S32.HI R7, RZ, 0x1f, R6 ;  /* 0x0000001fff077819 */ /* 0x000fe40000011406 */
[----:B------:R-:W-:Y:S02]  /*0460*/  ISETP.LT.U32.AND P4, PT, R6, UR10, PT ;  /* 0x0000000a06007c0c */ /* 0x000fe4000bf81070 */
[----:B------:R-:W-:-:S02]  /*0470*/  @P0 LOP3.LUT R23, R23, 0x2, RZ, 0xfc, !PT ;  /* 0x0000000217170812 */ /* 0x000fc400078efcff */
[----:B------:R-:W-:Y:S02]  /*0480*/  SHF.R.S32.HI R6, RZ, 0x1f, R5 ;  /* 0x0000001fff067819 */ /* 0x000fe40000011405 */
[----:B------:R-:W-:Y:S02]  /*0490*/  ISETP.LT.U32.AND P3, PT, R5, UR10, PT ;  /* 0x0000000a05007c0c */ /* 0x000fe4000bf61070 */
[----:B------:R-:W-:Y:S02]  /*04a0*/  SHF.R.S32.HI R5, RZ, 0x1f, R3 ;  /* 0x0000001fff057819 */ /* 0x000fe40000011403 */
[----:B------:R-:W-:Y:S02]  /*04b0*/  ISETP.LT.U32.AND P0, PT, R3, UR10, PT ;  /* 0x0000000a03007c0c */ /* 0x000fe4000bf01070 */
[----:B------:R-:W-:Y:S02]  /*04c0*/  ISETP.LT.AND.EX P3, PT, R6, UR11, !P1, P3 ;  /* 0x0000000b06007c0c */ /* 0x000fe4000cf61330 */
[----:B------:R-:W-:-:S02]  /*04d0*/  ISETP.LT.AND.EX P0, PT, R5, UR11, !P1, P0 ;  /* 0x0000000b05007c0c */ /* 0x000fc4000cf01300 */
[----:B------:R-:W-:Y:S02]  /*04e0*/  ISETP.LT.AND.EX P4, PT, R7, UR11, !P1, P4 ;  /* 0x0000000b07007c0c */ /* 0x000fe4000cf81340 */
[----:B------:R-:W-:Y:S02]  /*04f0*/  IADD3 R6, R3, 0x8, RZ ;  /* 0x0000000803067810 */ /* 0x000fe40007ffe0ff */
[----:B------:R-:W-:Y:S02]  /*0500*/  LOP3.LUT R23, R23, 0xffffff7f, RZ, 0xc0, !PT ;  /* 0xffffff7f17177812 */ /* 0x000fe400078ec0ff */
[----:B------:R-:W-:Y:S02]  /*0510*/  IADD3 R7, R3, 0x10, RZ ;  /* 0x0000001003077810 */ /* 0x000fe40007ffe0ff */
[----:B------:R-:W-:Y:S02]  /*0520*/  SHF.R.S32.HI R9, RZ, 0x1f, R6 ;  /* 0x0000001fff097819 */ /* 0x000fe40000011406 */
[----:B------:R-:W-:-:S02]  /*0530*/  ISETP.LT.U32.AND P2, PT, R6, UR10, PT ;  /* 0x0000000a06007c0c */ /* 0x000fc4000bf41070 */
[----:B------:R-:W-:Y:S02]  /*0540*/  @P0 LOP3.LUT R23, R23, 0x80, RZ, 0xfc, !PT ;  /* 0x0000008017170812 */ /* 0x000fe400078efcff */
[----:B------:R-:W-:Y:S02]  /*0550*/  SHF.R.S32.HI R11, RZ, 0x1f, R7 ;  /* 0x0000001fff0b7819 */ /* 0x000fe40000011407 */
[----:B------:R-:W-:Y:S01]  /*0560*/  ISETP.LT.U32.AND P0, PT, R7, UR10, PT ;  /* 0x0000000a07007c0c */ /* 0x000fe2000bf01070 */
[----:B------:R-:W-:Y:S01]  /*0570*/  ULDC.U8 UR10, c[0x0][0x2a4] ;  /* 0x0000a900000a7ab9 */ /* 0x000fe20000000000 */
[----:B------:R-:W-:Y:S02]  /*0580*/  ISETP.LT.AND.EX P2, PT, R9, UR11, !P1, P2 ;  /* 0x0000000b09007c0c */ /* 0x000fe4000cf41320 */
[----:B------:R-:W-:Y:S02]  /*0590*/  ISETP.LT.AND.EX P1, PT, R11, UR11, !P1, P0 ;  /* 0x0000000b0b007c0c */ /* 0x000fe4000cf21300 */
[----:B------:R-:W-:-:S02]  /*05a0*/  LEA.HI R19, P0, R25, R24, RZ, 0x1 ;  /* 0x0000001819137211 */ /* 0x000fc400078108ff */
[----:B------:R-:W-:Y:S02]  /*05b0*/  LEA R20, R20, UR5, 0x3 ;  /* 0x0000000514147c11 */ /* 0x000fe4000f8e18ff */
[-C--:B------:R-:W-:Y:S02]  /*05c0*/  IADD3.X R22, RZ, R25.reuse, RZ, P0, !PT ;  /* 0x00000019ff167210 */ /* 0x080fe400007fe4ff */
[----:B------:R-:W-:Y:S02]  /*05d0*/  LEA R25, R25, R25, 0x1 ;  /* 0x0000001919197211 */ /* 0x000fe400078e08ff */
[----:B------:R-:W-:Y:S02]  /*05e0*/  ISETP.GT.AND P0, PT, R2, 0x17f, PT ;  /* 0x0000017f0200780c */ /* 0x000fe40003f04270 */
[----:B------:R-:W-:Y:S02]  /*05f0*/  IADD3 R25, R13, R25, RZ ;  /* 0x000000190d197210 */ /* 0x000fe40007ffe0ff */
[----:B------:R-:W0:Y:S01]  /*0600*/  LDC R13, c[0x0][0x10] ;  /* 0x00000400ff0d7b82 */ /* 0x000e220000000800 */
[----:B------:R-:W-:-:S02]  /*0610*/  SEL R8, R8, 0x1f, P0 ;  /* 0x0000001f08087807 */ /* 0x000fc40000000000 */
[----:B------:R-:W-:Y:S01]  /*0620*/  LEA.HI R18, P0, R25, R12, RZ, 0x1 ;  /* 0x0000000c19127211 */ /* 0x000fe200078108ff */
[----:B------:R-:W-:Y:S01]  /*0630*/  HFMA2.MMA R12, -RZ, RZ, 0, 0 ;  /* 0x00000000ff0c7435 */ /* 0x000fe200000001ff */
[--C-:B------:R-:W-:Y:S02]  /*0640*/  SHF.R.S64 R17, R19, 0x1, R22.reuse ;  /* 0x0000000113117819 */ /* 0x100fe40000001016 */
[----:B------:R-:W-:Y:S01]  /*0650*/  IADD3.X R25, RZ, R25, RZ, P0, !PT ;  /* 0x00000019ff197210 */ /* 0x000fe200007fe4ff */
[----:B------:R-:W2:Y:S01]  /*0660*/  LDC R10, c[0x0][0xc] ;  /* 0x00000300ff0a7b82 */ /* 0x000ea20000000800 */
[----:B------:R-:W-:Y:S02]  /*0670*/  SHF.R.S32.HI R22, RZ, 0x1, R22 ;  /* 0x00000001ff167819 */ /* 0x000fe40000011416 */
[--C-:B------:R-:W-:Y:S02]  /*0680*/  SHF.R.S64 R18, R18, 0x1, R25.reuse ;  /* 0x0000000112127819 */ /* 0x100fe40000001019 */
[----:B------:R-:W-:-:S02]  /*0690*/  SHF.R.S32.HI R25, RZ, 0x1, R25 ;  /* 0x00000001ff197819 */ /* 0x000fc40000011419 */
[----:B------:R-:W-:Y:S02]  /*06a0*/  SHF.L.U64.HI R21, R17, 0x2, R22 ;  /* 0x0000000211157819 */ /* 0x000fe40000010216 */
[----:B------:R-:W-:Y:S01]  /*06b0*/  SHF.L.U64.HI R22, R18, 0x2, R25 ;  /* 0x0000000212167819 */ /* 0x000fe20000010219 */
[----:B0-----:R-:W-:Y:S01]  /*06c0*/  IMAD R16, R13, UR7, R0 ;  /* 0x000000070d107c24 */ /* 0x001fe2000f8e0200 */
[----:B-12---:R-:W-:-:S07]  /*06d0*/  LOP3.LUT R19, R10, 0x3, RZ, 0xc0, !PT ;  /* 0x000000030a137812 */ /* 0x006fce00078ec0ff */
.L_x_142:
[----:B0-----:R-:W0:Y:S01]  /*06e0*/  LDC R31, c[0x0][0x2a0] ;  /* 0x0000a800ff1f7b82 */ /* 0x001e220000000800 */
[----:B------:R-:W-:Y:S01]  /*06f0*/  LOP3.LUT P6, RZ, R23, 0x80, RZ, 0xc0, !PT ;  /* 0x0000008017ff7812 */ /* 0x000fe200078cc0ff */
[----:B------:R-:W-:Y:S01]  /*0700*/  ULDC.64 UR12, c[0x0][0x298] ;  /* 0x0000a600000c7ab9 */ /* 0x000fe20000000a00 */
[----:B------:R-:W-:Y:S02]  /*0710*/  P2R R96, PR, RZ, 0x4 ;  /* 0x00000004ff607803 */ /* 0x000fe40000000000 */
[C---:B------:R-:W-:Y:S02]  /*0720*/  IADD3 R59, R3.reuse, 0x58, RZ ;  /* 0x00000058033b7810 */ /* 0x040fe40007ffe0ff */
[----:B------:R-:W-:Y:S01]  /*0730*/  IADD3 R65, R3, 0x60, RZ ;  /* 0x0000006003417810 */ /* 0x000fe20007ffe0ff */
[----:B-1----:R-:W1:Y:S01]  /*0740*/  @P2 LDC.64 R88, c[0x0][0x230] ;  /* 0x00008c00ff582b82 */ /* 0x002e620000000a00 */
[----:B------:R-:W-:-:S07]  /*0750*/  P2R R92, PR, RZ, 0x20 ;  /* 0x00000020ff5c7803 */ /* 0x000fce0000000000 */
[----:B------:R-:W2:Y:S01]  /*0760*/  @P6 LDC.64 R90, c[0x0][0x230] ;  /* 0x00008c00ff5a6b82 */ /* 0x000ea20000000a00 */
[----:B0-----:R-:W-:-:S07]  /*0770*/  IABS R29, R31 ;  /* 0x0000001f001d7213 */ /* 0x001fce0000000000 */
[----:B------:R-:W0:Y:S01]  /*0780*/  @P1 LDC.64 R86, c[0x0][0x230] ;  /* 0x00008c00ff561b82 */ /* 0x000e220000000a00 */
[----:B------:R-:W3:Y:S07]  /*0790*/  I2F.RP R26, R29 ;  /* 0x0000001d001a7306 */ /* 0x000eee0000209400 */
[----:B------:R-:W4:Y:S08]  /*07a0*/  @P5 LDC.64 R36, c[0x0][0x230] ;  /* 0x00008c00ff245b82 */ /* 0x000f300000000a00 */
[----:B------:R-:W4:Y:S01]  /*07b0*/  @P4 LDC.64 R32, c[0x0][0x230] ;  /* 0x00008c00ff204b82 */ /* 0x000f220000000a00 */
[----:B---3--:R-:W3:Y:S07]  /*07c0*/  MUFU.RCP R26, R26 ;  /* 0x0000001a001a7308 */ /* 0x008eee0000001000 */
[----:B------:R-:W4:Y:S01]  /*07d0*/  @P3 LDC.64 R56, c[0x0][0x288] ;  /* 0x0000a200ff383b82 */ /* 0x000f220000000a00 */
[----:B---3--:R-:W-:-:S04]  /*07e0*/  IADD3 R24, R26, 0xffffffe, RZ ;  /* 0x0ffffffe1a187810 */ /* 0x008fc80007ffe0ff */
[----:B------:R3:W1:Y:S02]  /*07f0*/  F2I.FTZ.U32.TRUNC.NTZ R25, R24 ;  /* 0x0000001800197305 */ /* 0x000664000021f000 */
[----:B---3--:R-:W-:Y:S02]  /*0800*/  MOV R24, RZ ;  /* 0x000000ff00187202 */ /* 0x008fe40000000f00 */
[----:B-1----:R-:W-:-:S05]  /*0810*/  IADD3 R28, RZ, -R25, RZ ;  /* 0x80000019ff1c7210 */ /* 0x002fca0007ffe0ff */
[----:B------:R-:W-:Y:S01]  /*0820*/  IMAD R27, R28, R29, RZ ;  /* 0x0000001d1c1b7224 */ /* 0x000fe200078e02ff */
[----:B------:R-:W-:-:S03]  /*0830*/  IABS R28, R14 ;  /* 0x0000000e001c7213 */ /* 0x000fc60000000000 */
[----:B------:R-:W-:Y:S01]  /*0840*/  IMAD.HI.U32 R25, R25, R27, R24 ;  /* 0x0000001b19197227 */ /* 0x000fe200078e0018 */
[----:B------:R-:W-:-:S05]  /*0850*/  LOP3.LUT R24, R14, R31, RZ, 0x3c, !PT ;  /* 0x0000001f0e187212 */ /* 0x000fca00078e3cff */
[----:B------:R-:W-:-:S05]  /*0860*/  IMAD.HI.U32 R25, R25, R28, RZ ;  /* 0x0000001c19197227 */ /* 0x000fca00078e00ff */
[----:B------:R-:W-:-:S05]  /*0870*/  IADD3 R26, -R25, RZ, RZ ;  /* 0x000000ff191a7210 */ /* 0x000fca0007ffe1ff */
[----:B------:R-:W-:-:S05]  /*0880*/  IMAD R26, R29, R26, R28 ;  /* 0x0000001a1d1a7224 */ /* 0x000fca00078e021c */
[----:B------:R-:W-:-:S13]  /*0890*/  ISETP.GT.U32.AND P0, PT, R29, R26, PT ;  /* 0x0000001a1d00720c */ /* 0x000fda0003f04070 */
[-C--:B------:R-:W-:Y:S02]  /*08a0*/  @!P0 IADD3 R26, R26, -R29.reuse, RZ ;  /* 0x8000001d1a1a8210 */ /* 0x080fe40007ffe0ff */
[----:B------:R-:W-:Y:S02]  /*08b0*/  @!P0 IADD3 R25, R25, 0x1, RZ ;  /* 0x0000000119198810 */ /* 0x000fe40007ffe0ff */
[----:B------:R-:W-:Y:S02]  /*08c0*/  IADD3 R27, R26, -R29, RZ ;  /* 0x8000001d1a1b7210 */ /* 0x000fe40007ffe0ff */
[----:B------:R-:W-:-:S04]  /*08d0*/  ISETP.GT.U32.AND P0, PT, R29, R26, PT ;  /* 0x0000001a1d00720c */ /* 0x000fc80003f04070 */
[----:B------:R-:W-:Y:S02]  /*08e0*/  SEL R27, R27, R26, !P0 ;  /* 0x0000001a1b1b7207 */ /* 0x000fe40004000000 */
[----:B------:R-:W-:Y:S02]  /*08f0*/  ISETP.GE.U32.AND P0, PT, R26, R29, PT ;  /* 0x0000001d1a00720c */ /* 0x000fe40003f06070 */
[----:B------:R-:W1:Y:S01]  /*0900*/  S2R R26, SR_TID.X ;  /* 0x00000000001a7919 */ /* 0x000e620000002100 */
[----:B------:R-:W3:Y:S10]  /*0910*/  @P6 LDC.64 R28, c[0x0][0x288] ;  /* 0x0000a200ff1c6b82 */ /* 0x000ef40000000a00 */
[----:B------:R-:W-:-:S02]  /*0920*/  @P0 IADD3 R25, R25, 0x1, RZ ;  /* 0x0000000119190810 */ /* 0x000fc40007ffe0ff */
[----:B------:R-:W-:-:S13]  /*0930*/  ISETP.GE.AND P0, PT, R14, RZ, PT ;  /* 0x000000ff0e00720c */ /* 0x000fda0003f06270 */
[----:B------:R-:W-:Y:S02]  /*0940*/  @!P0 IADD3 R27, -R27, RZ, RZ ;  /* 0x000000ff1b1b8210 */ /* 0x000fe40007ffe1ff */
[----:B------:R-:W-:Y:S02]  /*0950*/  ISETP.GE.AND P0, PT, R24, RZ, PT ;  /* 0x000000ff1800720c */ /* 0x000fe40003f06270 */
[----:B------:R-:W-:-:S11]  /*0960*/  LOP3.LUT R24, RZ, R31, RZ, 0x33, !PT ;  /* 0x0000001fff187212 */ /* 0x000fd600078e33ff */
[----:B------:R-:W-:Y:S02]  /*0970*/  @!P0 IADD3 R25, -R25, RZ, RZ ;  /* 0x000000ff19198210 */ /* 0x000fe40007ffe1ff */
[----:B------:R-:W-:-:S04]  /*0980*/  ISETP.NE.AND P0, PT, R31, RZ, PT ;  /* 0x000000ff1f00720c */ /* 0x000fc80003f05270 */
[C---:B------:R-:W-:Y:S02]  /*0990*/  SEL R31, R24.reuse, R27, !P0 ;  /* 0x0000001b181f7207 */ /* 0x040fe40004000000 */
[----:B------:R-:W-:Y:S01]  /*09a0*/  SEL R27, R24, R25, !P0 ;  /* 0x00000019181b7207 */ /* 0x000fe20004000000 */
[----:B-1----:R-:W-:-:S04]  /*09b0*/  IMAD.WIDE.U32 R24, R26, 0x5397829d, RZ ;  /* 0x5397829d1a187825 */ /* 0x002fc800078e00ff */
[----:B------:R-:W-:Y:S01]  /*09c0*/  IMAD R97, R31, 0x62, RZ ;  /* 0x000000621f617824 */ /* 0x000fe200078e02ff */
[----:B------:R-:W-:-:S05]  /*09d0*/  SHF.R.U32.HI R25, RZ, 0x4, R25 ;  /* 0x00000004ff197819 */ /* 0x000fca0000011619 */
[----:B------:R-:W-:-:S05]  /*09e0*/  IMAD R25, R25, -0x31, R26 ;  /* 0xffffffcf19197824 */ /* 0x000fca00078e021a */
[----:B------:R-:W-:-:S04]  /*09f0*/  SHF.L.U32 R30, R25, 0x1, RZ ;  /* 0x00000001191e7819 */ /* 0x000fc800000006ff */
[----:B------:R-:W-:Y:S02]  /*0a00*/  SHF.R.S32.HI R24, RZ, 0x1f, R30 ;  /* 0x0000001fff187819 */ /* 0x000fe4000001141e */
[----:B------:R-:W-:-:S04]  /*0a10*/  IADD3 R98, P0, R30, R97, RZ ;  /* 0x000000611e627210 */ /* 0x000fc80007f1e0ff */
[----:B------:R-:W-:Y:S02]  /*0a20*/  LEA.HI.X.SX32 R99, R97, R24, 0x1, P0 ;  /* 0x0000001861637211 */ /* 0x000fe400000f0eff */
[----:B------:R-:W-:Y:S01]  /*0a30*/  SHF.R.S32.HI R24, RZ, 0x1f, R27 ;  /* 0x0000001fff187819 */ /* 0x000fe2000001141b */
[----:B------:R-:W-:-:S04]  /*0a40*/  IMAD.WIDE.U32 R98, R27, UR12, R98 ;  /* 0x0000000c1b627c25 */ /* 0x000fc8000f8e0062 */
[----:B------:R-:W-:Y:S01]  /*0a50*/  IMAD R24, R24, UR12, RZ ;  /* 0x0000000c18187c24 */ /* 0x000fe2000f8e02ff */
[----:B------:R-:W-:-:S03]  /*0a60*/  @P6 MOV R100, R98 ;  /* 0x0000006200646202 */ /* 0x000fc60000000f00 */
[----:B------:R-:W-:Y:S01]  /*0a70*/  IMAD R101, R27, UR13, R24 ;  /* 0x0000000d1b657c24 */ /* 0x000fe2000f8e0218 */
[----:B------:R-:W-:Y:S01]  /*0a80*/  ULDC.64 UR12, c[0x0][0x290] ;  /* 0x0000a400000c7ab9 */ /* 0x000fe20000000a00 */
[----:B---3--:R-:W-:-:S03]  /*0a90*/  @P6 IMAD R24, R5, R28, RZ ;  /* 0x0000001c05186224 */ /* 0x008fc600078e02ff */
[----:B------:R-:W-:Y:S01]  /*0aa0*/  IADD3 R101, R99, R101, RZ ;  /* 0x0000006563657210 */ /* 0x000fe20007ffe0ff */
[C---:B------:R-:W-:Y:S01]  /*0ab0*/  @P6 IMAD R27, R3.reuse, R29, R24 ;  /* 0x0000001d031b6224 */ /* 0x040fe200078e0218 */
[C---:B------:R-:W-:Y:S01]  /*0ac0*/  IADD3 R29, R3.reuse, 0x18, RZ ;  /* 0x00000018031d7810 */ /* 0x040fe20007ffe0ff */
[----:B------:R-:W-:-:S05]  /*0ad0*/  @P6 IMAD.WIDE.U32 R24, R3, R28, R100 ;  /* 0x0000001c03186225 */ /* 0x000fca00078e0064 */
[----:B------:R-:W-:Y:S02]  /*0ae0*/  @P6 IADD3 R25, R25, R27, RZ ;  /* 0x0000001b19196210 */ /* 0x000fe40007ffe0ff */
[----:B------:R-:W1:Y:S01]  /*0af0*/  @P6 LDC.64 R26, c[0x0][0x228] ;  /* 0x00008a00ff1a6b82 */ /* 0x000e620000000a00 */
[C---:B------:R-:W-:Y:S02]  /*0b00*/  @P6 SHF.L.U32 R81, R24.reuse, 0x1, RZ ;  /* 0x0000000118516819 */ /* 0x040fe400000006ff */
[----:B------:R-:W-:Y:S02]  /*0b10*/  @P6 SHF.L.U64.HI R24, R24, 0x1, R25 ;  /* 0x0000000118186819 */ /* 0x000fe40000010219 */
[----:B--2---:R-:W-:Y:S02]  /*0b20*/  @P6 IADD3 R90, P0, R81, R90, RZ ;  /* 0x0000005a515a6210 */ /* 0x004fe40007f1e0ff */
[----:B------:R-:W-:Y:S02]  /*0b30*/  @P2 MOV R25, R101 ;  /* 0x0000006500192202 */ /* 0x000fe40000000f00 */
[----:B------:R-:W-:-:S02]  /*0b40*/  @P6 IADD3.X R91, R24, R91, RZ, P0, !PT ;  /* 0x0000005b185b6210 */ /* 0x000fc400007fe4ff */
[----:B-1----:R-:W-:-:S04]  /*0b50*/  @P6 IADD3 R80, P0, R81, R26, RZ ;  /* 0x0000001a51506210 */ /* 0x002fc80007f1e0ff */
[----:B------:R-:W-:Y:S02]  /*0b60*/  @P6 IADD3.X R81, R24, R27, RZ, P0, !PT ;  /* 0x0000001b18516210 */ /* 0x000fe400007fe4ff */
[----:B------:R-:W1:Y:S01]  /*0b70*/  @P2 LDC.64 R26, c[0x0][0x288] ;  /* 0x0000a200ff1a2b82 */ /* 0x000e620000000a00 */
[----:B------:R-:W-:-:S13]  /*0b80*/  LOP3.LUT P6, RZ, R23, 0x40, RZ, 0xc0, !PT ;  /* 0x0000004017ff7812 */ /* 0x000fda00078cc0ff */
[----:B------:R-:W2:Y:S01]  /*0b90*/  @P6 LDC.64 R72, c[0x0][0x230] ;  /* 0x00008c00ff486b82 */ /* 0x000ea20000000a00 */
[----:B-1----:R-:W-:-:S04]  /*0ba0*/  @P2 IMAD R24, R9, R26, RZ ;  /* 0x0000001a09182224 */ /* 0x002fc800078e02ff */
[----:B------:R-:W-:Y:S01]  /*0bb0*/  @P2 IMAD R27, R6, R27, R24 ;  /* 0x0000001b061b2224 */ /* 0x000fe200078e0218 */
[----:B------:R-:W-:-:S05]  /*0bc0*/  @P2 MOV R24, R98 ;  /* 0x0000006200182202 */ /* 0x000fca0000000f00 */
[----:B------:R-:W-:-:S05]  /*0bd0*/  @P2 IMAD.WIDE.U32 R24, R6, R26, R24 ;  /* 0x0000001a06182225 */ /* 0x000fca00078e0018 */
[----:B------:R-:W-:Y:S02]  /*0be0*/  @P2 IADD3 R25, R25, R27, RZ ;  /* 0x0000001b19192210 */ /* 0x000fe40007ffe0ff */
[----:B------:R-:W1:Y:S01]  /*0bf0*/  @P2 LDC.64 R26, c[0x0][0x228] ;  /* 0x00008a00ff1a2b82 */ /* 0x000e620000000a00 */
[C---:B------:R-:W-:Y:S02]  /*0c00*/  @P2 SHF.L.U32 R83, R24.reuse, 0x1, RZ ;  /* 0x0000000118532819 */ /* 0x040fe400000006ff */
[----:B------:R-:W-:Y:S02]  /*0c10*/  @P2 SHF.L.U64.HI R24, R24, 0x1, R25 ;  /* 0x0000000118182819 */ /* 0x000fe40000010219 */
[----:B------:R-:W-:Y:S02]  /*0c20*/  @P2 IADD3 R88, P0, R83, R88, RZ ;  /* 0x0000005853582210 */ /* 0x000fe40007f1e0ff */
[----:B------:R-:W-:Y:S02]  /*0c30*/  @P1 MOV R25, R101 ;  /* 0x0000006500191202 */ /* 0x000fe40000000f00 */
[----:B------:R-:W-:-:S02]  /*0c40*/  @P2 IADD3.X R89, R24, R89, RZ, P0, !PT ;  /* 0x0000005918592210 */ /* 0x000fc400007fe4ff */
[----:B-1----:R-:W-:-:S04]  /*0c50*/  @P2 IADD3 R82, P0, R83, R26, RZ ;  /* 0x0000001a53522210 */ /* 0x002fc80007f1e0ff */
[----:B------:R-:W-:Y:S02]  /*0c60*/  @P2 IADD3.X R83, R24, R27, RZ, P0, !PT ;  /* 0x0000001b18532210 */ /* 0x000fe400007fe4ff */
[----:B------:R-:W1:Y:S01]  /*0c70*/  @P1 LDC.64 R26, c[0x0][0x288] ;  /* 0x0000a200ff1a1b82 */ /* 0x000e620000000a00 */
[----:B------:R-:W-:-:S13]  /*0c80*/  LOP3.LUT P2, RZ, R23, 0x20, RZ, 0xc0, !PT ;  /* 0x0000002017ff7812 */ /* 0x000fda000784c0ff */
[----:B------:R-:W3:Y:S01]  /*0c90*/  @P2 LDC.64 R68, c[0x0][0x230] ;  /* 0x00008c00ff442b82 */ /* 0x000ee20000000a00 */
        /* <DEDUP_REMOVED lines=8> */
[----:B0-----:R-:W-:Y:S02]  /*0d20*/  @P1 IADD3 R86, P0, R85, R86, RZ ;  /* 0x0000005655561210 */ /* 0x001fe40007f1e0ff */
[----:B------:R-:W-:Y:S02]  /*0d30*/  SHF.R.S32.HI R25, RZ, 0x1f, R29 ;  /* 0x0000001fff197819 */ /* 0x000fe4000001141d */
[----:B------:R-:W-:-:S02]  /*0d40*/  @P1 IADD3.X R87, R24, R87, RZ, P0, !PT ;  /* 0x0000005718571210 */ /* 0x000fc400007fe4ff */
[----:B-1----:R-:W-:-:S04]  /*0d50*/  @P1 IADD3 R84, P0, R85, R26, RZ ;  /* 0x0000001a55541210 */ /* 0x002fc80007f1e0ff */
[----:B------:R-:W-:Y:S02]  /*0d60*/  @P1 IADD3.X R85, R24, R27, RZ, P0, !PT ;  /* 0x0000001b18551210 */ /* 0x000fe400007fe4ff */
[----:B------:R-:W0:Y:S02]  /*0d70*/  @P6 LDC.64 R26, c[0x0][0x288] ;  /* 0x0000a200ff1a6b82 */ /* 0x000e240000000a00 */
[----:B0-----:R-:W-:Y:S01]  /*0d80*/  @P6 IMAD R24, R25, R26, RZ ;  /* 0x0000001a19186224 */ /* 0x001fe200078e02ff */
[----:B------:R-:W-:-:S03]  /*0d90*/  @P6 MOV R25, R101 ;  /* 0x0000006500196202 */ /* 0x000fc60000000f00 */
[----:B------:R-:W-:Y:S01]  /*0da0*/  @P6 IMAD R27, R29, R27, R24 ;  /* 0x0000001b1d1b6224 */ /* 0x000fe200078e0218 */
[----:B------:R-:W-:-:S05]  /*0db0*/  @P6 MOV R24, R98 ;  /* 0x0000006200186202 */ /* 0x000fca0000000f00 */
[----:B------:R-:W-:Y:S01]  /*0dc0*/  @P6 IMAD.WIDE.U32 R24, R29, R26, R24 ;  /* 0x0000001a1d186225 */ /* 0x000fe200078e0018 */
[----:B------:R-:W-:-:S04]  /*0dd0*/  IADD3 R29, R3, 0x28, RZ ;  /* 0x00000028031d7810 */ /* 0x000fc80007ffe0ff */
[----:B------:R-:W-:Y:S02]  /*0de0*/  @P6 IADD3 R25, R25, R27, RZ ;  /* 0x0000001b19196210 */ /* 0x000fe40007ffe0ff */
[----:B------:R-:W0:Y:S01]  /*0df0*/  @P6 LDC.64 R26, c[0x0][0x228] ;  /* 0x00008a00ff1a6b82 */ /* 0x000e220000000a00 */
[C---:B------:R-:W-:Y:S02]  /*0e00*/  @P6 SHF.L.U32 R71, R24.reuse, 0x1, RZ ;  /* 0x0000000118476819 */ /* 0x040fe400000006ff */
[----:B------:R-:W-:Y:S02]  /*0e10*/  @P6 SHF.L.U64.HI R24, R24, 0x1, R25 ;  /* 0x0000000118186819 */ /* 0x000fe40000010219 */
[----:B--2---:R-:W-:Y:S02]  /*0e20*/  @P6 IADD3 R72, P0, R71, R72, RZ ;  /* 0x0000004847486210 */ /* 0x004fe40007f1e0ff */
[----:B------:R-:W-:Y:S02]  /*0e30*/  SHF.R.S32.HI R25, RZ, 0x1f, R4 ;  /* 0x0000001fff197819 */ /* 0x000fe40000011404 */
[----:B------:R-:W-:-:S02]  /*0e40*/  @P6 IADD3.X R73, R24, R73, RZ, P0, !PT ;  /* 0x0000004918496210 */ /* 0x000fc400007fe4ff */
[----:B0-----:R-:W-:-:S04]  /*0e50*/  @P6 IADD3 R70, P0, R71, R26, RZ ;  /* 0x0000001a47466210 */ /* 0x001fc80007f1e0ff */
[----:B------:R-:W-:Y:S02]  /*0e60*/  @P6 IADD3.X R71, R24, R27, RZ, P0, !PT ;  /* 0x0000001b18476210 */ /* 0x000fe400007fe4ff */
[----:B------:R-:W0:Y:S01]  /*0e70*/  @P2 LDC.64 R26, c[0x0][0x288] ;  /* 0x0000a200ff1a2b82 */ /* 0x000e220000000a00 */
[----:B------:R-:W-:-:S13]  /*0e80*/  LOP3.LUT P6, RZ, R23, 0x10, RZ, 0xc0, !PT ;  /* 0x0000001017ff7812 */ /* 0x000fda00078cc0ff */
[----:B------:R-:W1:Y:S01]  /*0e90*/  @P6 LDC.64 R52, c[0x0][0x230] ;  /* 0x00008c00ff346b82 */ /* 0x000e620000000a00 */
[----:B0-----:R-:W-:Y:S01]  /*0ea0*/  @P2 IMAD R24, R25, R26, RZ ;  /* 0x0000001a19182224 */ /* 0x001fe200078e02ff */
[----:B------:R-:W-:-:S03]  /*0eb0*/  @P2 MOV R25, R101 ;  /* 0x0000006500192202 */ /* 0x000fc60000000f00 */
[----:B------:R-:W-:Y:S01]  /*0ec0*/  @P2 IMAD R27, R4, R27, R24 ;  /* 0x0000001b041b2224 */ /* 0x000fe200078e0218 */
[----:B------:R-:W-:-:S05]  /*0ed0*/  @P2 MOV R24, R98 ;  /* 0x0000006200182202 */ /* 0x000fca0000000f00 */
[----:B------:R-:W-:-:S05]  /*0ee0*/  @P2 IMAD.WIDE.U32 R24, R4, R26, R24 ;  /* 0x0000001a04182225 */ /* 0x000fca00078e0018 */
[----:B------:R-:W-:Y:S02]  /*0ef0*/  @P2 IADD3 R25, R25, R27, RZ ;  /* 0x0000001b19192210 */ /* 0x000fe40007ffe0ff */
[----:B------:R-:W0:Y:S01]  /*0f00*/  @P2 LDC.64 R26, c[0x0][0x228] ;  /* 0x00008a00ff1a2b82 */ /* 0x000e220000000a00 */
[C---:B------:R-:W-:Y:S02]  /*0f10*/  @P2 SHF.L.U32 R55, R24.reuse, 0x1, RZ ;  /* 0x0000000118372819 */ /* 0x040fe400000006ff */
[----:B------:R-:W-:Y:S02]  /*0f20*/  @P2 SHF.L.U64.HI R24, R24, 0x1, R25 ;  /* 0x0000000118182819 */ /* 0x000fe40000010219 */
[----:B---3--:R-:W-:Y:S02]  /*0f30*/  @P2 IADD3 R68, P0, R55, R68, RZ ;  /* 0x0000004437442210 */ /* 0x008fe40007f1e0ff */
[----:B------:R-:W-:Y:S02]  /*0f40*/  SHF.R.S32.HI R25, RZ, 0x1f, R29 ;  /* 0x0000001fff197819 */ /* 0x000fe4000001141d */
[----:B------:R-:W-:-:S02]  /*0f50*/  @P2 IADD3.X R69, R24, R69, RZ, P0, !PT ;  /* 0x0000004518452210 */ /* 0x000fc400007fe4ff */
[----:B0-----:R-:W-:-:S04]  /*0f60*/  @P2 IADD3 R54, P0, R55, R26, RZ ;  /* 0x0000001a37362210 */ /* 0x001fc80007f1e0ff */
[----:B------:R-:W-:Y:S02]  /*0f70*/  @P2 IADD3.X R55, R24, R27, RZ, P0, !PT ;  /* 0x0000001b18372210 */ /* 0x000fe400007fe4ff */
[----:B------:R-:W0:Y:S01]  /*0f80*/  @P6 LDC.64 R26, c[0x0][0x288] ;  /* 0x0000a200ff1a6b82 */ /* 0x000e220000000a00 */
[----:B------:R-:W-:-:S13]  /*0f90*/  LOP3.LUT P2, RZ, R23, 0x8, RZ, 0xc0, !PT ;  /* 0x0000000817ff7812 */ /* 0x000fda000784c0ff */
[----:B------:R-:W2:Y:S01]  /*0fa0*/  @P2 LDC.64 R48, c[0x0][0x230] ;  /* 0x00008c00ff302b82 */ /* 0x000ea20000000a00 */
        /* <DEDUP_REMOVED lines=10> */
[----:B-1----:R-:W-:Y:S02]  /*1050*/  @P6 IADD3 R52, P0, R51, R52, RZ ;  /* 0x0000003433346210 */ /* 0x002fe40007f1e0ff */
        /* <DEDUP_REMOVED lines=57> */
[----:B------:R-:W-:Y:S01]  /*13f0*/  LOP3.LUT P2, RZ, R23, 0x80, RZ, 0xc0, !PT ;  /* 0x0000008017ff7812 */ /* 0x000fe2000784c0ff */
        /* <DEDUP_REMOVED lines=10> */
[----:B----4-:R-:W-:Y:S02]  /*14a0*/  @P5 IADD3 R36, P0, R35, R36, RZ ;  /* 0x0000002423245210 */ /* 0x010fe40007f1e0ff */
[----:B------:R-:W-:Y:S02]  /*14b0*/  SHF.R.S32.HI R25, RZ, 0x1f, R29 ;  /* 0x0000001fff197819 */ /* 0x000fe4000001141d */
[----:B------:R-:W-:-:S02]  /*14c0*/  @P5 IADD3.X R37, R24, R37, RZ, P0, !PT ;  /* 0x0000002518255210 */ /* 0x000fc400007fe4ff */
[----:B0-----:R-:W-:-:S04]  /*14d0*/  @P5 IADD3 R34, P0, R35, R26, RZ ;  /* 0x0000001a23225210 */ /* 0x001fc80007f1e0ff */
[----:B------:R-:W-:Y:S02]  /*14e0*/  @P5 IADD3.X R35, R24, R27, RZ, P0, !PT ;  /* 0x0000001b18235210 */ /* 0x000fe400007fe4ff */
[----:B------:R-:W0:Y:S01]  /*14f0*/  @P4 LDC.64 R26, c[0x0][0x288] ;  /* 0x0000a200ff1a4b82 */ /* 0x000e220000000a00 */
[----:B------:R-:W-:-:S04]  /*1500*/  LOP3.LUT P5, RZ, R23, 0x8, RZ, 0xc0, !PT ;  /* 0x0000000817ff7812 */ /* 0x000fc800078ac0ff */
[----:B------:R-:W-:Y:S02]  /*1510*/  P2R R93, PR, RZ, 0x20 ;  /* 0x00000020ff5d7803 */ /* 0x000fe40000000000 */
[----:B------:R-:W-:-:S04]  /*1520*/  LOP3.LUT P5, RZ, R23, 0x10, RZ, 0xc0, !PT ;  /* 0x0000001017ff7812 */ /* 0x000fc800078ac0ff */
[----:B------:R-:W-:Y:S02]  /*1530*/  P2R R94, PR, RZ, 0x20 ;  /* 0x00000020ff5e7803 */ /* 0x000fe40000000000 */
[----:B------:R-:W-:-:S04]  /*1540*/  LOP3.LUT P5, RZ, R23, 0x20, RZ, 0xc0, !PT ;  /* 0x0000002017ff7812 */ /* 0x000fc800078ac0ff */
[----:B------:R-:W-:Y:S02]  /*1550*/  P2R R95, PR, RZ, 0x20 ;  /* 0x00000020ff5f7803 */ /* 0x000fe40000000000 */
[----:B------:R-:W-:Y:S01]  /*1560*/  LOP3.LUT P5, RZ, R23, 0x40, RZ, 0xc0, !PT ;  /* 0x0000004017ff7812 */ /* 0x000fe200078ac0ff */
[----:B0-----:R-:W-:Y:S01]  /*1570*/  @P4 IMAD R24, R25, R26, RZ ;  /* 0x0000001a19184224 */ /* 0x001fe200078e02ff */
[----:B------:R-:W-:-:S03]  /*1580*/  @P4 MOV R25, R101 ;  /* 0x0000006500194202 */ /* 0x000fc60000000f00 */
[----:B------:R-:W-:Y:S01]  /*1590*/  @P4 IMAD R27, R29, R27, R24 ;  /* 0x0000001b1d1b4224 */ /* 0x000fe200078e0218 */
[----:B------:R-:W-:-:S05]  /*15a0*/  @P4 MOV R24, R98 ;  /* 0x0000006200184202 */ /* 0x000fca0000000f00 */
[----:B------:R-:W-:Y:S02]  /*15b0*/  @P4 IMAD.WIDE.U32 R24, R29, R26, R24 ;  /* 0x0000001a1d184225 */ /* 0x000fe400078e0018 */
[----:B------:R-:W0:Y:S03]  /*15c0*/  @P4 LDC.64 R28, c[0x0][0x228] ;  /* 0x00008a00ff1c4b82 */ /* 0x000e260000000a00 */
[----:B------:R-:W-:Y:S02]  /*15d0*/  @P4 IADD3 R27, R25, R27, RZ ;  /* 0x0000001b191b4210 */ /* 0x000fe40007ffe0ff */
[C---:B------:R-:W-:Y:S02]  /*15e0*/  @P4 SHF.L.U32 R25, R24.reuse, 0x1, RZ ;  /* 0x0000000118194819 */ /* 0x040fe400000006ff */
[----:B------:R-:W-:Y:S02]  /*15f0*/  @P4 SHF.L.U64.HI R26, R24, 0x1, R27 ;  /* 0x00000001181a4819 */ /* 0x000fe4000001021b */
[----:B------:R-:W-:-:S04]  /*1600*/  @P4 IADD3 R32, P0, R25, R32, RZ ;  /* 0x0000002019204210 */ /* 0x000fc80007f1e0ff */
[----:B------:R-:W-:Y:S02]  /*1610*/  @P4 IADD3.X R33, R26, R33, RZ, P0, !PT ;  /* 0x000000211a214210 */ /* 0x000fe400007fe4ff */
[----:B0-----:R-:W-:-:S04]  /*1620*/  @P4 IADD3 R24, P0, R25, R28, RZ ;  /* 0x0000001c19184210 */ /* 0x001fc80007f1e0ff */
[----:B------:R-:W-:Y:S02]  /*1630*/  @P4 IADD3.X R25, R26, R29, RZ, P0, !PT ;  /* 0x0000001d1a194210 */ /* 0x000fe400007fe4ff */
[----:B------:R-:W-:Y:S01]  /*1640*/  SHF.R.S32.HI R29, RZ, 0x1f, R59 ;  /* 0x0000001fff1d7819 */ /* 0x000fe2000001143b */
[----:B------:R-:W0:Y:S04]  /*1650*/  @P3 LDC.64 R26, c[0x0][0x230] ;  /* 0x00008c00ff1a3b82 */ /* 0x000e280000000a00 */
[----:B------:R-:W-:Y:S01]  /*1660*/  @P3 IMAD R28, R29, R56, RZ ;  /* 0x000000381d1c3224 */ /* 0x000fe200078e02ff */
[----:B------:R-:W-:-:S03]  /*1670*/  @P3 MOV R29, R101 ;  /* 0x00000065001d3202 */ /* 0x000fc60000000f00 */
[----:B------:R-:W-:Y:S01]  /*1680*/  @P3 IMAD R57, R59, R57, R28 ;  /* 0x000000393b393224 */ /* 0x000fe200078e021c */
[----:B------:R-:W-:-:S05]  /*1690*/  @P3 MOV R28, R98 ;  /* 0x00000062001c3202 */ /* 0x000fca0000000f00 */
[----:B------:R-:W-:Y:S02]  /*16a0*/  @P3 IMAD.WIDE.U32 R28, R59, R56, R28 ;  /* 0x000000383b1c3225 */ /* 0x000fe400078e001c */
[----:B------:R-:W1:Y:S03]  /*16b0*/  @P3 LDC.64 R58, c[0x0][0x228] ;  /* 0x00008a00ff3a3b82 */ /* 0x000e660000000a00 */
[----:B------:R-:W-:Y:S02]  /*16c0*/  @P3 IADD3 R57, R29, R57, RZ ;  /* 0x000000391d393210 */ /* 0x000fe40007ffe0ff */
[C---:B------:R-:W-:Y:S02]  /*16d0*/  @P3 SHF.L.U32 R29, R28.reuse, 0x1, RZ ;  /* 0x000000011c1d3819 */ /* 0x040fe400000006ff */
[----:B------:R-:W-:Y:S02]  /*16e0*/  @P3 SHF.L.U64.HI R56, R28, 0x1, R57 ;  /* 0x000000011c383819 */ /* 0x000fe40000010239 */
[----:B0-----:R-:W-:-:S04]  /*16f0*/  @P3 IADD3 R26, P0, R29, R26, RZ ;  /* 0x0000001a1d1a3210 */ /* 0x001fc80007f1e0ff */
[----:B------:R-:W-:Y:S02]  /*1700*/  @P3 IADD3.X R27, R56, R27, RZ, P0, !PT ;  /* 0x0000001b381b3210 */ /* 0x000fe400007fe4ff */
[----:B-1----:R-:W-:-:S04]  /*1710*/  @P3 IADD3 R28, P0, R29, R58, RZ ;  /* 0x0000003a1d1c3210 */ /* 0x002fc80007f1e0ff */
[----:B------:R-:W-:Y:S01]  /*1720*/  @P3 IADD3.X R29, R56, R59, RZ, P0, !PT ;  /* 0x0000003b381d3210 */ /* 0x000fe200007fe4ff */
[----:B------:R-:W-:Y:S01]  /*1730*/  IMAD.WIDE.U32 R56, R2, 0x5397829d, RZ ;  /* 0x5397829d02387825 */ /* 0x000fe200078e00ff */
[----:B------:R-:W0:Y:S04]  /*1740*/  LDC R59, c[0x0][0x2ac] ;  /* 0x0000ab00ff3b7b82 */ /* 0x000e280000000800 */
[----:B------:R-:W-:-:S05]  /*1750*/  SHF.R.U32.HI R56, RZ, 0x4, R57 ;  /* 0x00000004ff387819 */ /* 0x000fca0000011639 */
[----:B0-----:R-:W-:Y:S01]  /*1760*/  IMAD R74, R59, UR7, R56 ;  /* 0x000000073b4a7c24 */ /* 0x001fe2000f8e0238 */
[----:B------:R-:W-:-:S04]  /*1770*/  SHF.R.S32.HI R59, RZ, 0x1f, R65 ;  /* 0x0000001fff3b7819 */ /* 0x000fc80000011441 */
[----:B------:R-:W-:-:S04]  /*1780*/  IADD3 R56, R74, 0x60, RZ ;  /* 0x000000604a387810 */ /* 0x000fc80007ffe0ff */
[----:B------:R-:W-:Y:S02]  /*1790*/  SHF.R.S32.HI R57, RZ, 0x1f, R56 ;  /* 0x0000001fff397819 */ /* 0x000fe40000011438 */
[----:B------:R-:W-:-:S04]  /*17a0*/  ISETP.GE.U32.AND P0, PT, R56, UR12, PT ;  /* 0x0000000c38007c0c */ /* 0x000fc8000bf06070 */
[----:B------:R-:W-:-:S04]  /*17b0*/  ISETP.GE.AND.EX P0, PT, R57, UR13, PT, P0 ;  /* 0x0000000d39007c0c */ /* 0x000fc8000bf06300 */
[----:B------:R-:W-:-:S13]  /*17c0*/  ISETP.LT.U32.AND P0, PT, R2, 0x188, !P0 ;  /* 0x000001880200780c */ /* 0x000fda0004701070 */
[----:B------:R-:W0:Y:S08]  /*17d0*/  @P0 LDC.64 R56, c[0x0][0x288] ;  /* 0x0000a200ff380b82 */ /* 0x000e300000000a00 */
        /* <DEDUP_REMOVED lines=10> */
[----:B-1----:R-:W-:-:S04]  /*1880*/  @P0 IADD3 R60, P6, R57, R60, RZ ;  /* 0x0000003c393c0210 */ /* 0x002fc80007fde0ff */
[----:B------:R-:W-:Y:S02]  /*1890*/  @P0 IADD3.X R61, R56, R61, RZ, P6, !PT ;  /* 0x0000003d383d0210 */ /* 0x000fe400037fe4ff */
[----:B------:R-:W-:Y:S02]  /*18a0*/  IADD3 R58, R74, 0x68, RZ ;  /* 0x000000684a3a7810 */ /* 0x000fe40007ffe0ff */
[----:B0-----:R-:W-:-:S04]  /*18b0*/  @P0 IADD3 R62, P6, R57, R62, RZ ;  /* 0x0000003e393e0210 */ /* 0x001fc80007fde0ff */
[----:B------:R-:W-:Y:S02]  /*18c0*/  @P0 IADD3.X R63, R56, R63, RZ, P6, !PT ;  /* 0x0000003f383f0210 */ /* 0x000fe400037fe4ff */
[----:B------:R-:W-:Y:S02]  /*18d0*/  CS2R R56, SRZ ;  /* 0x0000000000387805 */ /* 0x000fe4000001ff00 */
[----:B------:R-:W-:-:S04]  /*18e0*/  SHF.R.S32.HI R59, RZ, 0x1f, R58 ;  /* 0x0000001fff3b7819 */ /* 0x000fc8000001143a */
[----:B------:R0:W5:Y:S04]  /*18f0*/  @P0 LDG.E R56, desc[UR8][R60.64] ;  /* 0x000000083c380981 */ /* 0x000168000c1e1900 */
[----:B------:R1:W5:Y:S01]  /*1900*/  @P0 LDG.E R57, desc[UR8][R62.64] ;  /* 0x000000083e390981 */ /* 0x000362000c1e1900 */
[----:B------:R-:W-:Y:S02]  /*1910*/  ISETP.GE.U32.AND P0, PT, R58, UR12, PT ;  /* 0x0000000c3a007c0c */ /* 0x000fe4000bf06070 */
[----:B------:R-:W-:Y:S02]  /*1920*/  IADD3 R65, R3, 0x68, RZ ;  /* 0x0000006803417810 */ /* 0x000fe40007ffe0ff */
[----:B------:R-:W-:Y:S02]  /*1930*/  ISETP.GE.AND.EX P0, PT, R59, UR13, PT, P0 ;  /* 0x0000000d3b007c0c */ /* 0x000fe4000bf06300 */
[----:B------:R-:W-:-:S02]  /*1940*/  SHF.R.S32.HI R75, RZ, 0x1f, R65 ;  /* 0x0000001fff4b7819 */ /* 0x000fc40000011441 */
[----:B------:R-:W-:-:S13]  /*1950*/  ISETP.LT.U32.AND P0, PT, R2, 0x188, !P0 ;  /* 0x000001880200780c */ /* 0x000fda0004701070 */
[----:B------:R-:W2:Y:S01]  /*1960*/  @P0 LDC.64 R58, c[0x0][0x288] ;  /* 0x0000a200ff3a0b82 */ /* 0x000ea20000000a00 */
[----:B0-----:R-:W-:-:S07]  /*1970*/  @P0 MOV R61, R101 ;  /* 0x00000065003d0202 */ /* 0x001fce0000000f00 */
[----:B------:R-:W0:Y:S08]  /*1980*/  @P0 LDC.64 R66, c[0x0][0x230] ;  /* 0x00008c00ff420b82 */ /* 0x000e300000000a00 */
[----:B-1----:R-:W1:Y:S01]  /*1990*/  @P0 LDC.64 R62, c[0x0][0x228] ;  /* 0x00008a00ff3e0b82 */ /* 0x002e620000000a00 */
[----:B--2---:R-:W-:-:S04]  /*19a0*/  @P0 IMAD R60, R75, R58, RZ ;  /* 0x0000003a4b3c0224 */ /* 0x004fc800078e02ff */
[----:B------:R-:W-:Y:S01]  /*19b0*/  @P0 IMAD R59, R65, R59, R60 ;  /* 0x0000003b413b0224 */ /* 0x000fe200078e023c */
[----:B------:R-:W-:-:S05]  /*19c0*/  @P0 MOV R60, R98 ;  /* 0x00000062003c0202 */ /* 0x000fca0000000f00 */
[----:B------:R-:W-:-:S05]  /*19d0*/  @P0 IMAD.WIDE.U32 R60, R65, R58, R60 ;  /* 0x0000003a413c0225 */ /* 0x000fca00078e003c */
[----:B------:R-:W-:Y:S02]  /*19e0*/  @P0 IADD3 R61, R61, R59, RZ ;  /* 0x0000003b3d3d0210 */ /* 0x000fe40007ffe0ff */
[C---:B------:R-:W-:Y:S02]  /*19f0*/  @P0 SHF.L.U32 R59, R60.reuse, 0x1, RZ ;  /* 0x000000013c3b0819 */ /* 0x040fe400000006ff */
[----:B------:R-:W-:Y:S02]  /*1a00*/  @P0 SHF.L.U64.HI R60, R60, 0x1, R61 ;  /* 0x000000013c3c0819 */ /* 0x000fe4000001023d */
[----:B0-----:R-:W-:-:S04]  /*1a10*/  @P0 IADD3 R66, P6, R59, R66, RZ ;  /* 0x000000423b420210 */ /* 0x001fc80007fde0ff */
[C---:B------:R-:W-:Y:S02]  /*1a20*/  @P0 IADD3.X R67, R60.reuse, R67, RZ, P6, !PT ;  /* 0x000000433c430210 */ /* 0x040fe400037fe4ff */
[----:B-1----:R-:W-:Y:S02]  /*1a30*/  @P0 IADD3 R62, P6, R59, R62, RZ ;  /* 0x0000003e3b3e0210 */ /* 0x002fe40007fde0ff */
[----:B------:R-:W-:Y:S02]  /*1a40*/  CS2R R58, SRZ ;  /* 0x00000000003a7805 */ /* 0x000fe4000001ff00 */
[----:B------:R-:W-:Y:S02]  /*1a50*/  @P0 IADD3.X R63, R60, R63, RZ, P6, !PT ;  /* 0x0000003f3c3f0210 */ /* 0x000fe400037fe4ff */
[----:B------:R-:W-:Y:S02]  /*1a60*/  IADD3 R60, R74, 0x70, RZ ;  /* 0x000000704a3c7810 */ /* 0x000fe40007ffe0ff */
[----:B------:R-:W5:Y:S02]  /*1a70*/  @P0 LDG.E R58, desc[UR8][R66.64] ;  /* 0x00000008423a0981 */ /* 0x000f64000c1e1900 */
[----:B------:R-:W-:-:S02]  /*1a80*/  SHF.R.S32.HI R61, RZ, 0x1f, R60 ;  /* 0x0000001fff3d7819 */ /* 0x000fc4000001143c */
[----:B------:R0:W5:Y:S01]  /*1a90*/  @P0 LDG.E R59, desc[UR8][R62.64] ;  /* 0x000000083e3b0981 */ /* 0x000162000c1e1900 */
[----:B------:R-:W-:Y:S02]  /*1aa0*/  ISETP.GE.U32.AND P0, PT, R60, UR12, PT ;  /* 0x0000000c3c007c0c */ /* 0x000fe4000bf06070 */
[----:B------:R-:W-:Y:S02]  /*1ab0*/  IADD3 R75, R3, 0x70, RZ ;  /* 0x00000070034b7810 */ /* 0x000fe40007ffe0ff */
[----:B------:R-:W-:Y:S02]  /*1ac0*/  ISETP.GE.AND.EX P0, PT, R61, UR13, PT, P0 ;  /* 0x0000000d3d007c0c */ /* 0x000fe4000bf06300 */
[----:B------:R-:W-:Y:S02]  /*1ad0*/  SHF.R.S32.HI R77, RZ, 0x1f, R75 ;  /* 0x0000001fff4d7819 */ /* 0x000fe4000001144b */
[----:B------:R-:W-:-:S13]  /*1ae0*/  ISETP.LT.U32.AND P0, PT, R2, 0x188, !P0 ;  /* 0x000001880200780c */ /* 0x000fda0004701070 */
[----:B------:R-:W1:Y:S01]  /*1af0*/  @P0 LDC.64 R60, c[0x0][0x288] ;  /* 0x0000a200ff3c0b82 */ /* 0x000e620000000a00 */
[----:B0-----:R-:W-:Y:S02]  /*1b00*/  @P0 MOV R62, R98 ;  /* 0x00000062003e0202 */ /* 0x001fe40000000f00 */
[----:B------:R-:W-:-:S05]  /*1b10*/  @P0 MOV R63, R101 ;  /* 0x00000065003f0202 */ /* 0x000fca0000000f00 */
[----:B------:R-:W0:Y:S01]  /*1b20*/  @P0 LDC.64 R64, c[0x0][0x230] ;  /* 0x00008c00ff400b82 */ /* 0x000e220000000a00 */
[-C--:B-1----:R-:W-:Y:S02]  /*1b30*/  @P0 IMAD R66, R77, R60.reuse, RZ ;  /* 0x0000003c4d420224 */ /* 0x082fe400078e02ff */
[----:B------:R-:W-:-:S04]  /*1b40*/  @P0 IMAD.WIDE.U32 R62, R75, R60, R62 ;  /* 0x0000003c4b3e0225 */ /* 0x000fc800078e003e */
[----:B------:R-:W-:Y:S02]  /*1b50*/  @P0 IMAD R61, R75, R61, R66 ;  /* 0x0000003d4b3d0224 */ /* 0x000fe400078e0242 */
[----:B------:R-:W1:Y:S03]  /*1b60*/  @P0 LDC.64 R66, c[0x0][0x228] ;  /* 0x00008a00ff420b82 */ /* 0x000e660000000a00 */
[----:B------:R-:W-:Y:S02]  /*1b70*/  @P0 IADD3 R63, R63, R61, RZ ;  /* 0x0000003d3f3f0210 */ /* 0x000fe40007ffe0ff */
[C---:B------:R-:W-:Y:S02]  /*1b80*/  @P0 SHF.L.U32 R61, R62.reuse, 0x1, RZ ;  /* 0x000000013e3d0819 */ /* 0x040fe400000006ff */
[----:B------:R-:W-:Y:S02]  /*1b90*/  @P0 SHF.L.U64.HI R62, R62, 0x1, R63 ;  /* 0x000000013e3e0819 */ /* 0x000fe4000001023f */
[----:B0-----:R-:W-:-:S04]  /*1ba0*/  @P0 IADD3 R64, P6, R61, R64, RZ ;  /* 0x000000403d400210 */ /* 0x001fc80007fde0ff */
[----:B------:R-:W-:Y:S02]  /*1bb0*/  @P0 IADD3.X R65, R62, R65, RZ, P6, !PT ;  /* 0x000000413e410210 */ /* 0x000fe400037fe4ff */
[----:B------:R-:W-:Y:S02]  /*1bc0*/  IADD3 R74, R74, 0x78, RZ ;  /* 0x000000784a4a7810 */ /* 0x000fe40007ffe0ff */
[----:B-1----:R-:W-:Y:S02]  /*1bd0*/  @P0 IADD3 R66, P6, R61, R66, RZ ;  /* 0x000000423d420210 */ /* 0x002fe40007fde0ff */
[----:B------:R-:W-:Y:S02]  /*1be0*/  CS2R R60, SRZ ;  /* 0x00000000003c7805 */ /* 0x000fe4000001ff00 */
[----:B------:R-:W-:Y:S02]  /*1bf0*/  @P0 IADD3.X R67, R62, R67, RZ, P6, !PT ;  /* 0x000000433e430210 */ /* 0x000fe400037fe4ff */
[----:B------:R-:W-:-:S02]  /*1c00*/  SHF.R.S32.HI R62, RZ, 0x1f, R74 ;  /* 0x0000001fff3e7819 */ /* 0x000fc4000001144a */
[----:B------:R0:W5:Y:S04]  /*1c10*/  @P0 LDG.E R60, desc[UR8][R64.64] ;  /* 0x00000008403c0981 */ /* 0x000168000c1e1900 */
[----:B------:R-:W5:Y:S01]  /*1c20*/  @P0 LDG.E R61, desc[UR8][R66.64] ;  /* 0x00000008423d0981 */ /* 0x000f62000c1e1900 */
[----:B------:R-:W-:Y:S02]  /*1c30*/  ISETP.GE.U32.AND P0, PT, R74, UR12, PT ;  /* 0x0000000c4a007c0c */ /* 0x000fe4000bf06070 */
[----:B------:R-:W-:Y:S02]  /*1c40*/  IADD3 R77, R3, 0x78, RZ ;  /* 0x00000078034d7810 */ /* 0x000fe40007ffe0ff */
[----:B------:R-:W-:Y:S02]  /*1c50*/  ISETP.GE.AND.EX P0, PT, R62, UR13, PT, P0 ;  /* 0x0000000d3e007c0c */ /* 0x000fe4000bf06300 */
[----:B------:R-:W-:-:S02]  /*1c60*/  SHF.R.S32.HI R79, RZ, 0x1f, R77 ;  /* 0x0000001fff4f7819 */ /* 0x000fc4000001144d */
[----:B------:R-:W-:-:S13]  /*1c70*/  ISETP.LT.U32.AND P0, PT, R2, 0x188, !P0 ;  /* 0x000001880200780c */ /* 0x000fda0004701070 */
[----:B------:R-:W1:Y:S01]  /*1c80*/  @P0 LDC.64 R62, c[0x0][0x288] ;  /* 0x0000a200ff3e0b82 */ /* 0x000e620000000a00 */
[----:B0-----:R-:W-:-:S07]  /*1c90*/  @P0 MOV R65, R101 ;  /* 0x0000006500410202 */ /* 0x001fce0000000f00 */
[----:B------:R-:W0:Y:S01]  /*1ca0*/  @P0 LDC.64 R74, c[0x0][0x230] ;  /* 0x00008c00ff4a0b82 */ /* 0x000e220000000a00 */
[----:B-1----:R-:W-:-:S04]  /*1cb0*/  @P0 IMAD R64, R79, R62, RZ ;  /* 0x0000003e4f400224 */ /* 0x002fc800078e02ff */
        /* <DEDUP_REMOVED lines=12> */
[----:B------:R-:W0:Y:S02]  /*1d80*/  LDC.64 R64, c[0x0][0x248] ;  /* 0x00009200ff407b82 */ /* 0x000e240000000a00 */
[----:B------:R-:W5:Y:S01]  /*1d90*/  @P0 LDG.E R62, desc[UR8][R74.64] ;  /* 0x000000084a3e0981 */ /* 0x000f62000c1e1900 */
[----:B------:R-:W-:-:S03]  /*1da0*/  LOP3.LUT P6, RZ, R23, 0x2, RZ, 0xc0, !PT ;  /* 0x0000000217ff7812 */ /* 0x000fc600078cc0ff */
[----:B------:R-:W5:Y:S01]  /*1db0*/  @P0 LDG.E R63, desc[UR8][R76.64] ;  /* 0x000000084c3f0981 */ /* 0x000f62000c1e1900 */
[----:B0-----:R-:W-:-:S05]  /*1dc0*/  IMAD.WIDE R78, R14, 0x8, R64 ;  /* 0x000000080e4e7825 */ /* 0x001fca00078e0240 */
[----:B------:R0:W2:Y:S01]  /*1dd0*/  LDG.E.64 R66, desc[UR8][R78.64] ;  /* 0x000000084e427981 */ /* 0x0000a2000c1e1b00 */
[----:B------:R-:W-:-:S06]  /*1de0*/  MOV R65, RZ ;  /* 0x000000ff00417202 */ /* 0x000fcc0000000f00 */
[----:B------:R1:W5:Y:S01]  /*1df0*/  @P2 LDG.E R65, desc[UR8][R90.64] ;  /* 0x000000085a412981 */ /* 0x000362000c1e1900 */
[----:B0-----:R-:W-:-:S06]  /*1e00*/  CS2R R78, SRZ ;  /* 0x00000000004e7805 */ /* 0x001fcc000001ff00 */
[----:B------:R-:W5:Y:S04]  /*1e10*/  @P5 LDG.E R78, desc[UR8][R72.64] ;  /* 0x00000008484e5981 */ /* 0x000f68000c1e1900 */
[----:B------:R-:W5:Y:S01]  /*1e20*/  @P5 LDG.E R79, desc[UR8][R70.64] ;  /* 0x00000008464f5981 */ /* 0x000f62000c1e1900 */
[----:B------:R-:W-:Y:S02]  /*1e30*/  ISETP.NE.AND P5, PT, R95, RZ, PT ;  /* 0x000000ff5f00720c */ /* 0x000fe40003fa5270 */
[----:B------:R-:W-:Y:S02]  /*1e40*/  CS2R R74, SRZ ;  /* 0x00000000004a7805 */ /* 0x000fe4000001ff00 */
[----:B------:R-:W-:-:S06]  /*1e50*/  CS2R R76, SRZ ;  /* 0x00000000004c7805 */ /* 0x000fcc000001ff00 */
[----:B------:R0:W5:Y:S01]  /*1e60*/  @P1 LDG.E R77, desc[UR8][R84.64] ;  /* 0x00000008544d1981 */ /* 0x000162000c1e1900 */
[----:B-1----:R-:W-:Y:S02]  /*1e70*/  CS2R R90, SRZ ;  /* 0x00000000005a7805 */ /* 0x002fe4000001ff00 */
[----:B------:R-:W-:Y:S01]  /*1e80*/  MOV R64, 0x3f800000 ;  /* 0x3f80000000407802 */ /* 0x000fe20000000f00 */
[----:B------:R-:W5:Y:S01]  /*1e90*/  @P1 LDG.E R76, desc[UR8][R86.64] ;  /* 0x00000008564c1981 */ /* 0x000f62000c1e1900 */
[----:B0-----:R-:W-:Y:S01]  /*1ea0*/  CS2R R84, SRZ ;  /* 0x0000000000547805 */ /* 0x001fe2000001ff00 */
[----:B--2---:R-:W-:-:S05]  /*1eb0*/  FFMA.FTZ R67, -R66, R66, R67 ;  /* 0x0000004242437223 */ /* 0x004fca0000010143 */
[----:B------:R-:W-:-:S13]  /*1ec0*/  FSETP.GTU.FTZ.AND P0, PT, R67, RZ, PT ;  /* 0x000000ff4300720b */ /* 0x000fda0003f1c000 */
[----:B------:R-:W0:Y:S02]  /*1ed0*/  @P0 LDC R102, c[0x0][0x250] ;  /* 0x00009400ff660b82 */ /* 0x000e240000000800 */
[----:B0-----:R-:W-:Y:S01]  /*1ee0*/  @P0 FADD.FTZ R102, R67, R102 ;  /* 0x0000006643660221 */ /* 0x001fe20000010000 */
[----:B------:R-:W-:-:S06]  /*1ef0*/  MOV R67, RZ ;  /* 0x000000ff00437202 */ /* 0x000fcc0000000f00 */
[----:B------:R0:W5:Y:S01]  /*1f00*/  @P2 LDG.E R67, desc[UR8][R80.64] ;  /* 0x0000000850432981 */ /* 0x000162000c1e1900 */
[----:B------:R-:W-:Y:S02]  /*1f10*/  ISETP.NE.AND P2, PT, R96, RZ, PT ;  /* 0x000000ff6000720c */ /* 0x000fe40003f45270 */
[----:B0-----:R-:W-:-:S11]  /*1f20*/  CS2R R80, SRZ ;  /* 0x0000000000507805 */ /* 0x001fd6000001ff00 */
[----:B------:R0:W5:Y:S04]  /*1f30*/  @P2 LDG.E R75, desc[UR8][R82.64] ;  /* 0x00000008524b2981 */ /* 0x000168000c1e1900 */
[----:B------:R-:W5:Y:S04]  /*1f40*/  @P5 LDG.E R80, desc[UR8][R68.64] ;  /* 0x0000000844505981 */ /* 0x000f68000c1e1900 */
[----:B------:R-:W5:Y:S01]  /*1f50*/  @P5 LDG.E R81, desc[UR8][R54.64] ;  /* 0x0000000836515981 */ /* 0x000f62000c1e1900 */
[----:B------:R-:W-:Y:S02]  /*1f60*/  ISETP.NE.AND P5, PT, R94, RZ, PT ;  /* 0x000000ff5e00720c */ /* 0x000fe40003fa5270 */
[----:B0-----:R-:W-:Y:S01]  /*1f70*/  CS2R R82, SRZ ;  /* 0x0000000000527805 */ /* 0x001fe2000001ff00 */
[----:B------:R0:W5:Y:S10]  /*1f80*/  @P2 LDG.E R74, desc[UR8][R88.64] ;  /* 0x00000008584a2981 */ /* 0x000174000c1e1900 */
[----:B------:R1:W5:Y:S04]  /*1f90*/  @P5 LDG.E R82, desc[UR8][R52.64] ;  /* 0x0000000834525981 */ /* 0x000368000c1e1900 */
[----:B------:R1:W5:Y:S01]  /*1fa0*/  @P5 LDG.E R83, desc[UR8][R50.64] ;  /* 0x0000000832535981 */ /* 0x000362000c1e1900 */
[----:B------:R-:W-:-:S02]  /*1fb0*/  ISETP.NE.AND P5, PT, R93, RZ, PT ;  /* 0x000000ff5d00720c */ /* 0x000fc40003fa5270 */
[----:B0-----:R-:W-:Y:S02]  /*1fc0*/  CS2R R88, SRZ ;  /* 0x0000000000587805 */ /* 0x001fe4000001ff00 */
[----:B------:R-:W-:-:S04]  /*1fd0*/  CS2R R94, SRZ ;  /* 0x00000000005e7805 */ /* 0x000fc8000001ff00 */
[----:B------:R1:W5:Y:S04]  /*1fe0*/  @P6 LDG.E R88, desc[UR8][R40.64] ;  /* 0x0000000828586981 */ /* 0x000368000c1e1900 */
[----:B------:R1:W5:Y:S04]  /*1ff0*/  @P6 LDG.E R89, desc[UR8][R38.64] ;  /* 0x0000000826596981 */ /* 0x000368000c1e1900 */
[----:B------:R1:W5:Y:S04]  /*2000*/  @P5 LDG.E R84, desc[UR8][R48.64] ;  /* 0x0000000830545981 */ /* 0x000368000c1e1900 */
[----:B------:R1:W5:Y:S01]  /*2010*/  @P5 LDG.E R85, desc[UR8][R46.64] ;  /* 0x000000082e555981 */ /* 0x000362000c1e1900 */
[----:B------:R-:W-:-:S02]  /*2020*/  ISETP.NE.AND P5, PT, R92, RZ, PT ;  /* 0x000000ff5c00720c */ /* 0x000fc40003fa5270 */
[----:B------:R-:W-:Y:S01]  /*2030*/  CS2R R92, SRZ ;  /* 0x00000000005c7805 */ /* 0x000fe2000001ff00 */
[----:B------:R1:W5:Y:S05]  /*2040*/  @P3 LDG.E R94, desc[UR8][R26.64] ;  /* 0x000000081a5e3981 */ /* 0x00036a000c1e1900 */
[----:B------:R1:W5:Y:S04]  /*2050*/  @P4 LDG.E R92, desc[UR8][R32.64] ;  /* 0x00000008205c4981 */ /* 0x000368000c1e1900 */
[----:B------:R1:W5:Y:S04]  /*2060*/  @P4 LDG.E R93, desc[UR8][R24.64] ;  /* 0x00000008185d4981 */ /* 0x000368000c1e1900 */
[----:B------:R1:W5:Y:S04]  /*2070*/  @P5 LDG.E R90, desc[UR8][R36.64] ;  /* 0x00000008245a5981 */ /* 0x000368000c1e1900 */
[----:B------:R1:W5:Y:S04]  /*2080*/  @P5 LDG.E R91, desc[UR8][R34.64] ;  /* 0x00000008225b5981 */ /* 0x000368000c1e1900 */
[----:B------:R1:W5:Y:S01]  /*2090*/  @P3 LDG.E R95, desc[UR8][R28.64] ;  /* 0x000000081c5f3981 */ /* 0x000362000c1e1900 */
[----:B------:R1:W0:Y:S01]  /*20a0*/  @P0 MUFU.RSQ R64, R102 ;  /* 0x0000006600400308 */ /* 0x0002220000001400 */
[----:B------:R-:W-:-:S02]  /*20b0*/  LOP3.LUT P0, RZ, R23, 0x4, RZ, 0xc0, !PT ;  /* 0x0000000417ff7812 */ /* 0x000fc4000780c0ff */
[----:B------:R-:W-:-:S11]  /*20c0*/  CS2R R86, SRZ ;  /* 0x0000000000567805 */ /* 0x000fd6000001ff00 */
[----:B------:R1:W5:Y:S04]  /*20d0*/  @P0 LDG.E R86, desc[UR8][R44.64] ;  /* 0x000000082c560981 */ /* 0x000368000c1e1900 */
[----:B------:R1:W5:Y:S01]  /*20e0*/  @P0 LDG.E R87, desc[UR8][R42.64] ;  /* 0x000000082a570981 */ /* 0x000362000c1e1900 */
[----:B------:R-:W-:Y:S01]  /*20f0*/  ISETP.GT.U32.AND P0, PT, R2, 0x187, PT ;  /* 0x000001870200780c */ /* 0x000fe20003f04070 */
[----:B------:R-:W-:Y:S01]  /*2100*/  BSSY B0, `(.L_x_60) ;  /* 0x000000e000007945 */ /* 0x000fe20003800000 */
[----:B------:R-:W-:Y:S02]  /*2110*/  CS2R R70, SRZ ;  /* 0x0000000000467805 */ /* 0x000fe4000001ff00 */
[----:B------:R-:W-:-:S09]  /*2120*/  CS2R R68, SRZ ;  /* 0x0000000000447805 */ /* 0x000fd2000001ff00 */
[----:B01----:R-:W-:Y:S05]  /*2130*/  @P0 BRA `(.L_x_61) ;  /* 0x0000000000280947 */ /* 0x003fea0003800000 */
        /* <DEDUP_REMOVED lines=8> */
[----:B0-----:R-:W-:-:S05]  /*21c0*/  IMAD.WIDE R26, R97, 0x4, R26 ;  /* 0x00000004611a7825 */ /* 0x001fca00078e021a */
[----:B------:R1:W5:Y:S02]  /*21d0*/  LDG.E.64 R70, desc[UR8][R26.64] ;  /* 0x000000081a467981 */ /* 0x000364000c1e1b00 */
.L_x_61:
[----:B------:R-:W-:Y:S05]  /*21e0*/  BSYNC B0 ;  /* 0x0000000000007941 */ /* 0x000fea0003800000 */
.L_x_60:
[----:B------:R-:W-:Y:S02]  /*21f0*/  ISETP.NE.AND P0, PT, RZ, UR10, PT ;  /* 0x0000000aff007c0c */ /* 0x000fe4000bf05270 */
[C---:B-1---5:R-:W-:Y:S02]  /*2200*/  PRMT R24, R65.reuse, 0x7632, R24 ;  /* 0x0000763241187816 */ /* 0x062fe40000000018 */
[----:B------:R-:W-:Y:S02]  /*2210*/  SHF.L.U32 R25, R65, 0x10, RZ ;  /* 0x0000001041197819 */ /* 0x000fe400000006ff */
[----:B------:R-:W-:Y:S02]  /*2220*/  PRMT R28, R74, 0x7632, R28 ;  /* 0x000076324a1c7816 */ /* 0x000fe4000000001c */
[----:B------:R-:W-:Y:S01]  /*2230*/  SHF.L.U32 R29, R24, 0x10, RZ ;  /* 0x00000010181d7819 */ /* 0x000fe200000006ff */
[----:B------:R-:W-:Y:S01]  /*2240*/  FADD.FTZ R25, -R66, R25 ;  /* 0x0000001942197221 */ /* 0x000fe20000010100 */
[----:B------:R-:W-:-:S02]  /*2250*/  PRMT R26, R67, 0x7632, R26 ;  /* 0x00007632431a7816 */ /* 0x000fc4000000001a */
[----:B------:R-:W-:Y:S01]  /*2260*/  SHF.L.U32 R33, R74, 0x10, RZ ;  /* 0x000000104a217819 */ /* 0x000fe200000006ff */
[----:B------:R-:W-:Y:S01]  /*2270*/  FADD.FTZ R29, -R66, R29 ;  /* 0x0000001d421d7221 */ /* 0x000fe20000010100 */
[----:B------:R-:W-:Y:S01]  /*2280*/  SHF.L.U32 R35, R28, 0x10, RZ ;  /* 0x000000101c237819 */ /* 0x000fe200000006ff */
[-C--:B------:R-:W-:Y:S01]  /*2290*/  FMUL.FTZ R25, R25, R64.reuse ;  /* 0x0000004019197220 */ /* 0x080fe20000410000 */
[----:B------:R-:W-:Y:S01]  /*22a0*/  PRMT R34, R75, 0x7632, R34 ;  /* 0x000076324b227816 */ /* 0x000fe20000000022 */
[C---:B------:R-:W-:Y:S01]  /*22b0*/  FADD.FTZ R41, -R66.reuse, R33 ;  /* 0x0000002142297221 */ /* 0x040fe20000010100 */
[----:B------:R-:W-:Y:S01]  /*22c0*/  LOP3.LUT R23, R23, 0xfffffeff, RZ, 0xc0, !PT ;  /* 0xfffffeff17177812 */ /* 0x000fe200078ec0ff */
[----:B------:R-:W-:Y:S01]  /*22d0*/  FADD.FTZ R43, -R66, R35 ;  /* 0x00000023422b7221 */ /* 0x000fe20000010100 */
[----:B------:R-:W-:Y:S01]  /*22e0*/  SHF.L.U32 R32, R26, 0x10, RZ ;  /* 0x000000101a207819 */ /* 0x000fe200000006ff */
[----:B------:R-:W-:Y:S01]  /*22f0*/  FMUL.FTZ R26, R29, R64 ;  /* 0x000000401d1a7220 */ /* 0x000fe20000410000 */
[----:B------:R-:W-:-:S02]  /*2300*/  SHF.L.U32 R30, R67, 0x10, RZ ;  /* 0x00000010431e7819 */ /* 0x000fc400000006ff */
[----:B------:R-:W-:Y:S02]  /*2310*/  SHF.L.U32 R27, R75, 0x10, RZ ;  /* 0x000000104b1b7819 */ /* 0x000fe400000006ff */
[----:B------:R-:W-:Y:S02]  /*2320*/  SHF.L.U32 R28, R34, 0x10, RZ ;  /* 0x00000010221c7819 */ /* 0x000fe400000006ff */
[----:B------:R-:W-:Y:S01]  /*2330*/  @P0 LOP3.LUT R23, R23, 0x100, RZ, 0xfc, !PT ;  /* 0x0000010017170812 */ /* 0x000fe200078efcff */
        /* <DEDUP_REMOVED lines=19> */
.L_x_62:
[----:B------:R-:W-:Y:S01]  /*2470*/  FMUL.FTZ R24, R30, R70 ;  /* 0x000000461e187220 */ /* 0x000fe20000410000 */
[----:B------:R-:W-:Y:S01]  /*2480*/  FFMA.FTZ R42, R25, R30, RZ ;  /* 0x0000001e192a7223 */ /* 0x000fe200000100ff */
[----:B------:R-:W-:Y:S01]  /*2490*/  FMUL.FTZ R45, R41, R64 ;  /* 0x00000040292d7220 */ /* 0x000fe20000410000 */
[----:B------:R-:W-:Y:S01]  /*24a0*/  FMUL.FTZ R29, R32, R71 ;  /* 0x00000047201d7220 */ /* 0x000fe20000410000 */
[----:B------:R-:W-:Y:S01]  /*24b0*/  FFMA.FTZ R25, R25, R24, RZ ;  /* 0x0000001819197223 */ /* 0x000fe200000100ff */
[----:B------:R-:W-:Y:S01]  /*24c0*/  FADD.FTZ R24, RZ, R24 ;  /* 0x00000018ff187221 */ /* 0x000fe20000010000 */
[----:B------:R-:W-:Y:S01]  /*24d0*/  FMUL.FTZ R44, R43, R64 ;  /* 0x000000402b2c7220 */ /* 0x000fe20000410000 */
        /* <DEDUP_REMOVED lines=19> */
.L_x_63:
[----:B------:R-:W-:Y:S01]  /*2610*/  FADD.FTZ R30, RZ, R30 ;  /* 0x0000001eff1e7221 */ /* 0x000fe20000010000 */
[----:B------:R-:W-:Y:S01]  /*2620*/  FFMA.FTZ R33, R26, R29, R25 ;  /* 0x0000001d1a217223 */ /* 0x000fe20000010019 */
[----:B------:R-:W-:Y:S01]  /*2630*/  FADD.FTZ R35, R29, R24 ;  /* 0x000000181d237221 */ /* 0x000fe20000010000 */
[----:B------:R-:W-:Y:S01]  /*2640*/  FFMA.FTZ R42, R45, R27, R42 ;  /* 0x0000001b2d2a7223 */ /* 0x000fe2000001002a */
[----:B------:R-:W-:Y:S01]  /*2650*/  FMUL.FTZ R24, R27, R70 ;  /* 0x000000461b187220 */ /* 0x000fe20000410000 */
[--C-:B------:R-:W-:Y:S01]  /*2660*/  FADD.FTZ R72, R30, R27.reuse ;  /* 0x0000001b1e487221 */ /* 0x100fe20000010000 */
[----:B------:R-:W-:Y:S01]  /*2670*/  FFMA.FTZ R29, R26, R32, RZ ;  /* 0x000000201a1d7223 */ /* 0x000fe200000100ff */
[----:B------:R-:W-:Y:S01]  /*2680*/  FADD.FTZ R25, RZ, R32 ;  /* 0x00000020ff197221 */ /* 0x000fe20000010000 */
        /* <DEDUP_REMOVED lines=8> */
[--C-:B------:R-:W-:Y:S01]  /*2710*/  FFMA.FTZ R44, R44, R25, R26.reuse ;  /* 0x000000192c2c7223 */ /* 0x100fe2000001001a */
[C---:B------:R-:W-:Y:S01]  /*2720*/  PRMT R26, R77.reuse, 0x7632, R26 ;  /* 0x000076324d1a7816 */ /* 0x040fe2000000001a */
[C---:B------:R-:W-:Y:S01]  /*2730*/  FADD.FTZ R29, -R66.reuse, R29 ;  /* 0x0000001d421d7221 */ /* 0x040fe20000010100 */
[----:B------:R-:W-:Y:S01]  /*2740*/  SHF.L.U32 R33, R77, 0x10, RZ ;  /* 0x000000104d217819 */ /* 0x000fe200000006ff */
[----:B------:R-:W-:Y:S01]  /*2750*/  FADD.FTZ R27, -R66, R27 ;  /* 0x0000001b421b7221 */ /* 0x000fe20000010100 */
[----:B------:R-:W-:Y:S01]  /*2760*/  SHF.L.U32 R26, R26, 0x10, RZ ;  /* 0x000000101a1a7819 */ /* 0x000fe200000006ff */
[----:B------:R-:W-:-:S02]  /*2770*/  FMUL.FTZ R41, R29, R64 ;  /* 0x000000401d297220 */ /* 0x000fc40000410000 */
        /* <DEDUP_REMOVED lines=20> */
.L_x_64:
[----:B------:R-:W-:Y:S01]  /*28c0*/  FMUL.FTZ R27, R33, R70 ;  /* 0x00000046211b7220 */ /* 0x000fe20000410000 */
[----:B------:R-:W-:Y:S01]  /*28d0*/  FADD.FTZ R30, R25, R24 ;  /* 0x00000018191e7221 */ /* 0x000fe20000010000 */
[----:B------:R-:W-:Y:S01]  /*28e0*/  PRMT R28, R78, 0x7632, R28 ;  /* 0x000076324e1c7816 */ /* 0x000fe2000000001c */
[----:B------:R-:W-:Y:S01]  /*28f0*/  FADD.FTZ R112, R39, R26 ;  /* 0x0000001a27707221 */ /* 0x000fe20000010000 */
[----:B------:R-:W-:Y:S01]  /*2900*/  FFMA.FTZ R111, R38, R26, R111 ;  /* 0x0000001a266f7223 */ /* 0x000fe2000001006f */
[----:B------:R-:W-:Y:S01]  /*2910*/  FMUL.FTZ R25, R26, R71 ;  /* 0x000000471a197220 */ /* 0x000fe20000410000 */
[C---:B------:R-:W-:Y:S01]  /*2920*/  FFMA.FTZ R24, R41.reuse, R27, R44 ;  /* 0x0000001b29187223 */ /* 0x040fe2000001002c */
[----:B------:R-:W-:Y:S01]  /*2930*/  FADD.FTZ R26, R30, R27 ;  /* 0x0000001b1e1a7221 */ /* 0x000fe20000010000 */
[----:B------:R-:W-:Y:S01]  /*2940*/  SHF.L.U32 R27, R78, 0x10, RZ ;  /* 0x000000104e1b7819 */ /* 0x000fe200000006ff */
[----:B------:R-:W-:Y:S01]  /*2950*/  FADD.FTZ R72, R72, R33 ;  /* 0x0000002148487221 */ /* 0x000fe20000010000 */
[----:B------:R-:W-:Y:S01]  /*2960*/  SHF.L.U32 R29, R28, 0x10, RZ ;  /* 0x000000101c1d7819 */ /* 0x000fe200000006ff */
[----:B------:R-:W-:Y:S01]  /*2970*/  FFMA.FTZ R116, R41, R33, R42 ;  /* 0x0000002129747223 */ /* 0x000fe2000001002a */
[C---:B------:R-:W-:Y:S01]  /*2980*/  PRMT R109, R79.reuse, 0x7632, R109 ;  /* 0x000076324f6d7816 */ /* 0x040fe2000000006d */
[----:B------:R-:W-:Y:S01]  /*2990*/  FADD.FTZ R27, -R66, R27 ;  /* 0x0000001b421b7221 */ /* 0x000fe20000010100 */
[----:B------:R-:W-:Y:S01]  /*29a0*/  FFMA.FTZ R38, R38, R25, R24 ;  /* 0x0000001926267223 */ /* 0x000fe20000010018 */
[----:B------:R-:W-:Y:S01]  /*29b0*/  FADD.FTZ R29, -R66, R29 ;  /* 0x0000001d421d7221 */ /* 0x000fe20000010100 */
[----:B------:R-:W-:Y:S01]  /*29c0*/  SHF.L.U32 R73, R79, 0x10, RZ ;  /* 0x000000104f497819 */ /* 0x000fe200000006ff */
[-C--:B------:R-:W-:Y:S01]  /*29d0*/  FMUL.FTZ R113, R27, R64.reuse ;  /* 0x000000401b717220 */ /* 0x080fe20000410000 */
[----:B------:R-:W-:Y:S01]  /*29e0*/  PRMT R37, R80, 0x7632, R37 ;  /* 0x0000763250257816 */ /* 0x000fe20000000025 */
[----:B------:R-:W-:Y:S01]  /*29f0*/  FMUL.FTZ R110, R29, R64 ;  /* 0x000000401d6e7220 */ /* 0x000fe20000410000 */
        /* <DEDUP_REMOVED lines=20> */
.L_x_65:
[----:B------:R-:W-:Y:S01]  /*2b40*/  SHF.L.U32 R29, R80, 0x10, RZ ;  /* 0x00000010501d7819 */ /* 0x000fe200000006ff */
[----:B------:R-:W-:Y:S01]  /*2b50*/  FMUL.FTZ R24, R73, R70 ;  /* 0x0000004649187220 */ /* 0x000fe20000410000 */
[----:B------:R-:W-:Y:S01]  /*2b60*/  SHF.L.U32 R37, R37, 0x10, RZ ;  /* 0x0000001025257819 */ /* 0x000fe200000006ff */
[----:B------:R-:W-:Y:S01]  /*2b70*/  FADD.FTZ R27, R25, R26 ;  /* 0x0000001a191b7221 */ /* 0x000fe20000010000 */
[----:B------:R-:W-:Y:S01]  /*2b80*/  PRMT R107, R81, 0x7632, R107 ;  /* 0x00007632516b7816 */ /* 0x000fe2000000006b */
[C---:B------:R-:W-:Y:S01]  /*2b90*/  FADD.FTZ R29, -R66.reuse, R29 ;  /* 0x0000001d421d7221 */ /* 0x040fe20000010100 */
[----:B------:R-:W-:Y:S01]  /*2ba0*/  FFMA.FTZ R25, R113, R24, R38 ;  /* 0x0000001871197223 */ /* 0x000fe20000010026 */
[----:B------:R-:W-:Y:S01]  /*2bb0*/  FADD.FTZ R37, -R66, R37 ;  /* 0x0000002542257221 */ /* 0x000fe20000010100 */
[----:B------:R-:W-:Y:S01]  /*2bc0*/  FADD.FTZ R27, R27, R24 ;  /* 0x000000181b1b7221 */ /* 0x000fe20000010000 */
[----:B------:R-:W-:Y:S01]  /*2bd0*/  SHF.L.U32 R108, R81, 0x10, RZ ;  /* 0x00000010516c7819 */ /* 0x000fe200000006ff */
[-C--:B------:R-:W-:Y:S01]  /*2be0*/  FMUL.FTZ R105, R29, R64.reuse ;  /* 0x000000401d697220 */ /* 0x080fe20000410000 */
[----:B------:R-:W-:Y:S01]  /*2bf0*/  SHF.L.U32 R107, R107, 0x10, RZ ;  /* 0x000000106b6b7819 */ /* 0x000fe200000006ff */
[----:B------:R-:W-:Y:S01]  /*2c00*/  FMUL.FTZ R24, R109, R71 ;  /* 0x000000476d187220 */ /* 0x000fe20000410000 */
        /* <DEDUP_REMOVED lines=20> */
.L_x_66:
[----:B------:R-:W-:Y:S01]  /*2d50*/  FFMA.FTZ R28, R110, R24, R25 ;  /* 0x000000186e1c7223 */ /* 0x000fe20000010019 */
[----:B------:R-:W-:Y:S01]  /*2d60*/  FADD.FTZ R27, R24, R27 ;  /* 0x0000001b181b7221 */ /* 0x000fe20000010000 */
[----:B------:R-:W-:Y:S01]  /*2d70*/  PRMT R24, R82, 0x7632, R24 ;  /* 0x0000763252187816 */ /* 0x000fe20000000018 */
[----:B------:R-:W-:Y:S01]  /*2d80*/  FMUL.FTZ R26, R108, R70 ;  /* 0x000000466c1a7220 */ /* 0x000fe20000410000 */
[----:B------:R-:W-:Y:S02]  /*2d90*/  SHF.L.U32 R29, R82, 0x10, RZ ;  /* 0x00000010521d7819 */ /* 0x000fe400000006ff */
[----:B------:R-:W-:Y:S01]  /*2da0*/  SHF.L.U32 R33, R24, 0x10, RZ ;  /* 0x0000001018217819 */ /* 0x000fe200000006ff */
[----:B------:R-:W-:Y:S01]  /*2db0*/  FFMA.FTZ R25, R105, R26, R28 ;  /* 0x0000001a69197223 */ /* 0x000fe2000001001c */
[----:B------:R-:W-:Y:S01]  /*2dc0*/  PRMT R103, R83, 0x7632, R103 ;  /* 0x0000763253677816 */ /* 0x000fe20000000067 */
[C---:B------:R-:W-:Y:S01]  /*2dd0*/  FADD.FTZ R29, -R66.reuse, R29 ;  /* 0x0000001d421d7221 */ /* 0x040fe20000010100 */
[----:B------:R-:W-:Y:S01]  /*2de0*/  FADD.FTZ R27, R27, R26 ;  /* 0x0000001a1b1b7221 */ /* 0x000fe20000010000 */
[----:B------:R-:W-:Y:S01]  /*2df0*/  FADD.FTZ R33, -R66, R33 ;  /* 0x0000002142217221 */ /* 0x000fe20000010100 */
[----:B------:R-:W-:Y:S01]  /*2e00*/  SHF.L.U32 R104, R83, 0x10, RZ ;  /* 0x0000001053687819 */ /* 0x000fe200000006ff */
[-C--:B------:R-:W-:Y:S01]  /*2e10*/  FMUL.FTZ R97, R29, R64.reuse ;  /* 0x000000401d617220 */ /* 0x080fe20000410000 */
[----:B------:R-:W-:Y:S01]  /*2e20*/  PRMT R36, R84, 0x7632, R36 ;  /* 0x0000763254247816 */ /* 0x000fe20000000024 */
[----:B------:R-:W-:Y:S01]  /*2e30*/  FMUL.FTZ R24, R107, R71 ;  /* 0x000000476b187220 */ /* 0x000fe20000410000 */
[----:B------:R-:W-:Y:S01]  /*2e40*/  SHF.L.U32 R103, R103, 0x10, RZ ;  /* 0x0000001067677819 */ /* 0x000fe200000006ff */
        /* <DEDUP_REMOVED lines=20> */
.L_x_67:
[----:B------:R-:W-:Y:S01]  /*2f90*/  SHF.L.U32 R29, R84, 0x10, RZ ;  /* 0x00000010541d7819 */ /* 0x000fe200000006ff */
[----:B------:R-:W-:Y:S01]  /*2fa0*/  FFMA.FTZ R28, R106, R24, R25 ;  /* 0x000000186a1c7223 */ /* 0x000fe20000010019 */
[----:B------:R-:W-:Y:S01]  /*2fb0*/  SHF.L.U32 R33, R36, 0x10, RZ ;  /* 0x0000001024217819 */ /* 0x000fe200000006ff */
[----:B------:R-:W-:Y:S01]  /*2fc0*/  FMUL.FTZ R26, R104, R70 ;  /* 0x00000046681a7220 */ /* 0x000fe20000410000 */
[----:B------:R-:W-:Y:S01]  /*2fd0*/  FADD.FTZ R27, R24, R27 ;  /* 0x0000001b181b7221 */ /* 0x000fe20000010000 */
[----:B------:R-:W-:Y:S01]  /*2fe0*/  PRMT R55, R85, 0x7632, R55 ;  /* 0x0000763255377816 */ /* 0x000fe20000000037 */
[C---:B------:R-:W-:Y:S01]  /*2ff0*/  FADD.FTZ R29, -R66.reuse, R29 ;  /* 0x0000001d421d7221 */ /* 0x040fe20000010100 */
[----:B------:R-:W-:Y:S01]  /*3000*/  FADD.FTZ R33, -R66, R33 ;  /* 0x0000002142217221 */ /* 0x000fe20000010100 */
[----:B------:R-:W-:Y:S01]  /*3010*/  FFMA.FTZ R25, R97, R26, R28 ;  /* 0x0000001a61197223 */ /* 0x000fe2000001001c */
        /* <DEDUP_REMOVED lines=25> */
.L_x_68:
        /* <DEDUP_REMOVED lines=36> */
.L_x_69:
        /* <DEDUP_REMOVED lines=34> */
.L_x_70:
[--C-:B------:R-:W-:Y:S01]  /*3610*/  FADD.FTZ R33, R24, R27.reuse ;  /* 0x0000001b18217221 */ /* 0x100fe20000010000 */
[----:B------:R-:W-:Y:S01]  /*3620*/  PRMT R27, R90, 0x7632, R27 ;  /* 0x000076325a1b7816 */ /* 0x000fe2000000001b */
[----:B------:R-:W-:Y:S01]  /*3630*/  FMUL.FTZ R26, R48, R70 ;  /* 0x00000046301a7220 */ /* 0x000fe20000410000 */
[----:B------:R-:W-:Y:S01]  /*3640*/  SHF.L.U32 R29, R90, 0x10, RZ ;  /* 0x000000105a1d7819 */ /* 0x000fe200000006ff */
[----:B------:R-:W-:Y:S01]  /*3650*/  FFMA.FTZ R28, R50, R24, R25 ;  /* 0x00000018321c7223 */ /* 0x000fe20000010019 */
[----:B------:R-:W-:Y:S01]  /*3660*/  SHF.L.U32 R27, R27, 0x10, RZ ;  /* 0x000000101b1b7819 */ /* 0x000fe200000006ff */
[----:B------:R-:W-:Y:S01]  /*3670*/  FADD.FTZ R24, R33, R26 ;  /* 0x0000001a21187221 */ /* 0x000fe20000010000 */
[----:B------:R-:W-:Y:S01]  /*3680*/  PRMT R43, R91, 0x7632, R43 ;  /* 0x000076325b2b7816 */ /* 0x000fe2000000002b */
[C---:B------:R-:W-:Y:S01]  /*3690*/  FADD.FTZ R29, -R66.reuse, R29 ;  /* 0x0000001d421d7221 */ /* 0x040fe20000010100 */
[----:B------:R-:W-:Y:S01]  /*36a0*/  FFMA.FTZ R25, R45, R26, R28 ;  /* 0x0000001a2d197223 */ /* 0x000fe2000001001c */
        /* <DEDUP_REMOVED lines=26> */
.L_x_71:
[----:B------:R-:W-:Y:S01]  /*3850*/  FFMA.FTZ R30, R46, R27, R25 ;  /* 0x0000001b2e1e7223 */ /* 0x000fe20000010019 */
[----:B------:R-:W-:Y:S01]  /*3860*/  FADD.FTZ R33, R27, R24 ;  /* 0x000000181b217221 */ /* 0x000fe20000010000 */
[----:B------:R-:W-:Y:S01]  /*3870*/  SHF.L.U32 R27, R92, 0x10, RZ ;  /* 0x000000105c1b7819 */ /* 0x000fe200000006ff */
[----:B------:R-:W-:Y:S01]  /*3880*/  FMUL.FTZ R28, R44, R70 ;  /* 0x000000462c1c7220 */ /* 0x000fe20000410000 */
[----:B------:R-:W-:Y:S02]  /*3890*/  SHF.L.U32 R29, R26, 0x10, RZ ;  /* 0x000000101a1d7819 */ /* 0x000fe400000006ff */
[----:B------:R-:W-:Y:S01]  /*38a0*/  PRMT R39, R93, 0x7632, R39 ;  /* 0x000076325d277816 */ /* 0x000fe20000000027 */
[C---:B------:R-:W-:Y:S01]  /*38b0*/  FADD.FTZ R27, -R66.reuse, R27 ;  /* 0x0000001b421b7221 */ /* 0x040fe20000010100 */
[----:B------:R-:W-:Y:S01]  /*38c0*/  FFMA.FTZ R25, R41, R28, R30 ;  /* 0x0000001c29197223 */ /* 0x000fe2000001001e */
[----:B------:R-:W-:Y:S01]  /*38d0*/  FADD.FTZ R29, -R66, R29 ;  /* 0x0000001d421d7221 */ /* 0x000fe20000010100 */
[----:B------:R-:W-:Y:S01]  /*38e0*/  FADD.FTZ R24, R33, R28 ;  /* 0x0000001c21187221 */ /* 0x000fe20000010000 */
[-C--:B------:R-:W-:Y:S01]  /*38f0*/  FMUL.FTZ R37, R27, R64.reuse ;  /* 0x000000401b257220 */ /* 0x080fe20000410000 */
[----:B------:R-:W-:Y:S01]  /*3900*/  SHF.L.U32 R40, R93, 0x10, RZ ;  /* 0x000000105d287819 */ /* 0x000fe200000006ff */
        /* <DEDUP_REMOVED lines=22> */
.L_x_72:
        /* <DEDUP_REMOVED lines=9> */
[--C-:B------:R-:W-:Y:S01]  /*3b00*/  FADD.FTZ R24, R33, R26.reuse ;  /* 0x0000001a21187221 */ /* 0x100fe20000010000 */
        /* <DEDUP_REMOVED lines=26> */
.L_x_73:
[----:B------:R-:W-:Y:S01]  /*3cb0*/  FFMA.FTZ R30, R38, R27, R25 ;  /* 0x0000001b261e7223 */ /* 0x000fe20000010019 */
[----:B------:R-:W-:Y:S01]  /*3cc0*/  FADD.FTZ R115, R27, R24 ;  /* 0x000000181b737221 */ /* 0x000fe20000010000 */
[----:B------:R-:W-:Y:S01]  /*3cd0*/  SHF.L.U32 R27, R56, 0x10, RZ ;  /* 0x00000010381b7819 */ /* 0x000fe200000006ff */
[----:B------:R-:W-:Y:S01]  /*3ce0*/  FMUL.FTZ R28, R36, R70 ;  /* 0x00000046241c7220 */ /* 0x000fe20000410000 */
[----:B------:R-:W-:Y:S02]  /*3cf0*/  SHF.L.U32 R29, R26, 0x10, RZ ;  /* 0x000000101a1d7819 */ /* 0x000fe400000006ff */
[----:B------:R-:W-:Y:S01]  /*3d00*/  SHF.L.U32 R32, R57, 0x10, RZ ;  /* 0x0000001039207819 */ /* 0x000fe200000006ff */
[----:B------:R-:W-:Y:S01]  /*3d10*/  FFMA.FTZ R25, R33, R28, R30 ;  /* 0x0000001c21197223 */ /* 0x000fe2000001001e */
[----:B------:R-:W-:Y:S01]  /*3d20*/  FADD.FTZ R24, R115, R28 ;  /* 0x0000001c73187221 */ /* 0x000fe20000010000 */
[C---:B------:R-:W-:Y:S01]  /*3d30*/  FADD.FTZ R27, -R66.reuse, R27 ;  /* 0x0000001b421b7221 */ /* 0x040fe20000010100 */
[----:B------:R-:W-:Y:S01]  /*3d40*/  PRMT R30, R57, 0x7632, R30 ;  /* 0x00007632391e7816 */ /* 0x000fe2000000001e */
[----:B------:R-:W-:-:S02]  /*3d50*/  FADD.FTZ R115, -R66, R29 ;  /* 0x0000001d42737221 */ /* 0x000fc40000010100 */
        /* <DEDUP_REMOVED lines=23> */
.L_x_74:
[----:B------:R-:W-:Y:S01]  /*3ed0*/  FFMA.FTZ R114, R34, R27, R25 ;  /* 0x0000001b22727223 */ /* 0x000fe20000010019 */
[----:B------:R-:W-:Y:S01]  /*3ee0*/  FMUL.FTZ R26, R32, R70 ;  /* 0x00000046201a7220 */ /* 0x000fe20000410000 */
[--C-:B------:R-:W-:Y:S01]  /*3ef0*/  FADD.FTZ R27, R27, R24.reuse ;  /* 0x000000181b1b7221 */ /* 0x100fe20000010000 */
[----:B------:R-:W-:Y:S01]  /*3f00*/  PRMT R24, R58, 0x7632, R24 ;  /* 0x000076323a187816 */ /* 0x000fe20000000018 */
[----:B------:R-:W-:Y:S01]  /*3f10*/  FMUL.FTZ R117, R30, R71 ;  /* 0x000000471e757220 */ /* 0x000fe20000410000 */
[----:B------:R-:W-:Y:S01]  /*3f20*/  FFMA.FTZ R25, R29, R26, R114 ;  /* 0x0000001a1d197223 */ /* 0x000fe20000010072 */
[----:B------:R-:W-:Y:S01]  /*3f30*/  FADD.FTZ R26, R27, R26 ;  /* 0x0000001a1b1a7221 */ /* 0x000fe20000010000 */
[----:B------:R-:W-:Y:S02]  /*3f40*/  SHF.L.U32 R27, R58, 0x10, RZ ;  /* 0x000000103a1b7819 */ /* 0x000fe400000006ff */
[----:B------:R-:W-:Y:S01]  /*3f50*/  SHF.L.U32 R115, R24, 0x10, RZ ;  /* 0x0000001018737819 */ /* 0x000fe200000006ff */
[----:B------:R-:W-:Y:S01]  /*3f60*/  FFMA.FTZ R114, R28, R117, R25 ;  /* 0x000000751c727223 */ /* 0x000fe20000010019 */
[--C-:B------:R-:W-:Y:S01]  /*3f70*/  FADD.FTZ R117, R117, R26.reuse ;  /* 0x0000001a75757221 */ /* 0x100fe20000010000 */
[C---:B------:R-:W-:Y:S01]  /*3f80*/  PRMT R26, R59.reuse, 0x7632, R26 ;  /* 0x000076323b1a7816 */ /* 0x040fe2000000001a */
[C---:B------:R-:W-:Y:S01]  /*3f90*/  FADD.FTZ R25, -R66.reuse, R27 ;  /* 0x0000001b42197221 */ /* 0x040fe20000010100 */
[----:B------:R-:W-:Y:S01]  /*3fa0*/  FADD.FTZ R115, -R66, R115 ;  /* 0x0000007342737221 */ /* 0x000fe20000010100 */
[----:B------:R-:W-:-:S02]  /*3fb0*/  SHF.L.U32 R27, R59, 0x10, RZ ;  /* 0x000000103b1b7819 */ /* 0x000fc400000006ff */
[----:B------:R-:W-:Y:S01]  /*3fc0*/  SHF.L.U32 R26, R26, 0x10, RZ ;  /* 0x000000101a1a7819 */ /* 0x000fe200000006ff */
[-C--:B------:R-:W-:Y:S01]  /*3fd0*/  FMUL.FTZ R25, R25, R64.reuse ;  /* 0x0000004019197220 */ /* 0x080fe20000410000 */
        /* <DEDUP_REMOVED lines=15> */
[----:B-1----:R-:W-:Y:S01]  /*40d0*/  FMUL.FTZ R26, R26, R123 ;  /* 0x0000007b1a1a7220 */ /* 0x002fe20000410000 */
[----:B------:R-:W-:Y:S02]  /*40e0*/  FADD.FTZ R123, -R123, 1 ;  /* 0x3f8000007b7b7421 */ /* 0x000fe40000010100 */
[----:B------:R-:W-:Y:S02]  /*40f0*/  FMUL.FTZ R27, R27, R124 ;  /* 0x0000007c1b1b7220 */ /* 0x000fe40000410000 */
[----:B------:R-:W-:-:S04]  /*4100*/  FFMA.FTZ R123, R118, R123, 1 ;  /* 0x3f800000767b7423 */ /* 0x000fc8000001007b */
[----:B------:R-:W-:-:S07]  /*4110*/  FMUL.FTZ R26, R26, R123 ;  /* 0x0000007b1a1a7220 */ /* 0x000fce0000410000 */
.L_x_75:
[----:B------:R-:W-:Y:S01]  /*4120*/  FMUL.FTZ R118, R27, R70 ;  /* 0x000000461b767220 */ /* 0x000fe20000410000 */
[----:B------:R-:W-:Y:S01]  /*4130*/  FADD.FTZ R115, R72, R73 ;  /* 0x0000004948737221 */ /* 0x000fe20000010000 */
[----:B------:R-:W-:Y:S01]  /*4140*/  PRMT R72, R60, 0x7632, R72 ;  /* 0x000076323c487816 */ /* 0x000fe20000000048 */
[----:B------:R-:W-:Y:S01]  /*4150*/  FFMA.FTZ R116, R113, R73, R116 ;  /* 0x0000004971747223 */ /* 0x000fe20000010074 */
[----:B------:R-:W-:Y:S01]  /*4160*/  FFMA.FTZ R73, R25, R118, R114 ;  /* 0x0000007619497223 */ /* 0x000fe20000010072 */
[----:B------:R-:W-:Y:S01]  /*4170*/  FADD.FTZ R118, R117, R118 ;  /* 0x0000007675767221 */ /* 0x000fe20000010000 */
[----:B------:R-:W-:Y:S01]  /*4180*/  FMUL.FTZ R113, R26, R71 ;  /* 0x000000471a717220 */ /* 0x000fe20000410000 */
[----:B------:R-:W-:Y:S02]  /*4190*/  SHF.L.U32 R119, R72, 0x10, RZ ;  /* 0x0000001048777819 */ /* 0x000fe400000006ff */
[----:B------:R-:W-:Y:S01]  /*41a0*/  SHF.L.U32 R117, R60, 0x10, RZ ;  /* 0x000000103c757819 */ /* 0x000fe200000006ff */
[----:B------:R-:W-:Y:S01]  /*41b0*/  FFMA.FTZ R72, R24, R113, R73 ;  /* 0x0000007118487223 */ /* 0x000fe20000010049 */
[--C-:B------:R-:W-:Y:S01]  /*41c0*/  FADD.FTZ R73, R113, R118.reuse ;  /* 0x0000007671497221 */ /* 0x100fe20000010000 */
[C---:B------:R-:W-:Y:S01]  /*41d0*/  FADD.FTZ R119, -R66.reuse, R119 ;  /* 0x0000007742777221 */ /* 0x040fe20000010100 */
[----:B------:R-:W-:Y:S01]  /*41e0*/  PRMT R118, R61, 0x7632, R118 ;  /* 0x000076323d767816 */ /* 0x000fe20000000076 */
[----:B------:R-:W-:-:S02]  /*41f0*/  FADD.FTZ R117, -R66, R117 ;  /* 0x0000007542757221 */ /* 0x000fc40000010100 */
[-C--:B------:R-:W-:Y:S01]  /*4200*/  FMUL.FTZ R120, R119, R64.reuse ;  /* 0x0000004077787220 */ /* 0x080fe20000410000 */
[----:B------:R-:W-:Y:S01]  /*4210*/  SHF.L.U32 R118, R118, 0x10, RZ ;  /* 0x0000001076767819 */ /* 0x000fe200000006ff */
        /* <DEDUP_REMOVED lines=13> */
[----:B0-----:R-:W-:Y:S01]  /*42f0*/  FMUL.FTZ R119, R119, R122 ;  /* 0x0000007a77777220 */ /* 0x001fe20000410000 */
[----:B------:R-:W-:-:S04]  /*4300*/  FADD.FTZ R122, -R122, 1 ;  /* 0x3f8000007a7a7421 */ /* 0x000fc80000010100 */
[----:B------:R-:W-:Y:S01]  /*4310*/  FFMA.FTZ R113, R113, R122, 1 ;  /* 0x3f80000071717423 */ /* 0x000fe2000001007a */
[----:B-1----:R-:W-:Y:S01]  /*4320*/  FMUL.FTZ R118, R118, R125 ;  /* 0x0000007d76767220 */ /* 0x002fe20000410000 */
[----:B------:R-:W-:Y:S02]  /*4330*/  FADD.FTZ R125, -R125, 1 ;  /* 0x3f8000007d7d7421 */ /* 0x000fe40000010100 */
[----:B------:R-:W-:Y:S02]  /*4340*/  FMUL.FTZ R119, R119, R113 ;  /* 0x0000007177777220 */ /* 0x000fe40000410000 */
[----:B------:R-:W-:-:S04]  /*4350*/  FFMA.FTZ R125, R114, R125, 1 ;  /* 0x3f800000727d7423 */ /* 0x000fc8000001007d */
[----:B------:R-:W-:-:S07]  /*4360*/  FMUL.FTZ R118, R118, R125 ;  /* 0x0000007d76767220 */ /* 0x000fce0000410000 */
.L_x_76:
[----:B------:R-:W-:Y:S01]  /*4370*/  FMUL.FTZ R114, R119, R70 ;  /* 0x0000004677727220 */ /* 0x000fe20000410000 */
[----:B------:R-:W-:-:S03]  /*4380*/  SHF.L.U32 R121, R62, 0x10, RZ ;  /* 0x000000103e797819 */ /* 0x000fc600000006ff */
[----:B------:R-:W-:Y:S01]  /*4390*/  FFMA.FTZ R113, R117, R114, R72 ;  /* 0x0000007275717223 */ /* 0x000fe20000010048 */
[----:B------:R-:W-:Y:S01]  /*43a0*/  FADD.FTZ R114, R73, R114 ;  /* 0x0000007249727221 */ /* 0x000fe20000010000 */
[----:B------:R-:W-:Y:S01]  /*43b0*/  FMUL.FTZ R73, R118, R71 ;  /* 0x0000004776497220 */ /* 0x000fe20000410000 */
[----:B------:R-:W-:-:S03]  /*43c0*/  FADD.FTZ R121, -R66, R121 ;  /* 0x0000007942797221 */ /* 0x000fc60000010100 */
[--C-:B------:R-:W-:Y:S01]  /*43d0*/  FFMA.FTZ R72, R120, R73, R113.reuse ;  /* 0x0000004978487223 */ /* 0x100fe20000010071 */
[----:B------:R-:W-:Y:S01]  /*43e0*/  PRMT R113, R62, 0x7632, R113 ;  /* 0x000076323e717816 */ /* 0x000fe20000000071 */
[--C-:B------:R-:W-:Y:S01]  /*43f0*/  FADD.FTZ R73, R73, R114.reuse ;  /* 0x0000007249497221 */ /* 0x100fe20000010000 */
[----:B------:R-:W-:Y:S01]  /*4400*/  PRMT R114, R63, 0x7632, R114 ;  /* 0x000076323f727816 */ /* 0x000fe20000000072 */
[----:B------:R-:W-:Y:S01]  /*4410*/  FMUL.FTZ R121, R121, R64 ;  /* 0x0000004079797220 */ /* 0x000fe20000410000 */
[----:B------:R-:W-:Y:S02]  /*4420*/  SHF.L.U32 R113, R113, 0x10, RZ ;  /* 0x0000001071717819 */ /* 0x000fe400000006ff */
[----:B------:R-:W-:-:S03]  /*4430*/  SHF.L.U32 R114, R114, 0x10, RZ ;  /* 0x0000001072727819 */ /* 0x000fc600000006ff */
[----:B------:R-:W-:-:S04]  /*4440*/  FADD.FTZ R113, -R66, R113 ;  /* 0x0000007142717221 */ /* 0x000fc80000010100 */
[----:B------:R-:W-:Y:S01]  /*4450*/  FMUL.FTZ R122, R113, R64 ;  /* 0x00000040717a7220 */ /* 0x000fe20000410000 */
        /* <DEDUP_REMOVED lines=9> */
[----:B------:R-:W-:-:S04]  /*44f0*/  FFMA.FTZ R123, R123, R124, 1 ;  /* 0x3f8000007b7b7423 */ /* 0x000fc8000001007c */
[----:B------:R-:W-:Y:S01]  /*4500*/  FMUL.FTZ R113, R113, R123 ;  /* 0x0000007b71717220 */ /* 0x000fe20000410000 */
        /* <DEDUP_REMOVED lines=9> */
.L_x_77:
[----:B------:R-:W-:Y:S01]  /*45a0*/  FMUL.FTZ R124, R113, R70 ;  /* 0x00000046717c7220 */ /* 0x000fe20000410000 */
[C---:B------:R-:W-:Y:S01]  /*45b0*/  ISETP.GE.AND P0, PT, R15.reuse, R8, PT ;  /* 0x000000080f00720c */ /* 0x040fe20003f06270 */
[----:B------:R-:W-:Y:S01]  /*45c0*/  FFMA.FTZ R111, R110, R109, R111 ;  /* 0x0000006d6e6f7223 */ /* 0x000fe2000001006f */
[----:B------:R-:W-:Y:S01]  /*45d0*/  IADD3 R125, R15, 0x2, RZ ;  /* 0x000000020f7d7810 */ /* 0x000fe20007ffe0ff */
[----:B------:R-:W-:Y:S01]  /*45e0*/  FFMA.FTZ R123, R121, R124, R72 ;  /* 0x0000007c797b7223 */ /* 0x000fe20000010048 */
[----:B------:R-:W-:Y:S01]  /*45f0*/  FADD.FTZ R124, R73, R124 ;  /* 0x0000007c497c7221 */ /* 0x000fe20000010000 */
[----:B------:R-:W-:Y:S01]  /*4600*/  FMUL.FTZ R73, R114, R71 ;  /* 0x0000004772497220 */ /* 0x000fe20000410000 */
[----:B------:R-:W-:Y:S01]  /*4610*/  FADD.FTZ R112, R112, R109 ;  /* 0x0000006d70707221 */ /* 0x000fe20000010000 */
[----:B------:R-:W-:Y:S01]  /*4620*/  FFMA.FTZ R116, R105, R108, R116 ;  /* 0x0000006c69747223 */ /* 0x000fe20000010074 */
[----:B------:R-:W-:Y:S01]  /*4630*/  FFMA.FTZ R111, R106, R107, R111 ;  /* 0x0000006b6a6f7223 */ /* 0x000fe2000001006f */
[----:B------:R-:W-:Y:S01]  /*4640*/  FFMA.FTZ R72, R122, R73, R123 ;  /* 0x000000497a487223 */ /* 0x000fe2000001007b */
[----:B------:R-:W-:Y:S01]  /*4650*/  FADD.FTZ R73, R73, R124 ;  /* 0x0000007c49497221 */ /* 0x000fe20000010000 */
[----:B------:R-:W-:Y:S01]  /*4660*/  FADD.FTZ R115, R115, R108 ;  /* 0x0000006c73737221 */ /* 0x000fe20000010000 */
[----:B------:R-:W-:Y:S01]  /*4670*/  FADD.FTZ R112, R112, R107 ;  /* 0x0000006b70707221 */ /* 0x000fe20000010000 */
[----:B------:R-:W-:Y:S01]  /*4680*/  FFMA.FTZ R116, R97, R104, R116 ;  /* 0x0000006861747223 */ /* 0x000fe20000010074 */
[----:B------:R-:W0:Y:S01]  /*4690*/  SHFL.DOWN PT, R123, R72, 0x1, R8 ;  /* 0x08200000487b7989 */ /* 0x000e2200000e0008 */
[----:B------:R-:W-:Y:S01]  /*46a0*/  FFMA.FTZ R111, R102, R103, R111 ;  /* 0x00000067666f7223 */ /* 0x000fe2000001006f */
[----:B------:R-:W-:Y:S01]  /*46b0*/  FADD.FTZ R115, R115, R104 ;  /* 0x0000006873737221 */ /* 0x000fe20000010000 */
[----:B------:R-:W-:Y:S01]  /*46c0*/  FADD.FTZ R112, R112, R103 ;  /* 0x0000006770707221 */ /* 0x000fe20000010000 */
[----:B------:R-:W1:Y:S01]  /*46d0*/  SHFL.DOWN PT, R124, R73, 0x1, R8 ;  /* 0x08200000497c7989 */ /* 0x000e6200000e0008 */
[----:B------:R-:W-:Y:S01]  /*46e0*/  FFMA.FTZ R116, R53, R96, R116 ;  /* 0x0000006035747223 */ /* 0x000fe20000010074 */
[----:B------:R-:W-:Y:S01]  /*46f0*/  FFMA.FTZ R111, R54, R55, R111 ;  /* 0x00000037366f7223 */ /* 0x000fe2000001006f */
[----:B------:R-:W-:Y:S01]  /*4700*/  FADD.FTZ R115, R115, R96 ;  /* 0x0000006073737221 */ /* 0x000fe20000010000 */
[----:B------:R-:W-:Y:S01]  /*4710*/  FADD.FTZ R112, R112, R55 ;  /* 0x0000003770707221 */ /* 0x000fe20000010000 */
[----:B------:R-:W-:Y:S01]  /*4720*/  FFMA.FTZ R116, R49, R52, R116 ;  /* 0x0000003431747223 */ /* 0x000fe20000010074 */
[----:B------:R-:W-:Y:S01]  /*4730*/  FFMA.FTZ R111, R50, R51, R111 ;  /* 0x00000033326f7223 */ /* 0x000fe2000001006f */
[----:B------:R-:W-:Y:S01]  /*4740*/  FADD.FTZ R115, R115, R52 ;  /* 0x0000003473737221 */ /* 0x000fe20000010000 */
[----:B------:R-:W-:Y:S01]  /*4750*/  FADD.FTZ R112, R112, R51 ;  /* 0x0000003370707221 */ /* 0x000fe20000010000 */
[----:B------:R-:W2:Y:S01]  /*4760*/  S2UR UR11, SR_CgaCtaId ;  /* 0x00000000000b79c3 */ /* 0x000ea20000008800 */
        /* <DEDUP_REMOVED lines=8> */
[----:B------:R-:W-:Y:S01]  /*47f0*/  FFMA.FTZ R116, R37, R40, R116 ;  /* 0x0000002825747223 */ /* 0x000fe20000010074 */
[----:B------:R-:W-:Y:S01]  /*4800*/  FFMA.FTZ R111, R38, R39, R111 ;  /* 0x00000027266f7223 */ /* 0x000fe2000001006f */
[----:B0-----:R-:W-:Y:S01]  /*4810*/  @!P0 FADD.FTZ R72, R72, R123 ;  /* 0x0000007b48488221 */ /* 0x001fe20000010000 */
[----:B------:R-:W-:Y:S01]  /*4820*/  FADD.FTZ R115, R115, R40 ;  /* 0x0000002873737221 */ /* 0x000fe20000010000 */
[----:B------:R-:W-:Y:S01]  /*4830*/  FADD.FTZ R112, R112, R39 ;  /* 0x0000002770707221 */ /* 0x000fe20000010000 */
[----:B------:R-:W-:Y:S01]  /*4840*/  FFMA.FTZ R116, R33, R36, R116 ;  /* 0x0000002421747223 */ /* 0x000fe20000010074 */
[----:B-1----:R-:W-:Y:S01]  /*4850*/  @!P0 FADD.FTZ R73, R73, R124 ;  /* 0x0000007c49498221 */ /* 0x002fe20000010000 */
[----:B------:R-:W0:Y:S01]  /*4860*/  SHFL.DOWN PT, R123, R72, 0x2, R8 ;  /* 0x08400000487b7989 */ /* 0x000e2200000e0008 */
[----:B------:R-:W-:Y:S01]  /*4870*/  ISETP.GT.AND P0, PT, R125, R8, PT ;  /* 0x000000087d00720c */ /* 0x000fe20003f04270 */
[----:B------:R-:W-:Y:S01]  /*4880*/  FFMA.FTZ R111, R34, R35, R111 ;  /* 0x00000023226f7223 */ /* 0x000fe2000001006f */
[----:B------:R-:W-:Y:S01]  /*4890*/  IADD3 R125, R15, 0x4, RZ ;  /* 0x000000040f7d7810 */ /* 0x000fe20007ffe0ff */
[----:B------:R-:W1:Y:S01]  /*48a0*/  SHFL.DOWN PT, R124, R73, 0x2, R8 ;  /* 0x08400000497c7989 */ /* 0x000e6200000e0008 */
[----:B------:R-:W-:Y:S01]  /*48b0*/  FADD.FTZ R115, R115, R36 ;  /* 0x0000002473737221 */ /* 0x000fe20000010000 */
[----:B------:R-:W-:Y:S01]  /*48c0*/  FADD.FTZ R35, R112, R35 ;  /* 0x0000002370237221 */ /* 0x000fe20000010000 */
[----:B------:R-:W-:Y:S01]  /*48d0*/  FFMA.FTZ R116, R29, R32, R116 ;  /* 0x000000201d747223 */ /* 0x000fe20000010074 */
[----:B------:R-:W-:Y:S01]  /*48e0*/  FFMA.FTZ R111, R28, R30, R111 ;  /* 0x0000001e1c6f7223 */ /* 0x000fe2000001006f */
[----:B------:R-:W-:Y:S01]  /*48f0*/  FADD.FTZ R32, R115, R32 ;  /* 0x0000002073207221 */ /* 0x000fe20000010000 */
[----:B------:R-:W-:Y:S01]  /*4900*/  FADD.FTZ R35, R35, R30 ;  /* 0x0000001e23237221 */ /* 0x000fe20000010000 */
[----:B------:R-:W-:Y:S01]  /*4910*/  UMOV UR6, 0x400 ;  /* 0x0000040000067882 */ /* 0x000fe20000000000 */
[----:B------:R-:W-:Y:S01]  /*4920*/  FFMA.FTZ R116, R25, R27, R116 ;  /* 0x0000001b19747223 */ /* 0x000fe20000010074 */
[----:B------:R-:W-:Y:S01]  /*4930*/  UIADD3 UR5, UR6, 0x90, URZ ;  /* 0x0000009006057890 */ /* 0x000fe2000fffe03f */
[----:B------:R-:W-:Y:S01]  /*4940*/  FADD.FTZ R32, R32, R27 ;  /* 0x0000001b20207221 */ /* 0x000fe20000010000 */
[----:B------:R-:W-:Y:S01]  /*4950*/  FFMA.FTZ R111, R24, R26, R111 ;  /* 0x0000001a186f7223 */ /* 0x000fe2000001006f */
[----:B------:R-:W-:Y:S01]  /*4960*/  FADD.FTZ R35, R35, R26 ;  /* 0x0000001a23237221 */ /* 0x000fe20000010000 */
[----:B--2---:R-:W-:Y:S01]  /*4970*/  ULEA UR5, UR11, UR5, 0x18 ;  /* 0x000000050b057291 */ /* 0x004fe2000f8ec03f */
[----:B------:R-:W-:Y:S01]  /*4980*/  FFMA.FTZ R116, R117, R119, R116 ;  /* 0x0000007775747223 */ /* 0x000fe20000010074 */
[----:B------:R-:W-:Y:S01]  /*4990*/  FADD.FTZ R32, R32, R119 ;  /* 0x0000007720207221 */ /* 0x000fe20000010000 */
[----:B------:R-:W-:Y:S01]  /*49a0*/  FFMA.FTZ R111, R120, R118, R111 ;  /* 0x00000076786f7223 */ /* 0x000fe2000001006f */
[----:B------:R-:W-:Y:S01]  /*49b0*/  FADD.FTZ R35, R35, R118 ;  /* 0x0000007623237221 */ /* 0x000fe20000010000 */
[----:B------:R-:W-:Y:S01]  /*49c0*/  FFMA.FTZ R24, R121, R113, R116 ;  /* 0x0000007179187223 */ /* 0x000fe20000010074 */
[----:B------:R-:W-:Y:S01]  /*49d0*/  FADD.FTZ R26, R32, R113 ;  /* 0x00000071201a7221 */ /* 0x000fe20000010000 */
[----:B0-----:R-:W-:Y:S01]  /*49e0*/  @!P0 FADD.FTZ R72, R72, R123 ;  /* 0x0000007b48488221 */ /* 0x001fe20000010000 */
[----:B------:R-:W-:Y:S01]  /*49f0*/  FFMA.FTZ R25, R122, R114, R111 ;  /* 0x000000727a197223 */ /* 0x000fe2000001006f */
[----:B------:R-:W-:Y:S01]  /*4a00*/  FADD.FTZ R27, R35, R114 ;  /* 0x00000072231b7221 */ /* 0x000fe20000010000 */
[----:B------:R-:W-:Y:S01]  /*4a10*/  LEA R97, R2, UR5, 0x4 ;  /* 0x0000000502617c11 */ /* 0x000fe2000f8e20ff */
[----:B-1----:R-:W-:Y:S01]  /*4a20*/  @!P0 FADD.FTZ R73, R73, R124 ;  /* 0x0000007c49498221 */ /* 0x002fe20000010000 */
[----:B------:R-:W0:Y:S01]  /*4a30*/  SHFL.DOWN PT, R123, R72, 0x4, R8 ;  /* 0x08800000487b7989 */ /* 0x000e2200000e0008 */
[----:B------:R-:W-:Y:S01]  /*4a40*/  ISETP.GT.AND P0, PT, R125, R8, PT ;  /* 0x000000087d00720c */ /* 0x000fe20003f04270 */
[----:B------:R-:W1:Y:S01]  /*4a50*/  LDC.64 R102, c[0x0][0x268] ;  /* 0x00009a00ff667b82 */ /* 0x000e620000000a00 */
[----:B------:R-:W-:Y:S01]  /*4a60*/  IADD3 R125, R15, 0x8, RZ ;  /* 0x000000080f7d7810 */ /* 0x000fe20007ffe0ff */
[----:B------:R-:W2:Y:S01]  /*4a70*/  SHFL.DOWN PT, R124, R73, 0x4, R8 ;  /* 0x08800000497c7989 */ /* 0x000ea200000e0008 */
[----:B------:R-:W-:Y:S01]  /*4a80*/  BSSY B0, `(.L_x_78) ;  /* 0x0000035000007945 */ /* 0x000fe20003800000 */
[----:B------:R-:W-:-:S02]  /*4a90*/  IMAD R96, R31, 0x31, R2 ;  /* 0x000000311f607824 */ /* 0x000fc400078e0202 */
[----:B------:R-:W-:Y:S06]  /*4aa0*/  STS.128 [R97], R24 ;  /* 0x0000001861007388 */ /* 0x000fec0000000c00 */
[----:B0-----:R-:W-:Y:S01]  /*4ab0*/  @!P0 FADD.FTZ R72, R72, R123 ;  /* 0x0000007b48488221 */ /* 0x001fe20000010000 */
[----:B--2---:R-:W-:-:S04]  /*4ac0*/  @!P0 FADD.FTZ R73, R73, R124 ;  /* 0x0000007c49498221 */ /* 0x004fc80000010000 */
[----:B------:R-:W0:Y:S01]  /*4ad0*/  SHFL.DOWN PT, R123, R72, 0x8, R8 ;  /* 0x09000000487b7989 */ /* 0x000e2200000e0008 */
[----:B------:R-:W-:Y:S02]  /*4ae0*/  ISETP.GT.AND P0, PT, R125, R8, PT ;  /* 0x000000087d00720c */ /* 0x000fe40003f04270 */
[----:B------:R-:W-:Y:S01]  /*4af0*/  IADD3 R125, R15, 0x10, RZ ;  /* 0x000000100f7d7810 */ /* 0x000fe20007ffe0ff */
[----:B------:R-:W2:Y:S10]  /*4b00*/  SHFL.DOWN PT, R124, R73, 0x8, R8 ;  /* 0x09000000497c7989 */ /* 0x000eb400000e0008 */
[----:B0-----:R-:W-:Y:S01]  /*4b10*/  @!P0 FADD.FTZ R72, R72, R123 ;  /* 0x0000007b48488221 */ /* 0x001fe20000010000 */
[----:B--2---:R-:W-:-:S04]  /*4b20*/  @!P0 FADD.FTZ R73, R73, R124 ;  /* 0x0000007c49498221 */ /* 0x004fc80000010000 */
[----:B------:R-:W0:Y:S01]  /*4b30*/  SHFL.DOWN PT, R123, R72, 0x10, R8 ;  /* 0x0a000000487b7989 */ /* 0x000e2200000e0008 */
[----:B------:R-:W-:-:S03]  /*4b40*/  ISETP.GT.AND P0, PT, R125, R8, PT ;  /* 0x000000087d00720c */ /* 0x000fc60003f04270 */
[----:B------:R-:W2:Y:S10]  /*4b50*/  SHFL.DOWN PT, R124, R73, 0x10, R8 ;  /* 0x0a000000497c7989 */ /* 0x000eb400000e0008 */
[----:B0-----:R-:W-:Y:S01]  /*4b60*/  @!P0 FADD.FTZ R72, R72, R123 ;  /* 0x0000007b48488221 */ /* 0x001fe20000010000 */
[----:B--2---:R-:W-:Y:S01]  /*4b70*/  @!P0 FADD.FTZ R73, R73, R124 ;  /* 0x0000007c49498221 */ /* 0x004fe20000010000 */
[----:B------:R-:W-:-:S13]  /*4b80*/  ISETP.NE.AND P0, PT, R15, RZ, PT ;  /* 0x000000ff0f00720c */ /* 0x000fda0003f05270 */
[----:B------:R0:W-:Y:S01]  /*4b90*/  @!P0 STS.64 [R20+0x10], R72 ;  /* 0x0000104814008388 */ /* 0x0001e20000000a00 */
[----:B------:R-:W-:Y:S01]  /*4ba0*/  BAR.SYNC.DEFER_BLOCKING 0x0 ;  /* 0x0000000000007b1d */ /* 0x000fe20000010000 */
[----:B------:R-:W-:-:S13]  /*4bb0*/  ISETP.NE.AND P0, PT, R2, RZ, PT ;  /* 0x000000ff0200720c */ /* 0x000fda0003f05270 */
[----:B01----:R-:W-:Y:S05]  /*4bc0*/  @P0 BRA `(.L_x_79) ;  /* 0x0000000000800947 */ /* 0x003fea0003800000 */
[----:B------:R-:W-:-:S09]  /*4bd0*/  ULEA UR5, UR11, UR6, 0x18 ;  /* 0x000000060b057291 */ /* 0x000fd2000f8ec03f */
[----:B------:R-:W0:Y:S04]  /*4be0*/  LDS.64 R48, [UR5+0x18] ;  /* 0x00001805ff307984 */ /* 0x000e280008000a00 */
[----:B------:R-:W1:Y:S04]  /*4bf0*/  LDS.128 R28, [UR5+0x20] ;  /* 0x00002005ff1c7984 */ /* 0x000e680008000c00 */
[----:B------:R-:W2:Y:S04]  /*4c00*/  LDS.128 R32, [UR5+0x30] ;  /* 0x00003005ff207984 */ /* 0x000ea80008000c00 */
[----:B------:R-:W3:Y:S04]  /*4c10*/  LDS.128 R36, [UR5+0x40] ;  /* 0x00004005ff247984 */ /* 0x000ee80008000c00 */
[----:B------:R-:W4:Y:S04]  /*4c20*/  LDS.128 R40, [UR5+0x50] ;  /* 0x00005005ff287984 */ /* 0x000f280008000c00 */
[----:B------:R-:W5:Y:S01]  /*4c30*/  LDS.128 R44, [UR5+0x60] ;  /* 0x00006005ff2c7984 */ /* 0x000f620008000c00 */
[----:B0-----:R-:W-:Y:S01]  /*4c40*/  FADD.FTZ R51, R72, R48 ;  /* 0x0000003048337221 */ /* 0x001fe20000010000 */
[----:B------:R-:W-:-:S02]  /*4c50*/  FADD.FTZ R48, R73, R49 ;  /* 0x0000003149307221 */ /* 0x000fc40000010000 */
[----:B------:R-:W0:Y:S01]  /*4c60*/  LDS.64 R72, [UR5+0x70] ;  /* 0x00007005ff487984 */ /* 0x000e220008000a00 */
[----:B-1----:R-:W-:Y:S01]  /*4c70*/  FADD.FTZ R51, R51, R28 ;  /* 0x0000001c33337221 */ /* 0x002fe20000010000 */
[----:B------:R-:W-:-:S03]  /*4c80*/  FADD.FTZ R48, R48, R29 ;  /* 0x0000001d30307221 */ /* 0x000fc60000010000 */
[----:B------:R-:W-:Y:S01]  /*4c90*/  FADD.FTZ R51, R51, R30 ;  /* 0x0000001e33337221 */ /* 0x000fe20000010000 */
[----:B------:R-:W-:-:S03]  /*4ca0*/  FADD.FTZ R48, R48, R31 ;  /* 0x0000001f30307221 */ /* 0x000fc60000010000 */
[----:B--2---:R-:W-:Y:S01]  /*4cb0*/  FADD.FTZ R51, R51, R32 ;  /* 0x0000002033337221 */ /* 0x004fe20000010000 */
[----:B------:R-:W-:-:S03]  /*4cc0*/  FADD.FTZ R48, R48, R33 ;  /* 0x0000002130307221 */ /* 0x000fc60000010000 */
[----:B------:R-:W-:Y:S01]  /*4cd0*/  FADD.FTZ R51, R51, R34 ;  /* 0x0000002233337221 */ /* 0x000fe20000010000 */
[----:B------:R-:W-:-:S03]  /*4ce0*/  FADD.FTZ R48, R48, R35 ;  /* 0x0000002330307221 */ /* 0x000fc60000010000 */
[----:B---3--:R-:W-:Y:S01]  /*4cf0*/  FADD.FTZ R51, R51, R36 ;  /* 0x0000002433337221 */ /* 0x008fe20000010000 */
[----:B------:R-:W-:-:S03]  /*4d00*/  FADD.FTZ R48, R48, R37 ;  /* 0x0000002530307221 */ /* 0x000fc60000010000 */
[----:B------:R-:W-:Y:S01]  /*4d10*/  FADD.FTZ R51, R51, R38 ;  /* 0x0000002633337221 */ /* 0x000fe20000010000 */
[----:B------:R-:W-:-:S03]  /*4d20*/  FADD.FTZ R48, R48, R39 ;  /* 0x0000002730307221 */ /* 0x000fc60000010000 */
[----:B----4-:R-:W-:Y:S01]  /*4d30*/  FADD.FTZ R51, R51, R40 ;  /* 0x0000002833337221 */ /* 0x010fe20000010000 */
[----:B------:R-:W-:-:S03]  /*4d40*/  FADD.FTZ R48, R48, R41 ;  /* 0x0000002930307221 */ /* 0x000fc60000010000 */
[----:B------:R-:W-:Y:S01]  /*4d50*/  FADD.FTZ R51, R51, R42 ;  /* 0x0000002a33337221 */ /* 0x000fe20000010000 */
[----:B------:R-:W-:-:S03]  /*4d60*/  FADD.FTZ R48, R48, R43 ;  /* 0x0000002b30307221 */ /* 0x000fc60000010000 */
[----:B-----5:R-:W-:Y:S01]  /*4d70*/  FADD.FTZ R51, R51, R44 ;  /* 0x0000002c33337221 */ /* 0x020fe20000010000 */
[----:B------:R-:W-:-:S03]  /*4d80*/  FADD.FTZ R48, R48, R45 ;  /* 0x0000002d30307221 */ /* 0x000fc60000010000 */
[----:B------:R-:W-:Y:S01]  /*4d90*/  FADD.FTZ R51, R51, R46 ;  /* 0x0000002e33337221 */ /* 0x000fe20000010000 */
[----:B------:R-:W-:-:S03]  /*4da0*/  FADD.FTZ R48, R48, R47 ;  /* 0x0000002f30307221 */ /* 0x000fc60000010000 */
[----:B0-----:R-:W-:Y:S01]  /*4db0*/  FADD.FTZ R72, R51, R72 ;  /* 0x0000004833487221 */ /* 0x001fe20000010000 */
[----:B------:R-:W-:-:S07]  /*4dc0*/  FADD.FTZ R73, R48, R73 ;  /* 0x0000004930497221 */ /* 0x000fce0000010000 */
.L_x_79:
[----:B------:R-:W-:Y:S05]  /*4dd0*/  BSYNC B0 ;  /* 0x0000000000007941 */ /* 0x000fea0003800000 */
.L_x_78:
[----:B------:R-:W-:Y:S01]  /*4de0*/  BAR.SYNC.DEFER_BLOCKING 0x0 ;  /* 0x0000000000007b1d */ /* 0x000fe20000010000 */
[----:B------:R-:W-:Y:S02]  /*4df0*/  ISETP.GT.U32.AND P6, PT, R2, 0x30, PT ;  /* 0x000000300200780c */ /* 0x000fe40003fc4070 */
[----:B------:R-:W-:-:S03]  /*4e00*/  LOP3.LUT R23, R23, 0xfffffffe, RZ, 0xc0, !PT ;  /* 0xfffffffe17177812 */ /* 0x000fc600078ec0ff */
[----:B------:R-:W-:Y:S08]  /*4e10*/  BSSY B0, `(.L_x_80) ;  /* 0x0000026000007945 */ /* 0x000ff00003800000 */
[----:B------:R-:W-:Y:S01]  /*4e20*/  @P6 LOP3.LUT R23, R23, 0x1, RZ, 0xfc, !PT ;  /* 0x0000000117176812 */ /* 0x000fe200078efcff */
[----:B------:R-:W-:Y:S06]  /*4e30*/  @P6 BRA `(.L_x_81) ;  /* 0x00000000008c6947 */ /* 0x000fec0003800000 */
[----:B------:R-:W0:Y:S04]  /*4e40*/  LDS.128 R28, [R97+0x310] ;  /* 0x00031000611c7984 */ /* 0x000e280000000c00 */
[----:B------:R-:W1:Y:S04]  /*4e50*/  LDS.128 R32, [R97+0x620] ;  /* 0x0006200061207984 */ /* 0x000e680000000c00 */
[----:B------:R-:W2:Y:S04]  /*4e60*/  LDS.128 R36, [R97+0x930] ;  /* 0x0009300061247984 */ /* 0x000ea80000000c00 */
[----:B------:R-:W3:Y:S04]  /*4e70*/  LDS.128 R40, [R97+0xc40] ;  /* 0x000c400061287984 */ /* 0x000ee80000000c00 */
[----:B------:R-:W4:Y:S04]  /*4e80*/  LDS.128 R44, [R97+0xf50] ;  /* 0x000f5000612c7984 */ /* 0x000f280000000c00 */
[----:B------:R-:W5:Y:S04]  /*4e90*/  LDS.128 R48, [R97+0x1260] ;  /* 0x0012600061307984 */ /* 0x000f680000000c00 */
[----:B------:R-:W5:Y:S01]  /*4ea0*/  LDS.128 R52, [R97+0x1570] ;  /* 0x0015700061347984 */ /* 0x000f620000000c00 */
[----:B0-----:R-:W-:Y:S01]  /*4eb0*/  FADD.FTZ R105, R24, R28 ;  /* 0x0000001c18697221 */ /* 0x001fe20000010000 */
[----:B------:R-:W-:Y:S01]  /*4ec0*/  FADD.FTZ R24, R25, R29 ;  /* 0x0000001d19187221 */ /* 0x000fe20000010000 */
[----:B------:R-:W-:Y:S01]  /*4ed0*/  FADD.FTZ R25, R26, R30 ;  /* 0x0000001e1a197221 */ /* 0x000fe20000010000 */
[----:B------:R-:W-:Y:S01]  /*4ee0*/  FADD.FTZ R26, R27, R31 ;  /* 0x0000001f1b1a7221 */ /* 0x000fe20000010000 */
[----:B-1----:R-:W-:Y:S01]  /*4ef0*/  FADD.FTZ R105, R105, R32 ;  /* 0x0000002069697221 */ /* 0x002fe20000010000 */
[----:B------:R-:W-:Y:S01]  /*4f00*/  FADD.FTZ R24, R24, R33 ;  /* 0x0000002118187221 */ /* 0x000fe20000010000 */
[----:B------:R-:W-:Y:S01]  /*4f10*/  FADD.FTZ R25, R25, R34 ;  /* 0x0000002219197221 */ /* 0x000fe20000010000 */
[----:B------:R-:W-:Y:S01]  /*4f20*/  FADD.FTZ R26, R26, R35 ;  /* 0x000000231a1a7221 */ /* 0x000fe20000010000 */
[----:B--2---:R-:W-:Y:S01]  /*4f30*/  FADD.FTZ R105, R105, R36 ;  /* 0x0000002469697221 */ /* 0x004fe20000010000 */
[----:B------:R-:W-:Y:S01]  /*4f40*/  FADD.FTZ R24, R24, R37 ;  /* 0x0000002518187221 */ /* 0x000fe20000010000 */
[----:B------:R-:W-:Y:S01]  /*4f50*/  FADD.FTZ R25, R25, R38 ;  /* 0x0000002619197221 */ /* 0x000fe20000010000 */
[----:B------:R-:W-:Y:S01]  /*4f60*/  FADD.FTZ R26, R26, R39 ;  /* 0x000000271a1a7221 */ /* 0x000fe20000010000 */
[----:B---3--:R-:W-:Y:S01]  /*4f70*/  FADD.FTZ R105, R105, R40 ;  /* 0x0000002869697221 */ /* 0x008fe20000010000 */
[----:B------:R-:W-:Y:S01]  /*4f80*/  FADD.FTZ R24, R24, R41 ;  /* 0x0000002918187221 */ /* 0x000fe20000010000 */
[----:B------:R-:W-:Y:S01]  /*4f90*/  FADD.FTZ R25, R25, R42 ;  /* 0x0000002a19197221 */ /* 0x000fe20000010000 */
[----:B------:R-:W-:Y:S01]  /*4fa0*/  FADD.FTZ R26, R26, R43 ;  /* 0x0000002b1a1a7221 */ /* 0x000fe20000010000 */
[----:B----4-:R-:W-:Y:S01]  /*4fb0*/  FADD.FTZ R105, R105, R44 ;  /* 0x0000002c69697221 */ /* 0x010fe20000010000 */
[----:B------:R-:W-:Y:S01]  /*4fc0*/  FADD.FTZ R24, R24, R45 ;  /* 0x0000002d18187221 */ /* 0x000fe20000010000 */
[----:B------:R-:W-:Y:S01]  /*4fd0*/  FADD.FTZ R25, R25, R46 ;  /* 0x0000002e19197221 */ /* 0x000fe20000010000 */
[----:B------:R-:W-:Y:S01]  /*4fe0*/  FADD.FTZ R26, R26, R47 ;  /* 0x0000002f1a1a7221 */ /* 0x000fe20000010000 */
[----:B-----5:R-:W-:Y:S01]  /*4ff0*/  FADD.FTZ R105, R105, R48 ;  /* 0x0000003069697221 */ /* 0x020fe20000010000 */
[----:B------:R-:W-:Y:S01]  /*5000*/  FADD.FTZ R28, R24, R49 ;  /* 0x00000031181c7221 */ /* 0x000fe20000010000 */
[----:B------:R-:W-:Y:S01]  /*5010*/  FADD.FTZ R27, R25, R50 ;  /* 0x00000032191b7221 */ /* 0x000fe20000010000 */
[----:B------:R-:W-:Y:S01]  /*5020*/  FADD.FTZ R30, R26, R51 ;  /* 0x000000331a1e7221 */ /* 0x000fe20000010000 */
[----:B------:R-:W-:Y:S01]  /*5030*/  FADD.FTZ R24, R105, R52 ;  /* 0x0000003469187221 */ /* 0x000fe20000010000 */
[----:B------:R-:W-:Y:S01]  /*5040*/  FADD.FTZ R25, R28, R53 ;  /* 0x000000351c197221 */ /* 0x000fe20000010000 */
[----:B------:R-:W-:Y:S01]  /*5050*/  FADD.FTZ R26, R27, R54 ;  /* 0x000000361b1a7221 */ /* 0x000fe20000010000 */
[----:B------:R-:W-:-:S07]  /*5060*/  FADD.FTZ R27, R30, R55 ;  /* 0x000000371e1b7221 */ /* 0x000fce0000010000 */
.L_x_81:
[----:B------:R-:W-:Y:S05]  /*5070*/  BSYNC B0 ;  /* 0x0000000000007941 */ /* 0x000fea0003800000 */
.L_x_80:
[----:B------:R-:W-:Y:S01]  /*5080*/  BSSY B0, `(.L_x_82) ;  /* 0x0000010000007945 */ /* 0x000fe20003800000 */
[----:B------:R-:W-:Y:S01]  /*5090*/  PRMT R31, R65, 0x7632, R31 ;  /* 0x00007632411f7816 */ /* 0x000fe2000000001f */
[----:B------:R-:W-:Y:S01]  /*50a0*/  IMAD.WIDE R96, R96, 0x4, R102 ;  /* 0x0000000460607825 */ /* 0x000fe200078e0266 */
[----:B------:R-:W-:Y:S01]  /*50b0*/  PRMT R30, R67, 0x7632, R30 ;  /* 0x00007632431e7816 */ /* 0x000fe2000000001e */
[----:B------:R-:W-:Y:S06]  /*50c0*/  @P6 BRA `(.L_x_83) ;  /* 0x00000000002c6947 */ /* 0x000fec0003800000 */
[----:B------:R-:W0:Y:S01]  /*50d0*/  LDC.64 R28, c[0x0][0x288] ;  /* 0x0000a200ff1c7b82 */ /* 0x000e220000000a00 */
[-C--:B------:R-:W-:Y:S01]  /*50e0*/  LEA R36, P6, R17, R96.reuse, 0x2 ;  /* 0x0000006011247211 */ /* 0x080fe200078c10ff */
[----:B------:R1:W-:Y:S03]  /*50f0*/  REDG.E.ADD.F32.FTZ.RN.STRONG.GPU desc[UR8][R96.64], R24 ;  /* 0x00000018600079a6 */ /* 0x0003e6000c10f388 */
[----:B------:R-:W-:Y:S02]  /*5100*/  IADD3.X R37, R97, R21, RZ, P6, !PT ;  /* 0x0000001561257210 */ /* 0x000fe400037fe4ff */
[----:B------:R-:W-:-:S03]  /*5110*/  LEA R32, P6, R18, R96, 0x2 ;  /* 0x0000006012207211 */ /* 0x000fc600078c10ff */
[----:B------:R1:W-:Y:S01]  /*5120*/  REDG.E.ADD.F32.FTZ.RN.STRONG.GPU desc[UR8][R36.64], R25 ;  /* 0x00000019240079a6 */ /* 0x0003e2000c10f388 */
[----:B------:R-:W-:Y:S02]  /*5130*/  IADD3.X R33, R97, R22, RZ, P6, !PT ;  /* 0x0000001661217210 */ /* 0x000fe400037fe4ff */
[----:B0-----:R-:W-:-:S04]  /*5140*/  LEA R34, P6, R28, R96, 0x2 ;  /* 0x000000601c227211 */ /* 0x001fc800078c10ff */
[----:B------:R-:W-:-:S05]  /*5150*/  LEA.HI.X R35, R28, R97, R29, 0x2, P6 ;  /* 0x000000611c237211 */ /* 0x000fca00030f141d */
[----:B------:R1:W-:Y:S04]  /*5160*/  REDG.E.ADD.F32.FTZ.RN.STRONG.GPU desc[UR8][R34.64], R26 ;  /* 0x0000001a220079a6 */ /* 0x0003e8000c10f388 */
[----:B------:R1:W-:Y:S02]  /*5170*/  REDG.E.ADD.F32.FTZ.RN.STRONG.GPU desc[UR8][R32.64], R27 ;  /* 0x0000001b200079a6 */ /* 0x0003e4000c10f388 */
.L_x_83:
[----:B------:R-:W-:Y:S05]  /*5180*/  BSYNC B0 ;  /* 0x0000000000007941 */ /* 0x000fea0003800000 */
.L_x_82:
[----:B------:R-:W-:Y:S02]  /*5190*/  ISETP.GE.U32.AND P6, PT, R10, 0x2, PT ;  /* 0x000000020a00780c */ /* 0x000fe40003fc6070 */
[----:B-1----:R-:W-:Y:S02]  /*51a0*/  PRMT R97, R74, 0x7632, R97 ;  /* 0x000076324a617816 */ /* 0x002fe40000000061 */
[----:B------:R-:W-:Y:S02]  /*51b0*/  PRMT R96, R75, 0x7632, R96 ;  /* 0x000076324b607816 */ /* 0x000fe40000000060 */
[----:B------:R-:W-:Y:S02]  /*51c0*/  PRMT R55, R76, 0x7632, R55 ;  /* 0x000076324c377816 */ /* 0x000fe40000000037 */
[----:B------:R-:W-:Y:S02]  /*51d0*/  PRMT R54, R77, 0x7632, R54 ;  /* 0x000076324d367816 */ /* 0x000fe40000000036 */
[----:B------:R-:W-:-:S02]  /*51e0*/  PRMT R53, R78, 0x7632, R53 ;  /* 0x000076324e357816 */ /* 0x000fc40000000035 */
[----:B------:R-:W-:Y:S02]  /*51f0*/  PRMT R52, R79, 0x7632, R52 ;  /* 0x000076324f347816 */ /* 0x000fe40000000034 */
[----:B------:R-:W-:Y:S02]  /*5200*/  PRMT R51, R80, 0x7632, R51 ;  /* 0x0000763250337816 */ /* 0x000fe40000000033 */
        /* <DEDUP_REMOVED lines=22> */
[----:B------:R-:W-:Y:S01]  /*5370*/  PRMT R26, R63, 0x7632, R26 ;  /* 0x000076323f1a7816 */ /* 0x000fe2000000001a */
[----:B------:R-:W-:Y:S06]  /*5380*/  @!P6 BRA `(.L_x_84) ;  /* 0x0000001000a8e947 */ /* 0x000fec0003800000 */
[----:B------:R-:W0:Y:S01]  /*5390*/  LDC.64 R24, c[0x0][0x258] ;  /* 0x00009600ff187b82 */ /* 0x000e220000000a00 */
[----:B------:R-:W-:-:S05]  /*53a0*/  LOP3.LUT R102, R12, 0x1, RZ, 0xc0, !PT ;  /* 0x000000010c667812 */ /* 0x000fca00078ec0ff */
[----:B------:R-:W-:Y:S02]  /*53b0*/  IMAD R103, R102, R13, RZ ;  /* 0x0000000d66677224 */ /* 0x000fe400078e02ff */
[----:B------:R-:W1:Y:S02]  /*53c0*/  LDC.64 R104, c[0x0][0x260] ;  /* 0x00009800ff687b82 */ /* 0x000e640000000a00 */
[C---:B------:R-:W-:Y:S01]  /*53d0*/  IMAD R102, R103.reuse, R10, RZ ;  /* 0x0000000a67667224 */ /* 0x040fe200078e02ff */
[----:B------:R-:W-:-:S04]  /*53e0*/  IADD3 R103, R103, R0, RZ ;  /* 0x0000000067677210 */ /* 0x000fc80007ffe0ff */
[----:B------:R-:W-:Y:S01]  /*53f0*/  SHF.L.U32 R107, R102, 0x1, RZ ;  /* 0x00000001666b7819 */ /* 0x000fe200000006ff */
[----:B0-----:R-:W-:-:S04]  /*5400*/  IMAD.WIDE.U32 R24, R103, 0x4, R24 ;  /* 0x0000000467187825 */ /* 0x001fc800078e0018 */
[----:B-1----:R-:W-:Y:S01]  /*5410*/  IMAD.WIDE R104, R107, 0x4, R104 ;  /* 0x000000046b687825 */ /* 0x002fe200078e0268 */
[----:B------:R-:W-:Y:S06]  /*5420*/  @P0 BRA `(.L_x_85) ;  /* 0x0000000000680947 */ /* 0x000fec0003800000 */
[----:B------:R-:W0:Y:S01]  /*5430*/  S2R R15, SR_LANEID ;  /* 0x00000000000f7919 */ /* 0x000e220000000000 */
[C---:B------:R-:W-:Y:S01]  /*5440*/  LEA R102, P6, R16.reuse, R104, 0x3 ;  /* 0x0000006810667211 */ /* 0x040fe200078c18ff */
[----:B------:R-:W-:Y:S01]  /*5450*/  HFMA2.MMA R106, -RZ, RZ, 0, 5.9604644775390625e-08 ;  /* 0x00000001ff6a7435 */ /* 0x000fe200000001ff */
[----:B------:R-:W-:Y:S01]  /*5460*/  VOTEU.ANY UR5, UPT, PT ;  /* 0x0000000000057886 */ /* 0x000fe200038e0100 */
[----:B------:R-:W-:Y:S01]  /*5470*/  P2R R108, PR, RZ, 0x1 ;  /* 0x00000001ff6c7803 */ /* 0x000fe20000000000 */
[----:B------:R-:W-:Y:S01]  /*5480*/  UPOPC UR6, UR5 ;  /* 0x00000005000672bf */ /* 0x000fe20008000000 */
[----:B------:R-:W-:Y:S01]  /*5490*/  LEA.HI.X R103, R16, R105, RZ, 0x3, P6 ;  /* 0x0000006910677211 */ /* 0x000fe200030f1cff */
[----:B------:R-:W-:Y:S01]  /*54a0*/  UFLO.U32 UR5, UR5 ;  /* 0x00000005000572bd */ /* 0x000fe200080e0000 */
[----:B------:R-:W-:-:S03]  /*54b0*/  LOP3.LUT P6, RZ, R12, 0x2, RZ, 0xc0, !PT ;  /* 0x000000020cff7812 */ /* 0x000fc600078cc0ff */
[----:B------:R1:W-:Y:S01]  /*54c0*/  STG.E.64 desc[UR8][R102.64], R72 ;  /* 0x0000004866007986 */ /* 0x0003e2000c101b08 */
[----:B------:R-:W-:Y:S02]  /*54d0*/  SEL R109, R10, RZ, !P6 ;  /* 0x000000ff0a6d7207 */ /* 0x000fe40007000000 */
[----:B------:R-:W-:Y:S02]  /*54e0*/  SEL R106, R106, 0xffffffff, !P6 ;  /* 0xffffffff6a6a7807 */ /* 0x000fe40007000000 */
[----:B------:R-:W-:-:S03]  /*54f0*/  ISETP.NE.AND P6, PT, R109, -0x1, PT ;  /* 0xffffffff6d00780c */ /* 0x000fc60003fc5270 */
[----:B------:R-:W-:Y:S01]  /*5500*/  IMAD R107, R106, UR6, RZ ;  /* 0x000000066a6b7c24 */ /* 0x000fe2000f8e02ff */
[----:B0-----:R-:W-:-:S13]  /*5510*/  ISETP.EQ.U32.AND P0, PT, R15, UR5, PT ;  /* 0x000000050f007c0c */ /* 0x001fda000bf02070 */
[----:B------:R-:W-:Y:S06]  /*5520*/  @P0 MEMBAR.ALL.GPU ;  /* 0x0000000000000992 */ /* 0x000fec000000a000 */
[----:B------:R-:W-:-:S00]  /*5530*/  @P0 ERRBAR ;  /* 0x00000000000009ab */ /* 0x000fc00000000000 */
[----:B------:R-:W-:Y:S06]  /*5540*/  @P0 CGAERRBAR ;  /* 0x00000000000005ab */ /* 0x000fec0000000000 */
[----:B------:R1:W-:Y:S01]  /*5550*/  @P0 REDG.E.ADD.S32.STRONG.GPU desc[UR8][R24.64], R107 ;  /* 0x0000006b1800098e */ /* 0x0003e2000c10e388 */
[----:B------:R-:W-:Y:S01]  /*5560*/  ISETP.NE.AND P0, PT, R108, RZ, PT ;  /* 0x000000ff6c00720c */ /* 0x000fe20003f05270 */
[----:B------:R-:W-:-:S12]  /*5570*/  @!P6 BRA `(.L_x_85) ;  /* 0x000000000014e947 */ /* 0x000fd80003800000 */
.L_x_86:
[----:B-1----:R-:W2:Y:S04]  /*5580*/  LDG.E.STRONG.GPU R102, desc[UR8][R24.64] ;  /* 0x0000000818667981 */ /* 0x002ea8000c1ef900 */
[----:B--2---:R-:W-:Y:S01]  /*5590*/  CCTL.IVALL ;  /* 0x00000000ff00798f */ /* 0x004fe20002000000 */
[----:B------:R-:W-:Y:S05]  /*55a0*/  YIELD ;  /* 0x0000000000007946 */ /* 0x000fea0003800000 */
[----:B------:R-:W-:-:S13]  /*55b0*/  ISETP.NE.AND P6, PT, R102, R109, PT ;  /* 0x0000006d6600720c */ /* 0x000fda0003fc5270 */
[----:B------:R-:W-:Y:S05]  /*55c0*/  @P6 BRA `(.L_x_86) ;  /* 0xfffffffc00ec6947 */ /* 0x000fea000383ffff */
.L_x_85:
[----:B------:R-:W-:Y:S01]  /*55d0*/  ISETP.NE.AND P6, PT, R10, RZ, PT ;  /* 0x000000ff0a00720c */ /* 0x000fe20003fc5270 */
[----:B------:R-:W-:Y:S05]  /*55e0*/  WARPSYNC.ALL ;  /* 0x0000000000007948 */ /* 0x000fea0003800000 */
[----:B------:R-:W-:Y:S07]  /*55f0*/  BAR.SYNC.DEFER_BLOCKING 0x0 ;  /* 0x0000000000007b1d */ /* 0x000fee0000010000 */
[----:B------:R-:W-:Y:S05]  /*5600*/  @!P6 BRA `(.L_x_84) ;  /* 0x000000100008e947 */ /* 0x000fea0003800000 */
[----:B-1----:R-:W-:Y:S02]  /*5610*/  IADD3 R24, R10, -0x1, RZ ;  /* 0xffffffff0a187810 */ /* 0x002fe40007ffe0ff */
[----:B------:R-:W-:Y:S02]  /*5620*/  MOV R103, RZ ;  /* 0x000000ff00677202 */ /* 0x000fe40000000f00 */
[----:B------:R-:W-:-:S13]  /*5630*/  ISETP.GE.U32.AND P6, PT, R24, 0x3, PT ;  /* 0x000000031800780c */ /* 0x000fda0003fc6070 */
[----:B------:R-:W-:Y:S05]  /*5640*/  @!P6 BRA `(.L_x_87) ;  /* 0x0000000c0088e947 */ /* 0x000fea0003800000 */
[----:B------:R-:W-:Y:S01]  /*5650*/  IADD3 R102, -R19, R10, RZ ;  /* 0x0000000a13667210 */ /* 0x000fe20007ffe1ff */
[----:B------:R-:W-:-:S03]  /*5660*/  HFMA2.MMA R103, -RZ, RZ, 0, 0 ;  /* 0x00000000ff677435 */ /* 0x000fc600000001ff */
[----:B------:R-:W-:-:S13]  /*5670*/  ISETP.GT.AND P6, PT, R102, RZ, PT ;  /* 0x000000ff6600720c */ /* 0x000fda0003fc4270 */
[----:B------:R-:W-:Y:S05]  /*5680*/  @!P6 BRA `(.L_x_88) ;  /* 0x0000000800fce947 */ /* 0x000fea0003800000 */
[----:B------:R-:W-:Y:S02]  /*5690*/  P2R R24, PR, RZ, 0x1 ;  /* 0x00000001ff187803 */ /* 0x000fe40000000000 */
[----:B------:R-:W-:Y:S02]  /*56a0*/  ISETP.GT.AND P6, PT, R102, 0xc, PT ;  /* 0x0000000c6600780c */ /* 0x000fe40003fc4270 */
[----:B------:R-:W-:Y:S02]  /*56b0*/  PLOP3.LUT P0, PT, PT, PT, PT, 0x80, 0x0 ;  /* 0x000000000000781c */ /* 0x000fe40003f0f070 */
[----:B------:R-:W-:-:S11]  /*56c0*/  LOP3.LUT R23, R23, 0xfffffffe, RZ, 0xc0, !PT ;  /* 0xfffffffe17177812 */ /* 0x000fd600078ec0ff */
[----:B------:R-:W-:Y:S02]  /*56d0*/  @P0 LOP3.LUT R23, R23, 0x1, RZ, 0xfc, !PT ;  /* 0x0000000117170812 */ /* 0x000fe400078efcff */
[----:B------:R-:W-:Y:S01]  /*56e0*/  ISETP.NE.AND P0, PT, R24, RZ, PT ;  /* 0x000000ff1800720c */ /* 0x000fe20003f05270 */
[----:B------:R-:W-:-:S12]  /*56f0*/  @!P6 BRA `(.L_x_89) ;  /* 0x0000000400d8e947 */ /* 0x000fd80003800000 */
[----:B------:R-:W-:Y:S02]  /*5700*/  PLOP3.LUT P6, PT, PT, PT, PT, 0x8, 0x0 ;  /* 0x000000000000781c */ /* 0x000fe40003fce170 */
[----:B------:R-:W-:-:S11]  /*5710*/  LOP3.LUT R23, R23, 0xfffffffe, RZ, 0xc0, !PT ;  /* 0xfffffffe17177812 */ /* 0x000fd600078ec0ff */
[----:B------:R-:W-:-:S07]  /*5720*/  @P6 LOP3.LUT R23, R23, 0x1, RZ, 0xfc, !PT ;  /* 0x0000000117176812 */ /* 0x000fce00078efcff */
.L_x_90:
[----:B------:R-:W-:-:S13]  /*5730*/  ISETP.EQ.OR P6, PT, R103, UR7, P0 ;  /* 0x0000000767007c0c */ /* 0x000fda00087c2670 */
[----:B------:R-:W-:-:S04]  /*5740*/  @!P6 IMAD R107, R13, R103, R0 ;  /* 0x000000670d6be224 */ /* 0x000fc800078e0200 */
[----:B------:R-:W-:-:S05]  /*5750*/  @!P6 IMAD.WIDE.U32 R106, R107, 0x8, R104 ;  /* 0x000000086b6ae825 */ /* 0x000fca00078e0068 */
[----:B------:R-:W2:Y:S01]  /*5760*/  @!P6 LDG.E.64 R24, desc[UR8][R106.64] ;  /* 0x000000086a18e981 */ /* 0x000ea2000c1e1b00 */
[----:B------:R-:W-:Y:S01]  /*5770*/  IADD3 R109, R103, 0x1, RZ ;  /* 0x00000001676d7810 */ /* 0x000fe20007ffe0ff */
[----:B--2---:R-:W-:Y:S01]  /*5780*/  @!P6 FADD.FTZ R72, R72, R24 ;  /* 0x000000184848e221 */ /* 0x004fe20000010000 */
[----:B------:R-:W-:Y:S02]  /*5790*/  @!P6 FADD.FTZ R73, R73, R25 ;  /* 0x000000194949e221 */ /* 0x000fe40000010000 */
[----:B------:R-:W-:-:S13]  /*57a0*/  ISETP.EQ.OR P6, PT, R109, UR7, P0 ;  /* 0x000000076d007c0c */ /* 0x000fda00087c2670 */
[----:B------:R-:W-:-:S04]  /*57b0*/  @!P6 IMAD R109, R13, R109, R0 ;  /* 0x0000006d0d6de224 */ /* 0x000fc800078e0200 */
[----:B------:R-:W-:-:S05]  /*57c0*/  @!P6 IMAD.WIDE.U32 R108, R109, 0x8, R104 ;  /* 0x000000086d6ce825 */ /* 0x000fca00078e0068 */
[----:B------:R-:W2:Y:S02]  /*57d0*/  @!P6 LDG.E.64 R24, desc[UR8][R108.64] ;  /* 0x000000086c18e981 */ /* 0x000ea4000c1e1b00 */
[----:B--2---:R-:W-:Y:S01]  /*57e0*/  @!P6 FADD.FTZ R72, R72, R24 ;  /* 0x000000184848e221 */ /* 0x004fe20000010000 */
[----:B------:R-:W-:Y:S01]  /*57f0*/  IADD3 R24, R103, 0x2, RZ ;  /* 0x0000000267187810 */ /* 0x000fe20007ffe0ff */
[----:B------:R-:W-:-:S03]  /*5800*/  @!P6 FADD.FTZ R73, R73, R25 ;  /* 0x000000194949e221 */ /* 0x000fc60000010000 */
        /* <DEDUP_REMOVED lines=93> */
[----:B------:R-:W-:-:S06]  /*5de0*/  @!P6 IMAD.WIDE.U32 R24, R25, 0x8, R104 ;  /* 0x000000081918e825 */ /* 0x000fcc00078e0068 */
[----:B------:R-:W2:Y:S01]  /*5df0*/  @!P6 LDG.E.64 R24, desc[UR8][R24.64] ;  /* 0x000000081818e981 */ /* 0x000ea2000c1e1b00 */
[----:B------:R-:W-:Y:S02]  /*5e00*/  IADD3 R102, R102, -0x10, RZ ;  /* 0xfffffff066667810 */ /* 0x000fe40007ffe0ff */
[----:B------:R-:W-:Y:S01]  /*5e10*/  IADD3 R103, R103, 0x10, RZ ;  /* 0x0000001067677810 */ /* 0x000fe20007ffe0ff */
[----:B--2---:R-:W-:Y:S01]  /*5e20*/  @!P6 FADD.FTZ R72, R72, R24 ;  /* 0x000000184848e221 */ /* 0x004fe20000010000 */
[----:B------:R-:W-:Y:S01]  /*5e30*/  @!P6 FADD.FTZ R73, R73, R25 ;  /* 0x000000194949e221 */ /* 0x000fe20000010000 */
[----:B------:R-:W-:-:S13]  /*5e40*/  ISETP.GT.AND P6, PT, R102, 0xc, PT ;  /* 0x0000000c6600780c */ /* 0x000fda0003fc4270 */
[----:B------:R-:W-:Y:S05]  /*5e50*/  @P6 BRA `(.L_x_90) ;  /* 0xfffffff800346947 */ /* 0x000fea000383ffff */
.L_x_89:
[----:B------:R-:W-:-:S13]  /*5e60*/  ISETP.GT.AND P6, PT, R102, 0x4, PT ;  /* 0x000000046600780c */ /* 0x000fda0003fc4270 */
[----:B------:R-:W-:Y:S05]  /*5e70*/  @!P6 BRA `(.L_x_91) ;  /* 0x0000000000f4e947 */ /* 0x000fea0003800000 */
        /* <DEDUP_REMOVED lines=54> */
[----:B------:R-:W-:Y:S02]  /*61e0*/  LOP3.LUT R23, R23, 0xfffffffe, RZ, 0xc0, !PT ;  /* 0xfffffffe17177812 */ /* 0x000fe400078ec0ff */
[----:B------:R-:W-:Y:S02]  /*61f0*/  IADD3 R102, R102, -0x4, RZ ;  /* 0xfffffffc66667810 */ /* 0x000fe40007ffe0ff */
[----:B------:R-:W-:Y:S01]  /*6200*/  IADD3 R103, R103, 0x4, RZ ;  /* 0x0000000467677810 */ /* 0x000fe20007ffe0ff */
[----:B--2---:R-:W-:Y:S01]  /*6210*/  @!P6 FADD.FTZ R72, R72, R24 ;  /* 0x000000184848e221 */ /* 0x004fe20000010000 */
[----:B------:R-:W-:Y:S01]  /*6220*/  @!P6 FADD.FTZ R73, R73, R25 ;  /* 0x000000194949e221 */ /* 0x000fe20000010000 */
[----:B------:R-:W-:-:S13]  /*6230*/  PLOP3.LUT P6, PT, PT, PT, PT, 0x8, 0x0 ;  /* 0x000000000000781c */ /* 0x000fda0003fce170 */
[----:B------:R-:W-:-:S07]  /*6240*/  @P6 LOP3.LUT R23, R23, 0x1, RZ, 0xfc, !PT ;  /* 0x0000000117176812 */ /* 0x000fce00078efcff */
.L_x_91:
[----:B------:R-:W-:-:S04]  /*6250*/  LOP3.LUT P6, RZ, R23, 0x1, RZ, 0xc0, !PT ;  /* 0x0000000117ff7812 */ /* 0x000fc800078cc0ff */
[----:B------:R-:W-:-:S13]  /*6260*/  ISETP.NE.OR P6, PT, R102, RZ, P6 ;  /* 0x000000ff6600720c */ /* 0x000fda00037c5670 */
[----:B------:R-:W-:Y:S05]  /*6270*/  @!P6 BRA `(.L_x_87) ;  /* 0x00000000007ce947 */ /* 0x000fea0003800000 */
.L_x_88:
        /* <DEDUP_REMOVED lines=29> */
[----:B------:R-:W-:-:S13]  /*6450*/  ISETP.NE.AND P6, PT, R102, RZ, PT ;  /* 0x000000ff6600720c */ /* 0x000fda0003fc5270 */
[----:B------:R-:W-:Y:S05]  /*6460*/  @P6 BRA `(.L_x_88) ;  /* 0xfffffffc00846947 */ /* 0x000fea000383ffff */
.L_x_87:
[----:B------:R-:W-:-:S13]  /*6470*/  ISETP.NE.AND P6, PT, R19, RZ, PT ;  /* 0x000000ff1300720c */ /* 0x000fda0003fc5270 */
[----:B------:R-:W-:Y:S05]  /*6480*/  @!P6 BRA `(.L_x_84) ;  /* 0x000000000068e947 */ /* 0x000fea0003800000 */
[----:B------:R-:W-:Y:S01]  /*6490*/  ISETP.EQ.OR P6, PT, R103, UR7, P0 ;  /* 0x0000000767007c0c */ /* 0x000fe200087c2670 */
[----:B------:R-:W-:-:S12]  /*64a0*/  BSSY B0, `(.L_x_92) ;  /* 0x0000007000007945 */ /* 0x000fd80003800000 */
[----:B------:R-:W-:Y:S05]  /*64b0*/  @P6 BRA `(.L_x_93) ;  /* 0x0000000000146947 */ /* 0x000fea0003800000 */
[----:B------:R-:W-:-:S04]  /*64c0*/  IMAD R25, R13, R103, R0 ;  /* 0x000000670d197224 */ /* 0x000fc800078e0200 */
[----:B------:R-:W-:-:S06]  /*64d0*/  IMAD.WIDE.U32 R24, R25, 0x8, R104 ;  /* 0x0000000819187825 */ /* 0x000fcc00078e0068 */
[----:B------:R-:W2:Y:S02]  /*64e0*/  LDG.E.64 R24, desc[UR8][R24.64] ;  /* 0x0000000818187981 */ /* 0x000ea4000c1e1b00 */
[----:B--2---:R-:W-:Y:S01]  /*64f0*/  FADD.FTZ R72, R72, R24 ;  /* 0x0000001848487221 */ /* 0x004fe20000010000 */
[----:B------:R-:W-:-:S07]  /*6500*/  FADD.FTZ R73, R73, R25 ;  /* 0x0000001949497221 */ /* 0x000fce0000010000 */
.L_x_93:
[----:B------:R-:W-:Y:S05]  /*6510*/  BSYNC B0 ;  /* 0x0000000000007941 */ /* 0x000fea0003800000 */
.L_x_92:
[----:B------:R-:W-:-:S13]  /*6520*/  ISETP.NE.AND P6, PT, R19, 0x1, PT ;  /* 0x000000011300780c */ /* 0x000fda0003fc5270 */
[----:B------:R-:W-:Y:S05]  /*6530*/  @!P6 BRA `(.L_x_84) ;  /* 0x00000000003ce947 */ /* 0x000fea0003800000 */
[----:B------:R-:W-:-:S04]  /*6540*/  IADD3 R107, R103, 0x1, RZ ;  /* 0x00000001676b7810 */ /* 0x000fc80007ffe0ff */
[----:B------:R-:W-:-:S13]  /*6550*/  ISETP.EQ.OR P6, PT, R107, UR7, P0 ;  /* 0x000000076b007c0c */ /* 0x000fda00087c2670 */
[----:B------:R-:W-:-:S04]  /*6560*/  @!P6 IMAD R107, R107, R13, R0 ;  /* 0x0000000d6b6be224 */ /* 0x000fc800078e0200 */
[----:B------:R-:W-:-:S05]  /*6570*/  @!P6 IMAD.WIDE.U32 R106, R107, 0x8, R104 ;  /* 0x000000086b6ae825 */ /* 0x000fca00078e0068 */
[----:B------:R-:W2:Y:S02]  /*6580*/  @!P6 LDG.E.64 R24, desc[UR8][R106.64] ;  /* 0x000000086a18e981 */ /* 0x000ea4000c1e1b00 */
[----:B--2---:R-:W-:Y:S01]  /*6590*/  @!P6 FADD.FTZ R73, R73, R25 ;  /* 0x000000194949e221 */ /* 0x004fe20000010000 */
[----:B------:R-:W-:Y:S01]  /*65a0*/  IADD3 R25, R103, 0x2, RZ ;  /* 0x0000000267197810 */ /* 0x000fe20007ffe0ff */
[----:B------:R-:W-:-:S03]  /*65b0*/  @!P6 FADD.FTZ R72, R72, R24 ;  /* 0x000000184848e221 */ /* 0x000fc60000010000 */
[----:B------:R-:W-:-:S04]  /*65c0*/  ISETP.EQ.OR P6, PT, R25, UR7, P0 ;  /* 0x0000000719007c0c */ /* 0x000fc800087c2670 */
[----:B------:R-:W-:-:S13]  /*65d0*/  ISETP.EQ.OR P6, PT, R19, 0x2, P6 ;  /* 0x000000021300780c */ /* 0x000fda00037c2670 */
[----:B------:R-:W-:-:S04]  /*65e0*/  @!P6 IMAD R25, R25, R13, R0 ;  /* 0x0000000d1919e224 */ /* 0x000fc800078e0200 */
[----:B------:R-:W-:-:S06]  /*65f0*/  @!P6 IMAD.WIDE.U32 R24, R25, 0x8, R104 ;  /* 0x000000081918e825 */ /* 0x000fcc00078e0068 */
[----:B------:R-:W2:Y:S02]  /*6600*/  @!P6 LDG.E.64 R24, desc[UR8][R24.64] ;  /* 0x000000081818e981 */ /* 0x000ea4000c1e1b00 */
[----:B--2---:R-:W-:Y:S01]  /*6610*/  @!P6 FADD.FTZ R72, R72, R24 ;  /* 0x000000184848e221 */ /* 0x004fe20000010000 */
[----:B------:R-:W-:-:S07]  /*6620*/  @!P6 FADD.FTZ R73, R73, R25 ;  /* 0x000000194949e221 */ /* 0x000fce0000010000 */
.L_x_84:
[----:B------:R-:W0:Y:S01]  /*6630*/  S2UR UR6, SR_CgaCtaId ;  /* 0x00000000000679c3 */ /* 0x000e220000008800 */
[----:B------:R-:W-:Y:S01]  /*6640*/  UMOV UR5, 0x400 ;  /* 0x0000040000057882 */ /* 0x000fe20000000000 */
[----:B------:R-:W-:Y:S01]  /*6650*/  ISETP.NE.AND P6, PT, RZ, UR10, PT ;  /* 0x0000000aff007c0c */ /* 0x000fe2000bfc5270 */
[----:B-1----:R-:W-:Y:S01]  /*6660*/  IMAD.WIDE.U32 R102, R2, 0x5397829d, RZ ;  /* 0x5397829d02667825 */ /* 0x002fe200078e00ff */
[----:B------:R-:W-:Y:S02]  /*6670*/  SHF.L.U32 R105, R65, 0x10, RZ ;  /* 0x0000001041697819 */ /* 0x000fe400000006ff */
[----:B------:R-:W-:Y:S02]  /*6680*/  SHF.L.U32 R31, R31, 0x10, RZ ;  /* 0x000000101f1f7819 */ /* 0x000fe400000006ff */
[----:B------:R-:W1:Y:S01]  /*6690*/  LDC R104, c[0x0][0x2ac] ;  /* 0x0000ab00ff687b82 */ /* 0x000e620000000800 */
[C---:B------:R-:W-:Y:S01]  /*66a0*/  FADD.FTZ R105, -R66.reuse, R105 ;  /* 0x0000006942697221 */ /* 0x040fe20000010100 */
[----:B------:R-:W-:Y:S01]  /*66b0*/  SHF.R.U32.HI R103, RZ, 0x4, R103 ;  /* 0x00000004ff677819 */ /* 0x000fe20000011667 */
[----:B------:R-:W-:Y:S01]  /*66c0*/  FADD.FTZ R31, -R66, R31 ;  /* 0x0000001f421f7221 */ /* 0x000fe20000010100 */
[----:B------:R-:W-:Y:S01]  /*66d0*/  SHF.L.U32 R97, R97, 0x10, RZ ;  /* 0x0000001061617819 */ /* 0x000fe200000006ff */
[----:B------:R-:W-:Y:S01]  /*66e0*/  FMUL.FTZ R105, R105, R64 ;  /* 0x0000004069697220 */ /* 0x000fe20000410000 */
[----:B0-----:R-:W-:-:S09]  /*66f0*/  ULEA UR5, UR6, UR5, 0x18 ;  /* 0x0000000506057291 */ /* 0x001fd2000f8ec03f */
[----:B------:R0:W-:Y:S01]  /*6700*/  @!P0 STS.64 [UR5+0x80], R72 ;  /* 0x00008048ff008988 */ /* 0x0001e20008000a05 */
[----:B------:R-:W-:Y:S01]  /*6710*/  BAR.SYNC.DEFER_BLOCKING 0x0 ;  /* 0x0000000000007b1d */ /* 0x000fe20000010000 */
[----:B0-----:R-:W-:Y:S02]  /*6720*/  SHF.L.U32 R73, R67, 0x10, RZ ;  /* 0x0000001043497819 */ /* 0x001fe400000006ff */
[----:B------:R-:W-:Y:S01]  /*6730*/  SHF.L.U32 R67, R74, 0x10, RZ ;  /* 0x000000104a437819 */ /* 0x000fe200000006ff */
[----:B------:R-:W-:Y:S01]  /*6740*/  FMUL.FTZ R74, R31, R64 ;  /* 0x000000401f4a7220 */ /* 0x000fe20000410000 */
[----:B------:R-:W-:Y:S01]  /*6750*/  SHF.L.U32 R72, R30, 0x10, RZ ;  /* 0x000000101e487819 */ /* 0x000fe200000006ff */
        /* <DEDUP_REMOVED lines=23> */
.L_x_94:
[----:B------:R-:W-:Y:S01]  /*68d0*/  LOP3.LUT P0, RZ, R23, 0x80, RZ, 0xc0, !PT ;  /* 0x0000008017ff7812 */ /* 0x000fe2000780c0ff */
        /* <DEDUP_REMOVED lines=11> */
[----:B------:R-:W-:-:S04]  /*6990*/  LEA R30, P0, R24, UR12, 0x1 ;  /* 0x0000000c181e7c11 */ /* 0x000fc8000f8008ff */
[----:B------:R-:W-:Y:S01]  /*69a0*/  LEA.HI.X R31, R24, UR13, R31, 0x1, P0 ;  /* 0x0000000d181f7c11 */ /* 0x000fe200080f0c1f */
[----:B------:R-:W-:Y:S01]  /*69b0*/  FFMA.FTZ R24, R65, R105, R102 ;  /* 0x0000006941187223 */ /* 0x000fe20000010066 */
[----:B------:R-:W-:-:S03]  /*69c0*/  FFMA.FTZ R105, R72, R71, -R25 ;  /* 0x0000004748697223 */ /* 0x000fc60000010819 */
[----:B------:R-:W-:Y:S01]  /*69d0*/  FFMA.FTZ R73, R73, R70, -R24 ;  /* 0x0000004649497223 */ /* 0x000fe20000010818 */
[----:B------:R-:W-:-:S03]  /*69e0*/  FMUL.FTZ R24, R105, R64 ;  /* 0x0000004069187220 */ /* 0x000fc60000410000 */
[----:B------:R-:W-:-:S05]  /*69f0*/  FMUL.FTZ R25, R73, R64 ;  /* 0x0000004049197220 */ /* 0x000fca0000410000 */
[----:B------:R-:W-:-:S05]  /*6a00*/  F2FP.BF16.F32.PACK_AB R25, R24, R25 ;  /* 0x000000191819723e */ /* 0x000fca00000010ff */
[----:B------:R0:W-:Y:S02]  /*6a10*/  STG.E desc[UR8][R30.64], R25 ;  /* 0x000000191e007986 */ /* 0x0001e4000c101908 */
.L_x_96:
[----:B------:R-:W-:Y:S05]  /*6a20*/  BSYNC B0 ;  /* 0x0000000000007941 */ /* 0x000fea0003800000 */
.L_x_95:
[----:B------:R-:W-:Y:S01]  /*6a30*/  ISETP.NE.AND P6, PT, RZ, UR10, PT ;  /* 0x0000000aff007c0c */ /* 0x000fe2000bfc5270 */
[C---:B0-----:R-:W-:Y:S01]  /*6a40*/  FADD.FTZ R25, -R66.reuse, R67 ;  /* 0x0000004342197221 */ /* 0x041fe20000010100 */
[----:B------:R-:W-:Y:S01]  /*6a50*/  FADD.FTZ R97, -R66, R97 ;  /* 0x0000006142617221 */ /* 0x000fe20000010100 */
[----:B------:R-:W-:Y:S02]  /*6a60*/  SHF.L.U32 R75, R75, 0x10, RZ ;  /* 0x000000104b4b7819 */ /* 0x000fe400000006ff */
[----:B------:R-:W-:Y:S01]  /*6a70*/  SHF.L.U32 R96, R96, 0x10, RZ ;  /* 0x0000001060607819 */ /* 0x000fe200000006ff */
[-C--:B------:R-:W-:Y:S01]  /*6a80*/  FMUL.FTZ R107, R25, R64.reuse ;  /* 0x00000040196b7220 */ /* 0x080fe20000410000 */
[----:B------:R-:W-:Y:S01]  /*6a90*/  SHF.L.U32 R67, R76, 0x10, RZ ;  /* 0x000000104c437819 */ /* 0x000fe200000006ff */
[----:B------:R-:W-:Y:S01]  /*6aa0*/  FMUL.FTZ R106, R97, R64 ;  /* 0x00000040616a7220 */ /* 0x000fe20000410000 */
[----:B------:R-:W-:-:S04]  /*6ab0*/  SHF.L.U32 R55, R55, 0x10, RZ ;  /* 0x0000001037377819 */ /* 0x000fc800000006ff */
[----:B------:R-:W-:Y:S05]  /*6ac0*/  @!P6 BRA `(.L_x_97) ;  /* 0x000000000048e947 */ /* 0x000fea0003800000 */
        /* <DEDUP_REMOVED lines=18> */
.L_x_97:
[----:B------:R-:W-:Y:S04]  /*6bf0*/  BSSY B0, `(.L_x_98) ;  /* 0x0000014000007945 */ /* 0x000fe80003800000 */
        /* <DEDUP_REMOVED lines=14> */
[----:B------:R-:W-:Y:S01]  /*6ce0*/  FFMA.FTZ R75, R75, R70, -R24 ;  /* 0x000000464b4b7223 */ /* 0x000fe20000010818 */
[----:B------:R-:W-:-:S03]  /*6cf0*/  FMUL.FTZ R24, R73, R64 ;  /* 0x0000004049187220 */ /* 0x000fc60000410000 */
[----:B------:R-:W-:-:S05]  /*6d00*/  FMUL.FTZ R25, R75, R64 ;  /* 0x000000404b197220 */ /* 0x000fca0000410000 */
[----:B------:R-:W-:-:S05]  /*6d10*/  F2FP.BF16.F32.PACK_AB R25, R24, R25 ;  /* 0x000000191819723e */ /* 0x000fca00000010ff */
[----:B------:R0:W-:Y:S02]  /*6d20*/  STG.E desc[UR8][R30.64], R25 ;  /* 0x000000191e007986 */ /* 0x0001e4000c101908 */
.L_x_99:
[----:B------:R-:W-:Y:S05]  /*6d30*/  BSYNC B0 ;  /* 0x0000000000007941 */ /* 0x000fea0003800000 */
.L_x_98:
[C---:B------:R-:W-:Y:S01]  /*6d40*/  FADD.FTZ R67, -R66.reuse, R67 ;  /* 0x0000004342437221 */ /* 0x040fe20000010100 */
[----:B0-----:R-:W-:Y:S01]  /*6d50*/  FADD.FTZ R25, -R66, R55 ;  /* 0x0000003742197221 */ /* 0x001fe20000010100 */
[----:B------:R-:W-:Y:S02]  /*6d60*/  SHF.L.U32 R77, R77, 0x10, RZ ;  /* 0x000000104d4d7819 */ /* 0x000fe400000006ff */
[----:B------:R-:W-:Y:S01]  /*6d70*/  SHF.L.U32 R54, R54, 0x10, RZ ;  /* 0x0000001036367819 */ /* 0x000fe200000006ff */
        /* <DEDUP_REMOVED lines=23> */
.L_x_100:
        /* <DEDUP_REMOVED lines=20> */
.L_x_102:
[----:B------:R-:W-:Y:S05]  /*7030*/  BSYNC B0 ;  /* 0x0000000000007941 */ /* 0x000fea0003800000 */
.L_x_101:
        /* <DEDUP_REMOVED lines=27> */
.L_x_103:
[----:B------:R-:W-:Y:S01]  /*71f0*/  LOP3.LUT P0, RZ, R23, 0x40, RZ, 0xc0, !PT ;  /* 0x0000004017ff7812 */ /* 0x000fe2000780c0ff */
[----:B------:R-:W-:-:S12]  /*7200*/  BSSY B0, `(.L_x_104) ;  /* 0x0000016000007945 */ /* 0x000fd80003800000 */
        /* <DEDUP_REMOVED lines=21> */
.L_x_105:
[----:B------:R-:W-:Y:S05]  /*7360*/  BSYNC B0 ;  /* 0x0000000000007941 */ /* 0x000fea0003800000 */
.L_x_104:
[----:B------:R-:W-:Y:S01]  /*7370*/  ISETP.NE.AND P0, PT, RZ, UR10, PT ;  /* 0x0000000aff007c0c */ /* 0x000fe2000bf05270 */
[C---:B------:R-:W-:Y:S01]  /*7380*/  FADD.FTZ R53, -R66.reuse, R53 ;  /* 0x0000003542357221 */ /* 0x040fe20000010100 */
        /* <DEDUP_REMOVED lines=26> */
.L_x_106:
[----:B------:R-:W-:Y:S01]  /*7530*/  LOP3.LUT P0, RZ, R23, 0x20, RZ, 0xc0, !PT ;  /* 0x0000002017ff7812 */ /* 0x000fe2000780c0ff */
[----:B------:R-:W-:-:S12]  /*7540*/  BSSY B0, `(.L_x_107) ;  /* 0x0000015000007945 */ /* 0x000fd80003800000 */
[----:B------:R-:W-:Y:S05]  /*7550*/  @!P0 BRA `(.L_x_108) ;  /* 0x00000000004c8947 */ /* 0x000fea0003800000 */
[----:B0-----:R-:W-:Y:S01]  /*7560*/  SHF.R.S32.HI R31, RZ, 0x1f, R4 ;  /* 0x0000001fff1f7819 */ /* 0x001fe20000011404 */
[----:B------:R-:W-:Y:S01]  /*7570*/  ULDC.64 UR12, c[0x0][0x288] ;  /* 0x0000a200000c7ab9 */ /* 0x000fe20000000a00 */
[----:B------:R-:W-:Y:S02]  /*7580*/  MOV R24, R98 ;  /* 0x0000006200187202 */ /* 0x000fe40000000f00 */
[----:B------:R-:W-:Y:S01]  /*7590*/  MOV R25, R101 ;  /* 0x0000006500197202 */ /* 0x000fe20000000f00 */
        /* <DEDUP_REMOVED lines=15> */
.L_x_108:
[----:B------:R-:W-:Y:S05]  /*7690*/  BSYNC B0 ;  /* 0x0000000000007941 */ /* 0x000fea0003800000 */
.L_x_107:
        /* <DEDUP_REMOVED lines=28> */
.L_x_109:
[----:B------:R-:W-:Y:S01]  /*7860*/  LOP3.LUT P0, RZ, R23, 0x10, RZ, 0xc0, !PT ;  /* 0x0000001017ff7812 */ /* 0x000fe2000780c0ff */
[----:B------:R-:W-:-:S12]  /*7870*/  BSSY B0, `(.L_x_110) ;  /* 0x0000016000007945 */ /* 0x000fd80003800000 */
[----:B------:R-:W-:Y:S05]  /*7880*/  @!P0 BRA `(.L_x_111) ;  /* 0x0000000000508947 */ /* 0x000fea0003800000 */
[----:B01----:R-:W-:Y:S01]  /*7890*/  IADD3 R31, R3, 0x28, RZ ;  /* 0x00000028031f7810 */ /* 0x003fe20007ffe0ff */
        /* <DEDUP_REMOVED lines=19> */
.L_x_111:
[----:B------:R-:W-:Y:S05]  /*79d0*/  BSYNC B0 ;  /* 0x0000000000007941 */ /* 0x000fea0003800000 */
.L_x_110:
        /* <DEDUP_REMOVED lines=10> */
[----:B012---:R-:W-:Y:S01]  /*7a80*/  FFMA.FTZ R25, R52, R71, R69 ;  /* 0x0000004734197223 */ /* 0x007fe20000010045 */
        /* <DEDUP_REMOVED lines=17> */
.L_x_112:
[----:B------:R-:W-:Y:S01]  /*7ba0*/  LOP3.LUT P0, RZ, R23, 0x8, RZ, 0xc0, !PT ;  /* 0x0000000817ff7812 */ /* 0x000fe2000780c0ff */
[----:B------:R-:W-:-:S12]  /*7bb0*/  BSSY B0, `(.L_x_113) ;  /* 0x0000016000007945 */ /* 0x000fd80003800000 */
[----:B------:R-:W-:Y:S05]  /*7bc0*/  @!P0 BRA `(.L_x_114) ;  /* 0x0000000000508947 */ /* 0x000fea0003800000 */
[----:B012---:R-:W-:Y:S01]  /*7bd0*/  IADD3 R31, R3, 0x30, RZ ;  /* 0x00000030031f7810 */ /* 0x007fe20007ffe0ff */
        /* <DEDUP_REMOVED lines=19> */
.L_x_114:
[----:B------:R-:W-:Y:S05]  /*7d10*/  BSYNC B0 ;  /* 0x0000000000007941 */ /* 0x000fea0003800000 */
.L_x_113:
        /* <DEDUP_REMOVED lines=10> */
[----:B0123--:R-:W-:Y:S01]  /*7dc0*/  FFMA.FTZ R25, R50, R71, R69 ;  /* 0x0000004732197223 */ /* 0x00ffe20000010045 */
        /* <DEDUP_REMOVED lines=17> */
.L_x_115:
[----:B------:R-:W-:Y:S01]  /*7ee0*/  LOP3.LUT P0, RZ, R23, 0x4, RZ, 0xc0, !PT ;  /* 0x0000000417ff7812 */ /* 0x000fe2000780c0ff */
[----:B------:R-:W-:-:S12]  /*7ef0*/  BSSY B0, `(.L_x_116) ;  /* 0x0000016000007945 */ /* 0x000fd80003800000 */
[----:B------:R-:W-:Y:S05]  /*7f00*/  @!P0 BRA `(.L_x_117) ;  /* 0x0000000000508947 */ /* 0x000fea0003800000 */
[----:B0123--:R-:W-:Y:S01]  /*7f10*/  IADD3 R31, R3, 0x38, RZ ;  /* 0x00000038031f7810 */ /* 0x00ffe20007ffe0ff */
        /* <DEDUP_REMOVED lines=19> */
.L_x_117:
[----:B------:R-:W-:Y:S05]  /*8050*/  BSYNC B0 ;  /* 0x0000000000007941 */ /* 0x000fea0003800000 */
.L_x_116:
        /* <DEDUP_REMOVED lines=10> */
[----:B01234-:R-:W-:Y:S01]  /*8100*/  FFMA.FTZ R25, R48, R71, R69 ;  /* 0x0000004730197223 */ /* 0x01ffe20000010045 */
        /* <DEDUP_REMOVED lines=17> */
.L_x_118:
[----:B------:R-:W-:Y:S01]  /*8220*/  LOP3.LUT P0, RZ, R23, 0x2, RZ, 0xc0, !PT ;  /* 0x0000000217ff7812 */ /* 0x000fe2000780c0ff */
[----:B------:R-:W-:-:S12]  /*8230*/  BSSY B0, `(.L_x_119) ;  /* 0x0000016000007945 */ /* 0x000fd80003800000 */
[----:B------:R-:W-:Y:S05]  /*8240*/  @!P0 BRA `(.L_x_120) ;  /* 0x0000000000508947 */ /* 0x000fea0003800000 */
[----:B01234-:R-:W-:Y:S01]  /*8250*/  IADD3 R31, R3, 0x40, RZ ;  /* 0x00000040031f7810 */ /* 0x01ffe20007ffe0ff */
        /* <DEDUP_REMOVED lines=19> */
.L_x_120:
[----:B------:R-:W-:Y:S05]  /*8390*/  BSYNC B0 ;  /* 0x0000000000007941 */ /* 0x000fea0003800000 */
.L_x_119:
        /* <DEDUP_REMOVED lines=28> */
.L_x_121:
[----:B------:R-:W-:Y:S04]  /*8560*/  BSSY B0, `(.L_x_122) ;  /* 0x0000016000007945 */ /* 0x000fe80003800000 */
        /* <DEDUP_REMOVED lines=21> */
.L_x_123:
[----:B------:R-:W-:Y:S05]  /*86c0*/  BSYNC B0 ;  /* 0x0000000000007941 */ /* 0x000fea0003800000 */
.L_x_122:
[C---:B------:R-:W-:Y:S01]  /*86d0*/  FADD.FTZ R49, -R66.reuse, R49 ;  /* 0x0000003142317221 */ /* 0x040fe20000010100 */
[----:B------:R-:W-:Y:S01]  /*86e0*/  FADD.FTZ R45, -R66, R45 ;  /* 0x0000002d422d7221 */ /* 0x000fe20000010100 */
[----:B------:R-:W-:Y:S02]  /*86f0*/  SHF.L.U32 R93, R93, 0x10, RZ ;  /* 0x000000105d5d7819 */ /* 0x000fe400000006ff */
[----:B------:R-:W-:Y:S01]  /*8700*/  SHF.L.U32 R38, R38, 0x10, RZ ;  /* 0x0000001026267819 */ /* 0x000fe200000006ff */
[-C--:B------:R-:W-:Y:S01]  /*8710*/  FMUL.FTZ R49, R49, R64.reuse ;  /* 0x0000004031317220 */ /* 0x080fe20000410000 */
[----:B------:R-:W-:Y:S01]  /*8720*/  SHF.L.U32 R47, R94, 0x10, RZ ;  /* 0x000000105e2f7819 */ /* 0x000fe200000006ff */
[----:B------:R-:W-:Y:S01]  /*8730*/  FMUL.FTZ R44, R45, R64 ;  /* 0x000000402d2c7220 */ /* 0x000fe20000410000 */
[----:B------:R-:W-:Y:S01]  /*8740*/  SHF.L.U32 R43, R37, 0x10, RZ ;  /* 0x00000010252b7819 */ /* 0x000fe200000006ff */
[----:B------:R-:W-:Y:S06]  /*8750*/  @!P6 BRA `(.L_x_124) ;  /* 0x000000000048e947 */ /* 0x000fec0003800000 */
        /* <DEDUP_REMOVED lines=18> */
.L_x_124:
        /* <DEDUP_REMOVED lines=22> */
.L_x_126:
[----:B------:R-:W-:Y:S05]  /*89e0*/  BSYNC B0 ;  /* 0x0000000000007941 */ /* 0x000fea0003800000 */
.L_x_125:
[C---:B------:R-:W-:Y:S01]  /*89f0*/  FADD.FTZ R47, -R66.reuse, R47 ;  /* 0x0000002f422f7221 */ /* 0x040fe20000010100 */
[----:B------:R-:W-:Y:S01]  /*8a00*/  FADD.FTZ R43, -R66, R43 ;  /* 0x0000002b422b7221 */ /* 0x000fe20000010100 */
[----:B------:R-:W-:Y:S01]  /*8a10*/  IMAD R103, R104, UR7, R103 ;  /* 0x0000000768677c24 */ /* 0x000fe2000f8e0267 */
        /* <DEDUP_REMOVED lines=24> */
.L_x_127:
[----:B------:R-:W-:Y:S04]  /*8ba0*/  BSSY B0, `(.L_x_128) ;  /* 0x0000016000007945 */ /* 0x000fe80003800000 */
[----:B------:R-:W-:Y:S05]  /*8bb0*/  @!P3 BRA `(.L_x_129) ;  /* 0x000000000050b947 */ /* 0x000fea0003800000 */
[----:B------:R-:W-:Y:S01]  /*8bc0*/  IADD3 R38, R3, 0x58, RZ ;  /* 0x0000005803267810 */ /* 0x000fe20007ffe0ff */
[----:B------:R-:W-:Y:S01]  /*8bd0*/  ULDC.64 UR12, c[0x0][0x288] ;  /* 0x0000a200000c7ab9 */ /* 0x000fe20000000a00 */
[----:B0-----:R-:W-:Y:S02]  /*8be0*/  MOV R24, R98 ;  /* 0x0000006200187202 */ /* 0x001fe40000000f00 */
[----:B------:R-:W-:Y:S02]  /*8bf0*/  SHF.R.S32.HI R37, RZ, 0x1f, R38 ;  /* 0x0000001fff257819 */ /* 0x000fe40000011426 */
[----:B-1234-:R-:W-:-:S03]  /*8c00*/  MOV R25, R101 ;  /* 0x0000006500197202 */ /* 0x01efc60000000f00 */
        /* <DEDUP_REMOVED lines=15> */
.L_x_129:
[----:B------:R-:W-:Y:S05]  /*8d00*/  BSYNC B0 ;  /* 0x0000000000007941 */ /* 0x000fea0003800000 */
.L_x_128:
[----:B------:R-:W-:Y:S01]  /*8d10*/  SHF.L.U32 R35, R35, 0x10, RZ ;  /* 0x0000001023237819 */ /* 0x000fe200000006ff */
[C---:B------:R-:W-:Y:S01]  /*8d20*/  FADD.FTZ R45, -R66.reuse, R45 ;  /* 0x0000002d422d7221 */ /* 0x040fe20000010100 */
[----:B------:R-:W-:Y:S01]  /*8d30*/  IADD3 R41, R103, 0x60, RZ ;  /* 0x0000006067297810 */ /* 0x000fe20007ffe0ff */
[----:B------:R-:W-:Y:S01]  /*8d40*/  ULDC.64 UR12, c[0x0][0x290] ;  /* 0x0000a400000c7ab9 */ /* 0x000fe20000000a00 */
[----:B------:R-:W-:Y:S01]  /*8d50*/  SHF.L.U32 R57, R57, 0x10, RZ ;  /* 0x0000001039397819 */ /* 0x000fe200000006ff */
[----:B------:R-:W-:Y:S01]  /*8d60*/  FADD.FTZ R35, -R66, R35 ;  /* 0x0000002342237221 */ /* 0x000fe20000010100 */
[----:B------:R-:W-:Y:S01]  /*8d70*/  SHF.L.U32 R34, R34, 0x10, RZ ;  /* 0x0000001022227819 */ /* 0x000fe200000006ff */
[-C--:B------:R-:W-:Y:S01]  /*8d80*/  FMUL.FTZ R45, R45, R64.reuse ;  /* 0x000000402d2d7220 */ /* 0x080fe20000410000 */
[----:B------:R-:W-:Y:S01]  /*8d90*/  SHF.R.S32.HI R42, RZ, 0x1f, R41 ;  /* 0x0000001fff2a7819 */ /* 0x000fe20000011429 */
[----:B------:R-:W-:Y:S01]  /*8da0*/  FMUL.FTZ R40, R35, R64 ;  /* 0x0000004023287220 */ /* 0x000fe20000410000 */
        /* <DEDUP_REMOVED lines=19> */
.L_x_130:
[----:B------:R-:W-:Y:S01]  /*8ee0*/  ISETP.GE.U32.AND P0, PT, R41, UR12, PT ;  /* 0x0000000c29007c0c */ /* 0x000fe2000bf06070 */
[----:B------:R-:W-:Y:S01]  /*8ef0*/  BSSY B0, `(.L_x_131) ;  /* 0x000001a000007945 */ /* 0x000fe20003800000 */
[----:B------:R-:W-:Y:S02]  /*8f00*/  SHF.L.U32 R37, R58, 0x10, RZ ;  /* 0x000000103a257819 */ /* 0x000fe400000006ff */
[----:B------:R-:W-:Y:S02]  /*8f10*/  ISETP.GE.AND.EX P0, PT, R42, UR13, PT, P0 ;  /* 0x0000000d2a007c0c */ /* 0x000fe4000bf06300 */
[----:B------:R-:W-:Y:S02]  /*8f20*/  SHF.L.U32 R33, R33, 0x10, RZ ;  /* 0x0000001021217819 */ /* 0x000fe400000006ff */
[----:B------:R-:W-:-:S13]  /*8f30*/  ISETP.LT.U32.AND P0, PT, R2, 0x188, !P0 ;  /* 0x000001880200780c */ /* 0x000fda0004701070 */
        /* <DEDUP_REMOVED lines=21> */
.L_x_132:
[----:B------:R-:W-:Y:S05]  /*9090*/  BSYNC B0 ;  /* 0x0000000000007941 */ /* 0x000fea0003800000 */
.L_x_131:
[C---:B------:R-:W-:Y:S01]  /*90a0*/  FADD.FTZ R37, -R66.reuse, R37 ;  /* 0x0000002542257221 */ /* 0x040fe20000010100 */
[----:B------:R-:W-:Y:S01]  /*90b0*/  IADD3 R40, R103, 0x68, RZ ;  /* 0x0000006867287810 */ /* 0x000fe20007ffe0ff */
[----:B------:R-:W-:Y:S01]  /*90c0*/  FADD.FTZ R33, -R66, R33 ;  /* 0x0000002142217221 */ /* 0x000fe20000010100 */
[----:B------:R-:W-:Y:S01]  /*90d0*/  SHF.L.U32 R59, R59, 0x10, RZ ;  /* 0x000000103b3b7819 */ /* 0x000fe200000006ff */
[-C--:B------:R-:W-:Y:S01]  /*90e0*/  FMUL.FTZ R39, R37, R64.reuse ;  /* 0x0000004025277220 */ /* 0x080fe20000410000 */
[----:B------:R-:W-:Y:S01]  /*90f0*/  SHF.L.U32 R32, R32, 0x10, RZ ;  /* 0x0000001020207819 */ /* 0x000fe200000006ff */
[----:B------:R-:W-:Y:S01]  /*9100*/  FMUL.FTZ R38, R33, R64 ;  /* 0x0000004021267220 */ /* 0x000fe20000410000 */
[----:B------:R-:W-:Y:S01]  /*9110*/  SHF.R.S32.HI R41, RZ, 0x1f, R40 ;  /* 0x0000001fff297819 */ /* 0x000fe20000011428 */
        /* <DEDUP_REMOVED lines=19> */
.L_x_133:
        /* <DEDUP_REMOVED lines=17> */
[----:B------:R-:W-:-:S04]  /*9360*/  IADD3 R29, R31, R29, RZ ;  /* 0x0000001d1f1d7210 */ /* 0x000fc80007ffe0ff */
[----:B------:R-:W-:Y:S01]  /*9370*/  LEA.HI.X R25, R30, UR15, R29, 0x1, P0 ;  /* 0x0000000f1e197c11 */ /* 0x000fe200080f0c1d */
[C-C-:B------:R-:W-:Y:S01]  /*9380*/  FFMA.FTZ R30, R65.reuse, R39, R102.reuse ;  /* 0x00000027411e7223 */ /* 0x140fe20000010066 */
[----:B------:R-:W-:-:S03]  /*9390*/  FFMA.FTZ R29, R65, R38, R102 ;  /* 0x00000026411d7223 */ /* 0x000fc60000010066 */
[----:B------:R-:W-:Y:S01]  /*93a0*/  FFMA.FTZ R59, R59, R70, -R30 ;  /* 0x000000463b3b7223 */ /* 0x000fe2000001081e */
[----:B------:R-:W-:-:S03]  /*93b0*/  FFMA.FTZ R29, R32, R71, -R29 ;  /* 0x00000047201d7223 */ /* 0x000fc6000001081d */
[-C--:B------:R-:W-:Y:S01]  /*93c0*/  FMUL.FTZ R30, R59, R64.reuse ;  /* 0x000000403b1e7220 */ /* 0x080fe20000410000 */
[----:B------:R-:W-:-:S05]  /*93d0*/  FMUL.FTZ R29, R29, R64 ;  /* 0x000000401d1d7220 */ /* 0x000fca0000410000 */
[----:B------:R-:W-:-:S05]  /*93e0*/  F2FP.BF16.F32.PACK_AB R29, R29, R30 ;  /* 0x0000001e1d1d723e */ /* 0x000fca00000010ff */
[----:B------:R0:W-:Y:S02]  /*93f0*/  STG.E desc[UR8][R24.64], R29 ;  /* 0x0000001d18007986 */ /* 0x0001e4000c101908 */
.L_x_135:
[----:B------:R-:W-:Y:S05]  /*9400*/  BSYNC B0 ;  /* 0x0000000000007941 */ /* 0x000fea0003800000 */
.L_x_134:
[C---:B------:R-:W-:Y:S01]  /*9410*/  FADD.FTZ R35, -R66.reuse, R35 ;  /* 0x0000002342237221 */ /* 0x040fe20000010100 */
[----:B------:R-:W-:Y:S01]  /*9420*/  IADD3 R38, R103, 0x70, RZ ;  /* 0x0000007067267810 */ /* 0x000fe20007ffe0ff */
[----:B------:R-:W-:Y:S01]  /*9430*/  FADD.FTZ R33, -R66, R33 ;  /* 0x0000002142217221 */ /* 0x000fe20000010100 */
[----:B------:R-:W-:Y:S01]  /*9440*/  SHF.L.U32 R61, R61, 0x10, RZ ;  /* 0x000000103d3d7819 */ /* 0x000fe200000006ff */
[-C--:B------:R-:W-:Y:S01]  /*9450*/  FMUL.FTZ R37, R35, R64.reuse ;  /* 0x0000004023257220 */ /* 0x080fe20000410000 */
[----:B01234-:R-:W-:Y:S01]  /*9460*/  SHF.L.U32 R30, R28, 0x10, RZ ;  /* 0x000000101c1e7819 */ /* 0x01ffe200000006ff */
[----:B------:R-:W-:Y:S01]  /*9470*/  FMUL.FTZ R36, R33, R64 ;  /* 0x0000004021247220 */ /* 0x000fe20000410000 */
        /* <DEDUP_REMOVED lines=20> */
.L_x_136:
[----:B------:R-:W-:Y:S01]  /*95c0*/  ISETP.GE.U32.AND P0, PT, R38, UR12, PT ;  /* 0x0000000c26007c0c */ /* 0x000fe2000bf06070 */
[----:B------:R-:W-:Y:S01]  /*95d0*/  BSSY B0, `(.L_x_137) ;  /* 0x000001c000007945 */ /* 0x000fe20003800000 */
[----:B------:R-:W-:Y:S02]  /*95e0*/  SHF.L.U32 R25, R62, 0x10, RZ ;  /* 0x000000103e197819 */ /* 0x000fe400000006ff */
[----:B------:R-:W-:Y:S02]  /*95f0*/  ISETP.GE.AND.EX P0, PT, R39, UR13, PT, P0 ;  /* 0x0000000d27007c0c */ /* 0x000fe4000bf06300 */
[----:B------:R-:W-:Y:S01]  /*9600*/  SHF.L.U32 R27, R27, 0x10, RZ ;  /* 0x000000101b1b7819 */ /* 0x000fe200000006ff */
[----:B------:R-:W-:Y:S01]  /*9610*/  FADD.FTZ R33, -R66, R25 ;  /* 0x0000001942217221 */ /* 0x000fe20000010100 */
[----:B------:R-:W-:-:S03]  /*9620*/  ISETP.LT.U32.AND P0, PT, R2, 0x188, !P0 ;  /* 0x000001880200780c */ /* 0x000fc60004701070 */
[----:B------:R-:W-:-:S10]  /*9630*/  FADD.FTZ R31, -R66, R27 ;  /* 0x0000001b421f7221 */ /* 0x000fd40000010100 */
        /* <DEDUP_REMOVED lines=21> */
.L_x_138:
[----:B------:R-:W-:Y:S05]  /*9790*/  BSYNC B0 ;  /* 0x0000000000007941 */ /* 0x000fea0003800000 */
.L_x_137:
[----:B------:R-:W-:Y:S01]  /*97a0*/  IADD3 R103, R103, 0x78, RZ ;  /* 0x0000007867677810 */ /* 0x000fe20007ffe0ff */
[-C--:B------:R-:W-:Y:S01]  /*97b0*/  FMUL.FTZ R33, R33, R64.reuse ;  /* 0x0000004021217220 */ /* 0x080fe20000410000 */
[----:B------:R-:W-:Y:S01]  /*97c0*/  SHF.L.U32 R63, R63, 0x10, RZ ;  /* 0x000000103f3f7819 */ /* 0x000fe200000006ff */
[----:B------:R-:W-:Y:S01]  /*97d0*/  FMUL.FTZ R32, R31, R64 ;  /* 0x000000401f207220 */ /* 0x000fe20000410000 */
[----:B------:R-:W-:Y:S02]  /*97e0*/  SHF.L.U32 R26, R26, 0x10, RZ ;  /* 0x000000101a1a7819 */ /* 0x000fe400000006ff */
[----:B------:R-:W-:Y:S01]  /*97f0*/  SHF.R.S32.HI R34, RZ, 0x1f, R103 ;  /* 0x0000001fff227819 */ /* 0x000fe20000011467 */
[----:B------:R-:W-:Y:S06]  /*9800*/  @!P6 BRA `(.L_x_139) ;  /* 0x000000000048e947 */ /* 0x000fec0003800000 */
[----:B------:R-:W-:Y:S01]  /*9810*/  FFMA.FTZ R69, R32, R71, R69 ;  /* 0x0000004720457223 */ /* 0x000fe20000010045 */
[----:B------:R-:W-:-:S03]  /*9820*/  FFMA.FTZ R68, R33, R70, R68 ;  /* 0x0000004621447223 */ /* 0x000fc60000010044 */
[----:B0-----:R-:W-:Y:S01]  /*9830*/  FMUL.FTZ R27, R69, -1.4426950216293334961 ;  /* 0xbfb8aa3b451b7820 */ /* 0x001fe20000410000 */
        /* <DEDUP_REMOVED lines=15> */
.L_x_139:
[----:B------:R-:W-:Y:S01]  /*9930*/  ISETP.GE.U32.AND P0, PT, R103, UR12, PT ;  /* 0x0000000c67007c0c */ /* 0x000fe2000bf06070 */
[----:B------:R-:W-:Y:S03]  /*9940*/  BSSY B0, `(.L_x_140) ;  /* 0x0000017000007945 */ /* 0x000fe60003800000 */
[----:B------:R-:W-:-:S04]  /*9950*/  ISETP.GE.AND.EX P0, PT, R34, UR13, PT, P0 ;  /* 0x0000000d22007c0c */ /* 0x000fc8000bf06300 */
[----:B------:R-:W-:-:S13]  /*9960*/  ISETP.LT.U32.AND P0, PT, R2, 0x188, !P0 ;  /* 0x000001880200780c */ /* 0x000fda0004701070 */
[----:B------:R-:W-:Y:S05]  /*9970*/  @!P0 BRA `(.L_x_141) ;  /* 0x00000000004c8947 */ /* 0x000fea0003800000 */
[----:B0-----:R-:W-:Y:S01]  /*9980*/  IADD3 R25, R3, 0x78, RZ ;  /* 0x0000007803197810 */ /* 0x001fe20007ffe0ff */
[----:B------:R-:W-:Y:S01]  /*9990*/  ULDC.64 UR12, c[0x0][0x288] ;  /* 0x0000a200000c7ab9 */ /* 0x000fe20000000a00 */
[----:B------:R-:W-:Y:S01]  /*99a0*/  MOV R99, R101 ;  /* 0x0000006500637202 */ /* 0x000fe20000000f00 */
[C-C-:B------:R-:W-:Y:S01]  /*99b0*/  FFMA.FTZ R28, R65.reuse, R33, R102.reuse ;  /* 0x00000021411c7223 */ /* 0x140fe20000010066 */
[----:B------:R-:W-:Y:S01]  /*99c0*/  SHF.R.S32.HI R24, RZ, 0x1f, R25 ;  /* 0x0000001fff187819 */ /* 0x000fe20000011419 */
[----:B------:R-:W-:Y:S01]  /*99d0*/  FFMA.FTZ R65, R65, R32, R102 ;  /* 0x0000002041417223 */ /* 0x000fe20000010066 */
[----:B------:R-:W-:-:S04]  /*99e0*/  IMAD.WIDE.U32 R98, R25, UR12, R98 ;  /* 0x0000000c19627c25 */ /* 0x000fc8000f8e0062 */
[----:B------:R-:W-:Y:S01]  /*99f0*/  FFMA.FTZ R63, R63, R70, -R28 ;  /* 0x000000463f3f7223 */ /* 0x000fe2000001081c */
[----:B------:R-:W-:Y:S01]  /*9a00*/  FFMA.FTZ R65, R26, R71, -R65 ;  /* 0x000000471a417223 */ /* 0x000fe20000010841 */
[----:B------:R-:W-:Y:S02]  /*9a10*/  IMAD R24, R24, UR12, RZ ;  /* 0x0000000c18187c24 */ /* 0x000fe4000f8e02ff */
[-C--:B------:R-:W-:Y:S01]  /*9a20*/  FMUL.FTZ R27, R63, R64.reuse ;  /* 0x000000403f1b7220 */ /* 0x080fe20000410000 */
[----:B------:R-:W-:Y:S01]  /*9a30*/  FMUL.FTZ R64, R65, R64 ;  /* 0x0000004041407220 */ /* 0x000fe20000410000 */
[----:B------:R-:W-:Y:S01]  /*9a40*/  IMAD R25, R25, UR13, R24 ;  /* 0x0000000d19197c24 */ /* 0x000fe2000f8e0218 */
[----:B------:R-:W-:Y:S02]  /*9a50*/  ULDC.64 UR12, c[0x0][0x210] ;  /* 0x00008400000c7ab9 */ /* 0x000fe40000000a00 */
[----:B------:R-:W-:Y:S02]  /*9a60*/  LEA R24, P0, R98, UR12, 0x1 ;  /* 0x0000000c62187c11 */ /* 0x000fe4000f8008ff */
[----:B------:R-:W-:-:S02]  /*9a70*/  IADD3 R25, R99, R25, RZ ;  /* 0x0000001963197210 */ /* 0x000fc40007ffe0ff */
[----:B------:R-:W-:Y:S02]  /*9a80*/  F2FP.BF16.F32.PACK_AB R27, R64, R27 ;  /* 0x0000001b401b723e */ /* 0x000fe400000010ff */
[----:B------:R-:W-:-:S05]  /*9a90*/  LEA.HI.X R25, R98, UR13, R25, 0x1, P0 ;  /* 0x0000000d62197c11 */ /* 0x000fca00080f0c19 */
[----:B------:R1:W-:Y:S02]  /*9aa0*/  STG.E desc[UR8][R24.64], R27 ;  /* 0x0000001b18007986 */ /* 0x0003e4000c101908 */
.L_x_141:
[----:B------:R-:W-:Y:S05]  /*9ab0*/  BSYNC B0 ;  /* 0x0000000000007941 */ /* 0x000fea0003800000 */
.L_x_140:
[----:B------:R-:W-:Y:S02]  /*9ac0*/  IADD3 R14, R13, R14, RZ ;  /* 0x0000000e0d0e7210 */ /* 0x000fe40007ffe0ff */
[----:B------:R-:W-:Y:S02]  /*9ad0*/  IADD3 R12, R12, 0x1, RZ ;  /* 0x000000010c0c7810 */ /* 0x000fe40007ffe0ff */
[----:B------:R-:W-:-:S13]  /*9ae0*/  ISETP.GE.AND P0, PT, R14, UR4, PT ;  /* 0x000000040e007c0c */ /* 0x000fda000bf06270 */
[----:B------:R-:W-:Y:S05]  /*9af0*/  @!P0 BRA `(.L_x_142) ;  /* 0xffffff6800f88947 */ /* 0x000fea000383ffff */
.L_x_59:
[----:B------:R-:W2:Y:S01]  /*9b00*/  LDC R6, c[0x0][0xc] ;  /* 0x00000300ff067b82 */ /* 0x000ea20000000800 */
[----:B------:R-:W-:Y:S01]  /*9b10*/  ISETP.NE.AND P2, PT, R2, RZ, PT ;  /* 0x000000ff0200720c */ /* 0x000fe20003f45270 */
[----:B------:R-:W-:Y:S06]  /*9b20*/  BSSY B0, `(.L_x_143) ;  /* 0x0000015000007945 */ /* 0x000fec0003800000 */
[----:B------:R-:W3:Y:S08]  /*9b30*/  LDC R9, c[0x0][0x10] ;  /* 0x00000400ff097b82 */ /* 0x000ef00000000800 */
[----:B------:R-:W4:Y:S01]  /*9b40*/  LDC.64 R4, c[0x0][0x258] ;  /* 0x00009600ff047b82 */ /* 0x000f220000000a00 */
[----:B--2---:R-:W-:-:S02]  /*9b50*/  IADD3 R3, R6, -0x1, RZ ;  /* 0xffffffff06037810 */ /* 0x004fc40007ffe0ff */
[----:B------:R-:W-:Y:S02]  /*9b60*/  ISETP.NE.AND P1, PT, R6, 0x1, PT ;  /* 0x000000010600780c */ /* 0x000fe40003f25270 */
[----:B------:R-:W-:Y:S02]  /*9b70*/  ISETP.NE.AND P0, PT, R3, UR7, PT ;  /* 0x0000000703007c0c */ /* 0x000fe4000bf05270 */
[C---:B---3--:R-:W-:Y:S02]  /*9b80*/  SHF.L.U32 R3, R9.reuse, 0x1, RZ ;  /* 0x0000000109037819 */ /* 0x048fe400000006ff */
[----:B------:R-:W-:Y:S02]  /*9b90*/  IADD3 R7, R9, -0x1, RZ ;  /* 0xffffffff09077810 */ /* 0x000fe40007ffe0ff */
[----:B------:R-:W-:Y:S02]  /*9ba0*/  SEL R3, R3, RZ, P1 ;  /* 0x000000ff03037207 */ /* 0x000fe40000800000 */
[----:B------:R-:W-:-:S03]  /*9bb0*/  ISETP.NE.OR P0, PT, R0, R7, P0 ;  /* 0x000000070000720c */ /* 0x000fc60000705670 */
[----:B----4-:R-:W-:Y:S01]  /*9bc0*/  IMAD.WIDE.U32 R4, R3, 0x4, R4 ;  /* 0x0000000403047825 */ /* 0x010fe200078e0004 */
[----:B------:R-:W-:Y:S09]  /*9bd0*/  @P2 BRA `(.L_x_144) ;  /* 0x0000000000242947 */ /* 0x000ff20003800000 */
[----:B------:R-:W2:Y:S01]  /*9be0*/  S2R R0, SR_LANEID ;  /* 0x0000000000007919 */ /* 0x000ea20000000000 */
[----:B------:R-:W-:Y:S02]  /*9bf0*/  VOTEU.ANY UR4, UPT, PT ;  /* 0x0000000000047886 */ /* 0x000fe400038e0100 */
[----:B------:R-:W-:Y:S02]  /*9c00*/  UFLO.U32 UR5, UR4 ;  /* 0x00000004000572bd */ /* 0x000fe400080e0000 */
[----:B------:R-:W3:Y:S04]  /*9c10*/  POPC R3, UR4 ;  /* 0x0000000400037d09 */ /* 0x000ee80008000000 */
[----:B--2---:R-:W-:-:S13]  /*9c20*/  ISETP.EQ.U32.AND P1, PT, R0, UR5, PT ;  /* 0x0000000500007c0c */ /* 0x004fda000bf22070 */
[----:B------:R-:W-:Y:S06]  /*9c30*/  @P1 MEMBAR.ALL.GPU ;  /* 0x0000000000001992 */ /* 0x000fec000000a000 */
[----:B------:R-:W-:-:S00]  /*9c40*/  @P1 ERRBAR ;  /* 0x00000000000019ab */ /* 0x000fc00000000000 */
[----:B------:R-:W-:Y:S06]  /*9c50*/  @P1 CGAERRBAR ;  /* 0x00000000000015ab */ /* 0x000fec0000000000 */
[----:B---3--:R2:W-:Y:S02]  /*9c60*/  @P1 REDG.E.ADD.S32.STRONG.GPU desc[UR8][R4.64], R3 ;  /* 0x000000030400198e */ /* 0x0085e4000c10e388 */
.L_x_144:
[----:B------:R-:W-:Y:S05]  /*9c70*/  BSYNC B0 ;  /* 0x0000000000007941 */ /* 0x000fea0003800000 */
.L_x_143:
[----:B------:R-:W-:Y:S05]  /*9c80*/  @P0 EXIT ;  /* 0x000000000000094d */ /* 0x000fea0003800000 */
[----:B------:R-:W-:Y:S05]  /*9c90*/  @P2 BRA `(.L_x_145) ;  /* 0x0000000000202947 */ /* 0x000fea0003800000 */
[----:B------:R-:W-:-:S05]  /*9ca0*/  IMAD R0, R6, R9, RZ ;  /* 0x0000000906007224 */ /* 0x000fca00078e02ff */
[----:B------:R-:W-:-:S13]  /*9cb0*/  ISETP.NE.AND P0, PT, R0, -0x1, PT ;  /* 0xffffffff0000780c */ /* 0x000fda0003f05270 */
[----:B------:R-:W-:Y:S05]  /*9cc0*/  @!P0 BRA `(.L_x_145) ;  /* 0x0000000000148947 */ /* 0x000fea0003800000 */
.L_x_146:
[----:B--2---:R-:W2:Y:S04]  /*9cd0*/  LDG.E.STRONG.GPU R3, desc[UR8][R4.64] ;  /* 0x0000000804037981 */ /* 0x004ea8000c1ef900 */
[----:B--2---:R-:W-:Y:S01]  /*9ce0*/  CCTL.IVALL ;  /* 0x00000000ff00798f */ /* 0x004fe20002000000 */
[----:B------:R-:W-:Y:S05]  /*9cf0*/  YIELD ;  /* 0x0000000000007946 */ /* 0x000fea0003800000 */
[----:B------:R-:W-:-:S13]  /*9d00*/  ISETP.NE.AND P0, PT, R3, R0, PT ;  /* 0x000000000300720c */ /* 0x000fda0003f05270 */
[----:B------:R-:W-:Y:S05]  /*9d10*/  @P0 BRA `(.L_x_146) ;  /* 0xfffffffc00ec0947 */ /* 0x000fea000383ffff */
.L_x_145:
[----:B------:R-:W-:Y:S05]  /*9d20*/  WARPSYNC.ALL ;  /* 0x0000000000007948 */ /* 0x000fea0003800000 */
[----:B01----:R-:W0:Y:S08]  /*9d30*/  LDC.64 R24, c[0x0][0x288] ;  /* 0x0000a200ff187b82 */ /* 0x003e300000000a00 */
[----:B------:R-:W-:Y:S01]  /*9d40*/  BAR.SYNC.DEFER_BLOCKING 0x0 ;  /* 0x0000000000007b1d */ /* 0x000fe20000010000 */
[----:B0-----:R-:W-:-:S04]  /*9d50*/  LEA.HI R0, P0, R25, R24, RZ, 0x1 ;  /* 0x0000001819007211 */ /* 0x001fc800078108ff */
[----:B--2---:R-:W-:-:S04]  /*9d60*/  IADD3.X R3, RZ, R25, RZ, P0, !PT ;  /* 0x00000019ff037210 */ /* 0x004fc800007fe4ff */
[--C-:B------:R-:W-:Y:S02]  /*9d70*/  SHF.R.S64 R27, R0, 0x1, R3.reuse ;  /* 0x00000001001b7819 */ /* 0x100fe40000001003 */
[----:B------:R-:W-:Y:S02]  /*9d80*/  SHF.R.S32.HI R0, RZ, 0x1f, R2 ;  /* 0x0000001fff007819 */ /* 0x000fe40000011402 */
[----:B------:R-:W-:Y:S02]  /*9d90*/  SHF.R.S32.HI R29, RZ, 0x1, R3 ;  /* 0x00000001ff1d7819 */ /* 0x000fe40000011403 */
[----:B------:R-:W-:-:S04]  /*9da0*/  ISETP.GT.U32.AND P0, PT, R27, R2, PT ;  /* 0x000000021b00720c */ /* 0x000fc80003f04070 */
[----:B------:R-:W-:-:S13]  /*9db0*/  ISETP.GT.AND.EX P0, PT, R29, R0, PT, P0 ;  /* 0x000000001d00720c */ /* 0x000fda0003f04300 */
[----:B------:R-:W-:Y:S05]  /*9dc0*/  @!P0 EXIT ;  /* 0x000000000000894d */ /* 0x000fea0003800000 */
[----:B------:R-:W-:Y:S01]  /*9dd0*/  IMAD.WIDE.U32 R4, R24, 0x3, RZ ;  /* 0x0000000318047825 */ /* 0x000fe200078e00ff */
[----:B------:R-:W-:Y:S01]  /*9de0*/  LEA R3, R25, R25, 0x1 ;  /* 0x0000001919037211 */ /* 0x000fe200078e08ff */
[----:B------:R-:W0:Y:S01]  /*9df0*/  LDC.64 R16, c[0x0][0x218] ;  /* 0x00008600ff107b82 */ /* 0x000e220000000a00 */
[----:B------:R-:W-:Y:S01]  /*9e00*/  SHF.L.U64.HI R33, R27, 0x2, R29 ;  /* 0x000000021b217819 */ /* 0x000fe2000001021d */
[----:B------:R-:W-:Y:S01]  /*9e10*/  ULDC.64 UR4, c[0x0][0x268] ;  /* 0x00009a0000047ab9 */ /* 0x000fe20000000a00 */
[----:B------:R-:W-:-:S04]  /*9e20*/  IADD3 R3, R5, R3, RZ ;  /* 0x0000000305037210 */ /* 0x000fc80007ffe0ff */
[----:B------:R-:W-:Y:S01]  /*9e30*/  LEA.HI R4, P0, R3, R4, RZ, 0x1 ;  /* 0x0000000403047211 */ /* 0x000fe200078108ff */
[----:B------:R-:W1:Y:S03]  /*9e40*/  LDC.64 R18, c[0x0][0x220] ;  /* 0x00008800ff127b82 */ /* 0x000e660000000a00 */
[----:B------:R-:W-:-:S04]  /*9e50*/  IADD3.X R3, RZ, R3, RZ, P0, !PT ;  /* 0x00000003ff037210 */ /* 0x000fc800007fe4ff */
[--C-:B------:R-:W-:Y:S02]  /*9e60*/  SHF.R.S64 R31, R4, 0x1, R3.reuse ;  /* 0x00000001041f7819 */ /* 0x100fe40000001003 */
[----:B------:R-:W-:Y:S02]  /*9e70*/  SHF.R.S32.HI R4, RZ, 0x1, R3 ;  /* 0x00000001ff047819 */ /* 0x000fe40000011403 */
[----:B------:R-:W-:Y:S02]  /*9e80*/  SHF.L.U64.HI R3, R24, 0x2, R25 ;  /* 0x0000000218037819 */ /* 0x000fe40000010219 */
[----:B------:R-:W-:-:S07]  /*9e90*/  SHF.L.U64.HI R25, R31, 0x2, R4 ;  /* 0x000000021f197819 */ /* 0x000fce0000010204 */
.L_x_147:
        /* <DEDUP_REMOVED lines=23> */
.L_x_148:
        /* <DEDUP_REMOVED lines=15> */
.L_x_5586:


//--------------------- .text._Z35group_norm_nhwc_bwd_one_pass_kernelI11Bf16IOFp32WLi256ELi98ELi392EEv26Group_norm_nhwc_bwd_params --------------------------
	.section	.text._Z35group_norm_nhwc_bwd_one_pass_kernelI11Bf16IOFp32WLi256ELi98ELi392EEv26Group_norm_nhwc_bwd_params,"ax",@progbits
	.align	128
        .global         _Z35group_norm_nhwc_bwd_one_pass_kernelI11Bf16IOFp32WLi256ELi98ELi392EEv26Group_norm_nhwc_bwd_params
        .type           _Z35group_norm_nhwc_bwd_one_pass_kernelI11Bf16IOFp32WLi256ELi98ELi392EEv26Group_norm_nhwc_bwd_params,@function
        .size           _Z35group_norm_nhwc_bwd_one_pass_kernelI11Bf16IOFp32WLi256ELi98ELi392EEv26Group_norm_nhwc_bwd_params,(.L_x_5587 - _Z35group_norm_nhwc_bwd_one_pass_kernelI11Bf16IOFp32WLi256ELi98ELi392EEv26Group_norm_nhwc_bwd_params)
        .other          _Z35group_norm_nhwc_bwd_one_pass_kernelI11Bf16IOFp32WLi256ELi98ELi392EEv26Group_norm_nhwc_bwd_params,@"STO_CUDA_ENTRY STV_DEFAULT"
_Z35group_norm_nhwc_bwd_one_pass_kernelI11Bf16IOFp32WLi256ELi98ELi392EEv26Group_norm_nhwc_bwd_params:
.text._Z35group_norm_nhwc_bwd_one_pass_kernelI11Bf16IOFp32WLi256ELi98ELi392EEv26Group_norm_nhwc_bwd_params:
[----:B------:R-:W0:Y:S08]  /*0000*/  LDC R1, c[0x0][0x28] ;  /* 0x00000a00ff017b82 */ /* 0x000e300000000800 */
[----:B------:R-:W1:Y:S01]  /*0010*/  S2UR UR12, SR_CTAID.Y ;  /* 0x00000000000c79c3 */ /* 0x000e620000002600 */
[----:B------:R-:W-:Y:S01]  /*0020*/  ULDC UR4, c[0x0][0x2a0] ;  /* 0x0000a80000047ab9 */ /* 0x000fe20000000800 */
[----:B------:R-:W-:Y:S01]  /*0030*/  ULDC UR5, c[0x0][0x270] ;  /* 0x00009c0000057ab9 */ /* 0x000fe20000000800 */
[----:B------:R-:W2:Y:S01]  /*0040*/  S2R R75, SR_TID.X ;  /* 0x00000000004b7919 */ /* 0x000ea20000002100 */
[----:B------:R-:W-:Y:S01]  /*0050*/  UIMAD UR4, UR4, UR5, URZ ;  /* 0x00000005040472a4 */ /* 0x000fe2000f8e023f */
[----:B0-----:R-:W-:Y:S01]  /*0060*/  IADD3 R1, R1, -0xb0, RZ ;  /* 0xffffff5001017810 */ /* 0x001fe20007ffe0ff */
[----:B------:R-:W-:-:S02]  /*0070*/  ULDC.64 UR20, c[0x0][0x208] ;  /* 0x0000820000147ab9 */ /* 0x000fc40000000a00 */
[----:B-1----:R-:W-:-:S06]  /*0080*/  UISETP.GE.AND UP0, UPT, UR12, UR4, UPT ;  /* 0x000000040c00728c */ /* 0x002fcc000bf06270 */
[----:B------:R-:W-:-:S13]  /*0090*/  PLOP3.LUT P0, PT, PT, PT, UP0, 0x80, 0x0 ;  /* 0x000000000000781c */ /* 0x000fda0003f0f008 */
[----:B--2---:R-:W-:Y:S05]  /*00a0*/  @P0 BRA `(.L_x_149) ;  /* 0x0000012800f00947 */ /* 0x004fea0003800000 */
[----:B------:R-:W0:Y:S01]  /*00b0*/  S2UR UR22, SR_CTAID.X ;  /* 0x00000000001679c3 */ /* 0x000e220000002500 */
[C---:B------:R-:W-:Y:S01]  /*00c0*/  IMAD.WIDE.U32 R2, R75.reuse, 0x5397829d, RZ ;  /* 0x5397829d4b027825 */ /* 0x040fe200078e00ff */
[----:B------:R-:W-:Y:S01]  /*00d0*/  ULDC.64 UR4, c[0x0][0x290] ;  /* 0x0000a40000047ab9 */ /* 0x000fe20000000a00 */
[----:B------:R-:W-:Y:S01]  /*00e0*/  ISETP.GE.U32.AND P2, PT, R75, 0x188, PT ;  /* 0x000001884b00780c */ /* 0x000fe20003f46070 */
[----:B------:R-:W-:Y:S01]  /*00f0*/  ULDC.64 UR6, c[0x0][0x288] ;  /* 0x0000a20000067ab9 */ /* 0x000fe20000000a00 */
[----:B------:R-:W-:Y:S01]  /*0100*/  LOP3.LUT R73, R73, 0xffefffff, RZ, 0xc0, !PT ;  /* 0xffefffff49497812 */ /* 0x000fe200078ec0ff */
[----:B------:R-:W-:Y:S01]  /*0110*/  UIMAD UR11, UR7, 0x3, URZ ;  /* 0x00000003070b78a4 */ /* 0x000fe2000f8e023f */
[----:B------:R-:W-:Y:S01]  /*0120*/  SHF.R.U32.HI R2, RZ, 0x4, R3 ;  /* 0x00000004ff027819 */ /* 0x000fe20000011603 */
[----:B------:R-:W0:Y:S01]  /*0130*/  LDC R5, c[0x0][0x2ac] ;  /* 0x0000ab00ff057b82 */ /* 0x000e220000000800 */
[----:B------:R-:W-:-:S04]  /*0140*/  ULEA.HI UR8, UP0, UR7, UR6, URZ, 0x1 ;  /* 0x0000000607087291 */ /* 0x000fc8000f81083f */
[----:B------:R-:W-:-:S04]  /*0150*/  UIADD3.X UR10, URZ, UR7, URZ, UP0, !UPT ;  /* 0x000000073f0a7290 */ /* 0x000fc800087fe43f */
[----:B------:R-:W-:Y:S02]  /*0160*/  USHF.R.S64 UR8, UR8, 0x1, UR10 ;  /* 0x0000000108087899 */ /* 0x000fe4000800100a */
[----:B------:R-:W-:-:S04]  /*0170*/  USHF.R.S32.HI UR10, URZ, 0x1, UR10 ;  /* 0x000000013f0a7899 */ /* 0x000fc8000801140a */
[----:B------:R-:W-:Y:S01]  /*0180*/  USHF.L.U64.HI UR10, UR8, 0x2, UR10 ;  /* 0x00000002080a7899 */ /* 0x000fe2000801020a */
[----:B0-----:R-:W-:-:S05]  /*0190*/  IMAD R74, R5, UR22, R2 ;  /* 0x00000016054a7c24 */ /* 0x001fca000f8e0202 */
[C---:B------:R-:W-:Y:S02]  /*01a0*/  IADD3 R0, R74.reuse, 0x78, RZ ;  /* 0x000000784a007810 */ /* 0x040fe40007ffe0ff */
[----:B------:R-:W-:Y:S02]  /*01b0*/  IADD3 R2, R74, 0x80, RZ ;  /* 0x000000804a027810 */ /* 0x000fe40007ffe0ff */
[----:B------:R-:W-:Y:S02]  /*01c0*/  ISETP.LT.U32.AND P0, PT, R0, UR4, PT ;  /* 0x0000000400007c0c */ /* 0x000fe4000bf01070 */
[----:B------:R-:W-:Y:S02]  /*01d0*/  SHF.R.S32.HI R0, RZ, 0x1f, R0 ;  /* 0x0000001fff007819 */ /* 0x000fe40000011400 */
[----:B------:R-:W-:Y:S02]  /*01e0*/  ISETP.LT.U32.AND P1, PT, R2, UR4, PT ;  /* 0x0000000402007c0c */ /* 0x000fe4000bf21070 */
[----:B------:R-:W-:-:S02]  /*01f0*/  ISETP.LT.AND.EX P0, PT, R0, UR5, !P2, P0 ;  /* 0x0000000500007c0c */ /* 0x000fc4000d701300 */
[----:B------:R-:W-:Y:S02]  /*0200*/  SHF.R.S32.HI R2, RZ, 0x1f, R2 ;  /* 0x0000001fff027819 */ /* 0x000fe40000011402 */
[----:B------:R-:W-:Y:S02]  /*0210*/  IADD3 R3, R74, 0x88, RZ ;  /* 0x000000884a037810 */ /* 0x000fe40007ffe0ff */
[----:B------:R-:W-:Y:S02]  /*0220*/  ISETP.LT.AND.EX P1, PT, R2, UR5, !P2, P1 ;  /* 0x0000000502007c0c */ /* 0x000fe4000d721310 */
[----:B------:R-:W-:Y:S02]  /*0230*/  ISETP.LT.U32.AND P3, PT, R3, UR4, PT ;  /* 0x0000000403007c0c */ /* 0x000fe4000bf61070 */
[----:B------:R-:W-:Y:S02]  /*0240*/  SHF.R.S32.HI R3, RZ, 0x1f, R3 ;  /* 0x0000001fff037819 */ /* 0x000fe40000011403 */
[----:B------:R-:W-:-:S02]  /*0250*/  IADD3 R0, R74, 0x90, RZ ;  /* 0x000000904a007810 */ /* 0x000fc40007ffe0ff */
[----:B------:R-:W-:Y:S02]  /*0260*/  @P0 LOP3.LUT R73, R73, 0x100000, RZ, 0xfc, !PT ;  /* 0x0010000049490812 */ /* 0x000fe400078efcff */
[----:B------:R-:W-:Y:S02]  /*0270*/  ISETP.LT.AND.EX P0, PT, R3, UR5, !P2, P3 ;  /* 0x0000000503007c0c */ /* 0x000fe4000d701330 */
[----:B------:R-:W-:Y:S02]  /*0280*/  LOP3.LUT R73, R73, 0xfff7ffff, RZ, 0xc0, !PT ;  /* 0xfff7ffff49497812 */ /* 0x000fe400078ec0ff */
[----:B------:R-:W-:Y:S02]  /*0290*/  ISETP.LT.U32.AND P3, PT, R0, UR4, PT ;  /* 0x0000000400007c0c */ /* 0x000fe4000bf61070 */
[----:B------:R-:W-:Y:S02]  /*02a0*/  SHF.R.S32.HI R0, RZ, 0x1f, R0 ;  /* 0x0000001fff007819 */ /* 0x000fe40000011400 */
[----:B------:R-:W-:-:S02]  /*02b0*/  @P1 LOP3.LUT R73, R73, 0x80000, RZ, 0xfc, !PT ;  /* 0x0008000049491812 */ /* 0x000fc400078efcff */
[----:B------:R-:W-:Y:S02]  /*02c0*/  IADD3 R2, R74, 0x98, RZ ;  /* 0x000000984a027810 */ /* 0x000fe40007ffe0ff */
        /* <DEDUP_REMOVED lines=11> */
[----:B------:R-:W-:Y:S02]  /*0380*/  ISETP.LT.AND.EX P0, PT, R3, UR5, !P2, P0 ;  /* 0x0000000503007c0c */ /* 0x000fe4000d701300 */
[----:B------:R-:W-:Y:S02]  /*0390*/  LOP3.LUT R73, R73, 0xfffeffff, RZ, 0xc0, !PT ;  /* 0xfffeffff49497812 */ /* 0x000fe400078ec0ff */
[----:B------:R-:W-:Y:S02]  /*03a0*/  IADD3 R0, R74, 0xa8, RZ ;  /* 0x000000a84a007810 */ /* 0x000fe40007ffe0ff */
[----:B------:R-:W-:Y:S02]  /*03b0*/  @P1 LOP3.LUT R73, R73, 0x10000, RZ, 0xfc, !PT ;  /* 0x0001000049491812 */ /* 0x000fe400078efcff */
[----:B------:R-:W-:Y:S02]  /*03c0*/  SHF.R.S32.HI R3, RZ, 0x1f, R0 ;  /* 0x0000001fff037819 */ /* 0x000fe40000011400 */
[----:B------:R-:W-:-:S02]  /*03d0*/  LOP3.LUT R73, R73, 0xffff7fff, RZ, 0xc0, !PT ;  /* 0xffff7fff49497812 */ /* 0x000fc400078ec0ff */
[----:B------:R-:W-:Y:S02]  /*03e0*/  IADD3 R2, R74, 0xb0, RZ ;  /* 0x000000b04a027810 */ /* 0x000fe40007ffe0ff */
[----:B------:R-:W-:Y:S02]  /*03f0*/  @P0 LOP3.LUT R73, R73, 0x8000, RZ, 0xfc, !PT ;  /* 0x0000800049490812 */ /* 0x000fe400078efcff */
[----:B------:R-:W-:Y:S02]  /*0400*/  ISETP.LT.U32.AND P0, PT, R0, UR4, PT ;  /* 0x0000000400007c0c */ /* 0x000fe4000bf01070 */
[----:B------:R-:W-:Y:S02]  /*0410*/  LOP3.LUT R73, R73, 0xffffbfff, RZ, 0xc0, !PT ;  /* 0xffffbfff49497812 */ /* 0x000fe400078ec0ff */
[----:B------:R-:W-:Y:S02]  /*0420*/  ISETP.LT.AND.EX P0, PT, R3, UR5, !P2, P0 ;  /* 0x0000000503007c0c */ /* 0x000fe4000d701300 */
[----:B------:R-:W-:-:S02]  /*0430*/  SHF.R.S32.HI R3, RZ, 0x1f, R2 ;  /* 0x0000001fff037819 */ /* 0x000fc40000011402 */
[C---:B------:R-:W-:Y:S02]  /*0440*/  IADD3 R0, R74.reuse, 0xb8, RZ ;  /* 0x000000b84a007810 */ /* 0x040fe40007ffe0ff */
[----:B------:R-:W-:Y:S02]  /*0450*/  SHF.R.S32.HI R9, RZ, 0x1f, R74 ;  /* 0x0000001fff097819 */ /* 0x000fe4000001144a */
[C---:B------:R-:W-:Y:S02]  /*0460*/  IADD3 R28, R74.reuse, 0x8, RZ ;  /* 0x000000084a1c7810 */ /* 0x040fe40007ffe0ff */
[----:B------:R-:W-:Y:S02]  /*0470*/  IADD3 R26, R74, 0x10, RZ ;  /* 0x000000104a1a7810 */ /* 0x000fe40007ffe0ff */
[----:B------:R-:W-:Y:S02]  /*0480*/  SHF.R.S32.HI R27, RZ, 0x1f, R28 ;  /* 0x0000001fff1b7819 */ /* 0x000fe4000001141c */
[----:B------:R-:W-:-:S02]  /*0490*/  @P0 LOP3.LUT R73, R73, 0x4000, RZ, 0xfc, !PT ;  /* 0x0000400049490812 */ /* 0x000fc400078efcff */
[----:B------:R-:W-:Y:S02]  /*04a0*/  ISETP.LT.U32.AND P0, PT, R2, UR4, PT ;  /* 0x0000000402007c0c */ /* 0x000fe4000bf01070 */
[----:B------:R-:W-:Y:S02]  /*04b0*/  LOP3.LUT R73, R73, 0xffffdfff, RZ, 0xc0, !PT ;  /* 0xffffdfff49497812 */ /* 0x000fe400078ec0ff */
[----:B------:R-:W-:Y:S02]  /*04c0*/  ISETP.LT.AND.EX P0, PT, R3, UR5, !P2, P0 ;  /* 0x0000000503007c0c */ /* 0x000fe4000d701300 */
[----:B------:R-:W-:Y:S02]  /*04d0*/  SHF.R.S32.HI R3, RZ, 0x1f, R0 ;  /* 0x0000001fff037819 */ /* 0x000fe40000011400 */
[----:B------:R-:W-:Y:S02]  /*04e0*/  IADD3 R2, R74, 0xc0, RZ ;  /* 0x000000c04a027810 */ /* 0x000fe40007ffe0ff */
[----:B------:R-:W-:-:S02]  /*04f0*/  SHF.R.S32.HI R25, RZ, 0x1f, R26 ;  /* 0x0000001fff197819 */ /* 0x000fc4000001141a */
[C---:B------:R-:W-:Y:S02]  /*0500*/  IADD3 R24, R74.reuse, 0x18, RZ ;  /* 0x000000184a187810 */ /* 0x040fe40007ffe0ff */
[----:B------:R-:W-:Y:S02]  /*0510*/  IADD3 R22, R74, 0x20, RZ ;  /* 0x000000204a167810 */ /* 0x000fe40007ffe0ff */
[----:B------:R-:W-:Y:S02]  /*0520*/  SHF.R.S32.HI R23, RZ, 0x1f, R24 ;  /* 0x0000001fff177819 */ /* 0x000fe40000011418 */
[----:B------:R-:W-:Y:S02]  /*0530*/  @P0 LOP3.LUT R73, R73, 0x2000, RZ, 0xfc, !PT ;  /* 0x0000200049490812 */ /* 0x000fe400078efcff */
[----:B------:R-:W-:Y:S02]  /*0540*/  ISETP.LT.U32.AND P0, PT, R0, UR4, PT ;  /* 0x0000000400007c0c */ /* 0x000fe4000bf01070 */
[----:B------:R-:W-:-:S02]  /*0550*/  SHF.R.S32.HI R0, RZ, 0x1f, R2 ;  /* 0x0000001fff007819 */ /* 0x000fc40000011402 */
[----:B------:R-:W-:Y:S02]  /*0560*/  ISETP.LT.AND.EX P1, PT, R3, UR5, !P2, P0 ;  /* 0x0000000503007c0c */ /* 0x000fe4000d721300 */
[----:B------:R-:W-:Y:S02]  /*0570*/  ISETP.LT.U32.AND P0, PT, R2, UR4, PT ;  /* 0x0000000402007c0c */ /* 0x000fe4000bf01070 */
[----:B------:R-:W-:Y:S02]  /*0580*/  LOP3.LUT R73, R73, 0xffffefff, RZ, 0xc0, !PT ;  /* 0xffffefff49497812 */ /* 0x000fe400078ec0ff */
[----:B------:R-:W-:Y:S02]  /*0590*/  ISETP.LT.AND.EX P0, PT, R0, UR5, !P2, P0 ;  /* 0x0000000500007c0c */ /* 0x000fe4000d701300 */
[----:B------:R-:W-:Y:S02]  /*05a0*/  SHF.R.S32.HI R21, RZ, 0x1f, R22 ;  /* 0x0000001fff157819 */ /* 0x000fe40000011416 */
[----:B------:R-:W-:-:S02]  /*05b0*/  IADD3 R20, R74, 0x28, RZ ;  /* 0x000000284a147810 */ /* 0x000fc40007ffe0ff */
[----:B------:R-:W-:Y:S02]  /*05c0*/  IADD3 R18, R74, 0x30, RZ ;  /* 0x000000304a127810 */ /* 0x000fe40007ffe0ff */
[----:B------:R-:W-:Y:S02]  /*05d0*/  @P1 LOP3.LUT R73, R73, 0x1000, RZ, 0xfc, !PT ;  /* 0x0000100049491812 */ /* 0x000fe400078efcff */
[----:B------:R-:W-:Y:S02]  /*05e0*/  SHF.R.S32.HI R19, RZ, 0x1f, R20 ;  /* 0x0000001fff137819 */ /* 0x000fe40000011414 */
[----:B------:R-:W-:Y:S02]  /*05f0*/  LOP3.LUT R73, R73, 0xfffff7ff, RZ, 0xc0, !PT ;  /* 0xfffff7ff49497812 */ /* 0x000fe400078ec0ff */
[----:B------:R-:W-:Y:S02]  /*0600*/  SHF.R.S32.HI R17, RZ, 0x1f, R18 ;  /* 0x0000001fff117819 */ /* 0x000fe40000011412 */
[----:B------:R-:W-:-:S02]  /*0610*/  @P0 LOP3.LUT R73, R73, 0x800, RZ, 0xfc, !PT ;  /* 0x0000080049490812 */ /* 0x000fc400078efcff */
[C---:B------:R-:W-:Y:S02]  /*0620*/  ISETP.LT.U32.AND P0, PT, R74.reuse, UR4, PT ;  /* 0x000000044a007c0c */ /* 0x040fe4000bf01070 */
[----:B------:R-:W-:Y:S02]  /*0630*/  LOP3.LUT R73, R73, 0xffdfffff, RZ, 0xc0, !PT ;  /* 0xffdfffff49497812 */ /* 0x000fe400078ec0ff */
[----:B------:R-:W-:Y:S02]  /*0640*/  ISETP.LT.AND.EX P0, PT, R9, UR5, !P2, P0 ;  /* 0x0000000509007c0c */ /* 0x000fe4000d701300 */
[C---:B------:R-:W-:Y:S02]  /*0650*/  IADD3 R16, R74.reuse, 0x38, RZ ;  /* 0x000000384a107810 */ /* 0x040fe40007ffe0ff */
[----:B------:R-:W-:Y:S02]  /*0660*/  IADD3 R14, R74, 0x40, RZ ;  /* 0x000000404a0e7810 */ /* 0x000fe40007ffe0ff */
[----:B------:R-:W-:-:S02]  /*0670*/  SHF.R.S32.HI R15, RZ, 0x1f, R16 ;  /* 0x0000001fff0f7819 */ /* 0x000fc40000011410 */
[----:B------:R-:W-:Y:S02]  /*0680*/  SHF.R.S32.HI R13, RZ, 0x1f, R14 ;  /* 0x0000001fff0d7819 */ /* 0x000fe4000001140e */
[C---:B------:R-:W-:Y:S02]  /*0690*/  IADD3 R12, R74.reuse, 0x48, RZ ;  /* 0x000000484a0c7810 */ /* 0x040fe40007ffe0ff */
[----:B------:R-:W-:Y:S02]  /*06a0*/  IADD3 R10, R74, 0x50, RZ ;  /* 0x000000504a0a7810 */ /* 0x000fe40007ffe0ff */
[----:B------:R-:W-:Y:S02]  /*06b0*/  @P0 LOP3.LUT R73, R73, 0x200000, RZ, 0xfc, !PT ;  /* 0x0020000049490812 */ /* 0x000fe400078efcff */
[----:B------:R-:W-:Y:S02]  /*06c0*/  ISETP.LT.U32.AND P0, PT, R28, UR4, PT ;  /* 0x000000041c007c0c */ /* 0x000fe4000bf01070 */
[----:B------:R-:W-:-:S02]  /*06d0*/  LOP3.LUT R73, R73, 0xfffffbff, RZ, 0xc0, !PT ;  /* 0xfffffbff49497812 */ /* 0x000fc400078ec0ff */
[----:B------:R-:W-:Y:S02]  /*06e0*/  ISETP.LT.AND.EX P1, PT, R27, UR5, !P2, P0 ;  /* 0x000000051b007c0c */ /* 0x000fe4000d721300 */
[----:B------:R-:W-:Y:S02]  /*06f0*/  ISETP.LT.U32.AND P0, PT, R26, UR4, PT ;  /* 0x000000041a007c0c */ /* 0x000fe4000bf01070 */
[----:B------:R-:W-:Y:S02]  /*0700*/  SHF.R.S32.HI R11, RZ, 0x1f, R12 ;  /* 0x0000001fff0b7819 */ /* 0x000fe4000001140c */
[----:B------:R-:W-:Y:S02]  /*0710*/  ISETP.LT.AND.EX P3, PT, R25, UR5, !P2, P0 ;  /* 0x0000000519007c0c */ /* 0x000fe4000d761300 */
[----:B------:R-:W-:Y:S02]  /*0720*/  ISETP.LT.U32.AND P0, PT, R24, UR4, PT ;  /* 0x0000000418007c0c */ /* 0x000fe4000bf01070 */
[----:B------:R-:W-:-:S02]  /*0730*/  SHF.R.S32.HI R9, RZ, 0x1f, R10 ;  /* 0x0000001fff097819 */ /* 0x000fc4000001140a */
[----:B------:R-:W-:Y:S02]  /*0740*/  IADD3 R8, R74, 0x58, RZ ;  /* 0x000000584a087810 */ /* 0x000fe40007ffe0ff */
[----:B------:R-:W-:Y:S02]  /*0750*/  @P1 LOP3.LUT R73, R73, 0x400, RZ, 0xfc, !PT ;  /* 0x0000040049491812 */ /* 0x000fe400078efcff */
[----:B------:R-:W-:Y:S02]  /*0760*/  ISETP.LT.AND.EX P1, PT, R23, UR5, !P2, P0 ;  /* 0x0000000517007c0c */ /* 0x000fe4000d721300 */
[----:B------:R-:W-:Y:S02]  /*0770*/  LOP3.LUT R73, R73, 0xfffffdff, RZ, 0xc0, !PT ;  /* 0xfffffdff49497812 */ /* 0x000fe400078ec0ff */
[----:B------:R-:W-:Y:S02]  /*0780*/  ISETP.LT.U32.AND P0, PT, R22, UR4, PT ;  /* 0x0000000416007c0c */ /* 0x000fe4000bf01070 */
[----:B------:R-:W-:-:S02]  /*0790*/  @P3 LOP3.LUT R73, R73, 0x200, RZ, 0xfc, !PT ;  /* 0x0000020049493812 */ /* 0x000fc400078efcff */
[----:B------:R-:W-:Y:S02]  /*07a0*/  ISETP.LT.AND.EX P3, PT, R21, UR5, !P2, P0 ;  /* 0x0000000515007c0c */ /* 0x000fe4000d761300 */
[----:B------:R-:W-:Y:S02]  /*07b0*/  LOP3.LUT R73, R73, 0xfffffeff, RZ, 0xc0, !PT ;  /* 0xfffffeff49497812 */ /* 0x000fe400078ec0ff */
[----:B------:R-:W-:Y:S02]  /*07c0*/  ISETP.LT.U32.AND P0, PT, R20, UR4, PT ;  /* 0x0000000414007c0c */ /* 0x000fe4000bf01070 */
[----:B------:R-:W-:Y:S02]  /*07d0*/  @P1 LOP3.LUT R73, R73, 0x100, RZ, 0xfc, !PT ;  /* 0x0000010049491812 */ /* 0x000fe400078efcff */
[----:B------:R-:W-:Y:S02]  /*07e0*/  ISETP.LT.AND.EX P1, PT, R19, UR5, !P2, P0 ;  /* 0x0000000513007c0c */ /* 0x000fe4000d721300 */
[----:B------:R-:W-:-:S02]  /*07f0*/  LOP3.LUT R73, R73, 0xffffff7f, RZ, 0xc0, !PT ;  /* 0xffffff7f49497812 */ /* 0x000fc400078ec0ff */
[----:B------:R-:W-:Y:S02]  /*0800*/  ISETP.LT.U32.AND P0, PT, R18, UR4, PT ;  /* 0x0000000412007c0c */ /* 0x000fe4000bf01070 */
        /* <DEDUP_REMOVED lines=19> */
[C---:B------:R-:W-:Y:S02]  /*0940*/  IADD3 R7, R74.reuse, 0x60, RZ ;  /* 0x000000604a077810 */ /* 0x040fe40007ffe0ff */
[----:B------:R-:W-:Y:S02]  /*0950*/  @P1 LOP3.LUT R73, R73, 0x4, RZ, 0xfc, !PT ;  /* 0x0000000449491812 */ /* 0x000fe400078efcff */
[----:B------:R-:W-:Y:S02]  /*0960*/  IADD3 R6, R74, 0x68, RZ ;  /* 0x000000684a067810 */ /* 0x000fe40007ffe0ff */
[----:B------:R-:W-:-:S02]  /*0970*/  LOP3.LUT R73, R73, 0xfffffffd, RZ, 0xc0, !PT ;  /* 0xfffffffd49497812 */ /* 0x000fc400078ec0ff */
[----:B------:R-:W-:Y:S02]  /*0980*/  IADD3 R4, R74, 0x70, RZ ;  /* 0x000000704a047810 */ /* 0x000fe40007ffe0ff */
[----:B------:R-:W-:Y:S02]  /*0990*/  SHF.R.S32.HI R5, RZ, 0x1f, R8 ;  /* 0x0000001fff057819 */ /* 0x000fe40000011408 */
[----:B------:R-:W-:Y:S02]  /*09a0*/  SHF.R.S32.HI R3, RZ, 0x1f, R7 ;  /* 0x0000001fff037819 */ /* 0x000fe40000011407 */
[----:B------:R-:W-:Y:S02]  /*09b0*/  SHF.R.S32.HI R2, RZ, 0x1f, R6 ;  /* 0x0000001fff027819 */ /* 0x000fe40000011406 */
[----:B------:R-:W-:Y:S02]  /*09c0*/  ISETP.LT.U32.AND P5, PT, R8, UR4, PT ;  /* 0x0000000408007c0c */ /* 0x000fe4000bfa1070 */
[----:B------:R-:W-:-:S02]  /*09d0*/  @P0 LOP3.LUT R73, R73, 0x2, RZ, 0xfc, !PT ;  /* 0x0000000249490812 */ /* 0x000fc400078efcff */
[----:B------:R-:W-:Y:S02]  /*09e0*/  ISETP.LT.U32.AND P4, PT, R7, UR4, PT ;  /* 0x0000000407007c0c */ /* 0x000fe4000bf81070 */
[----:B------:R-:W-:Y:S02]  /*09f0*/  ISETP.LT.U32.AND P3, PT, R6, UR4, PT ;  /* 0x0000000406007c0c */ /* 0x000fe4000bf61070 */
[----:B------:R-:W-:Y:S02]  /*0a00*/  SHF.R.S32.HI R0, RZ, 0x1f, R4 ;  /* 0x0000001fff007819 */ /* 0x000fe40000011404 */
[----:B------:R-:W-:Y:S02]  /*0a10*/  ISETP.LT.U32.AND P0, PT, R4, UR4, PT ;  /* 0x0000000404007c0c */ /* 0x000fe4000bf01070 */
[----:B------:R-:W-:Y:S02]  /*0a20*/  ISETP.LT.AND.EX P5, PT, R5, UR5, !P2, P5 ;  /* 0x0000000505007c0c */ /* 0x000fe4000d7a1350 */
[----:B------:R-:W-:-:S02]  /*0a30*/  ISETP.LT.AND.EX P4, PT, R3, UR5, !P2, P4 ;  /* 0x0000000503007c0c */ /* 0x000fc4000d781340 */
[----:B------:R-:W-:Y:S02]  /*0a40*/  ISETP.LT.AND.EX P3, PT, R2, UR5, !P2, P3 ;  /* 0x0000000502007c0c */ /* 0x000fe4000d761330 */
[----:B------:R-:W-:Y:S01]  /*0a50*/  ISETP.LT.AND.EX P2, PT, R0, UR5, !P2, P0 ;  /* 0x0000000500007c0c */ /* 0x000fe2000d741300 */
[----:B------:R-:W-:Y:S01]  /*0a60*/  UIMAD.WIDE.U32 UR4, UR6, 0x3, URZ ;  /* 0x00000003060478a5 */ /* 0x000fe2000f8e003f */
[----:B------:R-:W-:-:S03]  /*0a70*/  SHF.R.S32.HI R0, RZ, 0x1f, R75 ;  /* 0x0000001fff007819 */ /* 0x000fc6000001144b */
[----:B------:R-:W-:Y:S01]  /*0a80*/  UIADD3 UR11, UR5, UR11, URZ ;  /* 0x0000000b050b7290 */ /* 0x000fe2000fffe03f */
[----:B------:R-:W-:-:S03]  /*0a90*/  LEA.HI R0, R0, R75, RZ, 0x5 ;  /* 0x0000004b00007211 */ /* 0x000fc600078f28ff */
[----:B------:R-:W-:Y:S01]  /*0aa0*/  ULEA.HI UR9, UP1, UR11, UR4, URZ, 0x1 ;  /* 0x000000040b097291 */ /* 0x000fe2000f83083f */
[----:B------:R-:W-:Y:S02]  /*0ab0*/  SHF.R.S32.HI R0, RZ, 0x5, R0 ;  /* 0x00000005ff007819 */ /* 0x000fe40000011400 */
[----:B------:R-:W-:Y:S01]  /*0ac0*/  UMOV UR4, URZ ;  /* 0x0000003f00047c82 */ /* 0x000fe20008000000 */
[----:B------:R-:W-:Y:S02]  /*0ad0*/  UIADD3.X UR11, URZ, UR11, URZ, UP1, !UPT ;  /* 0x0000000b3f0b7290 */ /* 0x000fe40008ffe43f */
[----:B------:R0:W-:Y:S02]  /*0ae0*/  STL [R1+0x84], R0 ;  /* 0x0000840001007387 */ /* 0x0001e40000100800 */
[----:B------:R-:W-:Y:S02]  /*0af0*/  USHF.R.S64 UR9, UR9, 0x1, UR11 ;  /* 0x0000000109097899 */ /* 0x000fe4000800100b */
[----:B------:R-:W-:-:S04]  /*0b00*/  USHF.R.S32.HI UR11, URZ, 0x1, UR11 ;  /* 0x000000013f0b7899 */ /* 0x000fc8000801140b */
[----:B------:R-:W-:-:S12]  /*0b10*/  USHF.L.U64.HI UR11, UR9, 0x2, UR11 ;  /* 0x00000002090b7899 */ /* 0x000fd8000801020b */
.L_x_296:
[----:B------:R-:W-:Y:S01]  /*0b20*/  ULDC UR15, c[0x0][0x2a0] ;  /* 0x0000a800000f7ab9 */ /* 0x000fe20000000800 */
[----:B------:R-:W-:Y:S01]  /*0b30*/  IABS R6, UR12 ;  /* 0x0000000c00067c13 */ /* 0x000fe20008000000 */
[----:B------:R-:W-:Y:S01]  /*0b40*/  UMOV UR6, URZ ;  /* 0x0000003f00067c82 */ /* 0x000fe20008000000 */
[----:B0-----:R-:W-:Y:S01]  /*0b50*/  MOV R2, UR15 ;  /* 0x0000000f00027c02 */ /* 0x001fe20008000f00 */
[----:B------:R-:W-:Y:S01]  /*0b60*/  UISETP.GE.AND UP2, UPT, UR12, URZ, UPT ;  /* 0x0000003f0c00728c */ /* 0x000fe2000bf46270 */
[----:B------:R-:W-:Y:S01]  /*0b70*/  R2UR UR13, R6 ;  /* 0x00000000060d72ca */ /* 0x000fe200000e0000 */
[----:B------:R-:W1:Y:S01]  /*0b80*/  @P5 LDC.64 R88, c[0x0][0x230] ;  /* 0x00008c00ff585b82 */ /* 0x000e620000000a00 */
[----:B------:R-:W-:Y:S01]  /*0b90*/  IABS R2, R2 ;  /* 0x0000000200027213 */ /* 0x000fe20000000000 */
[----:B------:R-:W2:Y:S01]  /*0ba0*/  S2R R6, SR_TID.X ;  /* 0x0000000000067919 */ /* 0x000ea20000002100 */
[----:B------:R-:W-:Y:S01]  /*0bb0*/  P2R R5, PR, RZ, 0x8 ;  /* 0x00000008ff057803 */ /* 0x000fe20000000000 */
[----:B------:R-:W-:Y:S01]  /*0bc0*/  HFMA2.MMA R72, -RZ, RZ, 0, 0 ;  /* 0x00000000ff487435 */ /* 0x000fe200000001ff */
[----:B------:R-:W-:-:S02]  /*0bd0*/  R2UR UR16, R2 ;  /* 0x00000000021072ca */ /* 0x000fc400000e0000 */
[C---:B------:R-:W-:Y:S01]  /*0be0*/  LOP3.LUT P3, RZ, R73.reuse, 0x200000, RZ, 0xc0, !PT ;  /* 0x0020000049ff7812 */ /* 0x040fe2000786c0ff */
[----:B------:R-:W3:Y:S01]  /*0bf0*/  @P5 LDC.64 R24, c[0x0][0x228] ;  /* 0x00008a00ff185b82 */ /* 0x000ee20000000a00 */
[----:B------:R-:W-:Y:S02]  /*0c00*/  SHF.R.S32.HI R8, RZ, 0x1f, R74 ;  /* 0x0000001fff087819 */ /* 0x000fe4000001144a */
[C---:B------:R-:W-:Y:S02]  /*0c10*/  LOP3.LUT P1, RZ, R73.reuse, 0x400, RZ, 0xc0, !PT ;  /* 0x0000040049ff7812 */ /* 0x040fe4000782c0ff */
[----:B------:R-:W-:Y:S02]  /*0c20*/  IADD3 R9, R74, 0x8, RZ ;  /* 0x000000084a097810 */ /* 0x000fe40007ffe0ff */
[----:B------:R-:W-:Y:S01]  /*0c30*/  P2R R4, PR, RZ, 0x4 ;  /* 0x00000004ff047803 */ /* 0x000fe20000000000 */
[----:B------:R-:W4:Y:S01]  /*0c40*/  @P4 LDC.64 R86, c[0x0][0x230] ;  /* 0x00008c00ff564b82 */ /* 0x000f220000000a00 */
[----:B------:R-:W-:Y:S01]  /*0c50*/  SHF.R.S32.HI R9, RZ, 0x1f, R9 ;  /* 0x0000001fff097819 */ /* 0x000fe20000011409 */
[----:B------:R-:W2:Y:S01]  /*0c60*/  I2F.RP R2, UR16 ;  /* 0x0000001000027d06 */ /* 0x000ea20008209400 */
[----:B------:R-:W-:-:S02]  /*0c70*/  LOP3.LUT P2, RZ, R73, 0x200, RZ, 0xc0, !PT ;  /* 0x0000020049ff7812 */ /* 0x000fc4000784c0ff */
[----:B------:R-:W-:Y:S02]  /*0c80*/  LOP3.LUT P6, RZ, R73, 0x800, RZ, 0xc0, !PT ;  /* 0x0000080049ff7812 */ /* 0x000fe400078cc0ff */
[----:B0-----:R-:W-:Y:S01]  /*0c90*/  LOP3.LUT R0, R0, 0xfffffffe, RZ, 0xc0, !PT ;  /* 0xfffffffe00007812 */ /* 0x001fe200078ec0ff */
[----:B------:R-:W0:Y:S01]  /*0ca0*/  @P3 LDC.64 R66, c[0x0][0x230] ;  /* 0x00008c00ff423b82 */ /* 0x000e220000000a00 */
[C---:B------:R-:W-:Y:S02]  /*0cb0*/  IADD3 R28, R74.reuse, 0xa8, RZ ;  /* 0x000000a84a1c7810 */ /* 0x040fe40007ffe0ff */
[C---:B------:R-:W-:Y:S02]  /*0cc0*/  IADD3 R30, R74.reuse, 0xb0, RZ ;  /* 0x000000b04a1e7810 */ /* 0x040fe40007ffe0ff */
[C---:B------:R-:W-:Y:S02]  /*0cd0*/  IADD3 R32, R74.reuse, 0xb8, RZ ;  /* 0x000000b84a207810 */ /* 0x040fe40007ffe0ff */
[----:B------:R-:W-:Y:S01]  /*0ce0*/  IADD3 R70, R74, 0xc8, RZ ;  /* 0x000000c84a467810 */ /* 0x000fe20007ffe0ff */
[----:B------:R-:W1:Y:S01]  /*0cf0*/  @P1 LDC.64 R112, c[0x0][0x230] ;  /* 0x00008c00ff701b82 */ /* 0x000e620000000a00 */
[----:B--2---:R-:W2:Y:S01]  /*0d00*/  MUFU.RCP R2, R2 ;  /* 0x0000000200027308 */ /* 0x004ea20000001000 */
[----:B------:R-:W-:-:S02]  /*0d10*/  MOV R71, RZ ;  /* 0x000000ff00477202 */ /* 0x000fc40000000f00 */
[----:B------:R-:W-:-:S04]  /*0d20*/  SHF.R.S32.HI R68, RZ, 0x1f, R70 ;  /* 0x0000001fff447819 */ /* 0x000fc80000011446 */
[----:B------:R-:W3:Y:S08]  /*0d30*/  @P2 LDC.64 R64, c[0x0][0x230] ;  /* 0x00008c00ff402b82 */ /* 0x000ef00000000a00 */
[----:B------:R-:W4:Y:S01]  /*0d40*/  @P4 LDC.64 R22, c[0x0][0x228] ;  /* 0x00008a00ff164b82 */ /* 0x000f220000000a00 */
[----:B--2---:R-:W-:-:S06]  /*0d50*/  IADD3 R3, R2, 0xffffffe, RZ ;  /* 0x0ffffffe02037810 */ /* 0x004fcc0007ffe0ff */
[----:B------:R-:W2:Y:S01]  /*0d60*/  F2I.FTZ.U32.TRUNC.NTZ R3, R3 ;  /* 0x0000000300037305 */ /* 0x000ea2000021f000 */
[----:B------:R-:W4:Y:S01]  /*0d70*/  LDC R35, c[0x0][0x2ac] ;  /* 0x0000ab00ff237b82 */ /* 0x000f220000000800 */
[----:B--2---:R-:W-:Y:S01]  /*0d80*/  R2UR UR7, R3 ;  /* 0x00000000030772ca */ /* 0x004fe200000e0000 */
[----:B------:R-:W-:-:S05]  /*0d90*/  IMAD.WIDE.U32 R2, R6, 0x5397829d, RZ ;  /* 0x5397829d06027825 */ /* 0x000fca00078e00ff */
[----:B------:R-:W-:-:S05]  /*0da0*/  SHF.R.U32.HI R3, RZ, 0x4, R3 ;  /* 0x00000004ff037819 */ /* 0x000fca0000011603 */
[----:B------:R-:W-:Y:S02]  /*0db0*/  IMAD R3, R3, -0x31, R6 ;  /* 0xffffffcf03037824 */ /* 0x000fe400078e0206 */
[----:B------:R-:W-:Y:S01]  /*0dc0*/  UIADD3 UR5, URZ, -UR7, URZ ;  /* 0x800000073f057290 */ /* 0x000fe2000fffe03f */
[----:B------:R-:W2:Y:S02]  /*0dd0*/  @P3 LDC.64 R6, c[0x0][0x288] ;  /* 0x0000a200ff063b82 */ /* 0x000ea40000000a00 */
[----:B------:R-:W-:Y:S01]  /*0de0*/  SHF.L.U32 R34, R3, 0x1, RZ ;  /* 0x0000000103227819 */ /* 0x000fe200000006ff */
[----:B------:R-:W-:-:S03]  /*0df0*/  UIMAD UR5, UR5, UR16, URZ ;  /* 0x00000010050572a4 */ /* 0x000fc6000f8e023f */
[----:B------:R-:W-:Y:S01]  /*0e00*/  SHF.R.S32.HI R2, RZ, 0x1f, R34 ;  /* 0x0000001fff027819 */ /* 0x000fe20000011422 */
[----:B------:R-:W-:-:S04]  /*0e10*/  UIMAD.WIDE.U32 UR6, UR7, UR5, UR6 ;  /* 0x00000005070672a5 */ /* 0x000fc8000f8e0006 */
[----:B------:R-:W-:-:S04]  /*0e20*/  UIMAD.WIDE.U32 UR6, UR7, UR13, URZ ;  /* 0x0000000d070672a5 */ /* 0x000fc8000f8e003f */
[----:B------:R-:W-:-:S04]  /*0e30*/  UIADD3 UR5, -UR7, URZ, URZ ;  /* 0x0000003f07057290 */ /* 0x000fc8000fffe13f */
[----:B------:R-:W-:Y:S02]  /*0e40*/  UIMAD UR5, UR16, UR5, UR13 ;  /* 0x00000005100572a4 */ /* 0x000fe4000f8e020d */
[----:B------:R-:W-:Y:S02]  /*0e50*/  ULOP3.LUT UR13, URZ, UR15, URZ, 0x33, !UPT ;  /* 0x0000000f3f0d7292 */ /* 0x000fe4000f8e333f */
[----:B------:R-:W-:-:S11]  /*0e60*/  UISETP.GT.U32.AND UP1, UPT, UR16, UR5, UPT ;  /* 0x000000051000728c */ /* 0x000fd6000bf24070 */
[----:B------:R-:W-:Y:S02]  /*0e70*/  @!UP1 UIADD3 UR5, UR5, -UR16, URZ ;  /* 0x8000001005059290 */ /* 0x000fe4000fffe03f */
[----:B------:R-:W-:Y:S02]  /*0e80*/  @!UP1 UIADD3 UR7, UR7, 0x1, URZ ;  /* 0x0000000107079890 */ /* 0x000fe4000fffe03f */
[----:B------:R-:W-:Y:S02]  /*0e90*/  UIADD3 UR6, UR5, -UR16, URZ ;  /* 0x8000001005067290 */ /* 0x000fe4000fffe03f */
[----:B------:R-:W-:-:S04]  /*0ea0*/  UISETP.GT.U32.AND UP0, UPT, UR16, UR5, UPT ;  /* 0x000000051000728c */ /* 0x000fc8000bf04070 */
[----:B------:R-:W-:Y:S02]  /*0eb0*/  USEL UR6, UR6, UR5, !UP0 ;  /* 0x0000000506067287 */ /* 0x000fe4000c000000 */
[----:B------:R-:W-:Y:S02]  /*0ec0*/  UISETP.NE.AND UP0, UPT, UR15, URZ, UPT ;  /* 0x0000003f0f00728c */ /* 0x000fe4000bf05270 */
[----:B------:R-:W-:Y:S02]  /*0ed0*/  @!UP2 UIADD3 UR6, -UR6, URZ, URZ ;  /* 0x0000003f0606a290 */ /* 0x000fe4000fffe13f */
[----:B------:R-:W-:Y:S02]  /*0ee0*/  UISETP.GE.U32.AND UP2, UPT, UR5, UR16, UPT ;  /* 0x000000100500728c */ /* 0x000fe4000bf46070 */
[----:B------:R-:W-:Y:S02]  /*0ef0*/  ULOP3.LUT UR5, UR12, UR15, URZ, 0x3c, !UPT ;  /* 0x0000000f0c057292 */ /* 0x000fe4000f8e3c3f */
[----:B------:R-:W-:-:S02]  /*0f00*/  USEL UR14, UR13, UR6, !UP0 ;  /* 0x000000060d0e7287 */ /* 0x000fc4000c000000 */
[----:B------:R-:W-:Y:S02]  /*0f10*/  UISETP.GE.AND UP1, UPT, UR5, URZ, UPT ;  /* 0x0000003f0500728c */ /* 0x000fe4000bf26270 */
[----:B------:R-:W-:Y:S01]  /*0f20*/  UIMAD UR18, UR14, 0x62, URZ ;  /* 0x000000620e1278a4 */ /* 0x000fe2000f8e023f */
[----:B------:R-:W-:Y:S02]  /*0f30*/  ULDC.64 UR16, c[0x0][0x298] ;  /* 0x0000a60000107ab9 */ /* 0x000fe40000000a00 */
[----:B------:R-:W-:-:S03]  /*0f40*/  @UP2 UIADD3 UR7, UR7, 0x1, URZ ;  /* 0x0000000107072890 */ /* 0x000fc6000fffe03f */
[----:B------:R-:W-:Y:S02]  /*0f50*/  MOV R3, UR18 ;  /* 0x0000001200037c02 */ /* 0x000fe40008000f00 */
[----:B------:R-:W-:Y:S01]  /*0f60*/  IADD3 R46, P0, R34, UR18, RZ ;  /* 0x00000012222e7c10 */ /* 0x000fe2000ff1e0ff */
[----:B------:R-:W-:-:S03]  /*0f70*/  @!UP1 UIADD3 UR7, -UR7, URZ, URZ ;  /* 0x0000003f07079290 */ /* 0x000fc6000fffe13f */
[----:B------:R-:W-:Y:S01]  /*0f80*/  LEA.HI.X.SX32 R47, R3, R2, 0x1, P0 ;  /* 0x00000002032f7211 */ /* 0x000fe200000f0eff */
[----:B------:R-:W-:Y:S01]  /*0f90*/  USEL UR7, UR13, UR7, !UP0 ;  /* 0x000000070d077287 */ /* 0x000fe2000c000000 */
[----:B------:R-:W-:Y:S01]  /*0fa0*/  MOV R3, UR16 ;  /* 0x0000001000037c02 */ /* 0x000fe20008000f00 */
[----:B--2---:R-:W-:Y:S01]  /*0fb0*/  @P3 IMAD R2, R8, R6, RZ ;  /* 0x0000000608023224 */ /* 0x004fe200078e02ff */
[C---:B------:R-:W-:Y:S01]  /*0fc0*/  IADD3 R8, R74.reuse, 0x8, RZ ;  /* 0x000000084a087810 */ /* 0x040fe20007ffe0ff */
[----:B------:R-:W-:Y:S02]  /*0fd0*/  USHF.R.S32.HI UR5, URZ, 0x1f, UR7 ;  /* 0x0000001f3f057899 */ /* 0x000fe40008011407 */
[----:B------:R-:W-:Y:S02]  /*0fe0*/  IMAD.WIDE.U32 R46, R3, UR7, R46 ;  /* 0x00000007032e7c25 */ /* 0x000fe4000f8e002e */
[----:B------:R-:W-:Y:S02]  /*0ff0*/  UIMAD UR5, UR5, UR16, URZ ;  /* 0x00000010050572a4 */ /* 0x000fe4000f8e023f */
[----:B------:R-:W-:Y:S01]  /*1000*/  @P3 IMAD R7, R74, R7, R2 ;  /* 0x000000074a073224 */ /* 0x000fe200078e0202 */
[----:B------:R-:W-:Y:S01]  /*1010*/  @P3 MOV R44, R46 ;  /* 0x0000002e002c3202 */ /* 0x000fe20000000f00 */
[----:B------:R-:W-:-:S03]  /*1020*/  UIMAD UR5, UR7, UR17, UR5 ;  /* 0x00000011070572a4 */ /* 0x000fc6000f8e0205 */
[----:B------:R-:W-:-:S03]  /*1030*/  ULDC.64 UR6, c[0x0][0x290] ;  /* 0x0000a40000067ab9 */ /* 0x000fc60000000a00 */
[----:B------:R-:W-:-:S03]  /*1040*/  IADD3 R45, R47, UR5, RZ ;  /* 0x000000052f2d7c10 */ /* 0x000fc6000fffe0ff */
[----:B------:R-:W-:-:S05]  /*1050*/  @P3 IMAD.WIDE.U32 R2, R74, R6, R44 ;  /* 0x000000064a023225 */ /* 0x000fca00078e002c */
[----:B------:R-:W-:Y:S02]  /*1060*/  @P3 IADD3 R3, R3, R7, RZ ;  /* 0x0000000703033210 */ /* 0x000fe40007ffe0ff */
[----:B------:R-:W2:Y:S01]  /*1070*/  @P3 LDC.64 R6, c[0x0][0x228] ;  /* 0x00008a00ff063b82 */ /* 0x000ea20000000a00 */
[C---:B------:R-:W-:Y:S02]  /*1080*/  @P3 SHF.L.U32 R115, R2.reuse, 0x1, RZ ;  /* 0x0000000102733819 */ /* 0x040fe400000006ff */
[----:B------:R-:W-:Y:S02]  /*1090*/  @P3 SHF.L.U64.HI R2, R2, 0x1, R3 ;  /* 0x0000000102023819 */ /* 0x000fe40000010203 */
[----:B0-----:R-:W-:Y:S02]  /*10a0*/  @P3 IADD3 R66, P0, R115, R66, RZ ;  /* 0x0000004273423210 */ /* 0x001fe40007f1e0ff */
[----:B------:R-:W-:Y:S02]  /*10b0*/  @P1 MOV R3, R45 ;  /* 0x0000002d00031202 */ /* 0x000fe40000000f00 */
[----:B------:R-:W-:-:S02]  /*10c0*/  @P3 IADD3.X R67, R2, R67, RZ, P0, !PT ;  /* 0x0000004302433210 */ /* 0x000fc400007fe4ff */
[----:B--2---:R-:W-:-:S04]  /*10d0*/  @P3 IADD3 R114, P0, R115, R6, RZ ;  /* 0x0000000673723210 */ /* 0x004fc80007f1e0ff */
[----:B------:R-:W-:Y:S02]  /*10e0*/  @P3 IADD3.X R115, R2, R7, RZ, P0, !PT ;  /* 0x0000000702733210 */ /* 0x000fe400007fe4ff */
[----:B------:R-:W0:Y:S01]  /*10f0*/  @P1 LDC.64 R6, c[0x0][0x288] ;  /* 0x0000a200ff061b82 */ /* 0x000e220000000a00 */
[----:B------:R-:W-:-:S13]  /*1100*/  LOP3.LUT P3, RZ, R73, 0x8, RZ, 0xc0, !PT ;  /* 0x0000000849ff7812 */ /* 0x000fda000786c0ff */
[----:B------:R-:W2:Y:S01]  /*1110*/  @P3 LDC.64 R94, c[0x0][0x230] ;  /* 0x00008c00ff5e3b82 */ /* 0x000ea20000000a00 */
[----:B0-----:R-:W-:Y:S01]  /*1120*/  @P1 IMAD R2, R9, R6, RZ ;  /* 0x0000000609021224 */ /* 0x001fe200078e02ff */
[----:B------:R-:W-:-:S03]  /*1130*/  IADD3 R9, R74, 0x10, RZ ;  /* 0x000000104a097810 */ /* 0x000fc60007ffe0ff */
[----:B------:R-:W-:Y:S01]  /*1140*/  @P1 IMAD R7, R8, R7, R2 ;  /* 0x0000000708071224 */ /* 0x000fe200078e0202 */
[----:B------:R-:W-:Y:S02]  /*1150*/  @P1 MOV R2, R46 ;  /* 0x0000002e00021202 */ /* 0x000fe40000000f00 */
[----:B------:R-:W-:-:S03]  /*1160*/  SHF.R.S32.HI R9, RZ, 0x1f, R9 ;  /* 0x0000001fff097819 */ /* 0x000fc60000011409 */
[----:B------:R-:W-:Y:S01]  /*1170*/  @P1 IMAD.WIDE.U32 R2, R8, R6, R2 ;  /* 0x0000000608021225 */ /* 0x000fe200078e0002 */
[----:B------:R-:W-:-:S04]  /*1180*/  IADD3 R8, R74, 0x10, RZ ;  /* 0x000000104a087810 */ /* 0x000fc80007ffe0ff */
[----:B------:R-:W-:Y:S02]  /*1190*/  @P1 IADD3 R3, R3, R7, RZ ;  /* 0x0000000703031210 */ /* 0x000fe40007ffe0ff */
[----:B------:R-:W0:Y:S01]  /*11a0*/  @P1 LDC.64 R6, c[0x0][0x228] ;  /* 0x00008a00ff061b82 */ /* 0x000e220000000a00 */
[C---:B------:R-:W-:Y:S02]  /*11b0*/  @P1 SHF.L.U32 R111, R2.reuse, 0x1, RZ ;  /* 0x00000001026f1819 */ /* 0x040fe400000006ff */
[----:B------:R-:W-:Y:S02]  /*11c0*/  @P1 SHF.L.U64.HI R2, R2, 0x1, R3 ;  /* 0x0000000102021819 */ /* 0x000fe40000010203 */
[----:B-1----:R-:W-:Y:S02]  /*11d0*/  @P1 IADD3 R112, P0, R111, R112, RZ ;  /* 0x000000706f701210 */ /* 0x002fe40007f1e0ff */
[----:B------:R-:W-:Y:S02]  /*11e0*/  @P2 MOV R3, R45 ;  /* 0x0000002d00032202 */ /* 0x000fe40000000f00 */
[----:B------:R-:W-:-:S02]  /*11f0*/  @P1 IADD3.X R113, R2, R113, RZ, P0, !PT ;  /* 0x0000007102711210 */ /* 0x000fc400007fe4ff */
[----:B0-----:R-:W-:-:S04]  /*1200*/  @P1 IADD3 R110, P0, R111, R6, RZ ;  /* 0x000000066f6e1210 */ /* 0x001fc80007f1e0ff */
[----:B------:R-:W-:Y:S02]  /*1210*/  @P1 IADD3.X R111, R2, R7, RZ, P0, !PT ;  /* 0x00000007026f1210 */ /* 0x000fe400007fe4ff */
[----:B------:R-:W0:Y:S01]  /*1220*/  @P2 LDC.64 R6, c[0x0][0x288] ;  /* 0x0000a200ff062b82 */ /* 0x000e220000000a00 */
[----:B------:R-:W-:-:S13]  /*1230*/  LOP3.LUT P1, RZ, R73, 0x100, RZ, 0xc0, !PT ;  /* 0x0000010049ff7812 */ /* 0x000fda000782c0ff */
[----:B------:R-:W1:Y:S01]  /*1240*/  @P1 LDC.64 R106, c[0x0][0x230] ;  /* 0x00008c00ff6a1b82 */ /* 0x000e620000000a00 */
        /* <DEDUP_REMOVED lines=11> */
[----:B---3--:R-:W-:Y:S02]  /*1300*/  @P2 IADD3 R64, P0, R109, R64, RZ ;  /* 0x000000406d402210 */ /* 0x008fe40007f1e0ff */
[----:B------:R-:W-:Y:S02]  /*1310*/  @P1 MOV R3, R45 ;  /* 0x0000002d00031202 */ /* 0x000fe40000000f00 */
[----:B------:R-:W-:-:S02]  /*1320*/  @P2 IADD3.X R65, R2, R65, RZ, P0, !PT ;  /* 0x0000004102412210 */ /* 0x000fc400007fe4ff */
[----:B0-----:R-:W-:-:S04]  /*1330*/  @P2 IADD3 R108, P0, R109, R6, RZ ;  /* 0x000000066d6c2210 */ /* 0x001fc80007f1e0ff */
[----:B------:R-:W-:Y:S02]  /*1340*/  @P2 IADD3.X R109, R2, R7, RZ, P0, !PT ;  /* 0x00000007026d2210 */ /* 0x000fe400007fe4ff */
[----:B------:R-:W0:Y:S01]  /*1350*/  @P1 LDC.64 R6, c[0x0][0x288] ;  /* 0x0000a200ff061b82 */ /* 0x000e220000000a00 */
[----:B------:R-:W-:-:S13]  /*1360*/  LOP3.LUT P2, RZ, R73, 0x80, RZ, 0xc0, !PT ;  /* 0x0000008049ff7812 */ /* 0x000fda000784c0ff */
[----:B------:R-:W3:Y:S01]  /*1370*/  @P2 LDC.64 R60, c[0x0][0x230] ;  /* 0x00008c00ff3c2b82 */ /* 0x000ee20000000a00 */
        /* <DEDUP_REMOVED lines=94> */
[----:B------:R-:W1:Y:S08]  /*1960*/  @P1 LDC.64 R90, c[0x0][0x230] ;  /* 0x00008c00ff5a1b82 */ /* 0x000e700000000a00 */
[----:B------:R-:W4:Y:S01]  /*1970*/  @P1 LDC.64 R26, c[0x0][0x228] ;  /* 0x00008a00ff1a1b82 */ /* 0x000f220000000a00 */
        /* <DEDUP_REMOVED lines=11> */
[----:B--2---:R-:W-:Y:S02]  /*1a30*/  @P3 IADD3 R94, P0, R43, R94, RZ ;  /* 0x0000005e2b5e3210 */ /* 0x004fe40007f1e0ff */
[----:B------:R-:W-:Y:S02]  /*1a40*/  @P2 MOV R3, R45 ;  /* 0x0000002d00032202 */ /* 0x000fe40000000f00 */
[----:B------:R-:W-:-:S02]  /*1a50*/  @P3 IADD3.X R95, R2, R95, RZ, P0, !PT ;  /* 0x0000005f025f3210 */ /* 0x000fc400007fe4ff */
[----:B0-----:R-:W-:-:S04]  /*1a60*/  @P3 IADD3 R42, P0, R43, R6, RZ ;  /* 0x000000062b2a3210 */ /* 0x001fc80007f1e0ff */
[----:B------:R-:W-:Y:S02]  /*1a70*/  @P3 IADD3.X R43, R2, R7, RZ, P0, !PT ;  /* 0x00000007022b3210 */ /* 0x000fe400007fe4ff */
[----:B------:R-:W0:Y:S01]  /*1a80*/  @P2 LDC.64 R6, c[0x0][0x288] ;  /* 0x0000a200ff062b82 */ /* 0x000e220000000a00 */
[----:B------:R-:W-:-:S13]  /*1a90*/  ISETP.NE.AND P3, PT, R5, RZ, PT ;  /* 0x000000ff0500720c */ /* 0x000fda0003f65270 */
[----:B------:R-:W2:Y:S08]  /*1aa0*/  @P3 LDC.64 R84, c[0x0][0x230] ;  /* 0x00008c00ff543b82 */ /* 0x000eb00000000a00 */
[----:B------:R-:W2:Y:S01]  /*1ab0*/  @P3 LDC.64 R20, c[0x0][0x228] ;  /* 0x00008a00ff143b82 */ /* 0x000ea20000000a00 */
[----:B0-----:R-:W-:Y:S01]  /*1ac0*/  @P2 IMAD R2, R9, R6, RZ ;  /* 0x0000000609022224 */ /* 0x001fe200078e02ff */
[----:B------:R-:W-:-:S03]  /*1ad0*/  IADD3 R9, R74, 0x50, RZ ;  /* 0x000000504a097810 */ /* 0x000fc60007ffe0ff */
[----:B------:R-:W-:Y:S01]  /*1ae0*/  @P2 IMAD R5, R8, R7, R2 ;  /* 0x0000000708052224 */ /* 0x000fe200078e0202 */
[----:B------:R-:W-:Y:S02]  /*1af0*/  @P2 MOV R2, R46 ;  /* 0x0000002e00022202 */ /* 0x000fe40000000f00 */
[----:B------:R-:W-:-:S03]  /*1b00*/  SHF.R.S32.HI R9, RZ, 0x1f, R9 ;  /* 0x0000001fff097819 */ /* 0x000fc60000011409 */
[----:B------:R-:W-:Y:S01]  /*1b10*/  @P2 IMAD.WIDE.U32 R2, R8, R6, R2 ;  /* 0x0000000608022225 */ /* 0x000fe200078e0002 */
[----:B------:R-:W-:Y:S01]  /*1b20*/  IADD3 R8, R74, 0x50, RZ ;  /* 0x000000504a087810 */ /* 0x000fe20007ffe0ff */
[----:B------:R-:W0:Y:S03]  /*1b30*/  @P2 LDC.64 R6, c[0x0][0x228] ;  /* 0x00008a00ff062b82 */ /* 0x000e260000000a00 */
[----:B------:R-:W-:Y:S02]  /*1b40*/  @P2 IADD3 R3, R3, R5, RZ ;  /* 0x0000000503032210 */ /* 0x000fe40007ffe0ff */
[C---:B------:R-:W-:Y:S02]  /*1b50*/  @P2 SHF.L.U32 R41, R2.reuse, 0x1, RZ ;  /* 0x0000000102292819 */ /* 0x040fe400000006ff */
[----:B------:R-:W-:Y:S02]  /*1b60*/  @P2 SHF.L.U64.HI R2, R2, 0x1, R3 ;  /* 0x0000000102022819 */ /* 0x000fe40000010203 */
[----:B---3--:R-:W-:-:S02]  /*1b70*/  @P2 IADD3 R92, P0, R41, R92, RZ ;  /* 0x0000005c295c2210 */ /* 0x008fc40007f1e0ff */
[----:B------:R-:W-:Y:S02]  /*1b80*/  @P1 MOV R5, R45 ;  /* 0x0000002d00051202 */ /* 0x000fe40000000f00 */
[----:B------:R-:W-:Y:S02]  /*1b90*/  @P2 IADD3.X R93, R2, R93, RZ, P0, !PT ;  /* 0x0000005d025d2210 */ /* 0x000fe400007fe4ff */
[----:B0-----:R-:W-:Y:S02]  /*1ba0*/  @P2 IADD3 R40, P0, R41, R6, RZ ;  /* 0x0000000629282210 */ /* 0x001fe40007f1e0ff */
[----:B------:R-:W-:Y:S02]  /*1bb0*/  IADD3 R6, R74, 0x60, RZ ;  /* 0x000000604a067810 */ /* 0x000fe40007ffe0ff */
[----:B------:R-:W-:Y:S02]  /*1bc0*/  @P2 IADD3.X R41, R2, R7, RZ, P0, !PT ;  /* 0x0000000702292210 */ /* 0x000fe400007fe4ff */
[----:B------:R-:W0:Y:S01]  /*1bd0*/  @P1 LDC.64 R2, c[0x0][0x288] ;  /* 0x0000a200ff021b82 */ /* 0x000e220000000a00 */
[----:B------:R-:W-:-:S13]  /*1be0*/  ISETP.NE.AND P2, PT, R4, RZ, PT ;  /* 0x000000ff0400720c */ /* 0x000fda0003f45270 */
[----:B------:R-:W3:Y:S01]  /*1bf0*/  @P2 LDC.64 R82, c[0x0][0x230] ;  /* 0x00008c00ff522b82 */ /* 0x000ee20000000a00 */
[----:B------:R-:W-:Y:S02]  /*1c00*/  @P2 LOP3.LUT R0, R0, 0x1, RZ, 0xfc, !PT ;  /* 0x0000000100002812 */ /* 0x000fe400078efcff */
[----:B------:R-:W-:Y:S02]  /*1c10*/  CS2R R124, SRZ ;  /* 0x00000000007c7805 */ /* 0x000fe4000001ff00 */
[----:B------:R-:W-:Y:S02]  /*1c20*/  CS2R R122, SRZ ;  /* 0x00000000007a7805 */ /* 0x000fe4000001ff00 */
[----:B------:R-:W-:Y:S02]  /*1c30*/  CS2R R120, SRZ ;  /* 0x0000000000787805 */ /* 0x000fe4000001ff00 */
[----:B------:R-:W-:Y:S02]  /*1c40*/  @P6 MOV R117, R45 ;  /* 0x0000002d00756202 */ /* 0x000fe40000000f00 */
[----:B------:R-:W-:Y:S01]  /*1c50*/  LOP3.LUT R0, R0, 0xfffffffd, RZ, 0xc0, !PT ;  /* 0xfffffffd00007812 */ /* 0x000fe200078ec0ff */
        /* <DEDUP_REMOVED lines=9> */
[C---:B------:R-:W-:Y:S02]  /*1cf0*/  @P1 SHF.L.U32 R3, R2.reuse, 0x1, RZ ;  /* 0x0000000102031819 */ /* 0x040fe400000006ff */
[----:B------:R-:W-:Y:S02]  /*1d00*/  @P1 SHF.L.U64.HI R2, R2, 0x1, R5 ;  /* 0x0000000102021819 */ /* 0x000fe40000010205 */
[----:B-1----:R-:W-:Y:S02]  /*1d10*/  @P1 IADD3 R90, P0, R3, R90, RZ ;  /* 0x0000005a035a1210 */ /* 0x002fe40007f1e0ff */
[----:B------:R-:W-:Y:S02]  /*1d20*/  @P5 MOV R5, R45 ;  /* 0x0000002d00055202 */ /* 0x000fe40000000f00 */
[----:B------:R-:W-:-:S02]  /*1d30*/  @P1 IADD3.X R91, R2, R91, RZ, P0, !PT ;  /* 0x0000005b025b1210 */ /* 0x000fc400007fe4ff */
[----:B----4-:R-:W-:Y:S02]  /*1d40*/  @P1 IADD3 R26, P0, R3, R26, RZ ;  /* 0x0000001a031a1210 */ /* 0x010fe40007f1e0ff */
[----:B------:R-:W-:Y:S02]  /*1d50*/  IADD3 R7, R74, 0x68, RZ ;  /* 0x000000684a077810 */ /* 0x000fe40007ffe0ff */
[----:B------:R-:W-:Y:S02]  /*1d60*/  @P1 IADD3.X R27, R2, R27, RZ, P0, !PT ;  /* 0x0000001b021b1210 */ /* 0x000fe400007fe4ff */
[----:B------:R-:W0:Y:S01]  /*1d70*/  @P5 LDC.64 R2, c[0x0][0x288] ;  /* 0x0000a200ff025b82 */ /* 0x000e220000000a00 */
[----:B------:R-:W-:Y:S02]  /*1d80*/  SHF.R.S32.HI R7, RZ, 0x1f, R7 ;  /* 0x0000001fff077819 */ /* 0x000fe40000011407 */
[C---:B------:R-:W-:Y:S02]  /*1d90*/  LOP3.LUT P1, RZ, R73.reuse, 0x40000, RZ, 0xc0, !PT ;  /* 0x0004000049ff7812 */ /* 0x040fe4000782c0ff */
[----:B------:R-:W-:-:S04]  /*1da0*/  LOP3.LUT R73, R73, 0xdfffffff, RZ, 0xc0, !PT ;  /* 0xdfffffff49497812 */ /* 0x000fc800078ec0ff */
[----:B------:R-:W-:-:S07]  /*1db0*/  @P5 LOP3.LUT R73, R73, 0x20000000, RZ, 0xfc, !PT ;  /* 0x2000000049495812 */ /* 0x000fce00078efcff */
[----:B------:R-:W1:Y:S01]  /*1dc0*/  @P1 LDC.64 R76, c[0x0][0x230] ;  /* 0x00008c00ff4c1b82 */ /* 0x000e620000000a00 */
[----:B0-----:R-:W-:-:S07]  /*1dd0*/  @P5 IMAD R4, R9, R2, RZ ;  /* 0x0000000209045224 */ /* 0x001fce00078e02ff */
[----:B------:R-:W0:Y:S01]  /*1de0*/  @P1 LDC.64 R12, c[0x0][0x228] ;  /* 0x00008a00ff0c1b82 */ /* 0x000e220000000a00 */
[----:B------:R-:W-:Y:S01]  /*1df0*/  @P5 IMAD R3, R8, R3, R4 ;  /* 0x0000000308035224 */ /* 0x000fe200078e0204 */
[----:B------:R-:W-:-:S05]  /*1e00*/  @P5 MOV R4, R46 ;  /* 0x0000002e00045202 */ /* 0x000fca0000000f00 */
[----:B------:R-:W-:Y:S01]  /*1e10*/  @P5 IMAD.WIDE.U32 R4, R8, R2, R4 ;  /* 0x0000000208045225 */ /* 0x000fe200078e0004 */
[----:B------:R-:W-:-:S04]  /*1e20*/  IADD3 R8, R74, 0x60, RZ ;  /* 0x000000604a087810 */ /* 0x000fc80007ffe0ff */
[----:B------:R-:W-:Y:S02]  /*1e30*/  @P5 IADD3 R5, R5, R3, RZ ;  /* 0x0000000305055210 */ /* 0x000fe40007ffe0ff */
[C---:B------:R-:W-:Y:S02]  /*1e40*/  @P5 SHF.L.U32 R3, R4.reuse, 0x1, RZ ;  /* 0x0000000104035819 */ /* 0x040fe400000006ff */
[----:B------:R-:W-:Y:S02]  /*1e50*/  @P5 SHF.L.U64.HI R4, R4, 0x1, R5 ;  /* 0x0000000104045819 */ /* 0x000fe40000010205 */
[----:B------:R-:W-:Y:S02]  /*1e60*/  @P5 IADD3 R88, P0, R3, R88, RZ ;  /* 0x0000005803585210 */ /* 0x000fe40007f1e0ff */
[----:B------:R-:W-:Y:S02]  /*1e70*/  SHF.R.S32.HI R8, RZ, 0x1f, R8 ;  /* 0x0000001fff087819 */ /* 0x000fe40000011408 */
[----:B------:R-:W-:-:S02]  /*1e80*/  @P5 IADD3.X R89, R4, R89, RZ, P0, !PT ;  /* 0x0000005904595210 */ /* 0x000fc400007fe4ff */
[----:B------:R-:W-:Y:S02]  /*1e90*/  @P5 IADD3 R24, P0, R3, R24, RZ ;  /* 0x0000001803185210 */ /* 0x000fe40007f1e0ff */
[----:B------:R-:W4:Y:S01]  /*1ea0*/  @P4 LDC.64 R2, c[0x0][0x288] ;  /* 0x0000a200ff024b82 */ /* 0x000f220000000a00 */
[----:B------:R-:W-:Y:S02]  /*1eb0*/  @P4 MOV R5, R45 ;  /* 0x0000002d00054202 */ /* 0x000fe40000000f00 */
[----:B------:R-:W-:Y:S02]  /*1ec0*/  @P5 IADD3.X R25, R4, R25, RZ, P0, !PT ;  /* 0x0000001904195210 */ /* 0x000fe400007fe4ff */
[C---:B------:R-:W-:Y:S02]  /*1ed0*/  LOP3.LUT P5, RZ, R73.reuse, 0x80000, RZ, 0xc0, !PT ;  /* 0x0008000049ff7812 */ /* 0x040fe400078ac0ff */
[----:B------:R-:W-:-:S04]  /*1ee0*/  LOP3.LUT R73, R73, 0xbfffffff, RZ, 0xc0, !PT ;  /* 0xbfffffff49497812 */ /* 0x000fc800078ec0ff */
[----:B------:R-:W-:-:S07]  /*1ef0*/  @P4 LOP3.LUT R73, R73, 0x40000000, RZ, 0xfc, !PT ;  /* 0x4000000049494812 */ /* 0x000fce00078efcff */
[----:B------:R-:W1:Y:S01]  /*1f00*/  @P5 LDC.64 R78, c[0x0][0x230] ;  /* 0x00008c00ff4e5b82 */ /* 0x000e620000000a00 */
[----:B----4-:R-:W-:-:S07]  /*1f10*/  @P4 IMAD R4, R8, R2, RZ ;  /* 0x0000000208044224 */ /* 0x010fce00078e02ff */
[----:B------:R-:W4:Y:S01]  /*1f20*/  @P5 LDC.64 R14, c[0x0][0x228] ;  /* 0x00008a00ff0e5b82 */ /* 0x000f220000000a00 */
        /* <DEDUP_REMOVED lines=8> */
[----:B------:R-:W-:Y:S02]  /*1fb0*/  @P3 MOV R5, R45 ;  /* 0x0000002d00053202 */ /* 0x000fe40000000f00 */
[----:B------:R-:W-:-:S02]  /*1fc0*/  @P4 IADD3.X R87, R4, R87, RZ, P0, !PT ;  /* 0x0000005704574210 */ /* 0x000fc400007fe4ff */
[----:B------:R-:W-:Y:S02]  /*1fd0*/  @P4 IADD3 R22, P0, R3, R22, RZ ;  /* 0x0000001603164210 */ /* 0x000fe40007f1e0ff */
[----:B------:R-:W2:Y:S02]  /*1fe0*/  @P3 LDC.64 R2, c[0x0][0x288] ;  /* 0x0000a200ff023b82 */ /* 0x000ea40000000a00 */
[----:B------:R-:W-:Y:S02]  /*1ff0*/  @P4 IADD3.X R23, R4, R23, RZ, P0, !PT ;  /* 0x0000001704174210 */ /* 0x000fe400007fe4ff */
[C---:B------:R-:W-:Y:S02]  /*2000*/  LOP3.LUT P4, RZ, R73.reuse, 0x100000, RZ, 0xc0, !PT ;  /* 0x0010000049ff7812 */ /* 0x040fe4000788c0ff */
[----:B------:R-:W-:-:S04]  /*2010*/  LOP3.LUT R73, R73, 0x7fffffff, RZ, 0xc0, !PT ;  /* 0x7fffffff49497812 */ /* 0x000fc800078ec0ff */
[----:B------:R-:W-:-:S07]  /*2020*/  @P3 LOP3.LUT R73, R73, 0x80000000, RZ, 0xfc, !PT ;  /* 0x8000000049493812 */ /* 0x000fce00078efcff */
[----:B------:R-:W0:Y:S01]  /*2030*/  @P4 LDC.64 R80, c[0x0][0x230] ;  /* 0x00008c00ff504b82 */ /* 0x000e220000000a00 */
[----:B--2---:R-:W-:Y:S01]  /*2040*/  @P3 IMAD R4, R7, R2, RZ ;  /* 0x0000000207043224 */ /* 0x004fe200078e02ff */
[----:B------:R-:W-:-:S06]  /*2050*/  IADD3 R7, R74, 0x70, RZ ;  /* 0x000000704a077810 */ /* 0x000fcc0007ffe0ff */
[----:B------:R-:W2:Y:S01]  /*2060*/  @P4 LDC.64 R16, c[0x0][0x228] ;  /* 0x00008a00ff104b82 */ /* 0x000ea20000000a00 */
        /* <DEDUP_REMOVED lines=12> */
[----:B------:R-:W3:Y:S02]  /*2130*/  @P2 LDC.64 R2, c[0x0][0x288] ;  /* 0x0000a200ff022b82 */ /* 0x000ee40000000a00 */
[----:B------:R-:W-:Y:S02]  /*2140*/  @P3 IADD3.X R21, R4, R21, RZ, P0, !PT ;  /* 0x0000001504153210 */ /* 0x000fe400007fe4ff */
[----:B------:R-:W-:-:S13]  /*2150*/  LOP3.LUT P3, RZ, R73, 0x20000, RZ, 0xc0, !PT ;  /* 0x0002000049ff7812 */ /* 0x000fda000786c0ff */
[----:B------:R-:W4:Y:S01]  /*2160*/  @P3 LDC.64 R62, c[0x0][0x230] ;  /* 0x00008c00ff3e3b82 */ /* 0x000f220000000a00 */
[----:B---3--:R-:W-:Y:S01]  /*2170*/  @P2 IMAD R4, R7, R2, RZ ;  /* 0x0000000207042224 */ /* 0x008fe200078e02ff */
[----:B------:R-:W-:-:S06]  /*2180*/  IADD3 R7, R74, 0x78, RZ ;  /* 0x000000784a077810 */ /* 0x000fcc0007ffe0ff */
[----:B------:R-:W3:Y:S01]  /*2190*/  @P3 LDC.64 R10, c[0x0][0x228] ;  /* 0x00008a00ff0a3b82 */ /* 0x000ee20000000a00 */
        /* <DEDUP_REMOVED lines=11> */
[----:B------:R-:W1:Y:S02]  /*2250*/  @P4 LDC.64 R2, c[0x0][0x288] ;  /* 0x0000a200ff024b82 */ /* 0x000e640000000a00 */
[----:B------:R-:W-:Y:S02]  /*2260*/  @P2 IADD3.X R19, R4, R19, RZ, P0, !PT ;  /* 0x0000001304132210 */ /* 0x000fe400007fe4ff */
[----:B------:R-:W-:-:S13]  /*2270*/  LOP3.LUT P2, RZ, R73, 0x10000, RZ, 0xc0, !PT ;  /* 0x0001000049ff7812 */ /* 0x000fda000784c0ff */
[----:B------:R-:W3:Y:S01]  /*2280*/  @P2 LDC.64 R52, c[0x0][0x230] ;  /* 0x00008c00ff342b82 */ /* 0x000ee20000000a00 */
[----:B-1----:R-:W-:Y:S01]  /*2290*/  @P4 IMAD R4, R5, R2, RZ ;  /* 0x0000000205044224 */ /* 0x002fe200078e02ff */
[----:B------:R-:W-:-:S06]  /*22a0*/  @P4 MOV R5, R45 ;  /* 0x0000002d00054202 */ /* 0x000fcc0000000f00 */
[----:B------:R-:W1:Y:S01]  /*22b0*/  @P2 LDC.64 R8, c[0x0][0x228] ;  /* 0x00008a00ff082b82 */ /* 0x000e620000000a00 */
[----:B------:R-:W-:Y:S01]  /*22c0*/  @P4 IMAD R3, R7, R3, R4 ;  /* 0x0000000307034224 */ /* 0x000fe200078e0204 */
[----:B------:R-:W-:-:S05]  /*22d0*/  @P4 MOV R4, R46 ;  /* 0x0000002e00044202 */ /* 0x000fca0000000f00 */
[----:B------:R-:W-:Y:S01]  /*22e0*/  @P4 IMAD.WIDE.U32 R4, R7, R2, R4 ;  /* 0x0000000207044225 */ /* 0x000fe200078e0004 */
[----:B------:R-:W-:-:S04]  /*22f0*/  IADD3 R7, R74, 0x80, RZ ;  /* 0x000000804a077810 */ /* 0x000fc80007ffe0ff */
[----:B------:R-:W-:Y:S02]  /*2300*/  @P4 IADD3 R5, R5, R3, RZ ;  /* 0x0000000305054210 */ /* 0x000fe40007ffe0ff */
[C---:B------:R-:W-:Y:S02]  /*2310*/  @P4 SHF.L.U32 R3, R4.reuse, 0x1, RZ ;  /* 0x0000000104034819 */ /* 0x040fe400000006ff */
[----:B------:R-:W-:Y:S02]  /*2320*/  @P4 SHF.L.U64.HI R4, R4, 0x1, R5 ;  /* 0x0000000104044819 */ /* 0x000fe40000010205 */
[----:B0-----:R-:W-:Y:S02]  /*2330*/  @P4 IADD3 R80, P0, R3, R80, RZ ;  /* 0x0000005003504210 */ /* 0x001fe40007f1e0ff */
[----:B------:R-:W-:Y:S02]  /*2340*/  SHF.R.S32.HI R5, RZ, 0x1f, R7 ;  /* 0x0000001fff057819 */ /* 0x000fe40000011407 */
[----:B------:R-:W-:-:S02]  /*2350*/  @P4 IADD3.X R81, R4, R81, RZ, P0, !PT ;  /* 0x0000005104514210 */ /* 0x000fc400007fe4ff */
[----:B--2---:R-:W-:Y:S02]  /*2360*/  @P4 IADD3 R16, P0, R3, R16, RZ ;  /* 0x0000001003104210 */ /* 0x004fe40007f1e0ff */
[----:B------:R-:W0:Y:S02]  /*2370*/  @P5 LDC.64 R2, c[0x0][0x288] ;  /* 0x0000a200ff025b82 */ /* 0x000e240000000a00 */
[----:B------:R-:W-:Y:S02]  /*2380*/  @P4 IADD3.X R17, R4, R17, RZ, P0, !PT ;  /* 0x0000001104114210 */ /* 0x000fe400007fe4ff */
        /* <DEDUP_REMOVED lines=13> */
[----:B----4-:R-:W-:Y:S02]  /*2460*/  @P5 IADD3 R14, P0, R3, R14, RZ ;  /* 0x0000000e030e5210 */ /* 0x010fe40007f1e0ff */
        /* <DEDUP_REMOVED lines=16> */
[----:B------:R-:W0:Y:S02]  /*2570*/  @P3 LDC.64 R2, c[0x0][0x288] ;  /* 0x0000a200ff023b82 */ /* 0x000e240000000a00 */
[----:B------:R-:W-:Y:S02]  /*2580*/  @P1 IADD3.X R13, R4, R13, RZ, P0, !PT ;  /* 0x0000000d040d1210 */ /* 0x000fe400007fe4ff */
        /* <DEDUP_REMOVED lines=14> */
[----:B---3--:R-:W-:Y:S02]  /*2670*/  @P3 IADD3 R10, P0, R3, R10, RZ ;  /* 0x0000000a030a3210 */ /* 0x008fe40007f1e0ff */
[----:B------:R-:W0:Y:S02]  /*2680*/  @P2 LDC.64 R2, c[0x0][0x288] ;  /* 0x0000a200ff022b82 */ /* 0x000e240000000a00 */
[----:B------:R-:W-:Y:S02]  /*2690*/  @P3 IADD3.X R11, R4, R11, RZ, P0, !PT ;  /* 0x0000000b040b3210 */ /* 0x000fe400007fe4ff */
[----:B------:R-:W-:-:S13]  /*26a0*/  LOP3.LUT P3, RZ, R73, 0x4000, RZ, 0xc0, !PT ;  /* 0x0000400049ff7812 */ /* 0x000fda000786c0ff */
[----:B------:R-:W3:Y:S01]  /*26b0*/  @P3 LDC.64 R48, c[0x0][0x230] ;  /* 0x00008c00ff303b82 */ /* 0x000ee20000000a00 */
[----:B0-----:R-:W-:Y:S01]  /*26c0*/  @P2 IMAD R4, R5, R2, RZ ;  /* 0x0000000205042224 */ /* 0x001fe200078e02ff */
[----:B------:R-:W-:-:S03]  /*26d0*/  @P2 MOV R5, R45 ;  /* 0x0000002d00052202 */ /* 0x000fc60000000f00 */
[----:B------:R-:W-:Y:S01]  /*26e0*/  @P2 IMAD R3, R7, R3, R4 ;  /* 0x0000000307032224 */ /* 0x000fe200078e0204 */
[----:B------:R-:W-:-:S05]  /*26f0*/  @P2 MOV R4, R46 ;  /* 0x0000002e00042202 */ /* 0x000fca0000000f00 */
[----:B------:R-:W-:-:S05]  /*2700*/  @P2 IMAD.WIDE.U32 R4, R7, R2, R4 ;  /* 0x0000000207042225 */ /* 0x000fca00078e0004 */
[----:B------:R-:W-:Y:S02]  /*2710*/  @P2 IADD3 R3, R5, R3, RZ ;  /* 0x0000000305032210 */ /* 0x000fe40007ffe0ff */
[C---:B------:R-:W-:Y:S02]  /*2720*/  @P2 SHF.L.U32 R2, R4.reuse, 0x1, RZ ;  /* 0x0000000104022819 */ /* 0x040fe400000006ff */
[----:B------:R-:W-:Y:S02]  /*2730*/  @P2 SHF.L.U64.HI R4, R4, 0x1, R3 ;  /* 0x0000000104042819 */ /* 0x000fe40000010203 */
[----:B------:R-:W-:Y:S02]  /*2740*/  @P2 IADD3 R52, P0, R2, R52, RZ ;  /* 0x0000003402342210 */ /* 0x000fe40007f1e0ff */
[----:B------:R-:W-:Y:S02]  /*2750*/  @P1 MOV R5, R45 ;  /* 0x0000002d00051202 */ /* 0x000fe40000000f00 */
[----:B------:R-:W-:-:S02]  /*2760*/  @P2 IADD3.X R53, R4, R53, RZ, P0, !PT ;  /* 0x0000003504352210 */ /* 0x000fc400007fe4ff */
[----:B-1----:R-:W-:Y:S02]  /*2770*/  @P2 IADD3 R8, P0, R2, R8, RZ ;  /* 0x0000000802082210 */ /* 0x002fe40007f1e0ff */
[----:B------:R-:W0:Y:S02]  /*2780*/  @P1 LDC.64 R2, c[0x0][0x288] ;  /* 0x0000a200ff021b82 */ /* 0x000e240000000a00 */
[----:B------:R-:W-:Y:S02]  /*2790*/  @P2 IADD3.X R9, R4, R9, RZ, P0, !PT ;  /* 0x0000000904092210 */ /* 0x000fe400007fe4ff */
[----:B------:R-:W-:Y:S02]  /*27a0*/  SHF.R.S32.HI R4, RZ, 0x1f, R6 ;  /* 0x0000001fff047819 */ /* 0x000fe40000011406 */
[----:B------:R-:W-:-:S13]  /*27b0*/  LOP3.LUT P2, RZ, R73, 0x2000, RZ, 0xc0, !PT ;  /* 0x0000200049ff7812 */ /* 0x000fda000784c0ff */
[----:B------:R-:W-:Y:S01]  /*27c0*/  @P2 MOV R29, R45 ;  /* 0x0000002d001d2202 */ /* 0x000fe20000000f00 */
[----:B------:R-:W1:Y:S01]  /*27d0*/  @P2 LDC.64 R38, c[0x0][0x230] ;  /* 0x00008c00ff262b82 */ /* 0x000e620000000a00 */
[----:B0-----:R-:W-:-:S04]  /*27e0*/  @P1 IMAD R4, R4, R2, RZ ;  /* 0x0000000204041224 */ /* 0x001fc800078e02ff */
[----:B------:R-:W-:Y:S01]  /*27f0*/  @P1 IMAD R3, R6, R3, R4 ;  /* 0x0000000306031224 */ /* 0x000fe200078e0204 */
[----:B------:R-:W-:-:S05]  /*2800*/  @P1 MOV R4, R46 ;  /* 0x0000002e00041202 */ /* 0x000fca0000000f00 */
[----:B------:R-:W-:Y:S02]  /*2810*/  @P1 IMAD.WIDE.U32 R4, R6, R2, R4 ;  /* 0x0000000206041225 */ /* 0x000fe400078e0004 */
[----:B------:R-:W0:Y:S03]  /*2820*/  @P1 LDC.64 R6, c[0x0][0x228] ;  /* 0x00008a00ff061b82 */ /* 0x000e260000000a00 */
[----:B------:R-:W-:Y:S02]  /*2830*/  @P1 IADD3 R3, R5, R3, RZ ;  /* 0x0000000305031210 */ /* 0x000fe40007ffe0ff */
[C---:B------:R-:W-:Y:S02]  /*2840*/  @P1 SHF.L.U32 R2, R4.reuse, 0x1, RZ ;  /* 0x0000000104021819 */ /* 0x040fe400000006ff */
[----:B------:R-:W-:Y:S02]  /*2850*/  @P1 SHF.L.U64.HI R4, R4, 0x1, R3 ;  /* 0x0000000104041819 */ /* 0x000fe40000010203 */
[----:B--2---:R-:W-:-:S02]  /*2860*/  @P1 IADD3 R50, P0, R2, R50, RZ ;  /* 0x0000003202321210 */ /* 0x004fc40007f1e0ff */
[----:B------:R-:W-:Y:S02]  /*2870*/  @P3 MOV R5, R45 ;  /* 0x0000002d00053202 */ /* 0x000fe40000000f00 */
[----:B------:R-:W-:Y:S02]  /*2880*/  @P1 IADD3.X R51, R4, R51, RZ, P0, !PT ;  /* 0x0000003304331210 */ /* 0x000fe400007fe4ff */
[----:B0-----:R-:W-:Y:S02]  /*2890*/  @P1 IADD3 R6, P0, R2, R6, RZ ;  /* 0x0000000602061210 */ /* 0x001fe40007f1e0ff */
[----:B------:R-:W0:Y:S02]  /*28a0*/  @P3 LDC.64 R2, c[0x0][0x288] ;  /* 0x0000a200ff023b82 */ /* 0x000e240000000a00 */
[----:B------:R-:W-:Y:S02]  /*28b0*/  @P1 IADD3.X R7, R4, R7, RZ, P0, !PT ;  /* 0x0000000704071210 */ /* 0x000fe400007fe4ff */
[----:B------:R-:W-:-:S02]  /*28c0*/  SHF.R.S32.HI R4, RZ, 0x1f, R28 ;  /* 0x0000001fff047819 */ /* 0x000fc4000001141c */
[----:B------:R-:W-:-:S13]  /*28d0*/  LOP3.LUT P1, RZ, R73, 0x1000, RZ, 0xc0, !PT ;  /* 0x0000100049ff7812 */ /* 0x000fda000782c0ff */
[----:B------:R-:W-:Y:S01]  /*28e0*/  @P1 MOV R31, R45 ;  /* 0x0000002d001f1202 */ /* 0x000fe20000000f00 */
[----:B------:R-:W2:Y:S01]  /*28f0*/  @P1 LDC.64 R36, c[0x0][0x230] ;  /* 0x00008c00ff241b82 */ /* 0x000ea20000000a00 */
[----:B0-----:R-:W-:-:S04]  /*2900*/  @P3 IMAD R4, R4, R2, RZ ;  /* 0x0000000204043224 */ /* 0x001fc800078e02ff */
[----:B------:R-:W-:Y:S01]  /*2910*/  @P3 IMAD R3, R28, R3, R4 ;  /* 0x000000031c033224 */ /* 0x000fe200078e0204 */
[----:B------:R-:W-:-:S05]  /*2920*/  @P3 MOV R4, R46 ;  /* 0x0000002e00043202 */ /* 0x000fca0000000f00 */
[----:B------:R-:W-:Y:S01]  /*2930*/  @P3 IMAD.WIDE.U32 R4, R28, R2, R4 ;  /* 0x000000021c043225 */ /* 0x000fe200078e0004 */
[----:B------:R-:W-:-:S04]  /*2940*/  SHF.R.S32.HI R28, RZ, 0x1f, R30 ;  /* 0x0000001fff1c7819 */ /* 0x000fc8000001141e */
[----:B------:R-:W-:Y:S02]  /*2950*/  @P3 IADD3 R3, R5, R3, RZ ;  /* 0x0000000305033210 */ /* 0x000fe40007ffe0ff */
[C---:B------:R-:W-:Y:S02]  /*2960*/  @P3 SHF.L.U32 R2, R4.reuse, 0x1, RZ ;  /* 0x0000000104023819 */ /* 0x040fe400000006ff */
[----:B------:R-:W-:Y:S02]  /*2970*/  @P3 SHF.L.U64.HI R3, R4, 0x1, R3 ;  /* 0x0000000104033819 */ /* 0x000fe40000010203 */
[----:B------:R-:W0:Y:S01]  /*2980*/  @P3 LDC.64 R4, c[0x0][0x228] ;  /* 0x00008a00ff043b82 */ /* 0x000e220000000a00 */
[----:B---3--:R-:W-:-:S04]  /*2990*/  @P3 IADD3 R48, P0, R2, R48, RZ ;  /* 0x0000003002303210 */ /* 0x008fc80007f1e0ff */
[----:B------:R-:W-:Y:S02]  /*29a0*/  @P3 IADD3.X R49, R3, R49, RZ, P0, !PT ;  /* 0x0000003103313210 */ /* 0x000fe400007fe4ff */
[----:B0-----:R-:W-:-:S04]  /*29b0*/  @P3 IADD3 R4, P0, R2, R4, RZ ;  /* 0x0000000402043210 */ /* 0x001fc80007f1e0ff */
[----:B------:R-:W-:Y:S02]  /*29c0*/  @P3 IADD3.X R5, R3, R5, RZ, P0, !PT ;  /* 0x0000000503053210 */ /* 0x000fe400007fe4ff */
[----:B------:R-:W0:Y:S01]  /*29d0*/  @P2 LDC.64 R2, c[0x0][0x288] ;  /* 0x0000a200ff022b82 */ /* 0x000e220000000a00 */
[----:B------:R-:W-:Y:S01]  /*29e0*/  LOP3.LUT P3, RZ, R73, 0x40, RZ, 0xc0, !PT ;  /* 0x0000004049ff7812 */ /* 0x000fe2000786c0ff */
        /* <DEDUP_REMOVED lines=9> */
[----:B-1----:R-:W-:-:S04]  /*2a80*/  @P2 IADD3 R38, P0, R29, R38, RZ ;  /* 0x000000261d262210 */ /* 0x002fc80007f1e0ff */
[----:B------:R-:W-:Y:S02]  /*2a90*/  @P2 IADD3.X R39, R28, R39, RZ, P0, !PT ;  /* 0x000000271c272210 */ /* 0x000fe400007fe4ff */
[----:B0-----:R-:W-:-:S04]  /*2aa0*/  @P2 IADD3 R2, P0, R29, R2, RZ ;  /* 0x000000021d022210 */ /* 0x001fc80007f1e0ff */
[----:B------:R-:W-:Y:S02]  /*2ab0*/  @P2 IADD3.X R3, R28, R3, RZ, P0, !PT ;  /* 0x000000031c032210 */ /* 0x000fe400007fe4ff */
[----:B------:R-:W0:Y:S01]  /*2ac0*/  @P1 LDC.64 R28, c[0x0][0x288] ;  /* 0x0000a200ff1c1b82 */ /* 0x000e220000000a00 */
[----:B------:R-:W-:-:S13]  /*2ad0*/  LOP3.LUT P2, RZ, R73, 0x80, RZ, 0xc0, !PT ;  /* 0x0000008049ff7812 */ /* 0x000fda000784c0ff */
[----:B------:R-:W-:Y:S02]  /*2ae0*/  @P2 LOP3.LUT R0, R0, 0x2, RZ, 0xfc, !PT ;  /* 0x0000000200002812 */ /* 0x000fe400078efcff */
[----:B------:R-:W-:Y:S02]  /*2af0*/  LOP3.LUT P2, RZ, R73, 0x100, RZ, 0xc0, !PT ;  /* 0x0000010049ff7812 */ /* 0x000fe4000784c0ff */
[----:B------:R-:W-:Y:S01]  /*2b00*/  LOP3.LUT R0, R0, 0xfffffffb, RZ, 0xc0, !PT ;  /* 0xfffffffb00007812 */ /* 0x000fe200078ec0ff */
[----:B0-----:R-:W-:-:S04]  /*2b10*/  @P1 IMAD R30, R30, R28, RZ ;  /* 0x0000001c1e1e1224 */ /* 0x001fc800078e02ff */
[----:B------:R-:W-:Y:S01]  /*2b20*/  @P1 IMAD R29, R32, R29, R30 ;  /* 0x0000001d201d1224 */ /* 0x000fe200078e021e */
[----:B------:R-:W-:-:S05]  /*2b30*/  @P1 MOV R30, R46 ;  /* 0x0000002e001e1202 */ /* 0x000fca0000000f00 */
[----:B------:R-:W-:Y:S02]  /*2b40*/  @P2 LOP3.LUT R0, R0, 0x4, RZ, 0xfc, !PT ;  /* 0x0000000400002812 */ /* 0x000fe400078efcff */
[----:B------:R-:W-:Y:S01]  /*2b50*/  LOP3.LUT P2, RZ, R73, 0x200, RZ, 0xc0, !PT ;  /* 0x0000020049ff7812 */ /* 0x000fe2000784c0ff */
[----:B------:R-:W-:-:S05]  /*2b60*/  @P1 IMAD.WIDE.U32 R30, R32, R28, R30 ;  /* 0x0000001c201e1225 */ /* 0x000fca00078e001e */
[----:B------:R-:W-:Y:S02]  /*2b70*/  @P1 IADD3 R29, R31, R29, RZ ;  /* 0x0000001d1f1d1210 */ /* 0x000fe40007ffe0ff */
[C---:B------:R-:W-:Y:S02]  /*2b80*/  @P1 SHF.L.U32 R31, R30.reuse, 0x1, RZ ;  /* 0x000000011e1f1819 */ /* 0x040fe400000006ff */
[----:B------:R-:W-:Y:S02]  /*2b90*/  @P1 SHF.L.U64.HI R30, R30, 0x1, R29 ;  /* 0x000000011e1e1819 */ /* 0x000fe4000001021d */
[----:B------:R-:W0:Y:S01]  /*2ba0*/  @P1 LDC.64 R28, c[0x0][0x228] ;  /* 0x00008a00ff1c1b82 */ /* 0x000e220000000a00 */
[----:B--2---:R-:W-:-:S04]  /*2bb0*/  @P1 IADD3 R36, P0, R31, R36, RZ ;  /* 0x000000241f241210 */ /* 0x004fc80007f1e0ff */
[----:B------:R-:W-:Y:S02]  /*2bc0*/  @P1 IADD3.X R37, R30, R37, RZ, P0, !PT ;  /* 0x000000251e251210 */ /* 0x000fe400007fe4ff */
[----:B0-----:R-:W-:-:S04]  /*2bd0*/  @P1 IADD3 R28, P0, R31, R28, RZ ;  /* 0x0000001c1f1c1210 */ /* 0x001fc80007f1e0ff */
[----:B------:R-:W-:Y:S01]  /*2be0*/  @P1 IADD3.X R29, R30, R29, RZ, P0, !PT ;  /* 0x0000001d1e1d1210 */ /* 0x000fe200007fe4ff */
[----:B------:R-:W-:-:S05]  /*2bf0*/  IMAD.WIDE.U32 R30, R75, 0x5397829d, RZ ;  /* 0x5397829d4b1e7825 */ /* 0x000fca00078e00ff */
[----:B------:R-:W-:-:S05]  /*2c00*/  SHF.R.U32.HI R30, RZ, 0x4, R31 ;  /* 0x00000004ff1e7819 */ /* 0x000fca000001161f */
[----:B------:R-:W-:-:S05]  /*2c10*/  IMAD R35, R35, UR22, R30 ;  /* 0x0000001623237c24 */ /* 0x000fca000f8e021e */
[----:B------:R-:W-:-:S04]  /*2c20*/  IADD3 R30, R35, 0xc8, RZ ;  /* 0x000000c8231e7810 */ /* 0x000fc80007ffe0ff */
[----:B------:R-:W-:Y:S02]  /*2c30*/  SHF.R.S32.HI R31, RZ, 0x1f, R30 ;  /* 0x0000001fff1f7819 */ /* 0x000fe4000001141e */
[----:B------:R-:W-:-:S04]  /*2c40*/  ISETP.GE.U32.AND P0, PT, R30, UR6, PT ;  /* 0x000000061e007c0c */ /* 0x000fc8000bf06070 */
[----:B------:R-:W-:-:S04]  /*2c50*/  ISETP.GE.AND.EX P0, PT, R31, UR7, PT, P0 ;  /* 0x000000071f007c0c */ /* 0x000fc8000bf06300 */
[----:B------:R-:W-:-:S13]  /*2c60*/  ISETP.LT.U32.AND P0, PT, R75, 0x188, !P0 ;  /* 0x000001884b00780c */ /* 0x000fda0004701070 */
[----:B------:R-:W0:Y:S01]  /*2c70*/  @P0 LDC.64 R32, c[0x0][0x288] ;  /* 0x0000a200ff200b82 */ /* 0x000e220000000a00 */
[----:B------:R-:W-:-:S07]  /*2c80*/  @P0 MOV R69, R45 ;  /* 0x0000002d00450202 */ /* 0x000fce0000000f00 */
[----:B------:R-:W1:Y:S01]  /*2c90*/  @P0 LDC.64 R30, c[0x0][0x230] ;  /* 0x00008c00ff1e0b82 */ /* 0x000e620000000a00 */
[----:B0-----:R-:W-:-:S04]  /*2ca0*/  @P0 IMAD R68, R68, R32, RZ ;  /* 0x0000002044440224 */ /* 0x001fc800078e02ff */
[----:B------:R-:W-:Y:S01]  /*2cb0*/  @P0 IMAD R33, R70, R33, R68 ;  /* 0x0000002146210224 */ /* 0x000fe200078e0244 */
[----:B------:R-:W-:-:S05]  /*2cc0*/  @P0 MOV R68, R46 ;  /* 0x0000002e00440202 */ /* 0x000fca0000000f00 */
[----:B------:R-:W-:-:S05]  /*2cd0*/  @P0 IMAD.WIDE.U32 R68, R70, R32, R68 ;  /* 0x0000002046440225 */ /* 0x000fca00078e0044 */
[----:B------:R-:W-:Y:S02]  /*2ce0*/  @P0 IADD3 R33, R69, R33, RZ ;  /* 0x0000002145210210 */ /* 0x000fe40007ffe0ff */
[C---:B------:R-:W-:Y:S02]  /*2cf0*/  @P0 SHF.L.U32 R69, R68.reuse, 0x1, RZ ;  /* 0x0000000144450819 */ /* 0x040fe400000006ff */
[----:B------:R-:W-:Y:S02]  /*2d00*/  @P0 SHF.L.U64.HI R68, R68, 0x1, R33 ;  /* 0x0000000144440819 */ /* 0x000fe40000010221 */
[----:B-1----:R-:W-:Y:S01]  /*2d10*/  @P0 IADD3 R30, P1, R69, R30, RZ ;  /* 0x0000001e451e0210 */ /* 0x002fe20007f3e0ff */
[----:B------:R-:W0:Y:S03]  /*2d20*/  @P0 LDC.64 R32, c[0x0][0x228] ;  /* 0x00008a00ff200b82 */ /* 0x000e260000000a00 */
[----:B------:R-:W-:-:S05]  /*2d30*/  @P0 IADD3.X R31, R68, R31, RZ, P1, !PT ;  /* 0x0000001f441f0210 */ /* 0x000fca0000ffe4ff */
[----:B------:R1:W2:Y:S01]  /*2d40*/  @P0 LDG.E R72, desc[UR20][R30.64] ;  /* 0x000000141e480981 */ /* 0x0002a2000c1e1900 */
[----:B0-----:R-:W-:-:S04]  /*2d50*/  @P0 IADD3 R32, P1, R69, R32, RZ ;  /* 0x0000002045200210 */ /* 0x001fc80007f3e0ff */
[----:B------:R-:W-:-:S05]  /*2d60*/  @P0 IADD3.X R33, R68, R33, RZ, P1, !PT ;  /* 0x0000002144210210 */ /* 0x000fca0000ffe4ff */
[----:B------:R0:W3:Y:S01]  /*2d70*/  @P0 LDG.E R71, desc[UR20][R32.64] ;  /* 0x0000001420470981 */ /* 0x0000e2000c1e1900 */
[----:B-1----:R-:W-:-:S04]  /*2d80*/  IADD3 R30, R35, 0xd0, RZ ;  /* 0x000000d0231e7810 */ /* 0x002fc80007ffe0ff */
[----:B------:R-:W-:Y:S02]  /*2d90*/  SHF.R.S32.HI R31, RZ, 0x1f, R30 ;  /* 0x0000001fff1f7819 */ /* 0x000fe4000001141e */
[----:B------:R-:W-:-:S04]  /*2da0*/  ISETP.GE.U32.AND P0, PT, R30, UR6, PT ;  /* 0x000000061e007c0c */ /* 0x000fc8000bf06070 */
[----:B------:R-:W-:-:S04]  /*2db0*/  ISETP.GE.AND.EX P0, PT, R31, UR7, PT, P0 ;  /* 0x000000071f007c0c */ /* 0x000fc8000bf06300 */
[----:B------:R-:W-:-:S13]  /*2dc0*/  ISETP.LT.U32.AND P0, PT, R75, 0x188, !P0 ;  /* 0x000001884b00780c */ /* 0x000fda0004701070 */
[----:B0-----:R-:W0:Y:S01]  /*2dd0*/  @P0 LDC.64 R32, c[0x0][0x288] ;  /* 0x0000a200ff200b82 */ /* 0x001e220000000a00 */
[----:B------:R-:W-:-:S04]  /*2de0*/  IADD3 R70, R74, 0xd0, RZ ;  /* 0x000000d04a467810 */ /* 0x000fc80007ffe0ff */
[----:B------:R-:W-:-:S03]  /*2df0*/  SHF.R.S32.HI R68, RZ, 0x1f, R70 ;  /* 0x0000001fff447819 */ /* 0x000fc60000011446 */
[----:B------:R-:W1:Y:S01]  /*2e00*/  @P0 LDC.64 R30, c[0x0][0x230] ;  /* 0x00008c00ff1e0b82 */ /* 0x000e620000000a00 */
[----:B------:R-:W-:Y:S01]  /*2e10*/  @P0 MOV R69, R45 ;  /* 0x0000002d00450202 */ /* 0x000fe20000000f00 */
        /* <DEDUP_REMOVED lines=9> */
[----:B------:R-:W-:-:S02]  /*2eb0*/  @P0 IADD3.X R31, R68, R31, RZ, P1, !PT ;  /* 0x0000001f441f0210 */ /* 0x000fc40000ffe4ff */
[----:B0-----:R-:W-:-:S04]  /*2ec0*/  @P0 IADD3 R32, P1, R69, R32, RZ ;  /* 0x0000002045200210 */ /* 0x001fc80007f3e0ff */
[----:B------:R-:W-:Y:S02]  /*2ed0*/  @P0 IADD3.X R33, R68, R33, RZ, P1, !PT ;  /* 0x0000002144210210 */ /* 0x000fe40000ffe4ff */
[----:B------:R-:W-:-:S04]  /*2ee0*/  IADD3 R70, R74, 0xd8, RZ ;  /* 0x000000d84a467810 */ /* 0x000fc80007ffe0ff */
[----:B------:R-:W-:Y:S01]  /*2ef0*/  SHF.R.S32.HI R68, RZ, 0x1f, R70 ;  /* 0x0000001fff447819 */ /* 0x000fe20000011446 */
[----:B--2---:R0:W-:Y:S02]  /*2f00*/  STL [R1+0x78], R72 ;  /* 0x0000784801007387 */ /* 0x0041e40000100800 */
[----:B0-----:R-:W-:-:S10]  /*2f10*/  HFMA2.MMA R72, -RZ, RZ, 0, 0 ;  /* 0x00000000ff487435 */ /* 0x001fd400000001ff */
[----:B------:R0:W2:Y:S04]  /*2f20*/  @P0 LDG.E R72, desc[UR20][R30.64] ;  /* 0x000000141e480981 */ /* 0x0000a8000c1e1900 */
[----:B---3--:R1:W-:Y:S02]  /*2f30*/  STL [R1+0x74], R71 ;  /* 0x0000744701007387 */ /* 0x0083e40000100800 */
[----:B-1----:R-:W-:Y:S02]  /*2f40*/  MOV R71, RZ ;  /* 0x000000ff00477202 */ /* 0x002fe40000000f00 */
[----:B0-----:R-:W-:-:S04]  /*2f50*/  IADD3 R30, R35, 0xd8, RZ ;  /* 0x000000d8231e7810 */ /* 0x001fc80007ffe0ff */
[----:B------:R0:W3:Y:S01]  /*2f60*/  @P0 LDG.E R71, desc[UR20][R32.64] ;  /* 0x0000001420470981 */ /* 0x0000e2000c1e1900 */
[----:B------:R-:W-:Y:S02]  /*2f70*/  SHF.R.S32.HI R31, RZ, 0x1f, R30 ;  /* 0x0000001fff1f7819 */ /* 0x000fe4000001141e */
[----:B------:R-:W-:-:S04]  /*2f80*/  ISETP.GE.U32.AND P0, PT, R30, UR6, PT ;  /* 0x000000061e007c0c */ /* 0x000fc8000bf06070 */
[----:B------:R-:W-:-:S04]  /*2f90*/  ISETP.GE.AND.EX P0, PT, R31, UR7, PT, P0 ;  /* 0x000000071f007c0c */ /* 0x000fc8000bf06300 */
[----:B------:R-:W-:-:S13]  /*2fa0*/  ISETP.LT.U32.AND P0, PT, R75, 0x188, !P0 ;  /* 0x000001884b00780c */ /* 0x000fda0004701070 */
[----:B0-----:R-:W0:Y:S01]  /*2fb0*/  @P0 LDC.64 R32, c[0x0][0x288] ;  /* 0x0000a200ff200b82 */ /* 0x001e220000000a00 */
        /* <DEDUP_REMOVED lines=9> */
[----:B------:R-:W0:Y:S01]  /*3050*/  @P0 LDC.64 R32, c[0x0][0x228] ;  /* 0x00008a00ff200b82 */ /* 0x000e220000000a00 */
[----:B-1----:R-:W-:-:S04]  /*3060*/  @P0 IADD3 R30, P1, R69, R30, RZ ;  /* 0x0000001e451e0210 */ /* 0x002fc80007f3e0ff */
[----:B------:R-:W-:-:S05]  /*3070*/  @P0 IADD3.X R31, R68, R31, RZ, P1, !PT ;  /* 0x0000001f441f0210 */ /* 0x000fca0000ffe4ff */
[----:B------:R1:W4:Y:S01]  /*3080*/  @P0 LDG.E R124, desc[UR20][R30.64] ;  /* 0x000000141e7c0981 */ /* 0x000322000c1e1900 */
[----:B0-----:R-:W-:Y:S02]  /*3090*/  @P0 IADD3 R32, P1, R69, R32, RZ ;  /* 0x0000002045200210 */ /* 0x001fe40007f3e0ff */
[----:B-1----:R-:W-:Y:S02]  /*30a0*/  IADD3 R30, R35, 0xe0, RZ ;  /* 0x000000e0231e7810 */ /* 0x002fe40007ffe0ff */
[----:B------:R-:W-:Y:S02]  /*30b0*/  @P0 IADD3.X R33, R68, R33, RZ, P1, !PT ;  /* 0x0000002144210210 */ /* 0x000fe40000ffe4ff */
[----:B------:R-:W-:-:S03]  /*30c0*/  SHF.R.S32.HI R31, RZ, 0x1f, R30 ;  /* 0x0000001fff1f7819 */ /* 0x000fc6000001141e */
[----:B------:R0:W4:Y:S01]  /*30d0*/  @P0 LDG.E R122, desc[UR20][R32.64] ;  /* 0x00000014207a0981 */ /* 0x000122000c1e1900 */
[----:B------:R-:W-:-:S04]  /*30e0*/  ISETP.GE.U32.AND P0, PT, R30, UR6, PT ;  /* 0x000000061e007c0c */ /* 0x000fc8000bf06070 */
[----:B------:R-:W-:-:S04]  /*30f0*/  ISETP.GE.AND.EX P0, PT, R31, UR7, PT, P0 ;  /* 0x000000071f007c0c */ /* 0x000fc8000bf06300 */
[----:B------:R-:W-:-:S13]  /*3100*/  ISETP.LT.U32.AND P0, PT, R75, 0x188, !P0 ;  /* 0x000001884b00780c */ /* 0x000fda0004701070 */
[----:B0-----:R-:W0:Y:S01]  /*3110*/  @P0 LDC.64 R32, c[0x0][0x288] ;  /* 0x0000a200ff200b82 */ /* 0x001e220000000a00 */
[----:B------:R-:W-:-:S04]  /*3120*/  IADD3 R70, R74, 0xe0, RZ ;  /* 0x000000e04a467810 */ /* 0x000fc80007ffe0ff */
[----:B------:R-:W-:Y:S02]  /*3130*/  SHF.R.S32.HI R68, RZ, 0x1f, R70 ;  /* 0x0000001fff447819 */ /* 0x000fe40000011446 */
[----:B------:R-:W-:Y:S01]  /*3140*/  @P0 MOV R69, R45 ;  /* 0x0000002d00450202 */ /* 0x000fe20000000f00 */
[----:B------:R-:W1:Y:S02]  /*3150*/  @P0 LDC.64 R30, c[0x0][0x230] ;  /* 0x00008c00ff1e0b82 */ /* 0x000e640000000a00 */
        /* <DEDUP_REMOVED lines=9> */
[----:B------:R-:W-:Y:S02]  /*31f0*/  @P0 IADD3.X R31, R68, R31, RZ, P1, !PT ;  /* 0x0000001f441f0210 */ /* 0x000fe40000ffe4ff */
[----:B0-----:R-:W-:-:S04]  /*3200*/  @P0 IADD3 R32, P1, R69, R32, RZ ;  /* 0x0000002045200210 */ /* 0x001fc80007f3e0ff */
[----:B------:R-:W-:-:S05]  /*3210*/  @P0 IADD3.X R33, R68, R33, RZ, P1, !PT ;  /* 0x0000002144210210 */ /* 0x000fca0000ffe4ff */
[----:B------:R-:W4:Y:S01]  /*3220*/  @P0 LDG.E R121, desc[UR20][R32.64] ;  /* 0x0000001420790981 */ /* 0x000f22000c1e1900 */
[----:B------:R-:W-:-:S04]  /*3230*/  IADD3 R70, R74, 0xe8, RZ ;  /* 0x000000e84a467810 */ /* 0x000fc80007ffe0ff */
[----:B------:R-:W-:Y:S01]  /*3240*/  SHF.R.S32.HI R68, RZ, 0x1f, R70 ;  /* 0x0000001fff447819 */ /* 0x000fe20000011446 */
[----:B--2---:R0:W-:Y:S02]  /*3250*/  STL [R1+0x4c], R72 ;  /* 0x00004c4801007387 */ /* 0x0041e40000100800 */
[----:B0-----:R-:W-:-:S10]  /*3260*/  HFMA2.MMA R72, -RZ, RZ, 0, 0 ;  /* 0x00000000ff487435 */ /* 0x001fd400000001ff */
[----:B------:R0:W5:Y:S02]  /*3270*/  @P0 LDG.E R72, desc[UR20][R30.64] ;  /* 0x000000141e480981 */ /* 0x000164000c1e1900 */
[----:B0-----:R-:W-:-:S04]  /*3280*/  IADD3 R30, R35, 0xe8, RZ ;  /* 0x000000e8231e7810 */ /* 0x001fc80007ffe0ff */
        /* <DEDUP_REMOVED lines=15> */
[----:B-1----:R-:W-:Y:S01]  /*3380*/  @P0 IADD3 R30, P1, R69, R30, RZ ;  /* 0x0000001e451e0210 */ /* 0x002fe20007f3e0ff */
[----:B---3--:R1:W-:Y:S03]  /*3390*/  STL [R1+0x6c], R71 ;  /* 0x00006c4701007387 */ /* 0x0083e60000100800 */
[----:B------:R-:W-:-:S02]  /*33a0*/  @P0 IADD3.X R31, R68, R31, RZ, P1, !PT ;  /* 0x0000001f441f0210 */ /* 0x000fc40000ffe4ff */
[----:B------:R-:W-:Y:S02]  /*33b0*/  IADD3 R35, R35, 0xf0, RZ ;  /* 0x000000f023237810 */ /* 0x000fe40007ffe0ff */
[----:B-1----:R-:W-:-:S06]  /*33c0*/  CS2R R70, SRZ ;  /* 0x0000000000467805 */ /* 0x002fcc000001ff00 */
[----:B------:R1:W5:Y:S01]  /*33d0*/  @P0 LDG.E R71, desc[UR20][R30.64] ;  /* 0x000000141e470981 */ /* 0x000362000c1e1900 */
[----:B0-----:R-:W-:-:S04]  /*33e0*/  @P0 IADD3 R32, P1, R69, R32, RZ ;  /* 0x0000002045200210 */ /* 0x001fc80007f3e0ff */
[----:B------:R-:W-:Y:S02]  /*33f0*/  @P0 IADD3.X R33, R68, R33, RZ, P1, !PT ;  /* 0x0000002144210210 */ /* 0x000fe40000ffe4ff */
[----:B-1----:R-:W-:-:S03]  /*3400*/  SHF.R.S32.HI R30, RZ, 0x1f, R35 ;  /* 0x0000001fff1e7819 */ /* 0x002fc60000011423 */
[----:B------:R0:W2:Y:S01]  /*3410*/  @P0 LDG.E R120, desc[UR20][R32.64] ;  /* 0x0000001420780981 */ /* 0x0000a2000c1e1900 */
        /* <DEDUP_REMOVED lines=18> */
[----:B------:R-:W5:Y:S01]  /*3540*/  @P0 LDG.E R70, desc[UR20][R30.64] ;  /* 0x000000141e460981 */ /* 0x000f62000c1e1900 */
[----:B0-----:R-:W-:Y:S02]  /*3550*/  @P0 IADD3 R32, P1, R35, R32, RZ ;  /* 0x0000002023200210 */ /* 0x001fe40007f3e0ff */
[----:B------:R-:W-:Y:S02]  /*3560*/  IADD3 R35, R74, 0xf8, RZ ;  /* 0x000000f84a237810 */ /* 0x000fe40007ffe0ff */
[----:B------:R-:W-:Y:S02]  /*3570*/  @P0 IADD3.X R33, R68, R33, RZ, P1, !PT ;  /* 0x0000002144210210 */ /* 0x000fe40000ffe4ff */
[----:B------:R-:W-:-:S03]  /*3580*/  SHF.R.S32.HI R68, RZ, 0x1f, R35 ;  /* 0x0000001fff447819 */ /* 0x000fc60000011423 */
[----:B------:R0:W3:Y:S01]  /*3590*/  @P0 LDG.E R123, desc[UR20][R32.64] ;  /* 0x00000014207b0981 */ /* 0x0000e2000c1e1900 */
[----:B------:R-:W-:-:S04]  /*35a0*/  ISETP.GE.U32.AND P0, PT, R35, UR6, PT ;  /* 0x0000000623007c0c */ /* 0x000fc8000bf06070 */
[----:B------:R-:W-:Y:S01]  /*35b0*/  ISETP.GE.AND.EX P0, PT, R68, UR7, PT, P0 ;  /* 0x0000000744007c0c */ /* 0x000fe2000bf06300 */
[----:B------:R-:W-:-:S03]  /*35c0*/  ULDC.64 UR6, c[0x0][0x248] ;  /* 0x0000920000067ab9 */ /* 0x000fc60000000a00 */
[----:B------:R-:W-:-:S13]  /*35d0*/  ISETP.GT.U32.OR P0, PT, R75, 0x187, P0 ;  /* 0x000001874b00780c */ /* 0x000fda0000704470 */
[----:B0-----:R-:W0:Y:S08]  /*35e0*/  @!P0 LDC.64 R32, c[0x0][0x288] ;  /* 0x0000a200ff208b82 */ /* 0x001e300000000a00 */
[----:B------:R-:W1:Y:S01]  /*35f0*/  @!P0 LDC.64 R30, c[0x0][0x230] ;  /* 0x00008c00ff1e8b82 */ /* 0x000e620000000a00 */
[----:B------:R-:W-:Y:S01]  /*3600*/  @!P0 MOV R69, R45 ;  /* 0x0000002d00458202 */ /* 0x000fe20000000f00 */
[----:B0-----:R-:W-:-:S04]  /*3610*/  @!P0 IMAD R68, R68, R32, RZ ;  /* 0x0000002044448224 */ /* 0x001fc800078e02ff */
[----:B------:R-:W-:Y:S01]  /*3620*/  @!P0 IMAD R33, R35, R33, R68 ;  /* 0x0000002123218224 */ /* 0x000fe200078e0244 */
[----:B------:R-:W-:-:S05]  /*3630*/  @!P0 MOV R68, R46 ;  /* 0x0000002e00448202 */ /* 0x000fca0000000f00 */
[----:B------:R-:W-:-:S05]  /*3640*/  @!P0 IMAD.WIDE.U32 R68, R35, R32, R68 ;  /* 0x0000002023448225 */ /* 0x000fca00078e0044 */
[----:B------:R-:W-:Y:S02]  /*3650*/  @!P0 IADD3 R33, R69, R33, RZ ;  /* 0x0000002145218210 */ /* 0x000fe40007ffe0ff */
[C---:B------:R-:W-:Y:S01]  /*3660*/  @!P0 SHF.L.U32 R35, R68.reuse, 0x1, RZ ;  /* 0x0000000144238819 */ /* 0x040fe200000006ff */
[----:B------:R-:W-:Y:S01]  /*3670*/  HFMA2.MMA R69, -RZ, RZ, 0, 0 ;  /* 0x00000000ff457435 */ /* 0x000fe200000001ff */
[----:B------:R-:W-:Y:S02]  /*3680*/  @!P0 SHF.L.U64.HI R68, R68, 0x1, R33 ;  /* 0x0000000144448819 */ /* 0x000fe40000010221 */
[----:B-1----:R-:W-:Y:S01]  /*3690*/  @!P0 IADD3 R30, P1, R35, R30, RZ ;  /* 0x0000001e231e8210 */ /* 0x002fe20007f3e0ff */
[----:B------:R-:W-:Y:S01]  /*36a0*/  UIMAD.WIDE UR6, UR12, 0x8, UR6 ;  /* 0x000000080c0678a5 */ /* 0x000fe2000f8e0206 */
[----:B------:R-:W0:Y:S02]  /*36b0*/  @!P0 LDC.64 R32, c[0x0][0x228] ;  /* 0x00008a00ff208b82 */ /* 0x000e240000000a00 */
[----:B------:R-:W-:-:S05]  /*36c0*/  @!P0 IADD3.X R31, R68, R31, RZ, P1, !PT ;  /* 0x0000001f441f8210 */ /* 0x000fca0000ffe4ff */
[----:B------:R1:W5:Y:S02]  /*36d0*/  @!P0 LDG.E R69, desc[UR20][R30.64] ;  /* 0x000000141e458981 */ /* 0x000364000c1e1900 */
[----:B-1----:R-:W-:Y:S02]  /*36e0*/  MOV R30, UR6 ;  /* 0x00000006001e7c02 */ /* 0x002fe40008000f00 */
[----:B------:R-:W-:-:S06]  /*36f0*/  MOV R31, UR7 ;  /* 0x00000007001f7c02 */ /* 0x000fcc0008000f00 */
[----:B------:R-:W4:Y:S01]  /*3700*/  LDG.E.64 R30, desc[UR20][R30.64] ;  /* 0x000000141e1e7981 */ /* 0x000f22000c1e1b00 */
[----:B0-----:R-:W-:-:S04]  /*3710*/  @!P0 IADD3 R32, P1, R35, R32, RZ ;  /* 0x0000002023208210 */ /* 0x001fc80007f3e0ff */
[----:B------:R-:W-:-:S05]  /*3720*/  @!P0 IADD3.X R33, R68, R33, RZ, P1, !PT ;  /* 0x0000002144218210 */ /* 0x000fca0000ffe4ff */
[----:B------:R0:W3:Y:S02]  /*3730*/  @!P0 LDG.E R125, desc[UR20][R32.64] ;  /* 0x00000014207d8981 */ /* 0x0000e4000c1e1900 */
[----:B0-----:R-:W0:Y:S01]  /*3740*/  @P6 LDC.64 R32, c[0x0][0x288] ;  /* 0x0000a200ff206b82 */ /* 0x001e220000000a00 */
[----:B------:R-:W-:-:S04]  /*3750*/  IADD3 R68, R74, 0xc0, RZ ;  /* 0x000000c04a447810 */ /* 0x000fc80007ffe0ff */
[----:B------:R-:W-:-:S05]  /*3760*/  SHF.R.S32.HI R116, RZ, 0x1f, R68 ;  /* 0x0000001fff747819 */ /* 0x000fca0000011444 */
        /* <DEDUP_REMOVED lines=8> */
[C---:B------:R-:W-:Y:S02]  /*37f0*/  LOP3.LUT P1, RZ, R73.reuse, 0x400, RZ, 0xc0, !PT ;  /* 0x0000040049ff7812 */ /* 0x040fe4000782c0ff */
[----:B------:R-:W-:-:S04]  /*3800*/  LOP3.LUT R73, R73, 0xffbfffff, RZ, 0xc0, !PT ;  /* 0xffbfffff49497812 */ /* 0x000fc800078ec0ff */
[----:B------:R-:W-:Y:S02]  /*3810*/  @P6 LOP3.LUT R73, R73, 0x400000, RZ, 0xfc, !PT ;  /* 0x0040000049496812 */ /* 0x000fe400078efcff */
[----:B------:R-:W-:-:S06]  /*3820*/  CS2R R118, SRZ ;  /* 0x0000000000767805 */ /* 0x000fcc000001ff00 */
[----:B------:R1:W3:Y:S01]  /*3830*/  @P3 LDG.E R118, desc[UR20][R58.64] ;  /* 0x000000143a763981 */ /* 0x0002e2000c1e1900 */
[----:B------:R-:W-:Y:S01]  /*3840*/  UMOV UR24, 0x3f800000 ;  /* 0x3f80000000187882 */ /* 0x000fe20000000000 */
[----:B-1----:R-:W-:-:S06]  /*3850*/  CS2R R58, SRZ ;  /* 0x00000000003a7805 */ /* 0x002fcc000001ff00 */
[----:B------:R1:W5:Y:S04]  /*3860*/  @P4 LDG.E R59, desc[UR20][R56.64] ;  /* 0x00000014383b4981 */ /* 0x000368000c1e1900 */
[----:B------:R-:W5:Y:S01]  /*3870*/  @P5 LDG.E R58, desc[UR20][R96.64] ;  /* 0x00000014603a5981 */ /* 0x000f62000c1e1900 */
[----:B-1----:R-:W-:-:S06]  /*3880*/  CS2R R56, SRZ ;  /* 0x0000000000387805 */ /* 0x002fcc000001ff00 */
[----:B------:R1:W5:Y:S02]  /*3890*/  @P5 LDG.E R57, desc[UR20][R54.64] ;  /* 0x0000001436395981 */ /* 0x000364000c1e1900 */
[----:B-1----:R-:W-:Y:S02]  /*38a0*/  CS2R R54, SRZ ;  /* 0x0000000000367805 */ /* 0x002fe4000001ff00 */
[----:B------:R-:W-:Y:S02]  /*38b0*/  LOP3.LUT P5, RZ, R73, 0x20000000, RZ, 0xc0, !PT ;  /* 0x2000000049ff7812 */ /* 0x000fe400078ac0ff */
[----:B----4-:R-:W-:-:S13]  /*38c0*/  R2UR UR23, R30 ;  /* 0x000000001e1772ca */ /* 0x010fda00000e0000 */
[----:B------:R-:W-:-:S05]  /*38d0*/  MOV R35, UR23 ;  /* 0x0000001700237c02 */ /* 0x000fca0008000f00 */
[----:B------:R-:W-:Y:S02]  /*38e0*/  FFMA.FTZ R35, -R35, UR23, R31 ;  /* 0x0000001723237c23 */ /* 0x000fe4000801011f */
[----:B------:R-:W1:Y:S03]  /*38f0*/  @P6 LDC.64 R30, c[0x0][0x230] ;  /* 0x00008c00ff1e6b82 */ /* 0x000e660000000a00 */
[----:B------:R-:W-:-:S13]  /*3900*/  FSETP.GTU.FTZ.AND P0, PT, R35, RZ, PT ;  /* 0x000000ff2300720b */ /* 0x000fda0003f1c000 */
[----:B------:R-:W-:-:S05]  /*3910*/  VOTEU.ANY UP0, P0 ;  /* 0x00000000003f7886 */ /* 0x000fca0000000100 */
[----:B------:R-:W-:Y:S01]  /*3920*/  @UP0 ULDC UR5, c[0x0][0x250] ;  /* 0x0000940000050ab9 */ /* 0x000fe20000000800 */
[----:B-1----:R-:W-:-:S04]  /*3930*/  @P6 IADD3 R30, P0, R68, R30, RZ ;  /* 0x0000001e441e6210 */ /* 0x002fc80007f1e0ff */
[----:B------:R-:W-:Y:S02]  /*3940*/  @P6 IADD3.X R31, R116, R31, RZ, P0, !PT ;  /* 0x0000001f741f6210 */ /* 0x000fe400007fe4ff */
[----:B------:R-:W-:-:S13]  /*3950*/  PLOP3.LUT P0, PT, PT, PT, UP0, 0x80, 0x0 ;  /* 0x000000000000781c */ /* 0x000fda0003f0f008 */
[----:B------:R-:W-:Y:S01]  /*3960*/  @P0 FADD.FTZ R35, R35, UR5 ;  /* 0x0000000523230e21 */ /* 0x000fe20008010000 */
[----:B------:R-:W-:-:S13]  /*3970*/  PLOP3.LUT P0, PT, PT, PT, UP0, 0x80, 0x0 ;  /* 0x000000000000781c */ /* 0x000fda0003f0f008 */
[----:B------:R-:W1:Y:S01]  /*3980*/  @P0 MUFU.RSQ R35, R35 ;  /* 0x0000002300230308 */ /* 0x000e620000001400 */
[----:B0-----:R-:W-:-:S04]  /*3990*/  @P6 IADD3 R32, P0, R68, R32, RZ ;  /* 0x0000002044206210 */ /* 0x001fc80007f1e0ff */
[----:B------:R-:W-:Y:S02]  /*39a0*/  @P6 IADD3.X R33, R116, R33, RZ, P0, !PT ;  /* 0x0000002174216210 */ /* 0x000fe400007fe4ff */
[----:B------:R-:W-:Y:S01]  /*39b0*/  LOP3.LUT P6, RZ, R73, 0x200000, RZ, 0xc0, !PT ;  /* 0x0020000049ff7812 */ /* 0x000fe200078cc0ff */
[----:B------:R-:W-:Y:S01]  /*39c0*/  HFMA2.MMA R68, -RZ, RZ, 0, 0 ;  /* 0x00000000ff447435 */ /* 0x000fe200000001ff */
[----:B------:R-:W-:Y:S02]  /*39d0*/  PLOP3.LUT P0, PT, PT, PT, UP0, 0x80, 0x0 ;  /* 0x000000000000781c */ /* 0x000fe40003f0f008 */
[----:B------:R-:W-:-:S06]  /*39e0*/  CS2R R116, SRZ ;  /* 0x0000000000747805 */ /* 0x000fcc000001ff00 */
[----:B------:R-:W4:Y:S04]  /*39f0*/  @P2 LDG.E R116, desc[UR20][R108.64] ;  /* 0x000000146c742981 */ /* 0x000f28000c1e1900 */
[----:B------:R0:W5:Y:S02]  /*3a00*/  @P6 LDG.E R68, desc[UR20][R66.64] ;  /* 0x0000001442446981 */ /* 0x000164000c1e1900 */
[----:B0-----:R-:W-:-:S06]  /*3a10*/  CS2R R66, SRZ ;  /* 0x0000000000427805 */ /* 0x001fcc000001ff00 */
[----:B------:R0:W5:Y:S01]  /*3a20*/  @P2 LDG.E R66, desc[UR20][R64.64] ;  /* 0x0000001440422981 */ /* 0x000162000c1e1900 */
[----:B------:R-:W-:Y:S02]  /*3a30*/  LOP3.LUT P2, RZ, R0, 0x4, RZ, 0xc0, !PT ;  /* 0x0000000400ff7812 */ /* 0x000fe4000784c0ff */
[----:B-1----:R-:W-:Y:S01]  /*3a40*/  @P0 R2UR UR24, R35 ;  /* 0x00000000231802ca */ /* 0x002fe200000e0000 */
[----:B------:R-:W5:Y:S01]  /*3a50*/  @P1 LDG.E R67, desc[UR20][R112.64] ;  /* 0x0000001470431981 */ /* 0x000f62000c1e1900 */
[----:B------:R-:W-:Y:S02]  /*3a60*/  MOV R35, RZ ;  /* 0x000000ff00237202 */ /* 0x000fe40000000f00 */
[C---:B------:R-:W-:Y:S02]  /*3a70*/  LOP3.LUT P0, RZ, R73.reuse, 0x8, RZ, 0xc0, !PT ;  /* 0x0000000849ff7812 */ /* 0x040fe4000780c0ff */
[----:B0-----:R-:W-:Y:S02]  /*3a80*/  CS2R R64, SRZ ;  /* 0x0000000000407805 */ /* 0x001fe4000001ff00 */
[----:B------:R0:W4:Y:S01]  /*3a90*/  @P6 LDG.E R35, desc[UR20][R114.64] ;  /* 0x0000001472236981 */ /* 0x000122000c1e1900 */
[----:B------:R-:W-:-:S03]  /*3aa0*/  LOP3.LUT P6, RZ, R73, 0x4, RZ, 0xc0, !PT ;  /* 0x0000000449ff7812 */ /* 0x000fc600078cc0ff */
[----:B------:R-:W4:Y:S04]  /*3ab0*/  @P2 LDG.E R117, desc[UR20][R104.64] ;  /* 0x0000001468752981 */ /* 0x000f28000c1e1900 */
[----:B------:R-:W5:Y:S01]  /*3ac0*/  @P2 LDG.E R65, desc[UR20][R106.64] ;  /* 0x000000146a412981 */ /* 0x000f62000c1e1900 */
[----:B------:R-:W-:-:S03]  /*3ad0*/  LOP3.LUT P2, RZ, R0, 0x2, RZ, 0xc0, !PT ;  /* 0x0000000200ff7812 */ /* 0x000fc6000784c0ff */
[----:B------:R1:W5:Y:S01]  /*3ae0*/  @P0 LDG.E R55, desc[UR20][R42.64] ;  /* 0x000000142a370981 */ /* 0x000362000c1e1900 */
[----:B0-----:R-:W-:-:S03]  /*3af0*/  HFMA2.MMA R115, -RZ, RZ, 0, 0 ;  /* 0x00000000ff737435 */ /* 0x001fc600000001ff */
[----:B------:R-:W5:Y:S04]  /*3b00*/  @P6 LDG.E R54, desc[UR20][R92.64] ;  /* 0x000000145c366981 */ /* 0x000f68000c1e1900 */
[----:B------:R-:W5:Y:S01]  /*3b10*/  @P0 LDG.E R56, desc[UR20][R94.64] ;  /* 0x000000145e380981 */ /* 0x000f62000c1e1900 */
[----:B-1----:R-:W-:-:S03]  /*3b20*/  CS2R R42, SRZ ;  /* 0x00000000002a7805 */ /* 0x002fc6000001ff00 */
[----:B------:R0:W5:Y:S04]  /*3b30*/  @P2 LDG.E R64, desc[UR20][R60.64] ;  /* 0x000000143c402981 */ /* 0x000168000c1e1900 */
[----:B------:R1:W5:Y:S01]  /*3b40*/  @P6 LDG.E R43, desc[UR20][R40.64] ;  /* 0x00000014282b6981 */ /* 0x000362000c1e1900 */
[----:B------:R-:W-:-:S03]  /*3b50*/  LOP3.LUT P6, RZ, R73, 0x4000, RZ, 0xc0, !PT ;  /* 0x0000400049ff7812 */ /* 0x000fc600078cc0ff */
[----:B------:R-:W4:Y:S01]  /*3b60*/  @P1 LDG.E R115, desc[UR20][R110.64] ;  /* 0x000000146e731981 */ /* 0x000f22000c1e1900 */
[----:B0-----:R-:W-:Y:S02]  /*3b70*/  CS2R R60, SRZ ;  /* 0x00000000003c7805 */ /* 0x001fe4000001ff00 */
[C---:B------:R-:W-:Y:S01]  /*3b80*/  LOP3.LUT P1, RZ, R73.reuse, 0x2, RZ, 0xc0, !PT ;  /* 0x0000000249ff7812 */ /* 0x040fe2000782c0ff */
[----:B------:R-:W4:Y:S04]  /*3b90*/  @P2 LDG.E R119, desc[UR20][R102.64] ;  /* 0x0000001466772981 */ /* 0x000f28000c1e1900 */
[----:B------:R-:W5:Y:S01]  /*3ba0*/  @P3 LDG.E R61, desc[UR20][R100.64] ;  /* 0x00000014643d3981 */ /* 0x000f62000c1e1900 */
[----:B------:R-:W-:-:S03]  /*3bb0*/  LOP3.LUT P3, RZ, R73, 0x80000000, RZ, 0xc0, !PT ;  /* 0x8000000049ff7812 */ /* 0x000fc6000786c0ff */
[----:B------:R-:W5:Y:S01]  /*3bc0*/  @P4 LDG.E R60, desc[UR20][R98.64] ;  /* 0x00000014623c4981 */ /* 0x000f62000c1e1900 */
[C---:B------:R-:W-:Y:S02]  /*3bd0*/  LOP3.LUT P4, RZ, R73.reuse, 0x40000000, RZ, 0xc0, !PT ;  /* 0x4000000049ff7812 */ /* 0x040fe4000788c0ff */
[----:B------:R-:W-:Y:S02]  /*3be0*/  LOP3.LUT R73, R73, 0xff7fffff, RZ, 0xc0, !PT ;  /* 0xff7fffff49497812 */ /* 0x000fe400078ec0ff */
[----:B-1----:R-:W-:Y:S01]  /*3bf0*/  CS2R R40, SRZ ;  /* 0x0000000000287805 */ /* 0x002fe2000001ff00 */
[----:B------:R-:W5:Y:S01]  /*3c00*/  @P1 LDG.E R42, desc[UR20][R90.64] ;  /* 0x000000145a2a1981 */ /* 0x000f62000c1e1900 */
[----:B------:R-:W-:-:S04]  /*3c10*/  @P6 LOP3.LUT R73, R73, 0x800000, RZ, 0xfc, !PT ;  /* 0x0080000049496812 */ /* 0x000fc800078efcff */
[----:B------:R0:W5:Y:S01]  /*3c20*/  @P1 LDG.E R41, desc[UR20][R26.64] ;  /* 0x000000141a291981 */ /* 0x000162000c1e1900 */
[C---:B------:R-:W-:Y:S02]  /*3c30*/  LOP3.LUT P6, RZ, R73.reuse, 0x8000, RZ, 0xc0, !PT ;  /* 0x0000800049ff7812 */ /* 0x040fe400078cc0ff */
[----:B------:R-:W-:Y:S01]  /*3c40*/  LOP3.LUT R73, R73, 0xfeffffff, RZ, 0xc0, !PT ;  /* 0xfeffffff49497812 */ /* 0x000fe200078ec0ff */
[----:B------:R-:W5:Y:S10]  /*3c50*/  @P5 LDG.E R40, desc[UR20][R88.64] ;  /* 0x0000001458285981 */ /* 0x000f74000c1e1900 */
[----:B------:R-:W-:-:S04]  /*3c60*/  @P6 LOP3.LUT R73, R73, 0x1000000, RZ, 0xfc, !PT ;  /* 0x0100000049496812 */ /* 0x000fc800078efcff */
[C---:B------:R-:W-:Y:S02]  /*3c70*/  LOP3.LUT P6, RZ, R73.reuse, 0x10000, RZ, 0xc0, !PT ;  /* 0x0001000049ff7812 */ /* 0x040fe400078cc0ff */
[----:B------:R-:W-:-:S11]  /*3c80*/  LOP3.LUT R73, R73, 0xfdffffff, RZ, 0xc0, !PT ;  /* 0xfdffffff49497812 */ /* 0x000fd600078ec0ff */
[----:B------:R-:W-:-:S04]  /*3c90*/  @P6 LOP3.LUT R73, R73, 0x2000000, RZ, 0xfc, !PT ;  /* 0x0200000049496812 */ /* 0x000fc800078efcff */
[C---:B------:R-:W-:Y:S02]  /*3ca0*/  LOP3.LUT P6, RZ, R73.reuse, 0x20000, RZ, 0xc0, !PT ;  /* 0x0002000049ff7812 */ /* 0x040fe400078cc0ff */
[----:B------:R-:W-:-:S11]  /*3cb0*/  LOP3.LUT R73, R73, 0xfbffffff, RZ, 0xc0, !PT ;  /* 0xfbffffff49497812 */ /* 0x000fd600078ec0ff */
[----:B------:R-:W-:-:S04]  /*3cc0*/  @P6 LOP3.LUT R73, R73, 0x4000000, RZ, 0xfc, !PT ;  /* 0x0400000049496812 */ /* 0x000fc800078efcff */
[C---:B------:R-:W-:Y:S02]  /*3cd0*/  LOP3.LUT P6, RZ, R73.reuse, 0x40000, RZ, 0xc0, !PT ;  /* 0x0004000049ff7812 */ /* 0x040fe400078cc0ff */
[----:B------:R-:W-:Y:S02]  /*3ce0*/  LOP3.LUT R73, R73, 0xf7ffffff, RZ, 0xc0, !PT ;  /* 0xf7ffffff49497812 */ /* 0x000fe400078ec0ff */
[----:B0-----:R-:W-:-:S06]  /*3cf0*/  CS2R R26, SRZ ;  /* 0x00000000001a7805 */ /* 0x001fcc000001ff00 */
[----:B------:R0:W5:Y:S03]  /*3d00*/  @P5 LDG.E R27, desc[UR20][R24.64] ;  /* 0x00000014181b5981 */ /* 0x000166000c1e1900 */
[----:B------:R-:W-:Y:S01]  /*3d10*/  @P6 LOP3.LUT R73, R73, 0x8000000, RZ, 0xfc, !PT ;  /* 0x0800000049496812 */ /* 0x000fe200078efcff */
[----:B------:R-:W5:Y:S03]  /*3d20*/  @P4 LDG.E R26, desc[UR20][R86.64] ;  /* 0x00000014561a4981 */ /* 0x000f66000c1e1900 */
[C---:B------:R-:W-:Y:S02]  /*3d30*/  LOP3.LUT P6, RZ, R73.reuse, 0x80000, RZ, 0xc0, !PT ;  /* 0x0008000049ff7812 */ /* 0x040fe400078cc0ff */
[----:B0-----:R-:W-:Y:S02]  /*3d40*/  CS2R R24, SRZ ;  /* 0x0000000000187805 */ /* 0x001fe4000001ff00 */
[----:B------:R-:W-:-:S02]  /*3d50*/  LOP3.LUT R73, R73, 0xefffffff, RZ, 0xc0, !PT ;  /* 0xefffffff49497812 */ /* 0x000fc400078ec0ff */
[----:B------:R-:W-:Y:S02]  /*3d60*/  LOP3.LUT P2, RZ, R0, 0x1, RZ, 0xc0, !PT ;  /* 0x0000000100ff7812 */ /* 0x000fe4000784c0ff */
[----:B------:R0:W5:Y:S04]  /*3d70*/  @P4 LDG.E R25, desc[UR20][R22.64] ;  /* 0x0000001416194981 */ /* 0x000168000c1e1900 */
[----:B------:R-:W5:Y:S01]  /*3d80*/  @P3 LDG.E R24, desc[UR20][R84.64] ;  /* 0x0000001454183981 */ /* 0x000f62000c1e1900 */
[----:B------:R-:W-:Y:S02]  /*3d90*/  @P6 LOP3.LUT R73, R73, 0x10000000, RZ, 0xfc, !PT ;  /* 0x1000000049496812 */ /* 0x000fe400078efcff */
[----:B0-----:R-:W-:Y:S02]  /*3da0*/  CS2R R22, SRZ ;  /* 0x0000000000167805 */ /* 0x001fe4000001ff00 */
[----:B------:R-:W-:-:S04]  /*3db0*/  LOP3.LUT P6, RZ, R73, 0x100000, RZ, 0xc0, !PT ;  /* 0x0010000049ff7812 */ /* 0x000fc800078cc0ff */
[----:B------:R0:W5:Y:S01]  /*3dc0*/  @P3 LDG.E R23, desc[UR20][R20.64] ;  /* 0x0000001414173981 */ /* 0x000162000c1e1900 */
[C---:B------:R-:W-:Y:S02]  /*3dd0*/  LOP3.LUT P0, RZ, R73.reuse, 0x2000, RZ, 0xc0, !PT ;  /* 0x0000200049ff7812 */ /* 0x040fe4000780c0ff */
[----:B------:R-:W-:Y:S01]  /*3de0*/  LOP3.LUT P1, RZ, R73, 0x1000, RZ, 0xc0, !PT ;  /* 0x0000100049ff7812 */ /* 0x000fe2000782c0ff */
[----:B------:R-:W5:Y:S01]  /*3df0*/  @P2 LDG.E R22, desc[UR20][R82.64] ;  /* 0x0000001452162981 */ /* 0x000f62000c1e1900 */
[----:B0-----:R-:W-:-:S06]  /*3e00*/  CS2R R20, SRZ ;  /* 0x0000000000147805 */ /* 0x001fcc000001ff00 */
[----:B------:R0:W5:Y:S04]  /*3e10*/  @P2 LDG.E R21, desc[UR20][R18.64] ;  /* 0x0000001412152981 */ /* 0x000168000c1e1900 */
[----:B------:R-:W5:Y:S01]  /*3e20*/  @P6 LDG.E R20, desc[UR20][R80.64] ;  /* 0x0000001450146981 */ /* 0x000f62000c1e1900 */
[----:B0-----:R-:W-:-:S06]  /*3e30*/  CS2R R18, SRZ ;  /* 0x0000000000127805 */ /* 0x001fcc000001ff00 */
[----:B------:R0:W5:Y:S01]  /*3e40*/  @P6 LDG.E R19, desc[UR20][R16.64] ;  /* 0x0000001410136981 */ /* 0x000162000c1e1900 */
[----:B------:R-:W-:Y:S02]  /*3e50*/  LOP3.LUT P6, RZ, R73, 0x10000000, RZ, 0xc0, !PT ;  /* 0x1000000049ff7812 */ /* 0x000fe400078cc0ff */
[----:B0-----:R-:W-:-:S11]  /*3e60*/  CS2R R16, SRZ ;  /* 0x0000000000107805 */ /* 0x001fd6000001ff00 */
[----:B------:R-:W5:Y:S04]  /*3e70*/  @P6 LDG.E R18, desc[UR20][R78.64] ;  /* 0x000000144e126981 */ /* 0x000f68000c1e1900 */
        /* <DEDUP_REMOVED lines=22> */
[----:B------:R-:W-:Y:S01]  /*3fe0*/  MOV R0, RZ ;  /* 0x000000ff00007202 */ /* 0x000fe20000000f00 */
[----:B------:R1:W-:Y:S04]  /*3ff0*/  STL [R1+0x70], R124 ;  /* 0x0000707c01007387 */ /* 0x0003e80000100800 */
[----:B------:R-:W5:Y:S01]  /*4000*/  @P0 LDG.E R6, desc[UR20][R38.64] ;  /* 0x0000001426060981 */ /* 0x000f62000c1e1900 */
[----:B0-----:R-:W-:-:S05]  /*4010*/  CS2R R4, SRZ ;  /* 0x0000000000047805 */ /* 0x001fca000001ff00 */
[----:B------:R-:W5:Y:S04]  /*4020*/  @P6 LDG.E R0, desc[UR20][R32.64] ;  /* 0x0000001420006981 */ /* 0x000f68000c1e1900 */
[----:B------:R0:W5:Y:S04]  /*4030*/  @P0 LDG.E R5, desc[UR20][R2.64] ;  /* 0x0000001402050981 */ /* 0x000168000c1e1900 */
[----:B------:R1:W5:Y:S01]  /*4040*/  @P1 LDG.E R4, desc[UR20][R36.64] ;  /* 0x0000001424041981 */ /* 0x000362000c1e1900 */
[----:B0-----:R-:W-:-:S06]  /*4050*/  CS2R R2, SRZ ;  /* 0x0000000000027805 */ /* 0x001fcc000001ff00 */
[----:B------:R1:W5:Y:S04]  /*4060*/  @P1 LDG.E R3, desc[UR20][R28.64] ;  /* 0x000000141c031981 */ /* 0x000368000c1e1900 */
[----:B------:R1:W5:Y:S04]  /*4070*/  @P6 LDG.E R2, desc[UR20][R30.64] ;  /* 0x000000141e026981 */ /* 0x000368000c1e1900 */
[----:B------:R1:W-:Y:S04]  /*4080*/  STL [R1+0x68], R122 ;  /* 0x0000687a01007387 */ /* 0x0003e80000100800 */
[----:B------:R1:W-:Y:S04]  /*4090*/  STL [R1+0x64], R121 ;  /* 0x0000647901007387 */ /* 0x0003e80000100800 */
[----:B--2---:R1:W-:Y:S04]  /*40a0*/  STL [R1+0x60], R120 ;  /* 0x0000607801007387 */ /* 0x0043e80000100800 */
[----:B---3--:R1:W-:Y:S04]  /*40b0*/  STL [R1+0x54], R123 ;  /* 0x0000547b01007387 */ /* 0x0083e80000100800 */
[----:B------:R1:W-:Y:S04]  /*40c0*/  STL [R1+0x50], R125 ;  /* 0x0000507d01007387 */ /* 0x0003e80000100800 */
[----:B----4-:R1:W-:Y:S04]  /*40d0*/  STL [R1+0x48], R35 ;  /* 0x0000482301007387 */ /* 0x0103e80000100800 */
[----:B------:R1:W-:Y:S04]  /*40e0*/  STL [R1+0x2c], R115 ;  /* 0x00002c7301007387 */ /* 0x0003e80000100800 */
[----:B------:R1:W-:Y:S04]  /*40f0*/  STL [R1+0x24], R116 ;  /* 0x0000247401007387 */ /* 0x0003e80000100800 */
[----:B------:R1:W-:Y:S04]  /*4100*/  STL [R1+0x20], R117 ;  /* 0x0000207501007387 */ /* 0x0003e80000100800 */
[----:B------:R1:W-:Y:S04]  /*4110*/  STL [R1+0x1c], R119 ;  /* 0x00001c7701007387 */ /* 0x0003e80000100800 */
[----:B------:R1:W-:Y:S01]  /*4120*/  STL [R1+0x18], R118 ;  /* 0x0000187601007387 */ /* 0x0003e20000100800 */
[----:B------:R-:W-:Y:S01]  /*4130*/  ISETP.GT.U32.AND P0, PT, R75, 0x187, PT ;  /* 0x000001874b00780c */ /* 0x000fe20003f04070 */
[----:B------:R-:W-:Y:S01]  /*4140*/  BSSY B0, `(.L_x_150) ;  /* 0x000000f000007945 */ /* 0x000fe20003800000 */
[----:B------:R-:W-:-:S02]  /*4150*/  CS2R R50, SRZ ;  /* 0x0000000000327805 */ /* 0x000fc4000001ff00 */
[----:B------:R-:W-:-:S09]  /*4160*/  CS2R R48, SRZ ;  /* 0x0000000000307805 */ /* 0x000fd2000001ff00 */
[----:B-1----:R-:W-:Y:S05]  /*4170*/  @P0 BRA `(.L_x_151) ;  /* 0x00000000002c0947 */ /* 0x002fea0003800000 */
[----:B------:R-:W-:Y:S01]  /*4180*/  ULDC.U8 UR5, c[0x0][0x2a4] ;  /* 0x0000a90000057ab9 */ /* 0x000fe20000000000 */
[----:B------:R-:W0:Y:S01]  /*4190*/  LDC.64 R50, c[0x0][0x238] ;  /* 0x00008e00ff327b82 */ /* 0x000e220000000a00 */
[----:B------:R-:W-:Y:S02]  /*41a0*/  ISETP.NE.AND P0, PT, RZ, UR5, PT ;  /* 0x00000005ff007c0c */ /* 0x000fe4000bf05270 */
[----:B------:R-:W-:-:S04]  /*41b0*/  IADD3 R31, R34, UR18, RZ ;  /* 0x00000012221f7c10 */ /* 0x000fc8000fffe0ff */
[----:B------:R-:W-:-:S07]  /*41c0*/  SHF.R.S32.HI R30, RZ, 0x1f, R31 ;  /* 0x0000001fff1e7819 */ /* 0x000fce000001141f */
[----:B------:R-:W1:Y:S01]  /*41d0*/  @P0 LDC.64 R28, c[0x0][0x240] ;  /* 0x00009000ff1c0b82 */ /* 0x000e620000000a00 */
[----:B0-----:R-:W-:-:S06]  /*41e0*/  IMAD.WIDE R50, R31, 0x4, R50 ;  /* 0x000000041f327825 */ /* 0x001fcc00078e0232 */
[----:B------:R-:W5:Y:S01]  /*41f0*/  LDG.E.64 R50, desc[UR20][R50.64] ;  /* 0x0000001432327981 */ /* 0x000f62000c1e1b00 */
[----:B-1----:R-:W-:-:S04]  /*4200*/  @P0 LEA R28, P1, R31, R28, 0x2 ;  /* 0x0000001c1f1c0211 */ /* 0x002fc800078210ff */
[----:B------:R-:W-:-:S05]  /*4210*/  @P0 LEA.HI.X R29, R31, R29, R30, 0x2, P1 ;  /* 0x0000001d1f1d0211 */ /* 0x000fca00008f141e */
[----:B------:R0:W5:Y:S04]  /*4220*/  @P0 LDG.E.64 R48, desc[UR20][R28.64] ;  /* 0x000000141c300981 */ /* 0x000168000c1e1b00 */
.L_x_151:
[----:B------:R-:W-:Y:S05]  /*4230*/  BSYNC B0 ;  /* 0x0000000000007941 */ /* 0x000fea0003800000 */
.L_x_150:
[----:B------:R-:W-:Y:S01]  /*4240*/  ULDC.U8 UR5, c[0x0][0x2a4] ;  /* 0x0000a90000057ab9 */ /* 0x000fe20000000000 */
[C---:B0----5:R-:W-:Y:S02]  /*4250*/  PRMT R28, R68.reuse, 0x7632, R28 ;  /* 0x00007632441c7816 */ /* 0x061fe4000000001c */
[----:B------:R-:W-:Y:S02]  /*4260*/  ISETP.NE.AND P1, PT, RZ, UR5, PT ;  /* 0x00000005ff007c0c */ /* 0x000fe4000bf25270 */
[----:B------:R-:W-:Y:S02]  /*4270*/  SHF.L.U32 R29, R68, 0x10, RZ ;  /* 0x00000010441d7819 */ /* 0x000fe400000006ff */
[----:B------:R-:W-:Y:S02]  /*4280*/  SHF.L.U32 R30, R67, 0x10, RZ ;  /* 0x00000010431e7819 */ /* 0x000fe400000006ff */
[----:B------:R-:W-:Y:S01]  /*4290*/  SHF.L.U32 R28, R28, 0x10, RZ ;  /* 0x000000101c1c7819 */ /* 0x000fe200000006ff */
[----:B------:R-:W-:Y:S01]  /*42a0*/  FADD.FTZ R29, R29, -UR23 ;  /* 0x800000171d1d7e21 */ /* 0x000fe20008010000 */
[----:B------:R-:W-:Y:S01]  /*42b0*/  PRMT R31, R35, 0x7632, R31 ;  /* 0x00007632231f7816 */ /* 0x000fe2000000001f */
[----:B------:R-:W-:Y:S01]  /*42c0*/  FADD.FTZ R30, R30, -UR23 ;  /* 0x800000171e1e7e21 */ /* 0x000fe20008010000 */
[----:B------:R-:W-:Y:S01]  /*42d0*/  PRMT R36, R67, 0x7632, R36 ;  /* 0x0000763243247816 */ /* 0x000fe20000000024 */
[----:B------:R-:W-:Y:S01]  /*42e0*/  FADD.FTZ R28, R28, -UR23 ;  /* 0x800000171c1c7e21 */ /* 0x000fe20008010000 */
[----:B------:R-:W-:Y:S01]  /*42f0*/  PRMT R32, R115, 0x7632, R32 ;  /* 0x0000763273207816 */ /* 0x000fe20000000020 */
[----:B------:R-:W-:Y:S01]  /*4300*/  FMUL.FTZ R29, R29, UR24 ;  /* 0x000000181d1d7c20 */ /* 0x000fe20008410000 */
[----:B------:R-:W-:Y:S01]  /*4310*/  SHF.L.U32 R35, R35, 0x10, RZ ;  /* 0x0000001023237819 */ /* 0x000fe200000006ff */
[----:B------:R-:W-:Y:S01]  /*4320*/  FMUL.FTZ R33, R30, UR24 ;  /* 0x000000181e217c20 */ /* 0x000fe20008410000 */
[----:B------:R-:W-:Y:S01]  /*4330*/  SHF.L.U32 R34, R115, 0x10, RZ ;  /* 0x0000001073227819 */ /* 0x000fe200000006ff */
[----:B------:R-:W-:Y:S01]  /*4340*/  FMUL.FTZ R28, R28, UR24 ;  /* 0x000000181c1c7c20 */ /* 0x000fe20008410000 */
[----:B------:R-:W-:-:S02]  /*4350*/  SHF.L.U32 R31, R31, 0x10, RZ ;  /* 0x000000101f1f7819 */ /* 0x000fc400000006ff */
[----:B------:R-:W-:Y:S02]  /*4360*/  SHF.L.U32 R36, R36, 0x10, RZ ;  /* 0x0000001024247819 */ /* 0x000fe400000006ff */
        /* <DEDUP_REMOVED lines=20> */
.L_x_152:
[----:B------:R-:W-:Y:S01]  /*44b0*/  FMUL.FTZ R30, R35, R50 ;  /* 0x00000032231e7220 */ /* 0x000fe20000410000 */
[----:B------:R-:W-:Y:S01]  /*44c0*/  FADD.FTZ R39, R36, -UR23 ;  /* 0x8000001724277e21 */ /* 0x000fe20008010000 */
[----:B------:R-:W-:Y:S01]  /*44d0*/  FFMA.FTZ R36, R29, R35, RZ ;  /* 0x000000231d247223 */ /* 0x000fe200000100ff */
[----:B------:R-:W-:Y:S01]  /*44e0*/  FMUL.FTZ R37, R31, R51 ;  /* 0x000000331f257220 */ /* 0x000fe20000410000 */
[----:B------:R-:W-:Y:S01]  /*44f0*/  FFMA.FTZ R29, R29, R30, RZ ;  /* 0x0000001e1d1d7223 */ /* 0x000fe200000100ff */
[----:B------:R-:W-:Y:S01]  /*4500*/  FADD.FTZ R38, RZ, R30 ;  /* 0x0000001eff267221 */ /* 0x000fe20000010000 */
        /* <DEDUP_REMOVED lines=20> */
.L_x_153:
[----:B------:R-:W-:Y:S01]  /*4650*/  FADD.FTZ R39, RZ, R35 ;  /* 0x00000023ff277221 */ /* 0x000fe20000010000 */
[----:B------:R-:W-:Y:S01]  /*4660*/  FFMA.FTZ R52, R28, R37, R29 ;  /* 0x000000251c347223 */ /* 0x000fe2000001001d */
[----:B------:R-:W-:Y:S01]  /*4670*/  FFMA.FTZ R29, R33, R34, R36 ;  /* 0x00000022211d7223 */ /* 0x000fe20000010024 */
[----:B------:R-:W-:Y:S01]  /*4680*/  FMUL.FTZ R35, R34, R50 ;  /* 0x0000003222237220 */ /* 0x000fe20000410000 */
[----:B------:R-:W-:Y:S01]  /*4690*/  FADD.FTZ R34, R39, R34 ;  /* 0x0000002227227221 */ /* 0x000fe20000010000 */
[----:B------:R-:W-:Y:S01]  /*46a0*/  FFMA.FTZ R39, R28, R31, RZ ;  /* 0x0000001f1c277223 */ /* 0x000fe200000100ff */
[----:B------:R-:W-:Y:S01]  /*46b0*/  FADD.FTZ R31, RZ, R31 ;  /* 0x0000001fff1f7221 */ /* 0x000fe20000010000 */
[----:B------:R-:W-:Y:S01]  /*46c0*/  PRMT R36, R66, 0x7632, R36 ;  /* 0x0000763242247816 */ /* 0x000fe20000000024 */
[----:B------:R-:W-:Y:S01]  /*46d0*/  FADD.FTZ R38, R37, R38 ;  /* 0x0000002625267221 */ /* 0x000fe20000010000 */
        /* <DEDUP_REMOVED lines=8> */
[----:B------:R-:W-:Y:S01]  /*4760*/  PRMT R30, R116, 0x7632, R30 ;  /* 0x00007632741e7816 */ /* 0x000fe2000000001e */
[----:B------:R-:W-:Y:S01]  /*4770*/  FADD.FTZ R39, R32, -UR23 ;  /* 0x8000001720277e21 */ /* 0x000fe20008010000 */
[----:B------:R-:W-:Y:S01]  /*4780*/  SHF.L.U32 R37, R116, 0x10, RZ ;  /* 0x0000001074257819 */ /* 0x000fe200000006ff */
[----:B------:R-:W-:Y:S01]  /*4790*/  FADD.FTZ R52, R36, -UR23 ;  /* 0x8000001724347e21 */ /* 0x000fe20008010000 */
[----:B------:R-:W-:Y:S01]  /*47a0*/  SHF.L.U32 R32, R30, 0x10, RZ ;  /* 0x000000101e207819 */ /* 0x000fe200000006ff */
[----:B------:R-:W-:-:S02]  /*47b0*/  FMUL.FTZ R36, R39, UR24 ;  /* 0x0000001827247c20 */ /* 0x000fc40008410000 */
        /* <DEDUP_REMOVED lines=20> */
.L_x_154:
[----:B------:R-:W-:Y:S01]  /*4900*/  FMUL.FTZ R52, R37, R50 ;  /* 0x0000003225347220 */ /* 0x000fe20000410000 */
[C---:B------:R-:W-:Y:S01]  /*4910*/  FFMA.FTZ R29, R36.reuse, R37, R29 ;  /* 0x00000025241d7223 */ /* 0x040fe2000001001d */
[----:B------:R-:W-:Y:S01]  /*4920*/  FADD.FTZ R39, R33, R38 ;  /* 0x0000002621277221 */ /* 0x000fe20000010000 */
[----:B------:R-:W-:Y:S01]  /*4930*/  FADD.FTZ R31, R31, R32 ;  /* 0x000000201f1f7221 */ /* 0x000fe20000010000 */
[----:B------:R-:W-:Y:S01]  /*4940*/  FFMA.FTZ R35, R36, R52, R35 ;  /* 0x0000003424237223 */ /* 0x000fe20000010023 */
[C---:B------:R-:W-:Y:S01]  /*4950*/  PRMT R36, R65.reuse, 0x7632, R36 ;  /* 0x0000763241247816 */ /* 0x040fe20000000024 */
[----:B------:R-:W-:Y:S01]  /*4960*/  FFMA.FTZ R28, R30, R32, R28 ;  /* 0x000000201e1c7223 */ /* 0x000fe2000001001c */
[----:B------:R-:W-:Y:S01]  /*4970*/  FMUL.FTZ R33, R32, R51 ;  /* 0x0000003320217220 */ /* 0x000fe20000410000 */
[----:B------:R-:W-:Y:S01]  /*4980*/  SHF.L.U32 R32, R65, 0x10, RZ ;  /* 0x0000001041207819 */ /* 0x000fe200000006ff */
[----:B------:R-:W-:Y:S01]  /*4990*/  FADD.FTZ R52, R39, R52 ;  /* 0x0000003427347221 */ /* 0x000fe20000010000 */
[----:B------:R-:W-:Y:S01]  /*49a0*/  SHF.L.U32 R36, R36, 0x10, RZ ;  /* 0x0000001024247819 */ /* 0x000fe200000006ff */
[----:B------:R-:W-:Y:S01]  /*49b0*/  FFMA.FTZ R35, R30, R33, R35 ;  /* 0x000000211e237223 */ /* 0x000fe20000010023 */
[C---:B------:R-:W-:Y:S01]  /*49c0*/  PRMT R30, R117.reuse, 0x7632, R30 ;  /* 0x00007632751e7816 */ /* 0x040fe2000000001e */
[----:B------:R-:W-:Y:S01]  /*49d0*/  FADD.FTZ R38, R32, -UR23 ;  /* 0x8000001720267e21 */ /* 0x000fe20008010000 */
[----:B------:R-:W-:Y:S01]  /*49e0*/  FADD.FTZ R34, R34, R37 ;  /* 0x0000002522227221 */ /* 0x000fe20000010000 */
        /* <DEDUP_REMOVED lines=24> */
.L_x_155:
[----:B------:R-:W-:Y:S01]  /*4b70*/  FMUL.FTZ R38, R37, R50 ;  /* 0x0000003225267220 */ /* 0x000fe20000410000 */
[C---:B------:R-:W-:Y:S01]  /*4b80*/  FFMA.FTZ R29, R36.reuse, R37, R29 ;  /* 0x00000025241d7223 */ /* 0x040fe2000001001d */
[----:B------:R-:W-:Y:S01]  /*4b90*/  FADD.FTZ R39, R33, R52 ;  /* 0x0000003421277221 */ /* 0x000fe20000010000 */
[----:B------:R-:W-:Y:S01]  /*4ba0*/  FADD.FTZ R31, R31, R32 ;  /* 0x000000201f1f7221 */ /* 0x000fe20000010000 */
[----:B------:R-:W-:Y:S01]  /*4bb0*/  FFMA.FTZ R35, R36, R38, R35 ;  /* 0x0000002624237223 */ /* 0x000fe20000010023 */
[----:B------:R-:W-:Y:S01]  /*4bc0*/  PRMT R36, R64, 0x7632, R36 ;  /* 0x0000763240247816 */ /* 0x000fe20000000024 */
[----:B------:R-:W-:Y:S01]  /*4bd0*/  FFMA.FTZ R28, R30, R32, R28 ;  /* 0x000000201e1c7223 */ /* 0x000fe2000001001c */
[----:B------:R-:W-:Y:S01]  /*4be0*/  FMUL.FTZ R33, R32, R51 ;  /* 0x0000003320217220 */ /* 0x000fe20000410000 */
[----:B------:R-:W-:Y:S01]  /*4bf0*/  SHF.L.U32 R32, R64, 0x10, RZ ;  /* 0x0000001040207819 */ /* 0x000fe200000006ff */
[----:B------:R-:W-:Y:S01]  /*4c00*/  FADD.FTZ R38, R39, R38 ;  /* 0x0000002627267221 */ /* 0x000fe20000010000 */
[----:B------:R-:W-:Y:S01]  /*4c10*/  SHF.L.U32 R36, R36, 0x10, RZ ;  /* 0x0000001024247819 */ /* 0x000fe200000006ff */
[----:B------:R-:W-:Y:S01]  /*4c20*/  FFMA.FTZ R35, R30, R33, R35 ;  /* 0x000000211e237223 */ /* 0x000fe20000010023 */
[----:B------:R-:W-:Y:S01]  /*4c30*/  PRMT R30, R119, 0x7632, R30 ;  /* 0x00007632771e7816 */ /* 0x000fe2000000001e */
        /* <DEDUP_REMOVED lines=26> */
.L_x_156:
        /* <DEDUP_REMOVED lines=39> */
.L_x_157:
        /* <DEDUP_REMOVED lines=39> */
.L_x_158:
        /* <DEDUP_REMOVED lines=39> */
.L_x_159:
        /* <DEDUP_REMOVED lines=39> */
.L_x_160:
        /* <DEDUP_REMOVED lines=39> */
.L_x_161:
        /* <DEDUP_REMOVED lines=39> */
.L_x_162:
        /* <DEDUP_REMOVED lines=39> */
.L_x_163:
        /* <DEDUP_REMOVED lines=39> */
.L_x_164:
[----:B------:R-:W-:Y:S01]  /*6160*/  FFMA.FTZ R118, R30, R32, R28 ;  /* 0x000000201e767223 */ /* 0x000fe2000001001c */
[----:B------:R-:W-:Y:S01]  /*6170*/  SHF.L.U32 R28, R24, 0x10, RZ ;  /* 0x00000010181c7819 */ /* 0x000fe200000006ff */
[----:B------:R-:W-:Y:S01]  /*6180*/  FADD.FTZ R33, R33, R38 ;  /* 0x0000002621217221 */ /* 0x000fe20000010000 */
[----:B------:R-:W-:Y:S01]  /*6190*/  FADD.FTZ R38, R34, R37 ;  /* 0x0000002522267221 */ /* 0x000fe20000010000 */
[----:B------:R-:W-:Y:S01]  /*61a0*/  FFMA.FTZ R29, R36, R37, R29 ;  /* 0x00000025241d7223 */ /* 0x000fe2000001001d */
[----:B------:R-:W-:Y:S01]  /*61b0*/  FMUL.FTZ R52, R37, R50 ;  /* 0x0000003225347220 */ /* 0x000fe20000410000 */
[----:B------:R-:W-:Y:S01]  /*61c0*/  FADD.FTZ R28, R28, -UR23 ;  /* 0x800000171c1c7e21 */ /* 0x000fe20008010000 */
[----:B------:R-:W-:Y:S01]  /*61d0*/  PRMT R34, R24, 0x7632, R34 ;  /* 0x0000763218227816 */ /* 0x000fe20000000022 */
[----:B------:R-:W-:Y:S01]  /*61e0*/  STL [R1+0x80], R38 ;  /* 0x0000802601007387 */ /* 0x000fe20000100800 */
[----:B------:R-:W-:Y:S01]  /*61f0*/  FFMA.FTZ R35, R36, R52, R35 ;  /* 0x0000003424237223 */ /* 0x000fe20000010023 */
[----:B------:R-:W-:Y:S01]  /*6200*/  FMUL.FTZ R62, R28, UR24 ;  /* 0x000000181c3e7c20 */ /* 0x000fe20008410000 */
[----:B------:R-:W-:Y:S01]  /*6210*/  SHF.L.U32 R34, R34, 0x10, RZ ;  /* 0x0000001022227819 */ /* 0x000fe200000006ff */
[----:B------:R0:W-:Y:S01]  /*6220*/  STL [R1+0x7c], R29 ;  /* 0x00007c1d01007387 */ /* 0x0001e20000100800 */
[----:B------:R-:W-:Y:S01]  /*6230*/  FADD.FTZ R119, R31, R32 ;  /* 0x000000201f777221 */ /* 0x000fe20000010000 */
[----:B------:R-:W-:Y:S01]  /*6240*/  PRMT R31, R23, 0x7632, R31 ;  /* 0x00007632171f7816 */ /* 0x000fe2000000001f */
[----:B------:R-:W-:Y:S01]  /*6250*/  FADD.FTZ R52, R33, R52 ;  /* 0x0000003421347221 */ /* 0x000fe20000010000 */
[----:B------:R1:W-:Y:S01]  /*6260*/  STL [R1+0x14], R62 ;  /* 0x0000143e01007387 */ /* 0x0003e20000100800 */
[----:B------:R-:W-:Y:S01]  /*6270*/  SHF.L.U32 R36, R23, 0x10, RZ ;  /* 0x0000001017247819 */ /* 0x000fe200000006ff */
[----:B0-----:R-:W-:-:S04]  /*6280*/  FMUL.FTZ R29, R32, R51 ;  /* 0x00000033201d7220 */ /* 0x001fc80000410000 */
[----:B------:R-:W-:Y:S01]  /*6290*/  FFMA.FTZ R30, R30, R29, R35 ;  /* 0x0000001d1e1e7223 */ /* 0x000fe20000010023 */
[----:B------:R-:W-:Y:S01]  /*62a0*/  FADD.FTZ R35, R34, -UR23 ;  /* 0x8000001722237e21 */ /* 0x000fe20008010000 */
[----:B------:R-:W-:-:S03]  /*62b0*/  SHF.L.U32 R34, R31, 0x10, RZ ;  /* 0x000000101f227819 */ /* 0x000fc600000006ff */
        /* <DEDUP_REMOVED lines=20> */
.L_x_165:
[----:B------:R-:W-:Y:S01]  /*6400*/  FADD.FTZ R28, R29, R52 ;  /* 0x000000341d1c7221 */ /* 0x000fe20000010000 */
[----:B------:R-:W-:Y:S01]  /*6410*/  PRMT R29, R22, 0x7632, R29 ;  /* 0x00007632161d7816 */ /* 0x000fe2000000001d */
[----:B------:R-:W-:Y:S01]  /*6420*/  FMUL.FTZ R31, R36, R50 ;  /* 0x00000032241f7220 */ /* 0x000fe20000410000 */
[----:B------:R-:W-:Y:S02]  /*6430*/  SHF.L.U32 R32, R22, 0x10, RZ ;  /* 0x0000001016207819 */ /* 0x000fe400000006ff */
[----:B------:R-:W-:Y:S01]  /*6440*/  SHF.L.U32 R29, R29, 0x10, RZ ;  /* 0x000000101d1d7819 */ /* 0x000fe200000006ff */
[----:B------:R-:W-:Y:S01]  /*6450*/  FFMA.FTZ R30, R62, R31, R30 ;  /* 0x0000001f3e1e7223 */ /* 0x000fe2000001001e */
[--C-:B------:R-:W-:Y:S01]  /*6460*/  FADD.FTZ R28, R28, R31.reuse ;  /* 0x0000001f1c1c7221 */ /* 0x100fe20000010000 */
        /* <DEDUP_REMOVED lines=8> */
[----:B------:R-:W-:-:S03]  /*64f0*/  FMUL.FTZ R29, R34, R51 ;  /* 0x00000033221d7220 */ /* 0x000fc60000410000 */
[----:B------:R0:W-:Y:S04]  /*6500*/  STL [R1+0xc], R62 ;  /* 0x00000c3e01007387 */ /* 0x0001e80000100800 */
[----:B------:R0:W-:Y:S01]  /*6510*/  STL [R1+0x10], R76 ;  /* 0x0000104c01007387 */ /* 0x0001e20000100800 */
[----:B------:R-:W-:Y:S05]  /*6520*/  @!P1 BRA `(.L_x_166) ;  /* 0x0000000000489947 */ /* 0x000fea0003800000 */
[----:B------:R-:W-:-:S04]  /*6530*/  FFMA.FTZ R31, R76, R50, R48 ;  /* 0x000000324c1f7223 */ /* 0x000fc80000010030 */
[----:B------:R-:W-:-:S06]  /*6540*/  FMUL.FTZ R38, R31, -1.4426950216293334961 ;  /* 0xbfb8aa3b1f267820 */ /* 0x000fcc0000410000 */
[----:B------:R-:W1:Y:S02]  /*6550*/  MUFU.EX2 R38, R38 ;  /* 0x0000002600267308 */ /* 0x000e640000000800 */
[----:B-1----:R-:W-:-:S06]  /*6560*/  FADD.FTZ R39, R38, 1 ;  /* 0x3f80000026277421 */ /* 0x002fcc0000010000 */
[----:B------:R-:W1:Y:S02]  /*6570*/  MUFU.RCP R52, R39 ;  /* 0x0000002700347308 */ /* 0x000e640000001000 */
[----:B-1----:R-:W-:Y:S01]  /*6580*/  FMUL.FTZ R33, R33, R52 ;  /* 0x0000003421217220 */ /* 0x002fe20000410000 */
[----:B------:R-:W-:-:S04]  /*6590*/  FADD.FTZ R52, -R52, 1 ;  /* 0x3f80000034347421 */ /* 0x000fc80000010100 */
[----:B------:R-:W-:Y:S01]  /*65a0*/  FFMA.FTZ R52, R31, R52, 1 ;  /* 0x3f8000001f347423 */ /* 0x000fe20000010034 */
[----:B------:R-:W-:-:S03]  /*65b0*/  FFMA.FTZ R31, R62, R51, R49 ;  /* 0x000000333e1f7223 */ /* 0x000fc60000010031 */
[----:B------:R-:W-:Y:S01]  /*65c0*/  FMUL.FTZ R33, R33, R52 ;  /* 0x0000003421217220 */ /* 0x000fe20000410000 */
[----:B------:R-:W-:-:S06]  /*65d0*/  FMUL.FTZ R52, R31, -1.4426950216293334961 ;  /* 0xbfb8aa3b1f347820 */ /* 0x000fcc0000410000 */
[----:B------:R-:W1:Y:S02]  /*65e0*/  MUFU.EX2 R52, R52 ;  /* 0x0000003400347308 */ /* 0x000e640000000800 */
[----:B-1----:R-:W-:-:S06]  /*65f0*/  FADD.FTZ R53, R52, 1 ;  /* 0x3f80000034357421 */ /* 0x002fcc0000010000 */
[----:B------:R-:W1:Y:S02]  /*6600*/  MUFU.RCP R53, R53 ;  /* 0x0000003500357308 */ /* 0x000e640000001000 */
[----:B-1----:R-:W-:Y:S01]  /*6610*/  FADD.FTZ R38, -R53, 1 ;  /* 0x3f80000035267421 */ /* 0x002fe20000010100 */
[----:B------:R-:W-:-:S03]  /*6620*/  FMUL.FTZ R32, R32, R53 ;  /* 0x0000003520207220 */ /* 0x000fc60000410000 */
[----:B------:R-:W-:-:S04]  /*6630*/  FFMA.FTZ R31, R31, R38, 1 ;  /* 0x3f8000001f1f7423 */ /* 0x000fc80000010026 */
[----:B------:R-:W-:-:S07]  /*6640*/  FMUL.FTZ R32, R32, R31 ;  /* 0x0000001f20207220 */ /* 0x000fce0000410000 */
.L_x_166:
[----:B------:R-:W-:Y:S01]  /*6650*/  FFMA.FTZ R63, R35, R29, R30 ;  /* 0x0000001d233f7223 */ /* 0x000fe2000001001e */
[----:B------:R-:W-:Y:S01]  /*6660*/  FADD.FTZ R31, R29, R28 ;  /* 0x0000001c1d1f7221 */ /* 0x000fe20000010000 */
[----:B------:R-:W-:Y:S01]  /*6670*/  SHF.L.U32 R37, R37, 0x10, RZ ;  /* 0x0000001025257819 */ /* 0x000fe200000006ff */
[----:B------:R-:W-:Y:S01]  /*6680*/  FMUL.FTZ R30, R33, R50 ;  /* 0x00000032211e7220 */ /* 0x000fe20000410000 */
[----:B------:R-:W-:-:S03]  /*6690*/  SHF.L.U32 R29, R20, 0x10, RZ ;  /* 0x00000010141d7819 */ /* 0x000fc600000006ff */
[----:B------:R-:W-:Y:S01]  /*66a0*/  FADD.FTZ R37, R37, -UR23 ;  /* 0x8000001725257e21 */ /* 0x000fe20008010000 */
[----:B------:R-:W-:Y:S01]  /*66b0*/  FFMA.FTZ R63, R76, R30, R63 ;  /* 0x0000001e4c3f7223 */ /* 0x000fe2000001003f */
[----:B------:R-:W-:Y:S01]  /*66c0*/  FADD.FTZ R29, R29, -UR23 ;  /* 0x800000171d1d7e21 */ /* 0x000fe20008010000 */
[--C-:B------:R-:W-:Y:S01]  /*66d0*/  FADD.FTZ R28, R31, R30.reuse ;  /* 0x0000001e1f1c7221 */ /* 0x100fe20000010000 */
[----:B------:R-:W-:Y:S01]  /*66e0*/  FMUL.FTZ R77, R37, UR24 ;  /* 0x00000018254d7c20 */ /* 0x000fe20008410000 */
[----:B------:R-:W-:Y:S01]  /*66f0*/  PRMT R30, R19, 0x7632, R30 ;  /* 0x00007632131e7816 */ /* 0x000fe2000000001e */
[----:B------:R-:W-:Y:S01]  /*6700*/  FMUL.FTZ R53, R29, UR24 ;  /* 0x000000181d357c20 */ /* 0x000fe20008410000 */
[----:B------:R-:W-:Y:S01]  /*6710*/  SHF.L.U32 R31, R19, 0x10, RZ ;  /* 0x00000010131f7819 */ /* 0x000fe200000006ff */
[----:B------:R-:W-:Y:S01]  /*6720*/  FMUL.FTZ R29, R32, R51 ;  /* 0x00000033201d7220 */ /* 0x000fe20000410000 */
[----:B------:R1:W-:Y:S01]  /*6730*/  STL [R1+0x4], R77 ;  /* 0x0000044d01007387 */ /* 0x0003e20000100800 */
[----:B------:R-:W-:-:S03]  /*6740*/  SHF.L.U32 R30, R30, 0x10, RZ ;  /* 0x000000101e1e7819 */ /* 0x000fc600000006ff */
[----:B------:R1:W-:Y:S01]  /*6750*/  STL [R1+0x8], R53 ;  /* 0x0000083501007387 */ /* 0x0003e20000100800 */
[----:B------:R-:W-:Y:S05]  /*6760*/  @!P1 BRA `(.L_x_167) ;  /* 0x0000000000489947 */ /* 0x000fea0003800000 */
[----:B------:R-:W-:-:S04]  /*6770*/  FFMA.FTZ R37, R53, R50, R48 ;  /* 0x0000003235257223 */ /* 0x000fc80000010030 */
[----:B------:R-:W-:-:S06]  /*6780*/  FMUL.FTZ R38, R37, -1.4426950216293334961 ;  /* 0xbfb8aa3b25267820 */ /* 0x000fcc0000410000 */
[----:B------:R-:W2:Y:S02]  /*6790*/  MUFU.EX2 R38, R38 ;  /* 0x0000002600267308 */ /* 0x000ea40000000800 */
[----:B--2---:R-:W-:-:S06]  /*67a0*/  FADD.FTZ R38, R38, 1 ;  /* 0x3f80000026267421 */ /* 0x004fcc0000010000 */
[----:B------:R-:W2:Y:S02]  /*67b0*/  MUFU.RCP R38, R38 ;  /* 0x0000002600267308 */ /* 0x000ea40000001000 */
[----:B--2---:R-:W-:Y:S01]  /*67c0*/  FMUL.FTZ R31, R31, R38 ;  /* 0x000000261f1f7220 */ /* 0x004fe20000410000 */
[----:B------:R-:W-:-:S04]  /*67d0*/  FADD.FTZ R38, -R38, 1 ;  /* 0x3f80000026267421 */ /* 0x000fc80000010100 */
[----:B------:R-:W-:Y:S01]  /*67e0*/  FFMA.FTZ R38, R37, R38, 1 ;  /* 0x3f80000025267423 */ /* 0x000fe20000010026 */
[----:B------:R-:W-:-:S03]  /*67f0*/  FFMA.FTZ R37, R77, R51, R49 ;  /* 0x000000334d257223 */ /* 0x000fc60000010031 */
[----:B------:R-:W-:Y:S01]  /*6800*/  FMUL.FTZ R31, R31, R38 ;  /* 0x000000261f1f7220 */ /* 0x000fe20000410000 */
[----:B------:R-:W-:-:S06]  /*6810*/  FMUL.FTZ R38, R37, -1.4426950216293334961 ;  /* 0xbfb8aa3b25267820 */ /* 0x000fcc0000410000 */
[----:B------:R-:W2:Y:S02]  /*6820*/  MUFU.EX2 R38, R38 ;  /* 0x0000002600267308 */ /* 0x000ea40000000800 */
[----:B--2---:R-:W-:-:S06]  /*6830*/  FADD.FTZ R38, R38, 1 ;  /* 0x3f80000026267421 */ /* 0x004fcc0000010000 */
[----:B------:R-:W2:Y:S02]  /*6840*/  MUFU.RCP R38, R38 ;  /* 0x0000002600267308 */ /* 0x000ea40000001000 */
[----:B--2---:R-:W-:Y:S01]  /*6850*/  FMUL.FTZ R30, R30, R38 ;  /* 0x000000261e1e7220 */ /* 0x004fe20000410000 */
[----:B------:R-:W-:-:S04]  /*6860*/  FADD.FTZ R38, -R38, 1 ;  /* 0x3f80000026267421 */ /* 0x000fc80000010100 */
[----:B------:R-:W-:-:S04]  /*6870*/  FFMA.FTZ R38, R37, R38, 1 ;  /* 0x3f80000025267423 */ /* 0x000fc80000010026 */
[----:B------:R-:W-:-:S07]  /*6880*/  FMUL.FTZ R30, R30, R38 ;  /* 0x000000261e1e7220 */ /* 0x000fce0000410000 */
.L_x_167:
[----:B------:R-:W-:Y:S01]  /*6890*/  SHF.L.U32 R39, R18, 0x10, RZ ;  /* 0x0000001012277819 */ /* 0x000fe200000006ff */
[----:B------:R-:W-:Y:S01]  /*68a0*/  FFMA.FTZ R63, R62, R29, R63 ;  /* 0x0000001d3e3f7223 */ /* 0x000fe2000001003f */
[----:B------:R-:W-:Y:S01]  /*68b0*/  PRMT R37, R18, 0x7632, R37 ;  /* 0x0000763212257816 */ /* 0x000fe20000000025 */
[----:B------:R-:W-:Y:S01]  /*68c0*/  FMUL.FTZ R38, R31, R50 ;  /* 0x000000321f267220 */ /* 0x000fe20000410000 */
[----:B------:R-:W-:Y:S01]  /*68d0*/  FADD.FTZ R28, R29, R28 ;  /* 0x0000001c1d1c7221 */ /* 0x000fe20000010000 */
[----:B------:R-:W-:Y:S01]  /*68e0*/  FADD.FTZ R39, R39, -UR23 ;  /* 0x8000001727277e21 */ /* 0x000fe20008010000 */
[----:B------:R-:W-:Y:S01]  /*68f0*/  SHF.L.U32 R37, R37, 0x10, RZ ;  /* 0x0000001025257819 */ /* 0x000fe200000006ff */
[----:B------:R-:W-:Y:S01]  /*6900*/  FFMA.FTZ R63, R53, R38, R63 ;  /* 0x00000026353f7223 */ /* 0x000fe2000001003f */
[----:B------:R-:W-:Y:S01]  /*6910*/  FADD.FTZ R38, R28, R38 ;  /* 0x000000261c267221 */ /* 0x000fe20000010000 */
[----:B0-----:R-:W-:Y:S01]  /*6920*/  FMUL.FTZ R76, R39, UR24 ;  /* 0x00000018274c7c20 */ /* 0x001fe20008410000 */
[----:B------:R-:W-:Y:S01]  /*6930*/  PRMT R28, R17, 0x7632, R28 ;  /* 0x00007632111c7816 */ /* 0x000fe2000000001c */
[----:B------:R-:W-:Y:S01]  /*6940*/  FADD.FTZ R37, R37, -UR23 ;  /* 0x8000001725257e21 */ /* 0x000fe20008010000 */
[----:B------:R-:W-:Y:S01]  /*6950*/  SHF.L.U32 R29, R17, 0x10, RZ ;  /* 0x00000010111d7819 */ /* 0x000fe200000006ff */
[----:B------:R-:W-:Y:S01]  /*6960*/  FMUL.FTZ R39, R30, R51 ;  /* 0x000000331e277220 */ /* 0x000fe20000410000 */
[----:B------:R0:W-:Y:S01]  /*6970*/  STL [R1], R76 ;  /* 0x0000004c01007387 */ /* 0x0001e20000100800 */
[----:B------:R-:W-:Y:S01]  /*6980*/  PRMT R52, R16, 0x7632, R52 ;  /* 0x0000763210347816 */ /* 0x000fe20000000034 */
[----:B------:R-:W-:Y:S01]  /*6990*/  FMUL.FTZ R37, R37, UR24 ;  /* 0x0000001825257c20 */ /* 0x000fe20008410000 */
[----:B------:R-:W-:Y:S01]  /*69a0*/  SHF.L.U32 R28, R28, 0x10, RZ ;  /* 0x000000101c1c7819 */ /* 0x000fe200000006ff */
[----:B------:R-:W-:Y:S06]  /*69b0*/  @!P1 BRA `(.L_x_168) ;  /* 0x0000000000489947 */ /* 0x000fec0003800000 */
[----:B-1----:R-:W-:-:S04]  /*69c0*/  FFMA.FTZ R53, R76, R50, R48 ;  /* 0x000000324c357223 */ /* 0x002fc80000010030 */
        /* <DEDUP_REMOVED lines=13> */
[----:B-1----:R-:W-:Y:S01]  /*6aa0*/  FMUL.FTZ R28, R28, R62 ;  /* 0x0000003e1c1c7220 */ /* 0x002fe20000410000 */
[----:B------:R-:W-:-:S04]  /*6ab0*/  FADD.FTZ R62, -R62, 1 ;  /* 0x3f8000003e3e7421 */ /* 0x000fc80000010100 */
[----:B------:R-:W-:-:S04]  /*6ac0*/  FFMA.FTZ R62, R53, R62, 1 ;  /* 0x3f800000353e7423 */ /* 0x000fc8000001003e */
[----:B------:R-:W-:-:S07]  /*6ad0*/  FMUL.FTZ R28, R28, R62 ;  /* 0x0000003e1c1c7220 */ /* 0x000fce0000410000 */
.L_x_168:
[----:B------:R-:W-:Y:S01]  /*6ae0*/  SHF.L.U32 R62, R16, 0x10, RZ ;  /* 0x00000010103e7819 */ /* 0x000fe200000006ff */
[----:B------:R-:W-:Y:S01]  /*6af0*/  FFMA.FTZ R63, R77, R39, R63 ;  /* 0x000000274d3f7223 */ /* 0x000fe2000001003f */
[----:B------:R-:W-:Y:S01]  /*6b00*/  SHF.L.U32 R52, R52, 0x10, RZ ;  /* 0x0000001034347819 */ /* 0x000fe200000006ff */
[----:B-1----:R-:W-:Y:S01]  /*6b10*/  FMUL.FTZ R53, R29, R50 ;  /* 0x000000321d357220 */ /* 0x002fe20000410000 */
[----:B------:R-:W-:Y:S01]  /*6b20*/  FADD.FTZ R38, R39, R38 ;  /* 0x0000002627267221 */ /* 0x000fe20000010000 */
[----:B------:R-:W-:Y:S01]  /*6b30*/  FADD.FTZ R62, R62, -UR23 ;  /* 0x800000173e3e7e21 */ /* 0x000fe20008010000 */
[C---:B------:R-:W-:Y:S01]  /*6b40*/  PRMT R39, R15.reuse, 0x7632, R39 ;  /* 0x000076320f277816 */ /* 0x040fe20000000027 */
[----:B------:R-:W-:Y:S01]  /*6b50*/  FADD.FTZ R52, R52, -UR23 ;  /* 0x8000001734347e21 */ /* 0x000fe20008010000 */
[----:B------:R-:W-:Y:S01]  /*6b60*/  FFMA.FTZ R63, R76, R53, R63 ;  /* 0x000000354c3f7223 */ /* 0x000fe2000001003f */
[----:B------:R-:W-:Y:S01]  /*6b70*/  FMUL.FTZ R80, R62, UR24 ;  /* 0x000000183e507c20 */ /* 0x000fe20008410000 */
[----:B------:R-:W-:Y:S01]  /*6b80*/  FADD.FTZ R53, R38, R53 ;  /* 0x0000003526357221 */ /* 0x000fe20000010000 */
[----:B------:R-:W-:Y:S01]  /*6b90*/  SHF.L.U32 R38, R15, 0x10, RZ ;  /* 0x000000100f267819 */ /* 0x000fe200000006ff */
[----:B------:R-:W-:Y:S01]  /*6ba0*/  FMUL.FTZ R62, R28, R51 ;  /* 0x000000331c3e7220 */ /* 0x000fe20000410000 */
[----:B------:R-:W-:Y:S01]  /*6bb0*/  SHF.L.U32 R39, R39, 0x10, RZ ;  /* 0x0000001027277819 */ /* 0x000fe200000006ff */
[----:B------:R1:W-:Y:S01]  /*6bc0*/  STL [R1+0x38], R80 ;  /* 0x0000385001007387 */ /* 0x0003e20000100800 */
[----:B------:R-:W-:Y:S01]  /*6bd0*/  FMUL.FTZ R52, R52, UR24 ;  /* 0x0000001834347c20 */ /* 0x000fe20008410000 */
[----:B------:R-:W-:Y:S06]  /*6be0*/  @!P1 BRA `(.L_x_169) ;  /* 0x0000000000489947 */ /* 0x000fec0003800000 */
[----:B0-----:R-:W-:-:S04]  /*6bf0*/  FFMA.FTZ R76, R80, R50, R48 ;  /* 0x00000032504c7223 */ /* 0x001fc80000010030 */
[----:B------:R-:W-:-:S06]  /*6c00*/  FMUL.FTZ R77, R76, -1.4426950216293334961 ;  /* 0xbfb8aa3b4c4d7820 */ /* 0x000fcc0000410000 */
[----:B------:R-:W0:Y:S02]  /*6c10*/  MUFU.EX2 R77, R77 ;  /* 0x0000004d004d7308 */ /* 0x000e240000000800 */
[----:B0-----:R-:W-:-:S06]  /*6c20*/  FADD.FTZ R77, R77, 1 ;  /* 0x3f8000004d4d7421 */ /* 0x001fcc0000010000 */
[----:B------:R-:W0:Y:S02]  /*6c30*/  MUFU.RCP R77, R77 ;  /* 0x0000004d004d7308 */ /* 0x000e240000001000 */
[----:B0-----:R-:W-:Y:S01]  /*6c40*/  FMUL.FTZ R38, R38, R77 ;  /* 0x0000004d26267220 */ /* 0x001fe20000410000 */
[----:B------:R-:W-:-:S04]  /*6c50*/  FADD.FTZ R77, -R77, 1 ;  /* 0x3f8000004d4d7421 */ /* 0x000fc80000010100 */
[----:B------:R-:W-:Y:S01]  /*6c60*/  FFMA.FTZ R77, R76, R77, 1 ;  /* 0x3f8000004c4d7423 */ /* 0x000fe2000001004d */
[----:B------:R-:W-:-:S03]  /*6c70*/  FFMA.FTZ R76, R52, R51, R49 ;  /* 0x00000033344c7223 */ /* 0x000fc60000010031 */
[----:B------:R-:W-:Y:S01]  /*6c80*/  FMUL.FTZ R38, R38, R77 ;  /* 0x0000004d26267220 */ /* 0x000fe20000410000 */
[----:B------:R-:W-:-:S06]  /*6c90*/  FMUL.FTZ R77, R76, -1.4426950216293334961 ;  /* 0xbfb8aa3b4c4d7820 */ /* 0x000fcc0000410000 */
[----:B------:R-:W0:Y:S02]  /*6ca0*/  MUFU.EX2 R77, R77 ;  /* 0x0000004d004d7308 */ /* 0x000e240000000800 */
[----:B0-----:R-:W-:-:S06]  /*6cb0*/  FADD.FTZ R77, R77, 1 ;  /* 0x3f8000004d4d7421 */ /* 0x001fcc0000010000 */
[----:B------:R-:W0:Y:S02]  /*6cc0*/  MUFU.RCP R77, R77 ;  /* 0x0000004d004d7308 */ /* 0x000e240000001000 */
[----:B0-----:R-:W-:Y:S01]  /*6cd0*/  FMUL.FTZ R39, R39, R77 ;  /* 0x0000004d27277220 */ /* 0x001fe20000410000 */
[----:B------:R-:W-:-:S04]  /*6ce0*/  FADD.FTZ R77, -R77, 1 ;  /* 0x3f8000004d4d7421 */ /* 0x000fc80000010100 */
[----:B------:R-:W-:-:S04]  /*6cf0*/  FFMA.FTZ R77, R76, R77, 1 ;  /* 0x3f8000004c4d7423 */ /* 0x000fc8000001004d */
[----:B------:R-:W-:-:S07]  /*6d00*/  FMUL.FTZ R39, R39, R77 ;  /* 0x0000004d27277220 */ /* 0x000fce0000410000 */
.L_x_169:
[----:B------:R-:W-:Y:S01]  /*6d10*/  PRMT R78, R14, 0x7632, R78 ;  /* 0x000076320e4e7816 */ /* 0x000fe2000000004e */
[----:B------:R-:W-:Y:S01]  /*6d20*/  FFMA.FTZ R63, R37, R62, R63 ;  /* 0x0000003e253f7223 */ /* 0x000fe2000001003f */
[----:B------:R-:W-:Y:S01]  /*6d30*/  FADD.FTZ R53, R62, R53 ;  /* 0x000000353e357221 */ /* 0x000fe20000010000 */
[----:B------:R-:W-:Y:S01]  /*6d40*/  SHF.L.U32 R62, R14, 0x10, RZ ;  /* 0x000000100e3e7819 */ /* 0x000fe200000006ff */
[----:B------:R-:W-:Y:S01]  /*6d50*/  FMUL.FTZ R77, R38, R50 ;  /* 0x00000032264d7220 */ /* 0x000fe20000410000 */
[----:B------:R-:W-:Y:S02]  /*6d60*/  SHF.L.U32 R78, R78, 0x10, RZ ;  /* 0x000000104e4e7819 */ /* 0x000fe400000006ff */
[----:B0-----:R-:W-:Y:S01]  /*6d70*/  PRMT R76, R13, 0x7632, R76 ;  /* 0x000076320d4c7816 */ /* 0x001fe2000000004c */
[----:B------:R-:W-:Y:S01]  /*6d80*/  FADD.FTZ R62, R62, -UR23 ;  /* 0x800000173e3e7e21 */ /* 0x000fe20008010000 */
[----:B------:R-:W-:Y:S01]  /*6d90*/  FFMA.FTZ R63, R80, R77, R63 ;  /* 0x0000004d503f7223 */ /* 0x000fe2000001003f */
[----:B------:R-:W-:Y:S01]  /*6da0*/  FADD.FTZ R78, R78, -UR23 ;  /* 0x800000174e4e7e21 */ /* 0x000fe20008010000 */
[----:B------:R-:W-:Y:S01]  /*6db0*/  FADD.FTZ R77, R53, R77 ;  /* 0x0000004d354d7221 */ /* 0x000fe20000010000 */
[----:B------:R-:W-:Y:S01]  /*6dc0*/  FMUL.FTZ R81, R62, UR24 ;  /* 0x000000183e517c20 */ /* 0x000fe20008410000 */
[----:B------:R-:W-:Y:S01]  /*6dd0*/  SHF.L.U32 R53, R13, 0x10, RZ ;  /* 0x000000100d357819 */ /* 0x000fe200000006ff */
[----:B------:R-:W-:Y:S01]  /*6de0*/  FMUL.FTZ R85, R78, UR24 ;  /* 0x000000184e557c20 */ /* 0x000fe20008410000 */
[----:B------:R-:W-:Y:S01]  /*6df0*/  PRMT R79, R12, 0x7632, R79 ;  /* 0x000076320c4f7816 */ /* 0x000fe2000000004f */
[----:B------:R-:W-:Y:S01]  /*6e00*/  FMUL.FTZ R62, R39, R51 ;  /* 0x00000033273e7220 */ /* 0x000fe20000410000 */
[----:B------:R-:W-:-:S02]  /*6e10*/  SHF.L.U32 R76, R76, 0x10, RZ ;  /* 0x000000104c4c7819 */ /* 0x000fc400000006ff */
[----:B------:R0:W-:Y:S04]  /*6e20*/  STL [R1+0x3c], R85 ;  /* 0x00003c5501007387 */ /* 0x0001e80000100800 */
[----:B------:R0:W-:Y:S01]  /*6e30*/  STL [R1+0x40], R81 ;  /* 0x0000405101007387 */ /* 0x0001e20000100800 */
[----:B------:R-:W-:Y:S05]  /*6e40*/  @!P1 BRA `(.L_x_170) ;  /* 0x0000000000489947 */ /* 0x000fea0003800000 */
[----:B------:R-:W-:-:S04]  /*6e50*/  FFMA.FTZ R78, R81, R50, R48 ;  /* 0x00000032514e7223 */ /* 0x000fc80000010030 */
[----:B-1----:R-:W-:-:S06]  /*6e60*/  FMUL.FTZ R80, R78, -1.4426950216293334961 ;  /* 0xbfb8aa3b4e507820 */ /* 0x002fcc0000410000 */
        /* <DEDUP_REMOVED lines=16> */
.L_x_170:
[----:B------:R-:W-:Y:S01]  /*6f70*/  FFMA.FTZ R63, R52, R62, R63 ;  /* 0x0000003e343f7223 */ /* 0x000fe2000001003f */
[----:B------:R-:W-:Y:S01]  /*6f80*/  FADD.FTZ R77, R62, R77 ;  /* 0x0000004d3e4d7221 */ /* 0x000fe20000010000 */
[----:B------:R-:W-:Y:S01]  /*6f90*/  SHF.L.U32 R62, R12, 0x10, RZ ;  /* 0x000000100c3e7819 */ /* 0x000fe200000006ff */
[----:B-1----:R-:W-:Y:S01]  /*6fa0*/  FMUL.FTZ R80, R53, R50 ;  /* 0x0000003235507220 */ /* 0x002fe20000410000 */
[----:B------:R-:W-:Y:S02]  /*6fb0*/  SHF.L.U32 R79, R79, 0x10, RZ ;  /* 0x000000104f4f7819 */ /* 0x000fe400000006ff */
[----:B------:R-:W-:Y:S01]  /*6fc0*/  PRMT R78, R11, 0x7632, R78 ;  /* 0x000076320b4e7816 */ /* 0x000fe2000000004e */
[----:B------:R-:W-:Y:S01]  /*6fd0*/  FADD.FTZ R62, R62, -UR23 ;  /* 0x800000173e3e7e21 */ /* 0x000fe20008010000 */
[----:B------:R-:W-:Y:S01]  /*6fe0*/  FFMA.FTZ R63, R81, R80, R63 ;  /* 0x00000050513f7223 */ /* 0x000fe2000001003f */
[----:B------:R-:W-:Y:S01]  /*6ff0*/  FADD.FTZ R79, R79, -UR23 ;  /* 0x800000174f4f7e21 */ /* 0x000fe20008010000 */
[----:B------:R-:W-:Y:S01]  /*7000*/  FADD.FTZ R80, R77, R80 ;  /* 0x000000504d507221 */ /* 0x000fe20000010000 */
[----:B------:R-:W-:Y:S01]  /*7010*/  FMUL.FTZ R84, R62, UR24 ;  /* 0x000000183e547c20 */ /* 0x000fe20008410000 */
[----:B------:R-:W-:Y:S01]  /*7020*/  SHF.L.U32 R77, R11, 0x10, RZ ;  /* 0x000000100b4d7819 */ /* 0x000fe200000006ff */
[----:B0-----:R-:W-:Y:S01]  /*7030*/  FMUL.FTZ R81, R76, R51 ;  /* 0x000000334c517220 */ /* 0x001fe20000410000 */
[----:B------:R-:W-:Y:S01]  /*7040*/  SHF.L.U32 R78, R78, 0x10, RZ ;  /* 0x000000104e4e7819 */ /* 0x000fe200000006ff */
[----:B------:R-:W-:Y:S01]  /*7050*/  FMUL.FTZ R79, R79, UR24 ;  /* 0x000000184f4f7c20 */ /* 0x000fe20008410000 */
        /* <DEDUP_REMOVED lines=20> */
.L_x_171:
[C---:B------:R-:W-:Y:S01]  /*71a0*/  PRMT R83, R10.reuse, 0x7632, R83 ;  /* 0x000076320a537816 */ /* 0x040fe20000000053 */
[----:B------:R-:W-:Y:S01]  /*71b0*/  FFMA.FTZ R63, R85, R81, R63 ;  /* 0x00000051553f7223 */ /* 0x000fe2000001003f */
[----:B------:R-:W-:Y:S01]  /*71c0*/  SHF.L.U32 R82, R10, 0x10, RZ ;  /* 0x000000100a527819 */ /* 0x000fe200000006ff */
[----:B------:R-:W-:Y:S01]  /*71d0*/  FMUL.FTZ R62, R77, R50 ;  /* 0x000000324d3e7220 */ /* 0x000fe20000410000 */
[----:B------:R-:W-:Y:S01]  /*71e0*/  SHF.L.U32 R83, R83, 0x10, RZ ;  /* 0x0000001053537819 */ /* 0x000fe200000006ff */
[----:B------:R-:W-:Y:S01]  /*71f0*/  FADD.FTZ R80, R81, R80 ;  /* 0x0000005051507221 */ /* 0x000fe20000010000 */
[----:B------:R-:W-:Y:S01]  /*7200*/  PRMT R81, R9, 0x7632, R81 ;  /* 0x0000763209517816 */ /* 0x000fe20000000051 */
[----:B------:R-:W-:Y:S01]  /*7210*/  FADD.FTZ R82, R82, -UR23 ;  /* 0x8000001752527e21 */ /* 0x000fe20008010000 */
[----:B------:R-:W-:Y:S01]  /*7220*/  FFMA.FTZ R63, R84, R62, R63 ;  /* 0x0000003e543f7223 */ /* 0x000fe2000001003f */
[----:B------:R-:W-:Y:S01]  /*7230*/  FADD.FTZ R83, R83, -UR23 ;  /* 0x8000001753537e21 */ /* 0x000fe20008010000 */
[----:B------:R-:W-:Y:S01]  /*7240*/  FADD.FTZ R62, R80, R62 ;  /* 0x0000003e503e7221 */ /* 0x000fe20000010000 */
[----:B------:R-:W-:Y:S01]  /*7250*/  SHF.L.U32 R80, R9, 0x10, RZ ;  /* 0x0000001009507819 */ /* 0x000fe200000006ff */
[----:B------:R-:W-:Y:S01]  /*7260*/  FMUL.FTZ R82, R82, UR24 ;  /* 0x0000001852527c20 */ /* 0x000fe20008410000 */
[----:B------:R-:W-:Y:S01]  /*7270*/  PRMT R87, R8, 0x7632, R87 ;  /* 0x0000763208577816 */ /* 0x000fe20000000057 */
[----:B0-----:R-:W-:Y:S01]  /*7280*/  FMUL.FTZ R84, R78, R51 ;  /* 0x000000334e547220 */ /* 0x001fe20000410000 */
[----:B------:R-:W-:Y:S01]  /*7290*/  SHF.L.U32 R81, R81, 0x10, RZ ;  /* 0x0000001051517819 */ /* 0x000fe200000006ff */
[----:B------:R-:W-:Y:S01]  /*72a0*/  FMUL.FTZ R83, R83, UR24 ;  /* 0x0000001853537c20 */ /* 0x000fe20008410000 */
[----:B------:R-:W-:Y:S06]  /*72b0*/  @!P1 BRA `(.L_x_172) ;  /* 0x0000000000489947 */ /* 0x000fec0003800000 */
[----:B------:R-:W-:-:S04]  /*72c0*/  FFMA.FTZ R85, R82, R50, R48 ;  /* 0x0000003252557223 */ /* 0x000fc80000010030 */
        /* <DEDUP_REMOVED lines=17> */
.L_x_172:
[----:B------:R-:W-:Y:S01]  /*73e0*/  SHF.L.U32 R86, R8, 0x10, RZ ;  /* 0x0000001008567819 */ /* 0x000fe200000006ff */
[----:B------:R-:W-:Y:S01]  /*73f0*/  FFMA.FTZ R63, R79, R84, R63 ;  /* 0x000000544f3f7223 */ /* 0x000fe2000001003f */
[----:B------:R-:W-:Y:S01]  /*7400*/  SHF.L.U32 R87, R87, 0x10, RZ ;  /* 0x0000001057577819 */ /* 0x000fe200000006ff */
[----:B------:R-:W-:Y:S01]  /*7410*/  FMUL.FTZ R88, R80, R50 ;  /* 0x0000003250587220 */ /* 0x000fe20000410000 */
[----:B------:R-:W-:Y:S01]  /*7420*/  FADD.FTZ R62, R84, R62 ;  /* 0x0000003e543e7221 */ /* 0x000fe20000010000 */
[----:B------:R-:W-:Y:S01]  /*7430*/  PRMT R85, R7, 0x7632, R85 ;  /* 0x0000763207557816 */ /* 0x000fe20000000055 */
[----:B------:R-:W-:Y:S01]  /*7440*/  FADD.FTZ R86, R86, -UR23 ;  /* 0x8000001756567e21 */ /* 0x000fe20008010000 */
[----:B------:R-:W-:Y:S01]  /*7450*/  FADD.FTZ R87, R87, -UR23 ;  /* 0x8000001757577e21 */ /* 0x000fe20008010000 */
[----:B------:R-:W-:Y:S01]  /*7460*/  FFMA.FTZ R63, R82, R88, R63 ;  /* 0x00000058523f7223 */ /* 0x000fe2000001003f */
[----:B------:R-:W-:Y:S01]  /*7470*/  FADD.FTZ R88, R62, R88 ;  /* 0x000000583e587221 */ /* 0x000fe20000010000 */
[----:B------:R-:W-:Y:S01]  /*7480*/  SHF.L.U32 R84, R7, 0x10, RZ ;  /* 0x0000001007547819 */ /* 0x000fe200000006ff */
[----:B------:R-:W-:Y:S01]  /*7490*/  FMUL.FTZ R86, R86, UR24 ;  /* 0x0000001856567c20 */ /* 0x000fe20008410000 */
[----:B------:R-:W-:Y:S01]  /*74a0*/  SHF.L.U32 R85, R85, 0x10, RZ ;  /* 0x0000001055557819 */ /* 0x000fe200000006ff */
[----:B------:R-:W-:Y:S01]  /*74b0*/  FMUL.FTZ R89, R81, R51 ;  /* 0x0000003351597220 */ /* 0x000fe20000410000 */
        /* <DEDUP_REMOVED lines=20> */
.L_x_173:
        /* <DEDUP_REMOVED lines=14> */
[----:B------:R-:W-:Y:S01]  /*76e0*/  FMUL.FTZ R92, R85, R51 ;  /* 0x00000033555c7220 */ /* 0x000fe20000410000 */
        /* <DEDUP_REMOVED lines=21> */
.L_x_174:
        /* <DEDUP_REMOVED lines=34> */
.L_x_175:
[----:B------:R-:W2:Y:S01]  /*7a60*/  LDL R106, [R1+0x78] ;  /* 0x00007800016a7983 */ /* 0x000ea20000100800 */
        /* <DEDUP_REMOVED lines=13> */
[----:B------:R-:W-:Y:S01]  /*7b40*/  SHF.L.U32 R97, R97, 0x10, RZ ;  /* 0x0000001061617819 */ /* 0x000fe200000006ff */
[----:B------:R-:W-:Y:S01]  /*7b50*/  FMUL.FTZ R100, R93, R51 ;  /* 0x000000335d647220 */ /* 0x000fe20000410000 */
[----:B------:R-:W-:Y:S01]  /*7b60*/  FMUL.FTZ R99, R99, UR24 ;  /* 0x0000001863637c20 */ /* 0x000fe20008410000 */
[----:B--2---:R-:W-:Y:S01]  /*7b70*/  PRMT R103, R106, 0x7632, R103 ;  /* 0x000076326a677816 */ /* 0x004fe20000000067 */
        /* <DEDUP_REMOVED lines=19> */
.L_x_176:
[----:B------:R-:W2:Y:S01]  /*7cb0*/  LDL R105, [R1+0x74] ;  /* 0x0000740001697983 */ /* 0x000ea20000100800 */
[----:B------:R-:W-:Y:S01]  /*7cc0*/  SHF.L.U32 R102, R106, 0x10, RZ ;  /* 0x000000106a667819 */ /* 0x000fe200000006ff */
[----:B------:R-:W-:Y:S01]  /*7cd0*/  FFMA.FTZ R63, R95, R100, R63 ;  /* 0x000000645f3f7223 */ /* 0x000fe2000001003f */
[----:B------:R-:W-:Y:S01]  /*7ce0*/  SHF.L.U32 R103, R103, 0x10, RZ ;  /* 0x0000001067677819 */ /* 0x000fe200000006ff */
[----:B------:R-:W-:Y:S01]  /*7cf0*/  FMUL.FTZ R104, R96, R50 ;  /* 0x0000003260687220 */ /* 0x000fe20000410000 */
[----:B------:R-:W-:Y:S01]  /*7d00*/  FADD.FTZ R62, R100, R62 ;  /* 0x0000003e643e7221 */ /* 0x000fe20000010000 */
[----:B------:R-:W-:Y:S02]  /*7d10*/  FADD.FTZ R102, R102, -UR23 ;  /* 0x8000001766667e21 */ /* 0x000fe40008010000 */
[----:B------:R-:W-:Y:S01]  /*7d20*/  FADD.FTZ R103, R103, -UR23 ;  /* 0x8000001767677e21 */ /* 0x000fe20008010000 */
[----:B------:R-:W-:Y:S01]  /*7d30*/  FFMA.FTZ R63, R98, R104, R63 ;  /* 0x00000068623f7223 */ /* 0x000fe2000001003f */
[----:B------:R-:W-:Y:S01]  /*7d40*/  FADD.FTZ R104, R62, R104 ;  /* 0x000000683e687221 */ /* 0x000fe20000010000 */
[----:B------:R-:W-:Y:S01]  /*7d50*/  FMUL.FTZ R102, R102, UR24 ;  /* 0x0000001866667c20 */ /* 0x000fe20008410000 */
[----:B------:R-:W-:Y:S01]  /*7d60*/  FMUL.FTZ R103, R103, UR24 ;  /* 0x0000001867677c20 */ /* 0x000fe20008410000 */
[----:B--2---:R-:W-:-:S02]  /*7d70*/  PRMT R101, R105, 0x7632, R101 ;  /* 0x0000763269657816 */ /* 0x004fc40000000065 */
[----:B------:R-:W-:Y:S01]  /*7d80*/  SHF.L.U32 R100, R105, 0x10, RZ ;  /* 0x0000001069647819 */ /* 0x000fe200000006ff */
        /* <DEDUP_REMOVED lines=21> */
.L_x_177:
[----:B------:R-:W2:Y:S04]  /*7ee0*/  LDL R106, [R1+0x4c] ;  /* 0x00004c00016a7983 */ /* 0x000ea80000100800 */
[----:B------:R-:W3:Y:S01]  /*7ef0*/  LDL R108, [R1+0x6c] ;  /* 0x00006c00016c7983 */ /* 0x000ee20000100800 */
[----:B------:R-:W-:Y:S01]  /*7f00*/  FFMA.FTZ R63, R99, R105, R63 ;  /* 0x00000069633f7223 */ /* 0x000fe2000001003f */
[----:B------:R-:W-:Y:S01]  /*7f10*/  FMUL.FTZ R62, R100, R50 ;  /* 0x00000032643e7220 */ /* 0x000fe20000410000 */
[----:B------:R-:W-:Y:S01]  /*7f20*/  FADD.FTZ R104, R105, R104 ;  /* 0x0000006869687221 */ /* 0x000fe20000010000 */
[----:B------:R-:W-:Y:S02]  /*7f30*/  PRMT R111, R124, 0x7632, R111 ;  /* 0x000076327c6f7816 */ /* 0x000fe4000000006f */
[----:B------:R-:W-:Y:S01]  /*7f40*/  FFMA.FTZ R63, R102, R62, R63 ;  /* 0x0000003e663f7223 */ /* 0x000fe2000001003f */
[----:B------:R-:W-:Y:S01]  /*7f50*/  FADD.FTZ R62, R104, R62 ;  /* 0x0000003e683e7221 */ /* 0x000fe20000010000 */
[----:B--2---:R-:W-:-:S02]  /*7f60*/  PRMT R107, R106, 0x7632, R107 ;  /* 0x000076326a6b7816 */ /* 0x004fc4000000006b */
[----:B------:R-:W-:Y:S02]  /*7f70*/  SHF.L.U32 R106, R106, 0x10, RZ ;  /* 0x000000106a6a7819 */ /* 0x000fe400000006ff */
[----:B------:R-:W-:Y:S02]  /*7f80*/  SHF.L.U32 R107, R107, 0x10, RZ ;  /* 0x000000106b6b7819 */ /* 0x000fe400000006ff */
[----:B---3--:R-:W-:Y:S01]  /*7f90*/  PRMT R105, R108, 0x7632, R105 ;  /* 0x000076326c697816 */ /* 0x008fe20000000069 */
[----:B------:R-:W-:Y:S01]  /*7fa0*/  FADD.FTZ R106, R106, -UR23 ;  /* 0x800000176a6a7e21 */ /* 0x000fe20008010000 */
[----:B------:R-:W-:Y:S01]  /*7fb0*/  SHF.L.U32 R104, R108, 0x10, RZ ;  /* 0x000000106c687819 */ /* 0x000fe200000006ff */
[----:B------:R-:W-:Y:S01]  /*7fc0*/  FADD.FTZ R107, R107, -UR23 ;  /* 0x800000176b6b7e21 */ /* 0x000fe20008010000 */
[----:B------:R-:W-:Y:S01]  /*7fd0*/  SHF.L.U32 R105, R105, 0x10, RZ ;  /* 0x0000001069697819 */ /* 0x000fe200000006ff */
[----:B------:R-:W-:Y:S01]  /*7fe0*/  FMUL.FTZ R106, R106, UR24 ;  /* 0x000000186a6a7c20 */ /* 0x000fe20008410000 */
        /* <DEDUP_REMOVED lines=21> */
.L_x_178:
        /* <DEDUP_REMOVED lines=34> */
.L_x_179:
[----:B------:R-:W-:Y:S01]  /*8360*/  PRMT R115, R72, 0x7632, R115 ;  /* 0x0000763248737816 */ /* 0x000fe20000000073 */
[----:B------:R-:W-:Y:S01]  /*8370*/  FFMA.FTZ R63, R107, R62, R63 ;  /* 0x0000003e6b3f7223 */ /* 0x000fe2000001003f */
[----:B------:R-:W-:Y:S01]  /*8380*/  FMUL.FTZ R112, R108, R50 ;  /* 0x000000326c707220 */ /* 0x000fe20000410000 */
[----:B------:R-:W-:Y:S01]  /*8390*/  FADD.FTZ R113, R62, R113 ;  /* 0x000000713e717221 */ /* 0x000fe20000010000 */
[----:B------:R-:W-:Y:S01]  /*83a0*/  SHF.L.U32 R114, R72, 0x10, RZ ;  /* 0x0000001048727819 */ /* 0x000fe200000006ff */
[----:B------:R-:W-:Y:S01]  /*83b0*/  FMUL.FTZ R62, R109, R51 ;  /* 0x000000336d3e7220 */ /* 0x000fe20000410000 */
[----:B------:R-:W-:Y:S01]  /*83c0*/  SHF.L.U32 R115, R115, 0x10, RZ ;  /* 0x0000001073737819 */ /* 0x000fe200000006ff */
[----:B------:R-:W-:Y:S01]  /*83d0*/  FFMA.FTZ R63, R110, R112, R63 ;  /* 0x000000706e3f7223 */ /* 0x000fe2000001003f */
[----:B------:R-:W-:Y:S01]  /*83e0*/  FADD.FTZ R112, R113, R112 ;  /* 0x0000007071707221 */ /* 0x000fe20000010000 */
[----:B------:R-:W-:Y:S01]  /*83f0*/  PRMT R113, R121, 0x7632, R113 ;  /* 0x0000763279717816 */ /* 0x000fe20000000071 */
[----:B------:R-:W-:Y:S01]  /*8400*/  FADD.FTZ R114, R114, -UR23 ;  /* 0x8000001772727e21 */ /* 0x000fe20008010000 */
[----:B------:R-:W-:Y:S01]  /*8410*/  FADD.FTZ R115, R115, -UR23 ;  /* 0x8000001773737e21 */ /* 0x000fe20008010000 */
[----:B------:R-:W-:Y:S01]  /*8420*/  FADD.FTZ R116, R62, R112 ;  /* 0x000000703e747221 */ /* 0x000fe20000010000 */
[----:B------:R-:W-:Y:S01]  /*8430*/  FFMA.FTZ R117, R111, R62, R63 ;  /* 0x0000003e6f757223 */ /* 0x000fe2000001003f */
[----:B------:R-:W-:Y:S01]  /*8440*/  SHF.L.U32 R112, R121, 0x10, RZ ;  /* 0x0000001079707819 */ /* 0x000fe200000006ff */
[----:B------:R-:W-:Y:S01]  /*8450*/  FMUL.FTZ R114, R114, UR24 ;  /* 0x0000001872727c20 */ /* 0x000fe20008410000 */
        /* <DEDUP_REMOVED lines=21> */
.L_x_180:
[----:B------:R-:W-:Y:S01]  /*85b0*/  FMUL.FTZ R62, R112, R50 ;  /* 0x00000032703e7220 */ /* 0x000fe20000410000 */
[--C-:B------:R-:W-:Y:S01]  /*85c0*/  FFMA.FTZ R121, R35, R34, R118.reuse ;  /* 0x0000002223797223 */ /* 0x100fe20000010076 */
[----:B------:R-:W-:Y:S01]  /*85d0*/  PRMT R118, R71, 0x7632, R118 ;  /* 0x0000763247767816 */ /* 0x000fe20000000076 */
[----:B------:R-:W-:Y:S01]  /*85e0*/  FADD.FTZ R35, R119, R34 ;  /* 0x0000002277237221 */ /* 0x000fe20000010000 */
[----:B------:R-:W-:Y:S01]  /*85f0*/  FFMA.FTZ R63, R114, R62, R117 ;  /* 0x0000003e723f7223 */ /* 0x000fe20000010075 */
[----:B------:R-:W-:Y:S01]  /*8600*/  SHF.L.U32 R117, R71, 0x10, RZ ;  /* 0x0000001047757819 */ /* 0x000fe200000006ff */
[----:B------:R-:W-:Y:S01]  /*8610*/  STL [R1+0x5c], R121 ;  /* 0x00005c7901007387 */ /* 0x000fe20000100800 */
[----:B------:R-:W-:Y:S01]  /*8620*/  SHF.L.U32 R118, R118, 0x10, RZ ;  /* 0x0000001076767819 */ /* 0x000fe200000006ff */
[----:B------:R-:W-:Y:S01]  /*8630*/  FADD.FTZ R34, R116, R62 ;  /* 0x0000003e74227221 */ /* 0x000fe20000010000 */
[----:B------:R-:W-:Y:S01]  /*8640*/  PRMT R116, R120, 0x7632, R116 ;  /* 0x0000763278747816 */ /* 0x000fe20000000074 */
[----:B------:R0:W-:Y:S01]  /*8650*/  STL [R1+0x58], R35 ;  /* 0x0000582301007387 */ /* 0x0001e20000100800 */
[----:B------:R-:W-:Y:S01]  /*8660*/  FADD.FTZ R117, R117, -UR23 ;  /* 0x8000001775757e21 */ /* 0x000fe20008010000 */
[----:B------:R-:W-:Y:S01]  /*8670*/  FADD.FTZ R118, R118, -UR23 ;  /* 0x8000001776767e21 */ /* 0x000fe20008010000 */
[----:B------:R-:W-:-:S02]  /*8680*/  SHF.L.U32 R116, R116, 0x10, RZ ;  /* 0x0000001074747819 */ /* 0x000fc400000006ff */
[----:B------:R-:W-:Y:S01]  /*8690*/  FMUL.FTZ R117, R117, UR24 ;  /* 0x0000001875757c20 */ /* 0x000fe20008410000 */
[----:B------:R-:W-:Y:S01]  /*86a0*/  FMUL.FTZ R118, R118, UR24 ;  /* 0x0000001876767c20 */ /* 0x000fe20008410000 */
[----:B------:R-:W-:Y:S01]  /*86b0*/  SHF.L.U32 R119, R120, 0x10, RZ ;  /* 0x0000001078777819 */ /* 0x000fe200000006ff */
[----:B0-----:R-:W-:-:S04]  /*86c0*/  FMUL.FTZ R35, R113, R51 ;  /* 0x0000003371237220 */ /* 0x001fc80000410000 */
[----:B------:R-:W-:Y:S01]  /*86d0*/  FFMA.FTZ R62, R115, R35, R63 ;  /* 0x00000023733e7223 */ /* 0x000fe2000001003f */
[----:B------:R-:W-:Y:S01]  /*86e0*/  FADD.FTZ R63, R35, R34 ;  /* 0x00000022233f7221 */ /* 0x000fe20000010000 */
        /* <DEDUP_REMOVED lines=8> */
[----:B------:R-:W-:-:S04]  /*8770*/  FFMA.FTZ R35, R35, R34, 1 ;  /* 0x3f80000023237423 */ /* 0x000fc80000010022 */
[----:B------:R-:W-:Y:S01]  /*8780*/  FMUL.FTZ R119, R119, R35 ;  /* 0x0000002377777220 */ /* 0x000fe20000410000 */
        /* <DEDUP_REMOVED lines=9> */
.L_x_181:
[----:B------:R-:W-:Y:S01]  /*8820*/  FMUL.FTZ R34, R119, R50 ;  /* 0x0000003277227220 */ /* 0x000fe20000410000 */
[C---:B------:R-:W-:Y:S02]  /*8830*/  PRMT R120, R123.reuse, 0x7632, R120 ;  /* 0x000076327b787816 */ /* 0x040fe40000000078 */
[----:B------:R-:W-:Y:S01]  /*8840*/  SHF.L.U32 R123, R123, 0x10, RZ ;  /* 0x000000107b7b7819 */ /* 0x000fe200000006ff */
[----:B------:R-:W-:Y:S01]  /*8850*/  FFMA.FTZ R62, R117, R34, R62 ;  /* 0x00000022753e7223 */ /* 0x000fe2000001003e */
[----:B------:R-:W-:Y:S01]  /*8860*/  FADD.FTZ R35, R63, R34 ;  /* 0x000000223f237221 */ /* 0x000fe20000010000 */
[----:B------:R-:W-:Y:S01]  /*8870*/  FMUL.FTZ R34, R116, R51 ;  /* 0x0000003374227220 */ /* 0x000fe20000410000 */
[----:B------:R-:W-:-:S03]  /*8880*/  SHF.L.U32 R120, R120, 0x10, RZ ;  /* 0x0000001078787819 */ /* 0x000fc600000006ff */
[----:B------:R-:W-:Y:S01]  /*8890*/  FFMA.FTZ R62, R118, R34, R62 ;  /* 0x00000022763e7223 */ /* 0x000fe2000001003e */
[----:B------:R-:W-:Y:S01]  /*88a0*/  FADD.FTZ R63, R34, R35 ;  /* 0x00000023223f7221 */ /* 0x000fe20000010000 */
[C---:B------:R-:W-:Y:S02]  /*88b0*/  PRMT R34, R70.reuse, 0x7632, R34 ;  /* 0x0000763246227816 */ /* 0x040fe40000000022 */
[----:B------:R-:W-:Y:S02]  /*88c0*/  SHF.L.U32 R35, R70, 0x10, RZ ;  /* 0x0000001046237819 */ /* 0x000fe400000006ff */
[----:B------:R-:W-:-:S03]  /*88d0*/  SHF.L.U32 R34, R34, 0x10, RZ ;  /* 0x0000001022227819 */ /* 0x000fc600000006ff */
[----:B------:R-:W-:Y:S02]  /*88e0*/  FADD.FTZ R35, R35, -UR23 ;  /* 0x8000001723237e21 */ /* 0x000fe40008010000 */
[----:B------:R-:W-:Y:S02]  /*88f0*/  FADD.FTZ R34, R34, -UR23 ;  /* 0x8000001722227e21 */ /* 0x000fe40008010000 */
[----:B------:R-:W-:Y:S02]  /*8900*/  FMUL.FTZ R121, R35, UR24 ;  /* 0x0000001823797c20 */ /* 0x000fe40008410000 */
        /* <DEDUP_REMOVED lines=20> */
.L_x_182:
[----:B------:R-:W-:-:S04]  /*8a50*/  FMUL.FTZ R34, R123, R50 ;  /* 0x000000327b227220 */ /* 0x000fc80000410000 */
[----:B------:R-:W-:Y:S01]  /*8a60*/  FFMA.FTZ R62, R121, R34, R62 ;  /* 0x00000022793e7223 */ /* 0x000fe2000001003e */
[----:B------:R-:W-:Y:S01]  /*8a70*/  FADD.FTZ R35, R63, R34 ;  /* 0x000000223f237221 */ /* 0x000fe20000010000 */
[----:B------:R-:W-:-:S04]  /*8a80*/  FMUL.FTZ R34, R120, R51 ;  /* 0x0000003378227220 */ /* 0x000fc80000410000 */
[----:B------:R-:W-:Y:S01]  /*8a90*/  FFMA.FTZ R63, R122, R34, R62 ;  /* 0x000000227a3f7223 */ /* 0x000fe2000001003e */
[----:B------:R-:W-:Y:S01]  /*8aa0*/  FADD.FTZ R62, R34, R35 ;  /* 0x00000023223e7221 */ /* 0x000fe20000010000 */
[C---:B------:R-:W-:Y:S02]  /*8ab0*/  SHF.L.U32 R35, R69.reuse, 0x10, RZ ;  /* 0x0000001045237819 */ /* 0x040fe400000006ff */
[----:B------:R-:W-:Y:S01]  /*8ac0*/  PRMT R34, R69, 0x7632, R34 ;  /* 0x0000763245227816 */ /* 0x000fe20000000022 */
[----:B------:R-:W-:Y:S03]  /*8ad0*/  STL [R1+0x30], R63 ;  /* 0x0000303f01007387 */ /* 0x000fe60000100800 */
[----:B------:R-:W-:Y:S01]  /*8ae0*/  SHF.L.U32 R34, R34, 0x10, RZ ;  /* 0x0000001022227819 */ /* 0x000fe200000006ff */
[----:B------:R0:W-:Y:S04]  /*8af0*/  STL [R1+0x44], R62 ;  /* 0x0000443e01007387 */ /* 0x0001e80000100800 */
[----:B------:R-:W-:-:S04]  /*8b00*/  FADD.FTZ R34, R34, -UR23 ;  /* 0x8000001722227e21 */ /* 0x000fc80008010000 */
[----:B------:R-:W-:Y:S01]  /*8b10*/  FMUL.FTZ R124, R34, UR24 ;  /* 0x00000018227c7c20 */ /* 0x000fe20008410000 */
[----:B------:R-:W-:Y:S01]  /*8b20*/  SHF.L.U32 R34, R125, 0x10, RZ ;  /* 0x000000107d227819 */ /* 0x000fe200000006ff */
[----:B0-----:R-:W-:Y:S01]  /*8b30*/  FADD.FTZ R62, R35, -UR23 ;  /* 0x80000017233e7e21 */ /* 0x001fe20008010000 */
[----:B------:R-:W-:-:S03]  /*8b40*/  PRMT R35, R125, 0x7632, R35 ;  /* 0x000076327d237816 */ /* 0x000fc60000000023 */
[----:B------:R-:W-:Y:S01]  /*8b50*/  FMUL.FTZ R63, R62, UR24 ;  /* 0x000000183e3f7c20 */ /* 0x000fe20008410000 */
[----:B------:R-:W-:-:S04]  /*8b60*/  SHF.L.U32 R35, R35, 0x10, RZ ;  /* 0x0000001023237819 */ /* 0x000fc800000006ff */
[----:B------:R0:W-:Y:S01]  /*8b70*/  STL [R1+0x28], R63 ;  /* 0x0000283f01007387 */ /* 0x0001e20000100800 */
[----:B------:R-:W-:Y:S05]  /*8b80*/  @!P1 BRA `(.L_x_183) ;  /* 0x0000000000489947 */ /* 0x000fea0003800000 */
        /* <DEDUP_REMOVED lines=18> */
.L_x_183:
[----:B------:R-:W2:Y:S04]  /*8cb0*/  LDL.LU R125, [R1+0x30] ;  /* 0x00003000017d7983 */ /* 0x000ea80000300800 */
[----:B------:R-:W3:Y:S04]  /*8cc0*/  LDL R62, [R1+0x84] ;  /* 0x00008400013e7983 */ /* 0x000ee80000100800 */
[----:B0-----:R-:W4:Y:S04]  /*8cd0*/  LDL.LU R63, [R1+0x44] ;  /* 0x00004400013f7983 */ /* 0x001f280000300800 */
[----:B------:R-:W-:Y:S04]  /*8ce0*/  STL [R1+0xa8], R9 ;  /* 0x0000a80901007387 */ /* 0x000fe80000100800 */
[----:B------:R-:W-:Y:S04]  /*8cf0*/  STL [R1+0xa4], R8 ;  /* 0x0000a40801007387 */ /* 0x000fe80000100800 */
[----:B------:R-:W-:Y:S04]  /*8d00*/  STL [R1+0xa0], R7 ;  /* 0x0000a00701007387 */ /* 0x000fe80000100800 */
[----:B------:R-:W-:Y:S04]  /*8d10*/  STL [R1+0x9c], R6 ;  /* 0x00009c0601007387 */ /* 0x000fe80000100800 */
[----:B------:R-:W-:Y:S04]  /*8d20*/  STL [R1+0x98], R5 ;  /* 0x0000980501007387 */ /* 0x000fe80000100800 */
[----:B------:R-:W-:Y:S04]  /*8d30*/  STL [R1+0x94], R4 ;  /* 0x0000940401007387 */ /* 0x000fe80000100800 */
[----:B------:R-:W-:Y:S04]  /*8d40*/  STL [R1+0x90], R3 ;  /* 0x0000900301007387 */ /* 0x000fe80000100800 */
[----:B------:R-:W-:Y:S04]  /*8d50*/  STL [R1+0x8c], R2 ;  /* 0x00008c0201007387 */ /* 0x000fe80000100800 */
[----:B------:R0:W-:Y:S04]  /*8d60*/  STL [R1+0x88], R0 ;  /* 0x0000880001007387 */ /* 0x0001e80000100800 */
[----:B0-----:R-:W4:Y:S01]  /*8d70*/  LDL.LU R0, [R1+0x28] ;  /* 0x0000280001007983 */ /* 0x001f220000300800 */
[----:B------:R-:W0:Y:S01]  /*8d80*/  S2R R8, SR_LANEID ;  /* 0x0000000000087919 */ /* 0x000e220000000000 */
[----:B------:R-:W-:-:S02]  /*8d90*/  ISETP.GT.AND P0, PT, R75, 0x17f, PT ;  /* 0x0000017f4b00780c */ /* 0x000fc40003f04270 */
[----:B------:R-:W4:Y:S04]  /*8da0*/  LDL.LU R7, [R1+0x7c] ;  /* 0x00007c0001077983 */ /* 0x000f280000300800 */
[----:B------:R-:W4:Y:S04]  /*8db0*/  LDL.LU R3, [R1+0x80] ;  /* 0x0000800001037983 */ /* 0x000f280000300800 */
[----:B------:R-:W4:Y:S04]  /*8dc0*/  LDL.LU R6, [R1+0x5c] ;  /* 0x00005c0001067983 */ /* 0x000f280000300800 */
[----:B------:R-:W4:Y:S04]  /*8dd0*/  LDL.LU R4, [R1+0x58] ;  /* 0x0000580001047983 */ /* 0x000f280000300800 */
[----:B------:R-:W4:Y:S01]  /*8de0*/  LDL.LU R5, [R1+0x10] ;  /* 0x0000100001057983 */ /* 0x000f220000300800 */
[----:B--2---:R-:W-:-:S02]  /*8df0*/  MOV R9, R125 ;  /* 0x0000007d00097202 */ /* 0x004fc40000000f00 */
[----:B------:R-:W-:-:S05]  /*8e00*/  MOV R125, 0xffffffe0 ;  /* 0xffffffe0007d7802 */ /* 0x000fca0000000f00 */
[----:B---3--:R-:W-:Y:S02]  /*8e10*/  IMAD R125, R62, R125, 0x187 ;  /* 0x000001873e7d7424 */ /* 0x008fe400078e027d */
[----:B------:R-:W-:-:S04]  /*8e20*/  FMUL.FTZ R62, R34, R50 ;  /* 0x00000032223e7220 */ /* 0x000fc80000410000 */
[----:B----4-:R-:W-:Y:S01]  /*8e30*/  FADD.FTZ R63, R63, R62 ;  /* 0x0000003e3f3f7221 */ /* 0x010fe20000010000 */
[----:B------:R-:W-:-:S04]  /*8e40*/  SEL R125, R125, 0x1f, P0 ;  /* 0x0000001f7d7d7807 */ /* 0x000fc80000000000 */
[----:B0-----:R-:W-:Y:S01]  /*8e50*/  ISETP.GE.AND P0, PT, R8, R125, PT ;  /* 0x0000007d0800720c */ /* 0x001fe20003f06270 */
[----:B------:R-:W-:Y:S01]  /*8e60*/  FFMA.FTZ R2, R0, R62, R9 ;  /* 0x0000003e00027223 */ /* 0x000fe20000010009 */
[----:B------:R-:W-:-:S04]  /*8e70*/  FMUL.FTZ R62, R35, R51 ;  /* 0x00000033233e7220 */ /* 0x000fc80000410000 */
[----:B------:R-:W-:Y:S01]  /*8e80*/  FADD.FTZ R63, R62, R63 ;  /* 0x0000003f3e3f7221 */ /* 0x000fe20000010000 */
[----:B------:R-:W-:-:S04]  /*8e90*/  FFMA.FTZ R62, R124, R62, R2 ;  /* 0x0000003e7c3e7223 */ /* 0x000fc80000010002 */
[----:B------:R-:W0:Y:S02]  /*8ea0*/  SHFL.DOWN PT, R2, R63, 0x1, R125 ;  /* 0x082000003f027989 */ /* 0x000e2400000e007d */
[----:B0-----:R-:W-:Y:S02]  /*8eb0*/  @!P0 FADD.FTZ R63, R63, R2 ;  /* 0x000000023f3f8221 */ /* 0x001fe40000010000 */
[----:B------:R-:W0:Y:S02]  /*8ec0*/  SHFL.DOWN PT, R2, R62, 0x1, R125 ;  /* 0x082000003e027989 */ /* 0x000e2400000e007d */
[----:B0-----:R-:W-:Y:S01]  /*8ed0*/  @!P0 FADD.FTZ R62, R62, R2 ;  /* 0x000000023e3e8221 */ /* 0x001fe20000010000 */
[----:B------:R-:W-:-:S04]  /*8ee0*/  IADD3 R2, R8, 0x2, RZ ;  /* 0x0000000208027810 */ /* 0x000fc80007ffe0ff */
[----:B------:R-:W-:Y:S02]  /*8ef0*/  ISETP.GT.AND P0, PT, R2, R125, PT ;  /* 0x0000007d0200720c */ /* 0x000fe40003f04270 */
[----:B------:R-:W0:Y:S11]  /*8f00*/  SHFL.DOWN PT, R2, R63, 0x2, R125 ;  /* 0x084000003f027989 */ /* 0x000e3600000e007d */
[----:B0-----:R-:W-:-:S02]  /*8f10*/  @!P0 FADD.FTZ R63, R63, R2 ;  /* 0x000000023f3f8221 */ /* 0x001fc40000010000 */
[----:B------:R-:W0:Y:S02]  /*8f20*/  SHFL.DOWN PT, R2, R62, 0x2, R125 ;  /* 0x084000003e027989 */ /* 0x000e2400000e007d */
[----:B0-----:R-:W-:Y:S01]  /*8f30*/  @!P0 FADD.FTZ R62, R62, R2 ;  /* 0x000000023e3e8221 */ /* 0x001fe20000010000 */
[----:B------:R-:W-:-:S04]  /*8f40*/  IADD3 R2, R8, 0x4, RZ ;  /* 0x0000000408027810 */ /* 0x000fc80007ffe0ff */
[----:B------:R-:W0:Y:S01]  /*8f50*/  SHFL.DOWN PT, R9, R62, 0x4, R125 ;  /* 0x088000003e097989 */ /* 0x000e2200000e007d */
[----:B------:R-:W-:-:S03]  /*8f60*/  ISETP.GT.AND P0, PT, R2, R125, PT ;  /* 0x0000007d0200720c */ /* 0x000fc60003f04270 */
[----:B------:R-:W1:Y:S10]  /*8f70*/  SHFL.DOWN PT, R2, R63, 0x4, R125 ;  /* 0x088000003f027989 */ /* 0x000e7400000e007d */
[----:B0-----:R-:W-:Y:S01]  /*8f80*/  @!P0 FADD.FTZ R62, R62, R9 ;  /* 0x000000093e3e8221 */ /* 0x001fe20000010000 */
[----:B------:R-:W-:Y:S01]  /*8f90*/  IADD3 R9, R8, 0x8, RZ ;  /* 0x0000000808097810 */ /* 0x000fe20007ffe0ff */
[----:B-1----:R-:W-:-:S03]  /*8fa0*/  @!P0 FADD.FTZ R63, R63, R2 ;  /* 0x000000023f3f8221 */ /* 0x002fc60000010000 */
[----:B------:R-:W-:Y:S01]  /*8fb0*/  ISETP.GT.AND P0, PT, R9, R125, PT ;  /* 0x0000007d0900720c */ /* 0x000fe20003f04270 */
[----:B------:R-:W2:Y:S04]  /*8fc0*/  LDL.LU R2, [R1] ;  /* 0x0000000001027983 */ /* 0x000ea80000300800 */
[----:B------:R-:W0:Y:S08]  /*8fd0*/  SHFL.DOWN PT, R9, R63, 0x8, R125 ;  /* 0x090000003f097989 */ /* 0x000e3000000e007d */
[----:B0-----:R-:W-:-:S02]  /*8fe0*/  @!P0 FADD.FTZ R63, R63, R9 ;  /* 0x000000093f3f8221 */ /* 0x001fc40000010000 */
[----:B------:R-:W0:Y:S01]  /*8ff0*/  SHFL.DOWN PT, R9, R62, 0x8, R125 ;  /* 0x090000003e097989 */ /* 0x000e2200000e007d */
[----:B------:R-:W-:Y:S01]  /*9000*/  IADD3 R8, R8, 0x10, RZ ;  /* 0x0000001008087810 */ /* 0x000fe20007ffe0ff */
[----:B0-----:R-:W-:-:S03]  /*9010*/  @!P0 FADD.FTZ R62, R62, R9 ;  /* 0x000000093e3e8221 */ /* 0x001fc60000010000 */
[----:B------:R-:W-:Y:S01]  /*9020*/  ISETP.GT.AND P0, PT, R8, R125, PT ;  /* 0x0000007d0800720c */ /* 0x000fe20003f04270 */
[----:B------:R0:W5:Y:S04]  /*9030*/  LDL.LU R9, [R1+0xa8] ;  /* 0x0000a80001097983 */ /* 0x0001680000300800 */
[----:B------:R-:W1:Y:S04]  /*9040*/  SHFL.DOWN PT, R8, R62, 0x10, R125 ;  /* 0x0a0000003e087989 */ /* 0x000e6800000e007d */
[----:B------:R-:W3:Y:S04]  /*9050*/  SHFL.DOWN PT, R125, R63, 0x10, R125 ;  /* 0x0a0000003f7d7989 */ /* 0x000ee800000e007d */
[----:B-1----:R-:W-:-:S02]  /*9060*/  @!P0 FADD.FTZ R62, R62, R8 ;  /* 0x000000083e3e8221 */ /* 0x002fc40000010000 */
[----:B------:R0:W5:Y:S01]  /*9070*/  LDL.LU R8, [R1+0xa4] ;  /* 0x0000a40001087983 */ /* 0x0001620000300800 */
[----:B---3--:R-:W-:-:S03]  /*9080*/  @!P0 FADD.FTZ R63, R63, R125 ;  /* 0x0000007d3f3f8221 */ /* 0x008fc60000010000 */
[----:B------:R-:W3:Y:S01]  /*9090*/  LDL.LU R125, [R1+0x14] ;  /* 0x00001400017d7983 */ /* 0x000ee20000300800 */
[----:B------:R-:W-:Y:S01]  /*90a0*/  FADD.FTZ R3, R3, R36 ;  /* 0x0000002403037221 */ /* 0x000fe20000010000 */
[----:B---3--:R-:W-:Y:S02]  /*90b0*/  FFMA.FTZ R125, R125, R36, R7 ;  /* 0x000000247d7d7223 */ /* 0x008fe40000010007 */
[----:B------:R0:W5:Y:S04]  /*90c0*/  LDL.LU R7, [R1+0xa0] ;  /* 0x0000a00001077983 */ /* 0x0001680000300800 */
[----:B------:R-:W3:Y:S01]  /*90d0*/  LDL.LU R36, [R1+0xc] ;  /* 0x00000c0001247983 */ /* 0x000ee20000300800 */
[----:B------:R-:W-:Y:S01]  /*90e0*/  FADD.FTZ R4, R4, R32 ;  /* 0x0000002004047221 */ /* 0x000fe20000010000 */
[----:B---3--:R-:W-:-:S02]  /*90f0*/  FFMA.FTZ R36, R36, R32, R6 ;  /* 0x0000002024247223 */ /* 0x008fc40000010006 */
[----:B------:R0:W5:Y:S04]  /*9100*/  LDL.LU R6, [R1+0x9c] ;  /* 0x00009c0001067983 */ /* 0x0001680000300800 */
[----:B------:R-:W3:Y:S01]  /*9110*/  LDL.LU R32, [R1+0x4] ;  /* 0x0000040001207983 */ /* 0x000ee20000300800 */
[----:B------:R-:W-:Y:S01]  /*9120*/  FFMA.FTZ R125, R5, R33, R125 ;  /* 0x00000021057d7223 */ /* 0x000fe2000001007d */
[----:B------:R-:W-:Y:S01]  /*9130*/  FADD.FTZ R3, R3, R33 ;  /* 0x0000002103037221 */ /* 0x000fe20000010000 */
[----:B------:R-:W-:Y:S01]  /*9140*/  FADD.FTZ R33, R4, R30 ;  /* 0x0000001e04217221 */ /* 0x000fe20000010000 */
[----:B------:R0:W5:Y:S01]  /*9150*/  LDL.LU R5, [R1+0x98] ;  /* 0x0000980001057983 */ /* 0x0001620000300800 */
[----:B---3--:R-:W-:-:S03]  /*9160*/  FFMA.FTZ R32, R32, R30, R36 ;  /* 0x0000001e20207223 */ /* 0x008fc60000010024 */
[----:B------:R-:W3:Y:S04]  /*9170*/  LDL.LU R36, [R1+0x34] ;  /* 0x0000340001247983 */ /* 0x000ee80000300800 */
[----:B------:R0:W5:Y:S04]  /*9180*/  LDL.LU R4, [R1+0x94] ;  /* 0x0000940001047983 */ /* 0x0001680000300800 */
[----:B------:R-:W4:Y:S01]  /*9190*/  LDL.LU R30, [R1+0x8] ;  /* 0x00000800011e7983 */ /* 0x000f220000300800 */
[----:B------:R-:W-:Y:S01]  /*91a0*/  FFMA.FTZ R37, R37, R28, R32 ;  /* 0x0000001c25257223 */ /* 0x000fe20000010020 */
[----:B------:R-:W-:Y:S01]  /*91b0*/  FADD.FTZ R28, R33, R28 ;  /* 0x0000001c211c7221 */ /* 0x000fe20000010000 */
[----:B----4-:R-:W-:Y:S01]  /*91c0*/  FFMA.FTZ R30, R30, R31, R125 ;  /* 0x0000001f1e1e7223 */ /* 0x010fe2000001007d */
[----:B------:R-:W-:Y:S01]  /*91d0*/  FADD.FTZ R31, R3, R31 ;  /* 0x0000001f031f7221 */ /* 0x000fe20000010000 */
[----:B------:R-:W4:Y:S04]  /*91e0*/  LDL.LU R125, [R1+0x40] ;  /* 0x00004000017d7983 */ /* 0x000f280000300800 */
[----:B------:R0:W5:Y:S04]  /*91f0*/  LDL.LU R3, [R1+0x90] ;  /* 0x0000900001037983 */ /* 0x0001680000300800 */
[----:B------:R-:W3:Y:S04]  /*9200*/  LDL.LU R32, [R1+0x3c] ;  /* 0x00003c0001207983 */ /* 0x000ee80000300800 */
[----:B------:R-:W4:Y:S01]  /*9210*/  LDL.LU R33, [R1+0x38] ;  /* 0x0000380001217983 */ /* 0x000f220000300800 */
[----:B--2---:R-:W-:-:S03]  /*9220*/  FFMA.FTZ R30, R2, R29, R30 ;  /* 0x0000001d021e7223 */ /* 0x004fc6000001001e */
[----:B------:R0:W5:Y:S01]  /*9230*/  LDL.LU R2, [R1+0x8c] ;  /* 0x00008c0001027983 */ /* 0x0001620000300800 */
[----:B------:R-:W-:Y:S01]  /*9240*/  FFMA.FTZ R37, R52, R39, R37 ;  /* 0x0000002734257223 */ /* 0x000fe20000010025 */
[----:B------:R-:W-:-:S04]  /*9250*/  FADD.FTZ R28, R28, R39 ;  /* 0x000000271c1c7221 */ /* 0x000fc80000010000 */
[----:B------:R-:W-:-:S04]  /*9260*/  FADD.FTZ R28, R28, R76 ;  /* 0x0000004c1c1c7221 */ /* 0x000fc80000010000 */
[----:B------:R-:W-:-:S04]  /*9270*/  FADD.FTZ R28, R28, R78 ;  /* 0x0000004e1c1c7221 */ /* 0x000fc80000010000 */
[----:B------:R-:W-:Y:S01]  /*9280*/  FADD.FTZ R28, R28, R81 ;  /* 0x000000511c1c7221 */ /* 0x000fe20000010000 */
[----:B------:R-:W-:-:S03]  /*9290*/  FADD.FTZ R29, R31, R29 ;  /* 0x0000001d1f1d7221 */ /* 0x000fc60000010000 */
[----:B------:R-:W-:Y:S01]  /*92a0*/  FADD.FTZ R28, R28, R85 ;  /* 0x000000551c1c7221 */ /* 0x000fe20000010000 */
[----:B------:R-:W-:-:S03]  /*92b0*/  FADD.FTZ R29, R29, R38 ;  /* 0x000000261d1d7221 */ /* 0x000fc60000010000 */
[----:B------:R-:W-:Y:S01]  /*92c0*/  FADD.FTZ R28, R28, R89 ;  /* 0x000000591c1c7221 */ /* 0x000fe20000010000 */
[----:B----4-:R-:W-:-:S04]  /*92d0*/  FFMA.FTZ R30, R33, R38, R30 ;  /* 0x00000026211e7223 */ /* 0x010fc8000001001e */
[----:B------:R-:W-:-:S04]  /*92e0*/  FFMA.FTZ R30, R125, R53, R30 ;  /* 0x000000357d1e7223 */ /* 0x000fc8000001001e */
[----:B---3--:R-:W-:Y:S02]  /*92f0*/  FFMA.FTZ R30, R36, R77, R30 ;  /* 0x0000004d241e7223 */ /* 0x008fe4000001001e */
[----:B------:R-:W2:Y:S02]  /*9300*/  LDL R36, [R1+0x84] ;  /* 0x0000840001247983 */ /* 0x000ea40000100800 */
[----:B------:R-:W-:-:S04]  /*9310*/  FFMA.FTZ R30, R82, R80, R30 ;  /* 0x00000050521e7223 */ /* 0x000fc8000001001e */
        /* <DEDUP_REMOVED lines=8> */
[----:B------:R-:W-:Y:S01]  /*93a0*/  FFMA.FTZ R30, R117, R119, R30 ;  /* 0x00000077751e7223 */ /* 0x000fe2000001001e */
[----:B------:R-:W-:-:S03]  /*93b0*/  FFMA.FTZ R37, R32, R76, R37 ;  /* 0x0000004c20257223 */ /* 0x000fc60000010025 */
[----:B------:R-:W-:-:S04]  /*93c0*/  FFMA.FTZ R121, R121, R123, R30 ;  /* 0x0000007b79797223 */ /* 0x000fc8000001001e */
[----:B------:R-:W-:Y:S02]  /*93d0*/  FFMA.FTZ R32, R0, R34, R121 ;  /* 0x0000002200207223 */ /* 0x000fe40000010079 */
[----:B------:R0:W5:Y:S01]  /*93e0*/  LDL.LU R0, [R1+0x88] ;  /* 0x0000880001007983 */ /* 0x0001620000300800 */
[----:B------:R-:W-:-:S04]  /*93f0*/  FFMA.FTZ R37, R79, R78, R37 ;  /* 0x0000004e4f257223 */ /* 0x000fc80000010025 */
[----:B------:R-:W-:-:S04]  /*9400*/  FFMA.FTZ R37, R83, R81, R37 ;  /* 0x0000005153257223 */ /* 0x000fc80000010025 */
[----:B------:R-:W-:-:S04]  /*9410*/  FFMA.FTZ R37, R87, R85, R37 ;  /* 0x0000005557257223 */ /* 0x000fc80000010025 */
[----:B------:R-:W-:Y:S01]  /*9420*/  FFMA.FTZ R37, R91, R89, R37 ;  /* 0x000000595b257223 */ /* 0x000fe20000010025 */
[----:B------:R-:W-:Y:S01]  /*9430*/  FADD.FTZ R28, R28, R93 ;  /* 0x0000005d1c1c7221 */ /* 0x000fe20000010000 */
[----:B------:R-:W-:Y:S02]  /*9440*/  FADD.FTZ R29, R29, R53 ;  /* 0x000000351d1d7221 */ /* 0x000fe40000010000 */
[----:B------:R-:W-:Y:S01]  /*9450*/  FFMA.FTZ R37, R95, R93, R37 ;  /* 0x0000005d5f257223 */ /* 0x000fe20000010025 */
[----:B------:R-:W-:Y:S01]  /*9460*/  FADD.FTZ R28, R28, R97 ;  /* 0x000000611c1c7221 */ /* 0x000fe20000010000 */
[----:B------:R-:W-:Y:S01]  /*9470*/  FADD.FTZ R29, R29, R77 ;  /* 0x0000004d1d1d7221 */ /* 0x000fe20000010000 */
[----:B------:R-:W1:Y:S01]  /*9480*/  S2R R125, SR_LANEID ;  /* 0x00000000007d7919 */ /* 0x000e620000000000 */
[----:B------:R-:W-:Y:S01]  /*9490*/  FFMA.FTZ R37, R99, R97, R37 ;  /* 0x0000006163257223 */ /* 0x000fe20000010025 */
[----:B------:R-:W-:Y:S01]  /*94a0*/  FADD.FTZ R28, R28, R101 ;  /* 0x000000651c1c7221 */ /* 0x000fe20000010000 */
[----:B------:R-:W-:Y:S01]  /*94b0*/  FADD.FTZ R29, R29, R80 ;  /* 0x000000501d1d7221 */ /* 0x000fe20000010000 */
[----:B------:R-:W3:Y:S01]  /*94c0*/  LDC.64 R52, c[0x0][0x268] ;  /* 0x00009a00ff347b82 */ /* 0x000ee20000000a00 */
[----:B------:R-:W-:Y:S01]  /*94d0*/  FFMA.FTZ R37, R103, R101, R37 ;  /* 0x0000006567257223 */ /* 0x000fe20000010025 */
[----:B------:R-:W-:Y:S01]  /*94e0*/  FADD.FTZ R28, R28, R105 ;  /* 0x000000691c1c7221 */ /* 0x000fe20000010000 */
[----:B------:R-:W-:-:S02]  /*94f0*/  FADD.FTZ R29, R29, R84 ;  /* 0x000000541d1d7221 */ /* 0x000fc40000010000 */
[----:B------:R-:W-:Y:S02]  /*9500*/  FFMA.FTZ R37, R107, R105, R37 ;  /* 0x000000696b257223 */ /* 0x000fe40000010025 */
[----:B------:R-:W-:Y:S02]  /*9510*/  FADD.FTZ R29, R29, R88 ;  /* 0x000000581d1d7221 */ /* 0x000fe40000010000 */
[----:B------:R-:W-:Y:S01]  /*9520*/  FFMA.FTZ R37, R111, R109, R37 ;  /* 0x0000006d6f257223 */ /* 0x000fe20000010025 */
[----:B------:R-:W-:Y:S02]  /*9530*/  FADD.FTZ R109, R28, R109 ;  /* 0x0000006d1c6d7221 */ /* 0x000fe40000010000 */
[----:B------:R-:W4:Y:S01]  /*9540*/  S2R R28, SR_CgaCtaId ;  /* 0x00000000001c7919 */ /* 0x000f220000008800 */
[----:B------:R-:W-:-:S04]  /*9550*/  FADD.FTZ R29, R29, R92 ;  /* 0x0000005c1d1d7221 */ /* 0x000fc80000010000 */
[----:B------:R-:W-:-:S04]  /*9560*/  FADD.FTZ R29, R29, R96 ;  /* 0x000000601d1d7221 */ /* 0x000fc80000010000 */
[----:B------:R-:W-:-:S04]  /*9570*/  FADD.FTZ R29, R29, R100 ;  /* 0x000000641d1d7221 */ /* 0x000fc80000010000 */
[----:B------:R-:W-:Y:S01]  /*9580*/  FADD.FTZ R29, R29, R104 ;  /* 0x000000681d1d7221 */ /* 0x000fe20000010000 */
[----:B-1----:R-:W-:-:S03]  /*9590*/  ISETP.NE.AND P0, PT, R125, RZ, PT ;  /* 0x000000ff7d00720c */ /* 0x002fc60003f05270 */
[----:B------:R-:W-:Y:S01]  /*95a0*/  FADD.FTZ R29, R29, R108 ;  /* 0x0000006c1d1d7221 */ /* 0x000fe20000010000 */
[----:B------:R-:W-:Y:S01]  /*95b0*/  FFMA.FTZ R37, R115, R113, R37 ;  /* 0x0000007173257223 */ /* 0x000fe20000010025 */
[----:B------:R-:W-:Y:S01]  /*95c0*/  FADD.FTZ R109, R109, R113 ;  /* 0x000000716d6d7221 */ /* 0x000fe20000010000 */
[----:B------:R-:W-:Y:S01]  /*95d0*/  MOV R77, 0x400 ;  /* 0x00000400004d7802 */ /* 0x000fe20000000f00 */
[----:B------:R-:W-:Y:S01]  /*95e0*/  FADD.FTZ R112, R29, R112 ;  /* 0x000000701d707221 */ /* 0x000fe20000010000 */
[----:B------:R-:W-:Y:S01]  /*95f0*/  FFMA.FTZ R37, R118, R116, R37 ;  /* 0x0000007476257223 */ /* 0x000fe20000010025 */
[----:B------:R-:W-:Y:S01]  /*9600*/  FADD.FTZ R109, R109, R116 ;  /* 0x000000746d6d7221 */ /* 0x000fe20000010000 */
[----:B------:R-:W-:Y:S01]  /*9610*/  IADD3 R29, R77, 0x90, RZ ;  /* 0x000000904d1d7810 */ /* 0x000fe20007ffe0ff */
[----:B------:R-:W-:Y:S01]  /*9620*/  FADD.FTZ R112, R112, R119 ;  /* 0x0000007770707221 */ /* 0x000fe20000010000 */
[----:B------:R-:W-:Y:S01]  /*9630*/  FFMA.FTZ R37, R122, R120, R37 ;  /* 0x000000787a257223 */ /* 0x000fe20000010025 */
[----:B------:R-:W-:-:S02]  /*9640*/  FADD.FTZ R120, R109, R120 ;  /* 0x000000786d787221 */ /* 0x000fc40000010000 */
[----:B------:R-:W-:Y:S01]  /*9650*/  FADD.FTZ R123, R112, R123 ;  /* 0x0000007b707b7221 */ /* 0x000fe20000010000 */
[C---:B----4-:R-:W-:Y:S02]  /*9660*/  LEA R76, R28.reuse, R29, 0x18 ;  /* 0x0000001d1c4c7211 */ /* 0x050fe400078ec0ff */
[----:B------:R-:W-:Y:S01]  /*9670*/  @!P0 LEA R30, R28, R77, 0x18 ;  /* 0x0000004d1c1e8211 */ /* 0x000fe200078ec0ff */
[----:B------:R-:W-:Y:S01]  /*9680*/  FFMA.FTZ R33, R124, R35, R37 ;  /* 0x000000237c217223 */ /* 0x000fe20000010025 */
[----:B------:R-:W-:Y:S01]  /*9690*/  FADD.FTZ R35, R120, R35 ;  /* 0x0000002378237221 */ /* 0x000fe20000010000 */
[----:B------:R-:W-:Y:S01]  /*96a0*/  FADD.FTZ R34, R123, R34 ;  /* 0x000000227b227221 */ /* 0x000fe20000010000 */
[----:B------:R-:W-:-:S05]  /*96b0*/  LEA R76, R75, R76, 0x4 ;  /* 0x0000004c4b4c7211 */ /* 0x000fca00078e20ff */
[----:B------:R0:W-:Y:S01]  /*96c0*/  STS.128 [R76], R32 ;  /* 0x000000204c007388 */ /* 0x0001e20000000c00 */
[----:B------:R-:W-:Y:S01]  /*96d0*/  BSSY B0, `(.L_x_184) ;  /* 0x000002a000007945 */ /* 0x000fe20003800000 */
[----:B------:R-:W-:Y:S02]  /*96e0*/  PRMT R100, R68, 0x7632, R100 ;  /* 0x0000763244647816 */ /* 0x000fe40000000064 */
[----:B--2---:R-:W-:-:S05]  /*96f0*/  @!P0 LEA R30, R36, R30, 0x3 ;  /* 0x0000001e241e8211 */ /* 0x004fca00078e18ff */
[----:B------:R0:W-:Y:S01]  /*9700*/  @!P0 STS.64 [R30+0x10], R62 ;  /* 0x0000103e1e008388 */ /* 0x0001e20000000a00 */
[----:B------:R-:W-:Y:S01]  /*9710*/  BAR.SYNC.DEFER_BLOCKING 0x0 ;  /* 0x0000000000007b1d */ /* 0x000fe20000010000 */
[----:B------:R-:W-:Y:S02]  /*9720*/  ISETP.NE.AND P0, PT, R75, RZ, PT ;  /* 0x000000ff4b00720c */ /* 0x000fe40003f05270 */
[----:B------:R-:W-:-:S05]  /*9730*/  MOV R36, UR14 ;  /* 0x0000000e00247c02 */ /* 0x000fca0008000f00 */
[----:B------:R-:W-:-:S04]  /*9740*/  IMAD R29, R36, 0x31, R75 ;  /* 0x00000031241d7824 */ /* 0x000fc800078e024b */
[----:B---3--:R-:W-:Y:S02]  /*9750*/  IMAD.WIDE R52, R29, 0x4, R52 ;  /* 0x000000041d347825 */ /* 0x008fe400078e0234 */
[----:B0-----:R-:W-:Y:S05]  /*9760*/  @P0 BRA `(.L_x_185) ;  /* 0x0000000000800947 */ /* 0x001fea0003800000 */
[----:B------:R-:W-:-:S05]  /*9770*/  LEA R77, R28, R77, 0x18 ;  /* 0x0000004d1c4d7211 */ /* 0x000fca00078ec0ff */
[----:B------:R-:W0:Y:S04]  /*9780*/  LDS.64 R36, [R77+0x18] ;  /* 0x000018004d247984 */ /* 0x000e280000000a00 */
[----:B------:R-:W1:Y:S01]  /*9790*/  LDS.128 R28, [R77+0x20] ;  /* 0x000020004d1c7984 */ /* 0x000e620000000c00 */
[----:B0-----:R-:W-:Y:S01]  /*97a0*/  FADD.FTZ R39, R62, R36 ;  /* 0x000000243e277221 */ /* 0x001fe20000010000 */
[----:B------:R-:W-:-:S03]  /*97b0*/  FADD.FTZ R62, R63, R37 ;  /* 0x000000253f3e7221 */ /* 0x000fc60000010000 */
[----:B-1----:R-:W-:Y:S01]  /*97c0*/  FADD.FTZ R63, R39, R28 ;  /* 0x0000001c273f7221 */ /* 0x002fe20000010000 */
[----:B------:R-:W-:Y:S01]  /*97d0*/  FADD.FTZ R62, R62, R29 ;  /* 0x0000001d3e3e7221 */ /* 0x000fe20000010000 */
[----:B------:R-:W0:Y:S02]  /*97e0*/  LDS.128 R36, [R77+0x30] ;  /* 0x000030004d247984 */ /* 0x000e240000000c00 */
[----:B------:R-:W-:Y:S01]  /*97f0*/  FADD.FTZ R63, R63, R30 ;  /* 0x0000001e3f3f7221 */ /* 0x000fe20000010000 */
[----:B------:R-:W-:Y:S02]  /*9800*/  FADD.FTZ R62, R62, R31 ;  /* 0x0000001f3e3e7221 */ /* 0x000fe40000010000 */
[----:B------:R-:W1:Y:S01]  /*9810*/  LDS.128 R28, [R77+0x40] ;  /* 0x000040004d1c7984 */ /* 0x000e620000000c00 */
[----:B0-----:R-:W-:Y:S01]  /*9820*/  FADD.FTZ R63, R63, R36 ;  /* 0x000000243f3f7221 */ /* 0x001fe20000010000 */
[----:B------:R-:W-:-:S03]  /*9830*/  FADD.FTZ R62, R62, R37 ;  /* 0x000000253e3e7221 */ /* 0x000fc60000010000 */
[----:B------:R-:W-:Y:S01]  /*9840*/  FADD.FTZ R63, R63, R38 ;  /* 0x000000263f3f7221 */ /* 0x000fe20000010000 */
[----:B------:R-:W-:Y:S02]  /*9850*/  FADD.FTZ R62, R62, R39 ;  /* 0x000000273e3e7221 */ /* 0x000fe40000010000 */
[----:B------:R-:W0:Y:S01]  /*9860*/  LDS.128 R36, [R77+0x50] ;  /* 0x000050004d247984 */ /* 0x000e220000000c00 */
[----:B-1----:R-:W-:Y:S01]  /*9870*/  FADD.FTZ R63, R63, R28 ;  /* 0x0000001c3f3f7221 */ /* 0x002fe20000010000 */
[----:B------:R-:W-:-:S03]  /*9880*/  FADD.FTZ R62, R62, R29 ;  /* 0x0000001d3e3e7221 */ /* 0x000fc60000010000 */
[----:B------:R-:W-:Y:S01]  /*9890*/  FADD.FTZ R63, R63, R30 ;  /* 0x0000001e3f3f7221 */ /* 0x000fe20000010000 */
[----:B------:R-:W-:Y:S02]  /*98a0*/  FADD.FTZ R62, R62, R31 ;  /* 0x0000001f3e3e7221 */ /* 0x000fe40000010000 */
[----:B------:R-:W1:Y:S01]  /*98b0*/  LDS.128 R28, [R77+0x60] ;  /* 0x000060004d1c7984 */ /* 0x000e620000000c00 */
[----:B0-----:R-:W-:Y:S01]  /*98c0*/  FADD.FTZ R79, R63, R36 ;  /* 0x000000243f4f7221 */ /* 0x001fe20000010000 */
[----:B------:R-:W-:Y:S02]  /*98d0*/  FADD.FTZ R36, R62, R37 ;  /* 0x000000253e247221 */ /* 0x000fe40000010000 */
[----:B------:R-:W0:Y:S01]  /*98e0*/  LDS.64 R62, [R77+0x70] ;  /* 0x000070004d3e7984 */ /* 0x000e220000000a00 */
        /* <DEDUP_REMOVED lines=8> */
.L_x_185:
[----:B------:R-:W-:Y:S05]  /*9970*/  BSYNC B0 ;  /* 0x0000000000007941 */ /* 0x000fea0003800000 */
.L_x_184:
[----:B------:R-:W-:Y:S01]  /*9980*/  BAR.SYNC.DEFER_BLOCKING 0x0 ;  /* 0x0000000000007b1d */ /* 0x000fe20000010000 */
[----:B------:R-:W-:Y:S02]  /*9990*/  ISETP.GT.U32.AND P6, PT, R75, 0x30, PT ;  /* 0x000000304b00780c */ /* 0x000fe40003fc4070 */
[----:B------:R-:W-:-:S03]  /*99a0*/  LOP3.LUT R73, R73, 0xfffffffe, RZ, 0xc0, !PT ;  /* 0xfffffffe49497812 */ /* 0x000fc600078ec0ff */
[----:B------:R-:W-:Y:S08]  /*99b0*/  BSSY B0, `(.L_x_186) ;  /* 0x0000026000007945 */ /* 0x000ff00003800000 */
[----:B------:R-:W-:Y:S01]  /*99c0*/  @P6 LOP3.LUT R73, R73, 0x1, RZ, 0xfc, !PT ;  /* 0x0000000149496812 */ /* 0x000fe200078efcff */
[----:B------:R-:W-:Y:S06]  /*99d0*/  @P6 BRA `(.L_x_187) ;  /* 0x00000000008c6947 */ /* 0x000fec0003800000 */
[----:B------:R-:W0:Y:S02]  /*99e0*/  LDS.128 R28, [R76+0x310] ;  /* 0x000310004c1c7984 */ /* 0x000e240000000c00 */
[----:B0-----:R-:W-:Y:S01]  /*99f0*/  FADD.FTZ R36, R32, R28 ;  /* 0x0000001c20247221 */ /* 0x001fe20000010000 */
[----:B------:R-:W-:Y:S01]  /*9a00*/  FADD.FTZ R37, R33, R29 ;  /* 0x0000001d21257221 */ /* 0x000fe20000010000 */
[----:B------:R-:W-:Y:S01]  /*9a10*/  FADD.FTZ R39, R34, R30 ;  /* 0x0000001e22277221 */ /* 0x000fe20000010000 */
[----:B------:R-:W-:Y:S02]  /*9a20*/  FADD.FTZ R38, R35, R31 ;  /* 0x0000001f23267221 */ /* 0x000fe40000010000 */
[----:B------:R-:W0:Y:S04]  /*9a30*/  LDS.128 R28, [R76+0x620] ;  /* 0x000620004c1c7984 */ /* 0x000e280000000c00 */
[----:B------:R-:W1:Y:S01]  /*9a40*/  LDS.128 R32, [R76+0x930] ;  /* 0x000930004c207984 */ /* 0x000e620000000c00 */
        /* <DEDUP_REMOVED lines=8> */
[----:B------:R-:W-:Y:S04]  /*9ad0*/  LDS.128 R28, [R76+0xf50] ;  /* 0x000f50004c1c7984 */ /* 0x000fe80000000c00 */
[----:B------:R-:W0:Y:S02]  /*9ae0*/  LDS.128 R32, [R76+0xc40] ;  /* 0x000c40004c207984 */ /* 0x000e240000000c00 */
[----:B0-----:R-:W-:Y:S01]  /*9af0*/  FADD.FTZ R37, R37, R32 ;  /* 0x0000002025257221 */ /* 0x001fe20000010000 */
[----:B------:R-:W-:Y:S01]  /*9b00*/  FADD.FTZ R36, R36, R33 ;  /* 0x0000002124247221 */ /* 0x000fe20000010000 */
[----:B------:R-:W-:Y:S01]  /*9b10*/  FADD.FTZ R39, R39, R34 ;  /* 0x0000002227277221 */ /* 0x000fe20000010000 */
[----:B------:R-:W-:Y:S01]  /*9b20*/  FADD.FTZ R78, R78, R35 ;  /* 0x000000234e4e7221 */ /* 0x000fe20000010000 */
[----:B------:R-:W-:Y:S01]  /*9b30*/  FADD.FTZ R77, R37, R28 ;  /* 0x0000001c254d7221 */ /* 0x000fe20000010000 */
[----:B------:R-:W0:Y:S01]  /*9b40*/  LDS.128 R32, [R76+0x1260] ;  /* 0x001260004c207984 */ /* 0x000e220000000c00 */
[----:B------:R-:W-:Y:S01]  /*9b50*/  FADD.FTZ R28, R36, R29 ;  /* 0x0000001d241c7221 */ /* 0x000fe20000010000 */
[----:B------:R-:W-:Y:S01]  /*9b60*/  FADD.FTZ R29, R39, R30 ;  /* 0x0000001e271d7221 */ /* 0x000fe20000010000 */
[----:B------:R-:W-:Y:S01]  /*9b70*/  FADD.FTZ R78, R78, R31 ;  /* 0x0000001f4e4e7221 */ /* 0x000fe20000010000 */
        /* <DEDUP_REMOVED lines=8> */
[----:B------:R-:W-:-:S07]  /*9c00*/  FADD.FTZ R35, R78, R39 ;  /* 0x000000274e237221 */ /* 0x000fce0000010000 */
.L_x_187:
[----:B------:R-:W-:Y:S05]  /*9c10*/  BSYNC B0 ;  /* 0x0000000000007941 */ /* 0x000fea0003800000 */
.L_x_186:
[----:B------:R-:W-:Y:S01]  /*9c20*/  ULDC UR15, c[0x0][0xc] ;  /* 0x00000300000f7ab9 */ /* 0x000fe20000000800 */
[----:B------:R-:W-:Y:S04]  /*9c30*/  BSSY B0, `(.L_x_188) ;  /* 0x000000f000007945 */ /* 0x000fe80003800000 */
[----:B------:R-:W-:Y:S05]  /*9c40*/  @P6 BRA `(.L_x_189) ;  /* 0x0000000000346947 */ /* 0x000fea0003800000 */
[----:B------:R-:W0:Y:S01]  /*9c50*/  LDC.64 R30, c[0x0][0x288] ;  /* 0x0000a200ff1e7b82 */ /* 0x000e220000000a00 */
[----:B------:R-:W-:Y:S01]  /*9c60*/  MOV R37, UR9 ;  /* 0x0000000900257c02 */ /* 0x000fe20008000f00 */
[----:B------:R1:W-:Y:S01]  /*9c70*/  REDG.E.ADD.F32.FTZ.RN.STRONG.GPU desc[UR20][R52.64], R32 ;  /* 0x00000020340079a6 */ /* 0x0003e2000c10f394 */
[----:B0-----:R-:W-:-:S04]  /*9c80*/  LEA R28, P6, R30, R52, 0x2 ;  /* 0x000000341e1c7211 */ /* 0x001fc800078c10ff */
[----:B------:R-:W-:Y:S02]  /*9c90*/  LEA.HI.X R29, R30, R53, R31, 0x2, P6 ;  /* 0x000000351e1d7211 */ /* 0x000fe400030f141f */
[----:B------:R-:W-:-:S04]  /*9ca0*/  MOV R31, UR8 ;  /* 0x00000008001f7c02 */ /* 0x000fc80008000f00 */
[----:B------:R-:W-:-:S04]  /*9cb0*/  LEA R30, P6, R31, R52, 0x2 ;  /* 0x000000341f1e7211 */ /* 0x000fc800078c10ff */
[----:B------:R-:W-:Y:S02]  /*9cc0*/  IADD3.X R31, R53, UR10, RZ, P6, !PT ;  /* 0x0000000a351f7c10 */ /* 0x000fe4000b7fe4ff */
[----:B------:R-:W-:-:S03]  /*9cd0*/  LEA R36, P6, R37, R52, 0x2 ;  /* 0x0000003425247211 */ /* 0x000fc600078c10ff */
[----:B------:R1:W-:Y:S01]  /*9ce0*/  REDG.E.ADD.F32.FTZ.RN.STRONG.GPU desc[UR20][R30.64], R33 ;  /* 0x000000211e0079a6 */ /* 0x0003e2000c10f394 */
[----:B------:R-:W-:-:S03]  /*9cf0*/  IADD3.X R37, R53, UR11, RZ, P6, !PT ;  /* 0x0000000b35257c10 */ /* 0x000fc6000b7fe4ff */
[----:B------:R1:W-:Y:S04]  /*9d00*/  REDG.E.ADD.F32.FTZ.RN.STRONG.GPU desc[UR20][R28.64], R34 ;  /* 0x000000221c0079a6 */ /* 0x0003e8000c10f394 */
[----:B------:R1:W-:Y:S02]  /*9d10*/  REDG.E.ADD.F32.FTZ.RN.STRONG.GPU desc[UR20][R36.64], R35 ;  /* 0x00000023240079a6 */ /* 0x0003e4000c10f394 */
.L_x_189:
[----:B------:R-:W-:Y:S05]  /*9d20*/  BSYNC B0 ;  /* 0x0000000000007941 */ /* 0x000fea0003800000 */
.L_x_188:
[----:B-1----:R-:W2:Y:S04]  /*9d30*/  LDL R31, [R1+0x24] ;  /* 0x00002400011f7983 */ /* 0x002ea80000100800 */
[----:B------:R-:W3:Y:S04]  /*9d40*/  LDL R30, [R1+0x20] ;  /* 0x00002000011e7983 */ /* 0x000ee80000100800 */
[----:B------:R-:W4:Y:S04]  /*9d50*/  LDL R29, [R1+0x1c] ;  /* 0x00001c00011d7983 */ /* 0x000f280000100800 */
[----:B------:R-:W4:Y:S04]  /*9d60*/  LDL R28, [R1+0x18] ;  /* 0x00001800011c7983 */ /* 0x000f280000100800 */
[----:B------:R-:W-:Y:S04]  /*9d70*/  STL [R1+0xac], R63 ;  /* 0x0000ac3f01007387 */ /* 0x000fe80000100800 */
[----:B------:R-:W-:Y:S04]  /*9d80*/  STL [R1+0xa8], R62 ;  /* 0x0000a83e01007387 */ /* 0x000fe80000100800 */
[----:B------:R-:W-:Y:S04]  /*9d90*/  STL [R1+0xa4], R51 ;  /* 0x0000a43301007387 */ /* 0x000fe80000100800 */
[----:B------:R-:W-:Y:S04]  /*9da0*/  STL [R1+0xa0], R50 ;  /* 0x0000a03201007387 */ /* 0x000fe80000100800 */
[----:B------:R0:W-:Y:S04]  /*9db0*/  STL [R1+0x9c], R49 ;  /* 0x00009c3101007387 */ /* 0x0001e80000100800 */
[----:B0-----:R-:W4:Y:S04]  /*9dc0*/  LDL R49, [R1+0x2c] ;  /* 0x00002c0001317983 */ /* 0x001f280000100800 */
[----:B------:R0:W-:Y:S04]  /*9dd0*/  STL [R1+0x98], R48 ;  /* 0x0000983001007387 */ /* 0x0001e80000100800 */
[----:B0-----:R-:W4:Y:S01]  /*9de0*/  LDL R48, [R1+0x48] ;  /* 0x0000480001307983 */ /* 0x001f220000100800 */
[----:B------:R-:W-:-:S02]  /*9df0*/  PRMT R37, R67, 0x7632, R37 ;  /* 0x0000763243257816 */ /* 0x000fc40000000025 */
[----:B------:R-:W-:Y:S01]  /*9e00*/  PRMT R52, R66, 0x7632, R52 ;  /* 0x0000763242347816 */ /* 0x000fe20000000034 */
[----:B------:R0:W-:Y:S01]  /*9e10*/  STL [R1+0x94], R47 ;  /* 0x0000942f01007387 */ /* 0x0001e20000100800 */
[----:B------:R-:W-:Y:S02]  /*9e20*/  PRMT R78, R65, 0x7632, R78 ;  /* 0x00007632414e7816 */ /* 0x000fe4000000004e */
[----:B------:R-:W-:Y:S01]  /*9e30*/  PRMT R82, R64, 0x7632, R82 ;  /* 0x0000763240527816 */ /* 0x000fe20000000052 */
[----:B------:R1:W-:Y:S01]  /*9e40*/  STL [R1+0x90], R46 ;  /* 0x0000902e01007387 */ /* 0x0003e20000100800 */
[----:B------:R-:W-:-:S03]  /*9e50*/  PRMT R80, R61, 0x7632, R80 ;  /* 0x000076323d507816 */ /* 0x000fc60000000050 */
[----:B------:R1:W-:Y:S04]  /*9e60*/  STL [R1+0x8c], R45 ;  /* 0x00008c2d01007387 */ /* 0x0003e80000100800 */
[----:B------:R1:W-:Y:S04]  /*9e70*/  STL [R1+0x88], R44 ;  /* 0x0000882c01007387 */ /* 0x0003e80000100800 */
[----:B0-----:R-:W4:Y:S04]  /*9e80*/  LDL R47, [R1+0x4c] ;  /* 0x00004c00012f7983 */ /* 0x001f280000100800 */
[----:B-1----:R-:W4:Y:S04]  /*9e90*/  LDL R46, [R1+0x6c] ;  /* 0x00006c00012e7983 */ /* 0x002f280000100800 */
[----:B------:R-:W4:Y:S04]  /*9ea0*/  LDL R45, [R1+0x70] ;  /* 0x00007000012d7983 */ /* 0x000f280000100800 */
[----:B------:R-:W4:Y:S01]  /*9eb0*/  LDL R44, [R1+0x68] ;  /* 0x00006800012c7983 */ /* 0x000f220000100800 */
[----:B--2---:R-:W-:-:S02]  /*9ec0*/  PRMT R39, R31, 0x7632, R39 ;  /* 0x000076321f277816 */ /* 0x004fc40000000027 */
[----:B------:R-:W-:Y:S01]  /*9ed0*/  PRMT R63, R15, 0x7632, R63 ;  /* 0x000076320f3f7816 */ /* 0x000fe2000000003f */
[----:B------:R-:W2:Y:S01]  /*9ee0*/  LDL R31, [R1+0x64] ;  /* 0x00006400011f7983 */ /* 0x000ea20000100800 */
[----:B---3--:R-:W-:Y:S02]  /*9ef0*/  PRMT R77, R30, 0x7632, R77 ;  /* 0x000076321e4d7816 */ /* 0x008fe4000000004d */
[----:B------:R-:W-:Y:S01]  /*9f00*/  PRMT R62, R14, 0x7632, R62 ;  /* 0x000076320e3e7816 */ /* 0x000fe2000000003e */
[----:B------:R-:W3:Y:S01]  /*9f10*/  LDL R30, [R1+0x60] ;  /* 0x00006000011e7983 */ /* 0x000ee20000100800 */
[----:B----4-:R-:W-:Y:S02]  /*9f20*/  PRMT R81, R29, 0x7632, R81 ;  /* 0x000076321d517816 */ /* 0x010fe40000000051 */
[----:B------:R-:W-:Y:S01]  /*9f30*/  PRMT R51, R13, 0x7632, R51 ;  /* 0x000076320d337816 */ /* 0x000fe20000000033 */
[----:B------:R-:W4:Y:S01]  /*9f40*/  LDL R29, [R1+0x54] ;  /* 0x00005400011d7983 */ /* 0x000f220000100800 */
[----:B------:R-:W-:-:S03]  /*9f50*/  PRMT R85, R28, 0x7632, R85 ;  /* 0x000076321c557816 */ /* 0x000fc60000000055 */
[----:B------:R-:W4:Y:S01]  /*9f60*/  LDL R28, [R1+0x50] ;  /* 0x00005000011c7983 */ /* 0x000f220000100800 */
[----:B------:R-:W-:-:S03]  /*9f70*/  PRMT R36, R49, 0x7632, R36 ;  /* 0x0000763231247816 */ /* 0x000fc60000000024 */
[----:B------:R-:W2:Y:S01]  /*9f80*/  LDL R49, [R1+0x78] ;  /* 0x0000780001317983 */ /* 0x000ea20000100800 */
[----:B------:R-:W-:-:S03]  /*9f90*/  PRMT R33, R48, 0x7632, R33 ;  /* 0x0000763230217816 */ /* 0x000fc60000000021 */
[----:B------:R-:W3:Y:S01]  /*9fa0*/  LDL R48, [R1+0x74] ;  /* 0x0000740001307983 */ /* 0x000ee20000100800 */
[----:B------:R-:W-:-:S03]  /*9fb0*/  PRMT R50, R12, 0x7632, R50 ;  /* 0x000076320c327816 */ /* 0x000fc60000000032 */
[----:B------:R0:W-:Y:S04]  /*9fc0*/  STL.S16 [R1+0x4], R63 ;  /* 0x0000043f01007387 */ /* 0x0001e80000100600 */
[----:B0-----:R0:W5:Y:S04]  /*9fd0*/  LDL.LU R63, [R1+0xac] ;  /* 0x0000ac00013f7983 */ /* 0x0011680000300800 */
[----:B------:R1:W-:Y:S01]  /*9fe0*/  STL.S16 [R1], R62 ;  /* 0x0000003e01007387 */ /* 0x0003e20000100600 */
[----:B------:R-:W-:-:S03]  /*9ff0*/  PRMT R97, R47, 0x7632, R97 ;  /* 0x000076322f617816 */ /* 0x000fc60000000061 */
[----:B-1----:R0:W5:Y:S04]  /*a000*/  LDL.LU R62, [R1+0xa8] ;  /* 0x0000a800013e7983 */ /* 0x0021680000300800 */
[----:B------:R1:W-:Y:S01]  /*a010*/  STL.S16 [R1+0xc], R51 ;  /* 0x00000c3301007387 */ /* 0x0003e20000100600 */
[----:B------:R-:W-:Y:S02]  /*a020*/  PRMT R92, R46, 0x7632, R92 ;  /* 0x000076322e5c7816 */ /* 0x000fe4000000005c */
[----:B------:R-:W-:Y:S01]  /*a030*/  PRMT R87, R45, 0x7632, R87 ;  /* 0x000076322d577816 */ /* 0x000fe20000000057 */
[----:B-1----:R0:W5:Y:S04]  /*a040*/  LDL.LU R51, [R1+0xa4] ;  /* 0x0000a40001337983 */ /* 0x0021680000300800 */
[----:B------:R1:W-:Y:S01]  /*a050*/  STL.S16 [R1+0x8], R50 ;  /* 0x0000083201007387 */ /* 0x0003e20000100600 */
[----:B------:R-:W-:-:S03]  /*a060*/  PRMT R86, R44, 0x7632, R86 ;  /* 0x000076322c567816 */ /* 0x000fc60000000056 */
[----:B-1----:R0:W5:Y:S01]  /*a070*/  LDL.LU R50, [R1+0xa0] ;  /* 0x0000a00001327983 */ /* 0x0021620000300800 */
[----:B--2---:R-:W-:-:S03]  /*a080*/  PRMT R104, R49, 0x7632, R104 ;  /* 0x0000763231687816 */ /* 0x004fc60000000068 */
[----:B------:R0:W5:Y:S01]  /*a090*/  LDL.LU R49, [R1+0x9c] ;  /* 0x00009c0001317983 */ /* 0x0001620000300800 */
[----:B---3--:R-:W-:-:S03]  /*a0a0*/  PRMT R101, R48, 0x7632, R101 ;  /* 0x0000763230657816 */ /* 0x008fc60000000065 */
[----:B------:R0:W5:Y:S04]  /*a0b0*/  LDL.LU R48, [R1+0x98] ;  /* 0x0000980001307983 */ /* 0x0001680000300800 */
[----:B------:R0:W5:Y:S04]  /*a0c0*/  LDL.LU R47, [R1+0x94] ;  /* 0x00009400012f7983 */ /* 0x0001680000300800 */
[----:B------:R0:W5:Y:S04]  /*a0d0*/  LDL.LU R46, [R1+0x90] ;  /* 0x00009000012e7983 */ /* 0x0001680000300800 */
[----:B------:R0:W5:Y:S04]  /*a0e0*/  LDL.LU R45, [R1+0x8c] ;  /* 0x00008c00012d7983 */ /* 0x0001680000300800 */
[----:B------:R0:W5:Y:S01]  /*a0f0*/  LDL.LU R44, [R1+0x88] ;  /* 0x00008800012c7983 */ /* 0x0001620000300800 */
[----:B------:R-:W-:-:S06]  /*a100*/  UISETP.GE.U32.AND UP0, UPT, UR15, 0x2, UPT ;  /* 0x000000020f00788c */ /* 0x000fcc000bf06070 */
[----:B------:R-:W-:Y:S02]  /*a110*/  PLOP3.LUT P6, PT, PT, PT, UP0, 0x40, 0x0 ;  /* 0x000000000000781c */ /* 0x000fe40003fce808 */
        /* <DEDUP_REMOVED lines=25> */
[----:B-----5:R-:W-:Y:S02]  /*a2b0*/  PRMT R121, R9, 0x7632, R121 ;  /* 0x0000763209797816 */ /* 0x020fe40000000079 */
        /* <DEDUP_REMOVED lines=11> */
[----:B----4-:R-:W-:Y:S02]  /*a370*/  PRMT R35, R29, 0x7632, R35 ;  /* 0x000076321d237816 */ /* 0x010fe40000000023 */
[----:B------:R-:W-:Y:S02]  /*a380*/  PRMT R34, R69, 0x7632, R34 ;  /* 0x0000763245227816 */ /* 0x000fe40000000022 */
[----:B------:R-:W-:Y:S02]  /*a390*/  PRMT R32, R28, 0x7632, R32 ;  /* 0x000076321c207816 */ /* 0x000fe40000000020 */
[----:B------:R-:W-:-:S02]  /*a3a0*/  PRMT R108, R2, 0x7632, R108 ;  /* 0x00007632026c7816 */ /* 0x000fc4000000006c */
[----:B------:R-:W-:Y:S01]  /*a3b0*/  PRMT R105, R0, 0x7632, R105 ;  /* 0x0000763200697816 */ /* 0x000fe20000000069 */
[----:B0-----:R-:W-:Y:S06]  /*a3c0*/  @P6 BRA `(.L_x_190) ;  /* 0x0000001800706947 */ /* 0x001fec0003800000 */
[----:B------:R-:W0:Y:S01]  /*a3d0*/  S2UR UR13, SR_CTAID.Y ;  /* 0x00000000000d79c3 */ /* 0x000e220000002600 */
[----:B------:R-:W-:Y:S01]  /*a3e0*/  ULOP3.LUT UR5, UR4, 0x1, URZ, 0xc0, !UPT ;  /* 0x0000000104057892 */ /* 0x000fe2000f8ec03f */
[----:B------:R-:W-:Y:S01]  /*a3f0*/  ULDC UR14, c[0x0][0x10] ;  /* 0x00000400000e7ab9 */ /* 0x000fe20000000800 */
[----:B------:R-:W-:Y:S02]  /*a400*/  ULDC.64 UR16, c[0x0][0x260] ;  /* 0x0000980000107ab9 */ /* 0x000fe40000000a00 */
[----:B------:R-:W-:-:S04]  /*a410*/  UIMAD UR5, UR5, UR14, URZ ;  /* 0x0000000e050572a4 */ /* 0x000fc8000f8e023f */
[----:B------:R-:W-:Y:S02]  /*a420*/  UIMAD UR6, UR5, UR15, URZ ;  /* 0x0000000f050672a4 */ /* 0x000fe4000f8e023f */
[----:B0-----:R-:W-:Y:S02]  /*a430*/  UIADD3 UR18, UR5, UR13, URZ ;  /* 0x0000000d05127290 */ /* 0x001fe4000fffe03f */
[----:B------:R-:W-:-:S03]  /*a440*/  USHF.L.U32 UR5, UR6, 0x1, URZ ;  /* 0x0000000106057899 */ /* 0x000fc6000800063f */
[----:B------:R-:W-:Y:S02]  /*a450*/  ULDC.64 UR6, c[0x0][0x258] ;  /* 0x0000960000067ab9 */ /* 0x000fe40000000a00 */
[----:B------:R-:W-:Y:S02]  /*a460*/  UIMAD.WIDE.U32 UR18, UR18, 0x4, UR6 ;  /* 0x00000004121278a5 */ /* 0x000fe4000f8e0006 */
[----:B------:R-:W-:Y:S01]  /*a470*/  UIMAD.WIDE UR6, UR5, 0x4, UR16 ;  /* 0x00000004050678a5 */ /* 0x000fe2000f8e0210 */
[----:B------:R-:W-:Y:S11]  /*a480*/  @P0 BRA `(.L_x_191) ;  /* 0x0000000000800947 */ /* 0x000ff60003800000 */
[----:B------:R-:W0:Y:S01]  /*a490*/  S2R R31, SR_LANEID ;  /* 0x00000000001f7919 */ /* 0x000e220000000000 */
[----:B------:R-:W-:Y:S02]  /*a4a0*/  UIMAD UR16, UR22, UR14, UR13 ;  /* 0x0000000e161072a4 */ /* 0x000fe4000f8e020d */
[----:B------:R-:W-:Y:S02]  /*a4b0*/  ULOP3.LUT UP0, URZ, UR4, 0x2, URZ, 0xc0, !UPT ;  /* 0x00000002043f7892 */ /* 0x000fe4000f80c03f */
[----:B------:R-:W-:Y:S01]  /*a4c0*/  UIMAD.WIDE.U32 UR16, UR16, 0x8, UR6 ;  /* 0x00000008101078a5 */ /* 0x000fe2000f8e0006 */
[----:B------:R-:W-:Y:S02]  /*a4d0*/  UMOV UR5, 0x1 ;  /* 0x0000000100057882 */ /* 0x000fe40000000000 */
[----:B------:R-:W-:-:S03]  /*a4e0*/  USEL UR5, UR5, 0xffffffff, !UP0 ;  /* 0xffffffff05057887 */ /* 0x000fc6000c000000 */
[----:B------:R-:W-:Y:S01]  /*a4f0*/  MOV R28, UR16 ;  /* 0x00000010001c7c02 */ /* 0x000fe20008000f00 */
[----:B------:R-:W-:Y:S01]  /*a500*/  VOTEU.ANY UR16, UPT, PT ;  /* 0x0000000000107886 */ /* 0x000fe200038e0100 */
[----:B------:R-:W-:Y:S01]  /*a510*/  MOV R29, UR17 ;  /* 0x00000011001d7c02 */ /* 0x000fe20008000f00 */
[----:B------:R-:W-:Y:S02]  /*a520*/  UPOPC UR17, UR16 ;  /* 0x00000010001172bf */ /* 0x000fe40008000000 */
[----:B------:R-:W-:Y:S02]  /*a530*/  UFLO.U32 UR16, UR16 ;  /* 0x00000010001072bd */ /* 0x000fe400080e0000 */
[----:B------:R-:W-:Y:S01]  /*a540*/  UIMAD UR5, UR5, UR17, URZ ;  /* 0x00000011050572a4 */ /* 0x000fe2000f8e023f */
[----:B------:R1:W-:Y:S05]  /*a550*/  STG.E.64 desc[UR20][R28.64], R62 ;  /* 0x0000003e1c007986 */ /* 0x0003ea000c101b14 */
[----:B------:R-:W-:-:S02]  /*a560*/  MOV R30, UR5 ;  /* 0x00000005001e7c02 */ /* 0x000fc40008000f00 */
[----:B0-----:R-:W-:Y:S02]  /*a570*/  ISETP.EQ.U32.AND P6, PT, R31, UR16, PT ;  /* 0x000000101f007c0c */ /* 0x001fe4000bfc2070 */
[----:B-1----:R-:W-:Y:S02]  /*a580*/  MOV R28, UR18 ;  /* 0x00000012001c7c02 */ /* 0x002fe40008000f00 */
[----:B------:R-:W-:-:S09]  /*a590*/  MOV R29, UR19 ;  /* 0x00000013001d7c02 */ /* 0x000fd20008000f00 */
[----:B------:R-:W-:Y:S06]  /*a5a0*/  @P6 MEMBAR.ALL.GPU ;  /* 0x0000000000006992 */ /* 0x000fec000000a000 */
[----:B------:R-:W-:-:S00]  /*a5b0*/  @P6 ERRBAR ;  /* 0x00000000000069ab */ /* 0x000fc00000000000 */
[----:B------:R-:W-:Y:S06]  /*a5c0*/  @P6 CGAERRBAR ;  /* 0x00000000000065ab */ /* 0x000fec0000000000 */
[----:B------:R0:W-:Y:S01]  /*a5d0*/  @P6 REDG.E.ADD.S32.STRONG.GPU desc[UR20][R28.64], R30 ;  /* 0x0000001e1c00698e */ /* 0x0001e2000c10e394 */
[----:B------:R-:W-:-:S04]  /*a5e0*/  PLOP3.LUT P6, PT, PT, PT, UP0, 0x40, 0x0 ;  /* 0x000000000000781c */ /* 0x000fc80003fce808 */
[----:B0-----:R-:W-:-:S04]  /*a5f0*/  SEL R30, RZ, UR15, !P6 ;  /* 0x0000000fff1e7c07 */ /* 0x001fc8000f000000 */
[----:B------:R-:W-:-:S13]  /*a600*/  ISETP.NE.AND P6, PT, R30, -0x1, PT ;  /* 0xffffffff1e00780c */ /* 0x000fda0003fc5270 */
[----:B------:R-:W-:Y:S05]  /*a610*/  @!P6 BRA `(.L_x_191) ;  /* 0x00000000001ce947 */ /* 0x000fea0003800000 */
.L_x_192:
[----:B------:R-:W-:Y:S02]  /*a620*/  MOV R28, UR18 ;  /* 0x00000012001c7c02 */ /* 0x000fe40008000f00 */
[----:B------:R-:W-:-:S05]  /*a630*/  MOV R29, UR19 ;  /* 0x00000013001d7c02 */ /* 0x000fca0008000f00 */
[----:B------:R-:W2:Y:S04]  /*a640*/  LDG.E.STRONG.GPU R28, desc[UR20][R28.64] ;  /* 0x000000141c1c7981 */ /* 0x000ea8000c1ef900 */
[----:B--2---:R-:W-:Y:S01]  /*a650*/  CCTL.IVALL ;  /* 0x00000000ff00798f */ /* 0x004fe20002000000 */
[----:B------:R-:W-:Y:S05]  /*a660*/  YIELD ;  /* 0x0000000000007946 */ /* 0x000fea0003800000 */
[----:B------:R-:W-:-:S13]  /*a670*/  ISETP.NE.AND P6, PT, R28, R30, PT ;  /* 0x0000001e1c00720c */ /* 0x000fda0003fc5270 */
[----:B------:R-:W-:Y:S05]  /*a680*/  @P6 BRA `(.L_x_192) ;  /* 0xfffffffc00e46947 */ /* 0x000fea000383ffff */
.L_x_191:
[----:B------:R-:W-:Y:S01]  /*a690*/  ISETP.NE.AND P6, PT, RZ, UR15, PT ;  /* 0x0000000fff007c0c */ /* 0x000fe2000bfc5270 */
[----:B------:R-:W-:Y:S05]  /*a6a0*/  WARPSYNC.ALL ;  /* 0x0000000000007948 */ /* 0x000fea0003800000 */
[----:B------:R-:W-:Y:S07]  /*a6b0*/  BAR.SYNC.DEFER_BLOCKING 0x0 ;  /* 0x0000000000007b1d */ /* 0x000fee0000010000 */
[----:B------:R-:W-:Y:S05]  /*a6c0*/  @!P6 BRA `(.L_x_190) ;  /* 0x0000001400b0e947 */ /* 0x000fea0003800000 */
[----:B------:R-:W-:-:S04]  /*a6d0*/  UIADD3 UR5, UR15, -0x1, URZ ;  /* 0xffffffff0f057890 */ /* 0x000fc8000fffe03f */
[----:B------:R-:W-:-:S03]  /*a6e0*/  UISETP.GE.U32.AND UP0, UPT, UR5, 0x3, UPT ;  /* 0x000000030500788c */ /* 0x000fc6000bf06070 */
[----:B------:R-:W-:-:S03]  /*a6f0*/  UMOV UR5, URZ ;  /* 0x0000003f00057c82 */ /* 0x000fc60008000000 */
[----:B------:R-:W-:-:S13]  /*a700*/  PLOP3.LUT P6, PT, PT, PT, UP0, 0x40, 0x0 ;  /* 0x000000000000781c */ /* 0x000fda0003fce808 */
[----:B------:R-:W-:Y:S05]  /*a710*/  @P6 BRA `(.L_x_193) ;  /* 0x0000001000fc6947 */ /* 0x000fea0003800000 */
[----:B------:R-:W-:Y:S01]  /*a720*/  ULOP3.LUT UR16, UR15, 0x3, URZ, 0xc0, !UPT ;  /* 0x000000030f107892 */ /* 0x000fe2000f8ec03f */
[----:B------:R-:W-:-:S03]  /*a730*/  UMOV UR5, URZ ;  /* 0x0000003f00057c82 */ /* 0x000fc60008000000 */
[----:B------:R-:W-:-:S06]  /*a740*/  UIADD3 UR16, -UR16, UR15, URZ ;  /* 0x0000000f10107290 */ /* 0x000fcc000fffe13f */
[----:B------:R-:W-:-:S13]  /*a750*/  ISETP.LT.AND P6, PT, RZ, UR16, PT ;  /* 0x00000010ff007c0c */ /* 0x000fda000bfc1270 */
[----:B------:R-:W-:Y:S05]  /*a760*/  @!P6 BRA `(.L_x_194) ;  /* 0x000000100034e947 */ /* 0x000fea0003800000 */
[----:B------:R-:W-:Y:S01]  /*a770*/  LOP3.LUT R73, R73, 0xffbfffff, RZ, 0xc0, !PT ;  /* 0xffbfffff49497812 */ /* 0x000fe200078ec0ff */
[----:B------:R-:W-:-:S03]  /*a780*/  UISETP.GT.AND UP0, UPT, UR16, 0xc, UPT ;  /* 0x0000000c1000788c */ /* 0x000fc6000bf04270 */
[----:B------:R-:W-:Y:S02]  /*a790*/  @P0 LOP3.LUT R73, R73, 0x400000, RZ, 0xfc, !PT ;  /* 0x0040000049490812 */ /* 0x000fe400078efcff */
[----:B------:R-:W-:Y:S02]  /*a7a0*/  PLOP3.LUT P0, PT, PT, PT, PT, 0x80, 0x0 ;  /* 0x000000000000781c */ /* 0x000fe40003f0f070 */
[----:B------:R-:W-:Y:S02]  /*a7b0*/  PLOP3.LUT P6, PT, PT, PT, UP0, 0x40, 0x0 ;  /* 0x000000000000781c */ /* 0x000fe40003fce808 */
[----:B------:R-:W-:-:S09]  /*a7c0*/  LOP3.LUT R73, R73, 0xfffffffe, RZ, 0xc0, !PT ;  /* 0xfffffffe49497812 */ /* 0x000fd200078ec0ff */
[----:B------:R-:W-:-:S04]  /*a7d0*/  @P0 LOP3.LUT R73, R73, 0x1, RZ, 0xfc, !PT ;  /* 0x0000000149490812 */ /* 0x000fc800078efcff */
[----:B------:R-:W-:Y:S01]  /*a7e0*/  LOP3.LUT P0, RZ, R73, 0x400000, RZ, 0xc0, !PT ;  /* 0x0040000049ff7812 */ /* 0x000fe2000780c0ff */
[----:B------:R-:W-:-:S12]  /*a7f0*/  @P6 BRA `(.L_x_195) ;  /* 0x0000000800a06947 */ /* 0x000fd80003800000 */
[----:B------:R-:W-:Y:S02]  /*a800*/  PLOP3.LUT P6, PT, PT, PT, PT, 0x8, 0x0 ;  /* 0x000000000000781c */ /* 0x000fe40003fce170 */
[----:B------:R-:W-:-:S11]  /*a810*/  LOP3.LUT R73, R73, 0xfffffffe, RZ, 0xc0, !PT ;  /* 0xfffffffe49497812 */ /* 0x000fd600078ec0ff */
[----:B------:R-:W-:-:S07]  /*a820*/  @P6 LOP3.LUT R73, R73, 0x1, RZ, 0xfc, !PT ;  /* 0x0000000149496812 */ /* 0x000fce00078efcff */
.L_x_196:
[----:B------:R-:W0:Y:S02]  /*a830*/  S2R R28, SR_CTAID.X ;  /* 0x00000000001c7919 */ /* 0x000e240000002500 */
[----:B0-----:R-:W-:-:S13]  /*a840*/  ISETP.EQ.OR P6, PT, R28, UR5, P0 ;  /* 0x000000051c007c0c */ /* 0x001fda00087c2670 */
[----:B------:R-:W-:-:S05]  /*a850*/  VOTEU.ALL UP0, P6 ;  /* 0x00000000003f7886 */ /* 0x000fca0003000000 */
[----:B------:R-:W-:-:S04]  /*a860*/  @!UP0 UIMAD UR18, UR14, UR5, UR13 ;  /* 0x000000050e1282a4 */ /* 0x000fc8000f8e020d */
[----:B------:R-:W-:-:S06]  /*a870*/  @!UP0 UIMAD.WIDE.U32 UR18, UR18, 0x8, UR6 ;  /* 0x00000008121288a5 */ /* 0x000fcc000f8e0006 */
[----:B------:R-:W-:Y:S02]  /*a880*/  MOV R30, UR18 ;  /* 0x00000012001e7c02 */ /* 0x000fe40008000f00 */
[----:B------:R-:W-:-:S06]  /*a890*/  MOV R31, UR19 ;  /* 0x00000013001f7c02 */ /* 0x000fcc0008000f00 */
[----:B------:R-:W2:Y:S01]  /*a8a0*/  @!P6 LDG.E.64 R30, desc[UR20][R30.64] ;  /* 0x000000141e1ee981 */ /* 0x000ea2000c1e1b00 */
[----:B------:R-:W-:Y:S01]  /*a8b0*/  UIADD3 UR18, UR5, 0x1, URZ ;  /* 0x0000000105127890 */ /* 0x000fe2000fffe03f */
[----:B--2---:R-:W-:Y:S01]  /*a8c0*/  @!P6 FADD.FTZ R62, R62, R30 ;  /* 0x0000001e3e3ee221 */ /* 0x004fe20000010000 */
[----:B------:R-:W-:-:S04]  /*a8d0*/  @!P6 FADD.FTZ R63, R63, R31 ;  /* 0x0000001f3f3fe221 */ /* 0x000fc80000010000 */
[----:B------:R-:W-:-:S13]  /*a8e0*/  ISETP.EQ.OR P6, PT, R28, UR18, P0 ;  /* 0x000000121c007c0c */ /* 0x000fda00087c2670 */
        /* <DEDUP_REMOVED lines=146> */
[----:B------:R-:W-:Y:S02]  /*b210*/  UIADD3 UR16, UR16, -0x10, URZ ;  /* 0xfffffff010107890 */ /* 0x000fe4000fffe03f */
[----:B------:R-:W-:Y:S02]  /*b220*/  UIADD3 UR5, UR5, 0x10, URZ ;  /* 0x0000001005057890 */ /* 0x000fe4000fffe03f */
[----:B------:R-:W-:Y:S01]  /*b230*/  UISETP.GT.AND UP0, UPT, UR16, 0xc, UPT ;  /* 0x0000000c1000788c */ /* 0x000fe2000bf04270 */
[----:B--2---:R-:W-:Y:S01]  /*b240*/  @!P6 FADD.FTZ R62, R62, R28 ;  /* 0x0000001c3e3ee221 */ /* 0x004fe20000010000 */
[----:B------:R-:W-:-:S04]  /*b250*/  @!P6 FADD.FTZ R63, R63, R29 ;  /* 0x0000001d3f3fe221 */ /* 0x000fc80000010000 */
[----:B------:R-:W-:-:S13]  /*b260*/  PLOP3.LUT P6, PT, PT, PT, UP0, 0x80, 0x0 ;  /* 0x000000000000781c */ /* 0x000fda0003fcf008 */
[----:B------:R-:W-:Y:S05]  /*b270*/  @P6 BRA `(.L_x_196) ;  /* 0xfffffff4006c6947 */ /* 0x000fea000383ffff */
.L_x_195:
[----:B------:R-:W-:-:S06]  /*b280*/  UISETP.GT.AND UP0, UPT, UR16, 0x4, UPT ;  /* 0x000000041000788c */ /* 0x000fcc000bf04270 */
[----:B------:R-:W-:-:S13]  /*b290*/  PLOP3.LUT P6, PT, PT, PT, UP0, 0x40, 0x0 ;  /* 0x000000000000781c */ /* 0x000fda0003fce808 */
[----:B------:R-:W-:Y:S05]  /*b2a0*/  @P6 BRA `(.L_x_197) ;  /* 0x0000000400586947 */ /* 0x000fea0003800000 */
        /* <DEDUP_REMOVED lines=78> */
[----:B------:R-:W-:Y:S01]  /*b790*/  LOP3.LUT R73, R73, 0xfffffffe, RZ, 0xc0, !PT ;  /* 0xfffffffe49497812 */ /* 0x000fe200078ec0ff */
[----:B------:R-:W-:Y:S02]  /*b7a0*/  UIADD3 UR16, UR16, -0x4, URZ ;  /* 0xfffffffc10107890 */ /* 0x000fe4000fffe03f */
[----:B------:R-:W-:Y:S02]  /*b7b0*/  UIADD3 UR5, UR5, 0x4, URZ ;  /* 0x0000000405057890 */ /* 0x000fe4000fffe03f */
[----:B------:R-:W-:Y:S01]  /*b7c0*/  UIADD3 UR16, UR16, -0x4, URZ ;  /* 0xfffffffc10107890 */ /* 0x000fe2000fffe03f */
[----:B--2---:R-:W-:Y:S01]  /*b7d0*/  @!P6 FADD.FTZ R62, R62, R28 ;  /* 0x0000001c3e3ee221 */ /* 0x004fe20000010000 */
[----:B------:R-:W-:Y:S01]  /*b7e0*/  @!P6 FADD.FTZ R63, R63, R29 ;  /* 0x0000001d3f3fe221 */ /* 0x000fe20000010000 */
[----:B------:R-:W-:-:S13]  /*b7f0*/  PLOP3.LUT P6, PT, PT, PT, PT, 0x8, 0x0 ;  /* 0x000000000000781c */ /* 0x000fda0003fce170 */
[----:B------:R-:W-:-:S07]  /*b800*/  @P6 LOP3.LUT R73, R73, 0x1, RZ, 0xfc, !PT ;  /* 0x0000000149496812 */ /* 0x000fce00078efcff */
.L_x_197:
[----:B------:R-:W-:-:S04]  /*b810*/  LOP3.LUT P6, RZ, R73, 0x1, RZ, 0xc0, !PT ;  /* 0x0000000149ff7812 */ /* 0x000fc800078cc0ff */
[----:B------:R-:W-:-:S13]  /*b820*/  ISETP.NE.OR P6, PT, RZ, UR16, P6 ;  /* 0x00000010ff007c0c */ /* 0x000fda000b7c5670 */
[----:B------:R-:W-:Y:S05]  /*b830*/  @!P6 BRA `(.L_x_193) ;  /* 0x0000000000b4e947 */ /* 0x000fea0003800000 */
.L_x_194:
        /* <DEDUP_REMOVED lines=40> */
[----:B------:R-:W-:Y:S01]  /*bac0*/  UISETP.NE.AND UP0, UPT, UR16, URZ, UPT ;  /* 0x0000003f1000728c */ /* 0x000fe2000bf05270 */
[----:B--2---:R-:W-:Y:S01]  /*bad0*/  @!P6 FADD.FTZ R62, R62, R28 ;  /* 0x0000001c3e3ee221 */ /* 0x004fe20000010000 */
[----:B------:R-:W-:-:S04]  /*bae0*/  @!P6 FADD.FTZ R63, R63, R29 ;  /* 0x0000001d3f3fe221 */ /* 0x000fc80000010000 */
[----:B------:R-:W-:-:S13]  /*baf0*/  PLOP3.LUT P6, PT, PT, PT, UP0, 0x80, 0x0 ;  /* 0x000000000000781c */ /* 0x000fda0003fcf008 */
[----:B------:R-:W-:Y:S05]  /*bb00*/  @P6 BRA `(.L_x_194) ;  /* 0xfffffffc004c6947 */ /* 0x000fea000383ffff */
.L_x_193:
[----:B------:R-:W-:-:S06]  /*bb10*/  ULOP3.LUT UP0, UR15, UR15, 0x3, URZ, 0xc0, !UPT ;  /* 0x000000030f0f7892 */ /* 0x000fcc000f80c03f */
[----:B------:R-:W-:-:S13]  /*bb20*/  PLOP3.LUT P6, PT, PT, PT, UP0, 0x40, 0x0 ;  /* 0x000000000000781c */ /* 0x000fda0003fce808 */
[----:B------:R-:W-:Y:S05]  /*bb30*/  @P6 BRA `(.L_x_190) ;  /* 0x0000000000946947 */ /* 0x000fea0003800000 */
[----:B------:R-:W0:Y:S01]  /*bb40*/  S2R R30, SR_CTAID.X ;  /* 0x00000000001e7919 */ /* 0x000e220000002500 */
[----:B------:R-:W-:Y:S01]  /*bb50*/  BSSY B0, `(.L_x_198) ;  /* 0x000000a000007945 */ /* 0x000fe20003800000 */
[----:B0-----:R-:W-:-:S13]  /*bb60*/  ISETP.EQ.OR P6, PT, R30, UR5, P0 ;  /* 0x000000051e007c0c */ /* 0x001fda00087c2670 */
[----:B------:R-:W-:Y:S05]  /*bb70*/  @P6 BRA `(.L_x_199) ;  /* 0x00000000001c6947 */ /* 0x000fea0003800000 */
[----:B------:R-:W-:-:S04]  /*bb80*/  UIMAD UR16, UR14, UR5, UR13 ;  /* 0x000000050e1072a4 */ /* 0x000fc8000f8e020d */
[----:B------:R-:W-:-:S06]  /*bb90*/  UIMAD.WIDE.U32 UR16, UR16, 0x8, UR6 ;  /* 0x00000008101078a5 */ /* 0x000fcc000f8e0006 */
[----:B------:R-:W-:Y:S02]  /*bba0*/  MOV R28, UR16 ;  /* 0x00000010001c7c02 */ /* 0x000fe40008000f00 */
[----:B------:R-:W-:-:S06]  /*bbb0*/  MOV R29, UR17 ;  /* 0x00000011001d7c02 */ /* 0x000fcc0008000f00 */
[----:B------:R-:W2:Y:S02]  /*bbc0*/  LDG.E.64 R28, desc[UR20][R28.64] ;  /* 0x000000141c1c7981 */ /* 0x000ea4000c1e1b00 */
[----:B--2---:R-:W-:Y:S01]  /*bbd0*/  FADD.FTZ R62, R62, R28 ;  /* 0x0000001c3e3e7221 */ /* 0x004fe20000010000 */
[----:B------:R-:W-:-:S07]  /*bbe0*/  FADD.FTZ R63, R63, R29 ;  /* 0x0000001d3f3f7221 */ /* 0x000fce0000010000 */
.L_x_199:
[----:B------:R-:W-:Y:S05]  /*bbf0*/  BSYNC B0 ;  /* 0x0000000000007941 */ /* 0x000fea0003800000 */
.L_x_198:
[----:B------:R-:W-:-:S06]  /*bc00*/  UISETP.NE.AND UP0, UPT, UR15, 0x1, UPT ;  /* 0x000000010f00788c */ /* 0x000fcc000bf05270 */
[----:B------:R-:W-:-:S13]  /*bc10*/  PLOP3.LUT P6, PT, PT, PT, UP0, 0x40, 0x0 ;  /* 0x000000000000781c */ /* 0x000fda0003fce808 */
[----:B------:R-:W-:Y:S05]  /*bc20*/  @P6 BRA `(.L_x_190) ;  /* 0x0000000000586947 */ /* 0x000fea0003800000 */
[----:B------:R-:W-:-:S06]  /*bc30*/  UIADD3 UR16, UR5, 0x1, URZ ;  /* 0x0000000105107890 */ /* 0x000fcc000fffe03f */
        /* <DEDUP_REMOVED lines=10> */
[----:B------:R-:W-:Y:S02]  /*bce0*/  ISETP.EQ.OR P6, PT, R30, UR5, P0 ;  /* 0x000000051e007c0c */ /* 0x000fe400087c2670 */
[----:B------:R-:W-:-:S04]  /*bcf0*/  MOV R28, UR15 ;  /* 0x0000000f001c7c02 */ /* 0x000fc80008000f00 */
[----:B------:R-:W-:-:S13]  /*bd00*/  ISETP.EQ.OR P6, PT, R28, 0x2, P6 ;  /* 0x000000021c00780c */ /* 0x000fda00037c2670 */
[----:B------:R-:W-:-:S05]  /*bd10*/  VOTEU.ALL UP0, P6 ;  /* 0x00000000003f7886 */ /* 0x000fca0003000000 */
[----:B------:R-:W-:-:S04]  /*bd20*/  @!UP0 UIMAD UR13, UR5, UR14, UR13 ;  /* 0x0000000e050d82a4 */ /* 0x000fc8000f8e020d */
[----:B------:R-:W-:-:S06]  /*bd30*/  @!UP0 UIMAD.WIDE.U32 UR6, UR13, 0x8, UR6 ;  /* 0x000000080d0688a5 */ /* 0x000fcc000f8e0006 */
[----:B------:R-:W-:Y:S02]  /*bd40*/  MOV R28, UR6 ;  /* 0x00000006001c7c02 */ /* 0x000fe40008000f00 */
[----:B------:R-:W-:-:S06]  /*bd50*/  MOV R29, UR7 ;  /* 0x00000007001d7c02 */ /* 0x000fcc0008000f00 */
[----:B------:R-:W2:Y:S02]  /*bd60*/  @!P6 LDG.E.64 R28, desc[UR20][R28.64] ;  /* 0x000000141c1ce981 */ /* 0x000ea4000c1e1b00 */
[----:B--2---:R-:W-:Y:S01]  /*bd70*/  @!P6 FADD.FTZ R62, R62, R28 ;  /* 0x0000001c3e3ee221 */ /* 0x004fe20000010000 */
[----:B------:R-:W-:-:S07]  /*bd80*/  @!P6 FADD.FTZ R63, R63, R29 ;  /* 0x0000001d3f3fe221 */ /* 0x000fce0000010000 */
.L_x_190:
[----:B------:R-:W2:Y:S01]  /*bd90*/  LDL.LU R31, [R1+0x48] ;  /* 0x00004800011f7983 */ /* 0x000ea20000300800 */
[----:B------:R-:W0:Y:S01]  /*bda0*/  S2UR UR6, SR_CgaCtaId ;  /* 0x00000000000679c3 */ /* 0x000e220000008800 */
[----:B------:R-:W-:Y:S01]  /*bdb0*/  UMOV UR5, 0x400 ;  /* 0x0000040000057882 */ /* 0x000fe20000000000 */
[----:B------:R-:W-:Y:S02]  /*bdc0*/  SHF.L.U32 R30, R68, 0x10, RZ ;  /* 0x00000010441e7819 */ /* 0x000fe400000006ff */
[----:B------:R-:W-:-:S03]  /*bdd0*/  SHF.L.U32 R33, R33, 0x10, RZ ;  /* 0x0000001021217819 */ /* 0x000fc600000006ff */
[----:B------:R-:W-:-:S04]  /*bde0*/  FADD.FTZ R30, R30, -UR23 ;  /* 0x800000171e1e7e21 */ /* 0x000fc80008010000 */
[----:B------:R-:W-:Y:S01]  /*bdf0*/  FMUL.FTZ R30, R30, UR24 ;  /* 0x000000181e1e7c20 */ /* 0x000fe20008410000 */
[----:B0-----:R-:W-:-:S03]  /*be00*/  ULEA UR5, UR6, UR5, 0x18 ;  /* 0x0000000506057291 */ /* 0x001fc6000f8ec03f */
[----:B------:R-:W-:-:S06]  /*be10*/  ULDC UR6, c[0x0][0x2bc] ;  /* 0x0000af0000067ab9 */ /* 0x000fcc0000000800 */
[----:B------:R-:W-:Y:S01]  /*be20*/  @!P0 STS.64 [UR5+0x80], R62 ;  /* 0x0000803eff008988 */ /* 0x000fe20008000a05 */
[----:B------:R-:W-:Y:S06]  /*be30*/  BAR.SYNC.DEFER_BLOCKING 0x0 ;  /* 0x0000000000007b1d */ /* 0x000fec0000010000 */
[----:B------:R-:W0:Y:S02]  /*be40*/  LDS.64 R28, [UR5+0x80] ;  /* 0x00008005ff1c7984 */ /* 0x000e240008000a00 */
[----:B0-----:R-:W-:Y:S01]  /*be50*/  FMUL.FTZ R29, R29, UR6 ;  /* 0x000000061d1d7c20 */ /* 0x001fe20008410000 */
[----:B------:R-:W-:-:S04]  /*be60*/  FMUL.FTZ R28, R28, UR6 ;  /* 0x000000061c1c7c20 */ /* 0x000fc80008410000 */
[----:B------:R-:W-:Y:S02]  /*be70*/  R2UR UR6, R29 ;  /* 0x000000001d0672ca */ /* 0x000fe400000e0000 */
[----:B------:R-:W-:Y:S02]  /*be80*/  SHF.L.U32 R29, R100, 0x10, RZ ;  /* 0x00000010641d7819 */ /* 0x000fe400000006ff */
[----:B------:R-:W-:-:S03]  /*be90*/  R2UR UR5, R28 ;  /* 0x000000001c0572ca */ /* 0x000fc600000e0000 */
[----:B------:R-:W-:-:S04]  /*bea0*/  FADD.FTZ R29, R29, -UR23 ;  /* 0x800000171d1d7e21 */ /* 0x000fc80008010000 */
[----:B------:R-:W-:Y:S01]  /*beb0*/  FMUL.FTZ R29, R29, UR24 ;  /* 0x000000181d1d7c20 */ /* 0x000fe20008410000 */
[----:B--2---:R-:W-:Y:S01]  /*bec0*/  SHF.L.U32 R28, R31, 0x10, RZ ;  /* 0x000000101f1c7819 */ /* 0x004fe200000006ff */
        /* <DEDUP_REMOVED lines=19> */
.L_x_200:
[----:B------:R-:W-:Y:S01]  /*c000*/  LOP3.LUT P0, RZ, R73, 0x200000, RZ, 0xc0, !PT ;  /* 0x0020000049ff7812 */ /* 0x000fe2000780c0ff */
[----:B------:R-:W-:-:S12]  /*c010*/  BSSY B0, `(.L_x_201) ;  /* 0x0000017000007945 */ /* 0x000fd80003800000 */
[----:B------:R-:W-:Y:S05]  /*c020*/  @!P0 BRA `(.L_x_202) ;  /* 0x0000000000548947 */ /* 0x000fea0003800000 */
[----:B------:R-:W-:Y:S01]  /*c030*/  MOV R31, UR5 ;  /* 0x00000005001f7c02 */ /* 0x000fe20008000f00 */
[----:B------:R-:W-:Y:S01]  /*c040*/  ULDC.64 UR14, c[0x0][0x288] ;  /* 0x0000a200000e7ab9 */ /* 0x000fe20000000a00 */
[----:B------:R-:W-:-:S03]  /*c050*/  SHF.R.S32.HI R62, RZ, 0x1f, R74 ;  /* 0x0000001fff3e7819 */ /* 0x000fc6000001144a */
[----:B------:R-:W-:Y:S02]  /*c060*/  FFMA.FTZ R31, R30, R31, UR6 ;  /* 0x000000061e1f7e23 */ /* 0x000fe4000801001f */
[----:B------:R-:W-:Y:S02]  /*c070*/  IMAD R30, R62, UR14, RZ ;  /* 0x0000000e3e1e7c24 */ /* 0x000fe4000f8e02ff */
[----:B------:R-:W-:Y:S01]  /*c080*/  FFMA.FTZ R31, R28, R50, -R31 ;  /* 0x000000321c1f7223 */ /* 0x000fe2000001081f */
[----:B------:R-:W-:Y:S01]  /*c090*/  MOV R28, UR5 ;  /* 0x00000005001c7c02 */ /* 0x000fe20008000f00 */
[----:B------:R-:W-:Y:S02]  /*c0a0*/  IMAD R30, R74, UR15, R30 ;  /* 0x0000000f4a1e7c24 */ /* 0x000fe4000f8e021e */
[----:B------:R-:W-:Y:S02]  /*c0b0*/  FMUL.FTZ R31, R31, UR24 ;  /* 0x000000181f1f7c20 */ /* 0x000fe40008410000 */
[----:B------:R-:W-:Y:S01]  /*c0c0*/  FFMA.FTZ R28, R29, R28, UR6 ;  /* 0x000000061d1c7e23 */ /* 0x000fe2000801001c */
[----:B------:R-:W-:-:S03]  /*c0d0*/  MOV R29, R45 ;  /* 0x0000002d001d7202 */ /* 0x000fc60000000f00 */
[----:B------:R-:W-:-:S04]  /*c0e0*/  FFMA.FTZ R28, R33, R51, -R28 ;  /* 0x00000033211c7223 */ /* 0x000fc8000001081c */
[----:B------:R-:W-:-:S05]  /*c0f0*/  FMUL.FTZ R28, R28, UR24 ;  /* 0x000000181c1c7c20 */ /* 0x000fca0008410000 */
[----:B------:R-:W-:Y:S02]  /*c100*/  F2FP.BF16.F32.PACK_AB R33, R28, R31 ;  /* 0x0000001f1c21723e */ /* 0x000fe400000010ff */
[----:B------:R-:W-:-:S05]  /*c110*/  MOV R28, R46 ;  /* 0x0000002e001c7202 */ /* 0x000fca0000000f00 */
[----:B------:R-:W-:Y:S01]  /*c120*/  IMAD.WIDE.U32 R28, R74, UR14, R28 ;  /* 0x0000000e4a1c7c25 */ /* 0x000fe2000f8e001c */
[----:B------:R-:W-:-:S04]  /*c130*/  ULDC.64 UR14, c[0x0][0x210] ;  /* 0x00008400000e7ab9 */ /* 0x000fc80000000a00 */
[----:B------:R-:W-:Y:S02]  /*c140*/  IADD3 R29, R29, R30, RZ ;  /* 0x0000001e1d1d7210 */ /* 0x000fe40007ffe0ff */
[----:B------:R-:W-:-:S04]  /*c150*/  LEA R30, P0, R28, UR14, 0x1 ;  /* 0x0000000e1c1e7c11 */ /* 0x000fc8000f8008ff */
[----:B------:R-:W-:-:S05]  /*c160*/  LEA.HI.X R31, R28, UR15, R29, 0x1, P0 ;  /* 0x0000000f1c1f7c11 */ /* 0x000fca00080f0c1d */
[----:B------:R0:W-:Y:S04]  /*c170*/  STG.E desc[UR20][R30.64], R33 ;  /* 0x000000211e007986 */ /* 0x0001e8000c101914 */
.L_x_202:
[----:B------:R-:W-:Y:S05]  /*c180*/  BSYNC B0 ;  /* 0x0000000000007941 */ /* 0x000fea0003800000 */
.L_x_201:
[----:B------:R-:W2:Y:S01]  /*c190*/  LDL.LU R28, [R1+0x2c] ;  /* 0x00002c00011c7983 */ /* 0x000ea20000300800 */
[----:B0-----:R-:W-:Y:S02]  /*c1a0*/  SHF.L.U32 R30, R67, 0x10, RZ ;  /* 0x00000010431e7819 */ /* 0x001fe400000006ff */
[----:B------:R-:W-:Y:S02]  /*c1b0*/  SHF.L.U32 R29, R37, 0x10, RZ ;  /* 0x00000010251d7819 */ /* 0x000fe400000006ff */
[----:B------:R-:W-:Y:S01]  /*c1c0*/  SHF.L.U32 R36, R36, 0x10, RZ ;  /* 0x0000001024247819 */ /* 0x000fe200000006ff */
[----:B------:R-:W-:Y:S02]  /*c1d0*/  FADD.FTZ R30, R30, -UR23 ;  /* 0x800000171e1e7e21 */ /* 0x000fe40008010000 */
[----:B------:R-:W-:Y:S02]  /*c1e0*/  FADD.FTZ R29, R29, -UR23 ;  /* 0x800000171d1d7e21 */ /* 0x000fe40008010000 */
[----:B------:R-:W-:-:S02]  /*c1f0*/  FMUL.FTZ R30, R30, UR24 ;  /* 0x000000181e1e7c20 */ /* 0x000fc40008410000 */
        /* <DEDUP_REMOVED lines=21> */
.L_x_203:
[----:B------:R-:W-:Y:S01]  /*c350*/  LOP3.LUT P0, RZ, R73, 0x400, RZ, 0xc0, !PT ;  /* 0x0000040049ff7812 */ /* 0x000fe2000780c0ff */
[----:B------:R-:W-:-:S12]  /*c360*/  BSSY B0, `(.L_x_204) ;  /* 0x0000019000007945 */ /* 0x000fd80003800000 */
[----:B------:R-:W-:Y:S05]  /*c370*/  @!P0 BRA `(.L_x_205) ;  /* 0x00000000005c8947 */ /* 0x000fea0003800000 */
[----:B------:R-:W-:Y:S01]  /*c380*/  MOV R31, UR5 ;  /* 0x00000005001f7c02 */ /* 0x000fe20008000f00 */
[----:B------:R-:W-:Y:S01]  /*c390*/  ULDC.64 UR14, c[0x0][0x288] ;  /* 0x0000a200000e7ab9 */ /* 0x000fe20000000a00 */
[C---:B------:R-:W-:Y:S02]  /*c3a0*/  IADD3 R62, R74.reuse, 0x8, RZ ;  /* 0x000000084a3e7810 */ /* 0x040fe40007ffe0ff */
[----:B------:R-:W-:Y:S01]  /*c3b0*/  IADD3 R37, R74, 0x8, RZ ;  /* 0x000000084a257810 */ /* 0x000fe20007ffe0ff */
[----:B------:R-:W-:Y:S01]  /*c3c0*/  FFMA.FTZ R31, R30, R31, UR6 ;  /* 0x000000061e1f7e23 */ /* 0x000fe2000801001f */
[----:B------:R-:W-:-:S03]  /*c3d0*/  SHF.R.S32.HI R62, RZ, 0x1f, R62 ;  /* 0x0000001fff3e7819 */ /* 0x000fc6000001143e */
[----:B------:R-:W-:Y:S01]  /*c3e0*/  FFMA.FTZ R31, R28, R50, -R31 ;  /* 0x000000321c1f7223 */ /* 0x000fe2000001081f */
[----:B------:R-:W-:Y:S01]  /*c3f0*/  MOV R28, UR5 ;  /* 0x00000005001c7c02 */ /* 0x000fe20008000f00 */
[----:B------:R-:W-:Y:S02]  /*c400*/  IMAD R30, R62, UR14, RZ ;  /* 0x0000000e3e1e7c24 */ /* 0x000fe4000f8e02ff */
[----:B------:R-:W-:Y:S02]  /*c410*/  FMUL.FTZ R31, R31, UR24 ;  /* 0x000000181f1f7c20 */ /* 0x000fe40008410000 */
[----:B------:R-:W-:Y:S01]  /*c420*/  FFMA.FTZ R28, R29, R28, UR6 ;  /* 0x000000061d1c7e23 */ /* 0x000fe2000801001c */
[----:B------:R-:W-:Y:S01]  /*c430*/  MOV R29, R45 ;  /* 0x0000002d001d7202 */ /* 0x000fe20000000f00 */
[----:B------:R-:W-:Y:S02]  /*c440*/  IMAD R30, R37, UR15, R30 ;  /* 0x0000000f251e7c24 */ /* 0x000fe4000f8e021e */
        /* <DEDUP_REMOVED lines=10> */
.L_x_205:
[----:B------:R-:W-:Y:S05]  /*c4f0*/  BSYNC B0 ;  /* 0x0000000000007941 */ /* 0x000fea0003800000 */
.L_x_204:
        /* <DEDUP_REMOVED lines=28> */
.L_x_206:
        /* <DEDUP_REMOVED lines=26> */
.L_x_208:
[----:B------:R-:W-:Y:S05]  /*c860*/  BSYNC B0 ;  /* 0x0000000000007941 */ /* 0x000fea0003800000 */
.L_x_207:
[----:B------:R-:W2:Y:S01]  /*c870*/  LDL.LU R28, [R1+0x20] ;  /* 0x00002000011c7983 */ /* 0x000ea20000300800 */
[----:B------:R-:W1:Y:S01]  /*c880*/  LDC R52, c[0x0][0x2ac] ;  /* 0x0000ab00ff347b82 */ /* 0x000e620000000800 */
        /* <DEDUP_REMOVED lines=8> */
[----:B-1----:R-:W-:Y:S06]  /*c910*/  @!P1 BRA `(.L_x_209) ;  /* 0x0000000000489947 */ /* 0x002fec0003800000 */
        /* <DEDUP_REMOVED lines=18> */
.L_x_209:
        /* <DEDUP_REMOVED lines=26> */
.L_x_211:
[----:B------:R-:W-:Y:S05]  /*cbe0*/  BSYNC B0 ;  /* 0x0000000000007941 */ /* 0x000fea0003800000 */
.L_x_210:
[----:B0-----:R-:W2:Y:S01]  /*cbf0*/  LDL.LU R30, [R1+0x1c] ;  /* 0x00001c00011e7983 */ /* 0x001ea20000300800 */
[----:B------:R-:W-:Y:S01]  /*cc00*/  SHF.L.U32 R64, R64, 0x10, RZ ;  /* 0x0000001040407819 */ /* 0x000fe200000006ff */
[----:B------:R-:W-:Y:S01]  /*cc10*/  IMAD.WIDE.U32 R28, R75, 0x5397829d, RZ ;  /* 0x5397829d4b1c7825 */ /* 0x000fe200078e00ff */
[----:B------:R-:W-:Y:S02]  /*cc20*/  SHF.L.U32 R82, R82, 0x10, RZ ;  /* 0x0000001052527819 */ /* 0x000fe400000006ff */
[----:B------:R-:W-:Y:S01]  /*cc30*/  SHF.L.U32 R81, R81, 0x10, RZ ;  /* 0x0000001051517819 */ /* 0x000fe200000006ff */
[----:B------:R-:W-:Y:S01]  /*cc40*/  FADD.FTZ R64, R64, -UR23 ;  /* 0x8000001740407e21 */ /* 0x000fe20008010000 */
[----:B------:R-:W-:Y:S01]  /*cc50*/  SHF.R.U32.HI R33, RZ, 0x4, R29 ;  /* 0x00000004ff217819 */ /* 0x000fe2000001161d */
[----:B------:R-:W-:Y:S01]  /*cc60*/  FADD.FTZ R82, R82, -UR23 ;  /* 0x8000001752527e21 */ /* 0x000fe20008010000 */
[----:B------:R-:W-:Y:S01]  /*cc70*/  SHF.L.U32 R61, R61, 0x10, RZ ;  /* 0x000000103d3d7819 */ /* 0x000fe200000006ff */
[----:B------:R-:W-:Y:S01]  /*cc80*/  FMUL.FTZ R64, R64, UR24 ;  /* 0x0000001840407c20 */ /* 0x000fe20008410000 */
[----:B------:R-:W-:Y:S01]  /*cc90*/  SHF.L.U32 R80, R80, 0x10, RZ ;  /* 0x0000001050507819 */ /* 0x000fe200000006ff */
        /* <DEDUP_REMOVED lines=21> */
.L_x_212:
        /* <DEDUP_REMOVED lines=14> */
[----:B------:R-:W-:-:S03]  /*ced0*/  IMAD R30, R31, UR15, R30 ;  /* 0x0000000f1f1e7c24 */ /* 0x000fc6000f8e021e */
[----:B------:R-:W-:-:S04]  /*cee0*/  FFMA.FTZ R28, R81, R51, -R28 ;  /* 0x00000033511c7223 */ /* 0x000fc8000001081c */
[----:B------:R-:W-:-:S05]  /*cef0*/  FMUL.FTZ R28, R28, UR24 ;  /* 0x000000181c1c7c20 */ /* 0x000fca0008410000 */
[----:B------:R-:W-:Y:S02]  /*cf00*/  F2FP.BF16.F32.PACK_AB R36, R28, R29 ;  /* 0x0000001d1c24723e */ /* 0x000fe400000010ff */
[----:B------:R-:W-:Y:S02]  /*cf10*/  MOV R28, R46 ;  /* 0x0000002e001c7202 */ /* 0x000fe40000000f00 */
[----:B------:R-:W-:-:S03]  /*cf20*/  MOV R29, R45 ;  /* 0x0000002d001d7202 */ /* 0x000fc60000000f00 */
[----:B------:R-:W-:Y:S01]  /*cf30*/  IMAD.WIDE.U32 R28, R31, UR14, R28 ;  /* 0x0000000e1f1c7c25 */ /* 0x000fe2000f8e001c */
[----:B------:R-:W-:-:S04]  /*cf40*/  ULDC.64 UR14, c[0x0][0x210] ;  /* 0x00008400000e7ab9 */ /* 0x000fc80000000a00 */
[----:B------:R-:W-:Y:S02]  /*cf50*/  IADD3 R29, R29, R30, RZ ;  /* 0x0000001e1d1d7210 */ /* 0x000fe40007ffe0ff */
[----:B------:R-:W-:-:S04]  /*cf60*/  LEA R30, P0, R28, UR14, 0x1 ;  /* 0x0000000e1c1e7c11 */ /* 0x000fc8000f8008ff */
[----:B------:R-:W-:-:S05]  /*cf70*/  LEA.HI.X R31, R28, UR15, R29, 0x1, P0 ;  /* 0x0000000f1c1f7c11 */ /* 0x000fca00080f0c1d */
[----:B------:R0:W-:Y:S04]  /*cf80*/  STG.E desc[UR20][R30.64], R36 ;  /* 0x000000241e007986 */ /* 0x0001e8000c101914 */
.L_x_214:
[----:B------:R-:W-:Y:S05]  /*cf90*/  BSYNC B0 ;  /* 0x0000000000007941 */ /* 0x000fea0003800000 */
.L_x_213:
[----:B------:R-:W2:Y:S01]  /*cfa0*/  LDL.LU R28, [R1+0x18] ;  /* 0x00001800011c7983 */ /* 0x000ea20000300800 */
[----:B------:R-:W-:Y:S01]  /*cfb0*/  FADD.FTZ R61, R61, -UR23 ;  /* 0x800000173d3d7e21 */ /* 0x000fe20008010000 */
[----:B------:R-:W-:Y:S01]  /*cfc0*/  FADD.FTZ R80, R80, -UR23 ;  /* 0x8000001750507e21 */ /* 0x000fe20008010000 */
[----:B------:R-:W-:Y:S02]  /*cfd0*/  SHF.L.U32 R85, R85, 0x10, RZ ;  /* 0x0000001055557819 */ /* 0x000fe400000006ff */
[----:B------:R-:W-:Y:S01]  /*cfe0*/  SHF.L.U32 R60, R60, 0x10, RZ ;  /* 0x000000103c3c7819 */ /* 0x000fe200000006ff */
[----:B------:R-:W-:Y:S01]  /*cff0*/  FMUL.FTZ R61, R61, UR24 ;  /* 0x000000183d3d7c20 */ /* 0x000fe20008410000 */
[----:B------:R-:W-:Y:S01]  /*d000*/  SHF.L.U32 R84, R84, 0x10, RZ ;  /* 0x0000001054547819 */ /* 0x000fe200000006ff */
[----:B------:R-:W-:Y:S01]  /*d010*/  FMUL.FTZ R80, R80, UR24 ;  /* 0x0000001850507c20 */ /* 0x000fe20008410000 */
[----:B--2---:R-:W-:Y:S01]  /*d020*/  SHF.L.U32 R28, R28, 0x10, RZ ;  /* 0x000000101c1c7819 */ /* 0x004fe200000006ff */
[----:B------:R-:W-:Y:S06]  /*d030*/  @!P1 BRA `(.L_x_215) ;  /* 0x0000000000489947 */ /* 0x000fec0003800000 */
[----:B------:R-:W-:-:S04]  /*d040*/  FFMA.FTZ R29, R61, R50, R48 ;  /* 0x000000323d1d7223 */ /* 0x000fc80000010030 */
[----:B0-----:R-:W-:-:S06]  /*d050*/  FMUL.FTZ R30, R29, -1.4426950216293334961 ;  /* 0xbfb8aa3b1d1e7820 */ /* 0x001fcc0000410000 */
        /* <DEDUP_REMOVED lines=16> */
.L_x_215:
[----:B------:R-:W-:Y:S01]  /*d160*/  LOP3.LUT P0, RZ, R73, 0x40, RZ, 0xc0, !PT ;  /* 0x0000004049ff7812 */ /* 0x000fe2000780c0ff */
[----:B------:R-:W-:-:S12]  /*d170*/  BSSY B0, `(.L_x_216) ;  /* 0x0000019000007945 */ /* 0x000fd80003800000 */
[----:B------:R-:W-:Y:S05]  /*d180*/  @!P0 BRA `(.L_x_217) ;  /* 0x00000000005c8947 */ /* 0x000fea0003800000 */
[----:B------:R-:W-:Y:S01]  /*d190*/  MOV R29, UR5 ;  /* 0x00000005001d7c02 */ /* 0x000fe20008000f00 */
[----:B------:R-:W-:Y:S01]  /*d1a0*/  ULDC.64 UR14, c[0x0][0x288] ;  /* 0x0000a200000e7ab9 */ /* 0x000fe20000000a00 */
[C---:B0-----:R-:W-:Y:S02]  /*d1b0*/  IADD3 R30, R74.reuse, 0x28, RZ ;  /* 0x000000284a1e7810 */ /* 0x041fe40007ffe0ff */
        /* <DEDUP_REMOVED lines=20> */
.L_x_217:
[----:B------:R-:W-:Y:S05]  /*d300*/  BSYNC B0 ;  /* 0x0000000000007941 */ /* 0x000fea0003800000 */
.L_x_216:
[----:B------:R-:W-:Y:S01]  /*d310*/  FADD.FTZ R60, R60, -UR23 ;  /* 0x800000173c3c7e21 */ /* 0x000fe20008010000 */
[----:B------:R-:W-:Y:S01]  /*d320*/  FADD.FTZ R84, R84, -UR23 ;  /* 0x8000001754547e21 */ /* 0x000fe20008010000 */
[----:B------:R-:W-:Y:S02]  /*d330*/  SHF.L.U32 R59, R59, 0x10, RZ ;  /* 0x000000103b3b7819 */ /* 0x000fe400000006ff */
[----:B------:R-:W-:Y:S01]  /*d340*/  SHF.L.U32 R89, R89, 0x10, RZ ;  /* 0x0000001059597819 */ /* 0x000fe200000006ff */
[----:B------:R-:W-:Y:S01]  /*d350*/  FMUL.FTZ R60, R60, UR24 ;  /* 0x000000183c3c7c20 */ /* 0x000fe20008410000 */
[----:B------:R-:W-:Y:S01]  /*d360*/  SHF.L.U32 R58, R58, 0x10, RZ ;  /* 0x000000103a3a7819 */ /* 0x000fe200000006ff */
[----:B------:R-:W-:Y:S01]  /*d370*/  FMUL.FTZ R84, R84, UR24 ;  /* 0x0000001854547c20 */ /* 0x000fe20008410000 */
[----:B------:R-:W-:Y:S01]  /*d380*/  SHF.L.U32 R88, R88, 0x10, RZ ;  /* 0x0000001058587819 */ /* 0x000fe200000006ff */
[----:B------:R-:W-:Y:S06]  /*d390*/  @!P1 BRA `(.L_x_218) ;  /* 0x0000000000489947 */ /* 0x000fec0003800000 */
        /* <DEDUP_REMOVED lines=18> */
.L_x_218:
[----:B------:R-:W-:Y:S01]  /*d4c0*/  LOP3.LUT P0, RZ, R73, 0x20, RZ, 0xc0, !PT ;  /* 0x0000002049ff7812 */ /* 0x000fe2000780c0ff */
[----:B------:R-:W-:-:S12]  /*d4d0*/  BSSY B0, `(.L_x_219) ;  /* 0x0000019000007945 */ /* 0x000fd80003800000 */
[----:B------:R-:W-:Y:S05]  /*d4e0*/  @!P0 BRA `(.L_x_220) ;  /* 0x00000000005c8947 */ /* 0x000fea0003800000 */
[----:B------:R-:W-:Y:S01]  /*d4f0*/  MOV R28, UR5 ;  /* 0x00000005001c7c02 */ /* 0x000fe20008000f00 */
[----:B------:R-:W-:Y:S01]  /*d500*/  ULDC.64 UR14, c[0x0][0x288] ;  /* 0x0000a200000e7ab9 */ /* 0x000fe20000000a00 */
[----:B------:R-:W-:Y:S02]  /*d510*/  MOV R29, UR5 ;  /* 0x00000005001d7c02 */ /* 0x000fe40008000f00 */
[----:B01----:R-:W-:Y:S01]  /*d520*/  IADD3 R30, R74, 0x30, RZ ;  /* 0x000000304a1e7810 */ /* 0x003fe20007ffe0ff */
[----:B------:R-:W-:Y:S01]  /*d530*/  FFMA.FTZ R28, R60, R28, UR6 ;  /* 0x000000063c1c7e23 */ /* 0x000fe2000801001c */
[----:B------:R-:W-:Y:S01]  /*d540*/  IADD3 R31, R74, 0x30, RZ ;  /* 0x000000304a1f7810 */ /* 0x000fe20007ffe0ff */
[----:B------:R-:W-:Y:S01]  /*d550*/  FFMA.FTZ R29, R84, R29, UR6 ;  /* 0x00000006541d7e23 */ /* 0x000fe2000801001d */
[----:B------:R-:W-:Y:S01]  /*d560*/  SHF.R.S32.HI R30, RZ, 0x1f, R30 ;  /* 0x0000001fff1e7819 */ /* 0x000fe2000001141e */
[----:B------:R-:W-:Y:S02]  /*d570*/  FFMA.FTZ R28, R59, R50, -R28 ;  /* 0x000000323b1c7223 */ /* 0x000fe4000001081c */
[----:B------:R-:W-:-:S02]  /*d580*/  FFMA.FTZ R29, R89, R51, -R29 ;  /* 0x00000033591d7223 */ /* 0x000fc4000001081d */
[----:B------:R-:W-:Y:S01]  /*d590*/  FMUL.FTZ R28, R28, UR24 ;  /* 0x000000181c1c7c20 */ /* 0x000fe20008410000 */
[----:B------:R-:W-:Y:S02]  /*d5a0*/  IMAD R30, R30, UR14, RZ ;  /* 0x0000000e1e1e7c24 */ /* 0x000fe4000f8e02ff */
[----:B------:R-:W-:Y:S02]  /*d5b0*/  FMUL.FTZ R29, R29, UR24 ;  /* 0x000000181d1d7c20 */ /* 0x000fe40008410000 */
[----:B------:R-:W-:-:S03]  /*d5c0*/  IMAD R30, R31, UR15, R30 ;  /* 0x0000000f1f1e7c24 */ /* 0x000fc6000f8e021e */
        /* <DEDUP_REMOVED lines=9> */
.L_x_220:
[----:B------:R-:W-:Y:S05]  /*d660*/  BSYNC B0 ;  /* 0x0000000000007941 */ /* 0x000fea0003800000 */
.L_x_219:
        /* <DEDUP_REMOVED lines=11> */
[----:B------:R-:W3:Y:S02]  /*d720*/  MUFU.EX2 R29, R29 ;  /* 0x0000001d001d7308 */ /* 0x000ee40000000800 */
[----:B---3--:R-:W-:-:S06]  /*d730*/  FADD.FTZ R29, R29, 1 ;  /* 0x3f8000001d1d7421 */ /* 0x008fcc0000010000 */
[----:B------:R-:W3:Y:S02]  /*d740*/  MUFU.RCP R29, R29 ;  /* 0x0000001d001d7308 */ /* 0x000ee40000001000 */
[----:B---3--:R-:W-:Y:S01]  /*d750*/  FMUL.FTZ R57, R57, R29 ;  /* 0x0000001d39397220 */ /* 0x008fe20000410000 */
[----:B------:R-:W-:-:S04]  /*d760*/  FADD.FTZ R29, -R29, 1 ;  /* 0x3f8000001d1d7421 */ /* 0x000fc80000010100 */
[----:B------:R-:W-:Y:S01]  /*d770*/  FFMA.FTZ R29, R28, R29, 1 ;  /* 0x3f8000001c1d7423 */ /* 0x000fe2000001001d */
[----:B------:R-:W-:-:S03]  /*d780*/  FFMA.FTZ R28, R88, R51, R49 ;  /* 0x00000033581c7223 */ /* 0x000fc60000010031 */
[----:B------:R-:W-:Y:S01]  /*d790*/  FMUL.FTZ R57, R57, R29 ;  /* 0x0000001d39397220 */ /* 0x000fe20000410000 */
[----:B------:R-:W-:-:S06]  /*d7a0*/  FMUL.FTZ R29, R28, -1.4426950216293334961 ;  /* 0xbfb8aa3b1c1d7820 */ /* 0x000fcc0000410000 */
[----:B------:R-:W3:Y:S02]  /*d7b0*/  MUFU.EX2 R29, R29 ;  /* 0x0000001d001d7308 */ /* 0x000ee40000000800 */
[----:B---3--:R-:W-:-:S06]  /*d7c0*/  FADD.FTZ R29, R29, 1 ;  /* 0x3f8000001d1d7421 */ /* 0x008fcc0000010000 */
[----:B------:R-:W3:Y:S02]  /*d7d0*/  MUFU.RCP R29, R29 ;  /* 0x0000001d001d7308 */ /* 0x000ee40000001000 */
[----:B---3--:R-:W-:Y:S01]  /*d7e0*/  FMUL.FTZ R91, R91, R29 ;  /* 0x0000001d5b5b7220 */ /* 0x008fe20000410000 */
[----:B------:R-:W-:-:S04]  /*d7f0*/  FADD.FTZ R29, -R29, 1 ;  /* 0x3f8000001d1d7421 */ /* 0x000fc80000010100 */
[----:B------:R-:W-:-:S04]  /*d800*/  FFMA.FTZ R29, R28, R29, 1 ;  /* 0x3f8000001c1d7423 */ /* 0x000fc8000001001d */
[----:B------:R-:W-:-:S07]  /*d810*/  FMUL.FTZ R91, R91, R29 ;  /* 0x0000001d5b5b7220 */ /* 0x000fce0000410000 */
.L_x_221:
[----:B------:R-:W-:Y:S01]  /*d820*/  LOP3.LUT P0, RZ, R73, 0x10, RZ, 0xc0, !PT ;  /* 0x0000001049ff7812 */ /* 0x000fe2000780c0ff */
[----:B------:R-:W-:-:S12]  /*d830*/  BSSY B0, `(.L_x_222) ;  /* 0x0000019000007945 */ /* 0x000fd80003800000 */
[----:B------:R-:W-:Y:S05]  /*d840*/  @!P0 BRA `(.L_x_223) ;  /* 0x00000000005c8947 */ /* 0x000fea0003800000 */
[----:B------:R-:W-:Y:S01]  /*d850*/  MOV R28, UR5 ;  /* 0x00000005001c7c02 */ /* 0x000fe20008000f00 */
[----:B------:R-:W-:Y:S01]  /*d860*/  ULDC.64 UR14, c[0x0][0x288] ;  /* 0x0000a200000e7ab9 */ /* 0x000fe20000000a00 */
[----:B------:R-:W-:Y:S02]  /*d870*/  MOV R29, UR5 ;  /* 0x00000005001d7c02 */ /* 0x000fe40008000f00 */
[----:B012---:R-:W-:Y:S01]  /*d880*/  IADD3 R30, R74, 0x38, RZ ;  /* 0x000000384a1e7810 */ /* 0x007fe20007ffe0ff */
        /* <DEDUP_REMOVED lines=19> */
.L_x_223:
[----:B------:R-:W-:Y:S05]  /*d9c0*/  BSYNC B0 ;  /* 0x0000000000007941 */ /* 0x000fea0003800000 */
.L_x_222:
        /* <DEDUP_REMOVED lines=11> */
[----:B------:R-:W4:Y:S02]  /*da80*/  MUFU.EX2 R29, R29 ;  /* 0x0000001d001d7308 */ /* 0x000f240000000800 */
[----:B----4-:R-:W-:-:S06]  /*da90*/  FADD.FTZ R29, R29, 1 ;  /* 0x3f8000001d1d7421 */ /* 0x010fcc0000010000 */
[----:B------:R-:W4:Y:S02]  /*daa0*/  MUFU.RCP R29, R29 ;  /* 0x0000001d001d7308 */ /* 0x000f240000001000 */
[----:B----4-:R-:W-:Y:S01]  /*dab0*/  FMUL.FTZ R55, R55, R29 ;  /* 0x0000001d37377220 */ /* 0x010fe20000410000 */
[----:B------:R-:W-:-:S04]  /*dac0*/  FADD.FTZ R29, -R29, 1 ;  /* 0x3f8000001d1d7421 */ /* 0x000fc80000010100 */
[----:B------:R-:W-:Y:S01]  /*dad0*/  FFMA.FTZ R29, R28, R29, 1 ;  /* 0x3f8000001c1d7423 */ /* 0x000fe2000001001d */
[----:B------:R-:W-:-:S03]  /*dae0*/  FFMA.FTZ R28, R90, R51, R49 ;  /* 0x000000335a1c7223 */ /* 0x000fc60000010031 */
[----:B------:R-:W-:Y:S01]  /*daf0*/  FMUL.FTZ R55, R55, R29 ;  /* 0x0000001d37377220 */ /* 0x000fe20000410000 */
[----:B------:R-:W-:-:S06]  /*db00*/  FMUL.FTZ R29, R28, -1.4426950216293334961 ;  /* 0xbfb8aa3b1c1d7820 */ /* 0x000fcc0000410000 */
[----:B------:R-:W4:Y:S02]  /*db10*/  MUFU.EX2 R29, R29 ;  /* 0x0000001d001d7308 */ /* 0x000f240000000800 */
[----:B----4-:R-:W-:-:S06]  /*db20*/  FADD.FTZ R29, R29, 1 ;  /* 0x3f8000001d1d7421 */ /* 0x010fcc0000010000 */
[----:B------:R-:W4:Y:S02]  /*db30*/  MUFU.RCP R29, R29 ;  /* 0x0000001d001d7308 */ /* 0x000f240000001000 */
[----:B----4-:R-:W-:Y:S01]  /*db40*/  FMUL.FTZ R94, R94, R29 ;  /* 0x0000001d5e5e7220 */ /* 0x010fe20000410000 */
[----:B------:R-:W-:-:S04]  /*db50*/  FADD.FTZ R29, -R29, 1 ;  /* 0x3f8000001d1d7421 */ /* 0x000fc80000010100 */
[----:B------:R-:W-:-:S04]  /*db60*/  FFMA.FTZ R29, R28, R29, 1 ;  /* 0x3f8000001c1d7423 */ /* 0x000fc8000001001d */
[----:B------:R-:W-:-:S07]  /*db70*/  FMUL.FTZ R94, R94, R29 ;  /* 0x0000001d5e5e7220 */ /* 0x000fce0000410000 */
.L_x_224:
[----:B------:R-:W-:Y:S01]  /*db80*/  LOP3.LUT P0, RZ, R73, 0x8, RZ, 0xc0, !PT ;  /* 0x0000000849ff7812 */ /* 0x000fe2000780c0ff */
[----:B------:R-:W-:-:S12]  /*db90*/  BSSY B0, `(.L_x_225) ;  /* 0x0000019000007945 */ /* 0x000fd80003800000 */
[----:B------:R-:W-:Y:S05]  /*dba0*/  @!P0 BRA `(.L_x_226) ;  /* 0x00000000005c8947 */ /* 0x000fea0003800000 */
[----:B------:R-:W-:Y:S01]  /*dbb0*/  MOV R28, UR5 ;  /* 0x00000005001c7c02 */ /* 0x000fe20008000f00 */
[----:B------:R-:W-:Y:S01]  /*dbc0*/  ULDC.64 UR14, c[0x0][0x288] ;  /* 0x0000a200000e7ab9 */ /* 0x000fe20000000a00 */
[----:B------:R-:W-:Y:S02]  /*dbd0*/  MOV R29, UR5 ;  /* 0x00000005001d7c02 */ /* 0x000fe40008000f00 */
[----:B0123--:R-:W-:Y:S01]  /*dbe0*/  IADD3 R30, R74, 0x40, RZ ;  /* 0x000000404a1e7810 */ /* 0x00ffe20007ffe0ff */
        /* <DEDUP_REMOVED lines=19> */
.L_x_226:
[----:B------:R-:W-:Y:S05]  /*dd20*/  BSYNC B0 ;  /* 0x0000000000007941 */ /* 0x000fea0003800000 */
.L_x_225:
        /* <DEDUP_REMOVED lines=11> */
[----:B------:R-:W5:Y:S02]  /*dde0*/  MUFU.EX2 R29, R29 ;  /* 0x0000001d001d7308 */ /* 0x000f640000000800 */
[----:B-----5:R-:W-:-:S06]  /*ddf0*/  FADD.FTZ R29, R29, 1 ;  /* 0x3f8000001d1d7421 */ /* 0x020fcc0000010000 */
[----:B------:R-:W5:Y:S02]  /*de00*/  MUFU.RCP R29, R29 ;  /* 0x0000001d001d7308 */ /* 0x000f640000001000 */
[----:B-----5:R-:W-:Y:S01]  /*de10*/  FMUL.FTZ R43, R43, R29 ;  /* 0x0000001d2b2b7220 */ /* 0x020fe20000410000 */
[----:B------:R-:W-:-:S04]  /*de20*/  FADD.FTZ R29, -R29, 1 ;  /* 0x3f8000001d1d7421 */ /* 0x000fc80000010100 */
[----:B------:R-:W-:Y:S01]  /*de30*/  FFMA.FTZ R29, R28, R29, 1 ;  /* 0x3f8000001c1d7423 */ /* 0x000fe2000001001d */
[----:B------:R-:W-:-:S03]  /*de40*/  FFMA.FTZ R28, R93, R51, R49 ;  /* 0x000000335d1c7223 */ /* 0x000fc60000010031 */
[----:B------:R-:W-:Y:S01]  /*de50*/  FMUL.FTZ R43, R43, R29 ;  /* 0x0000001d2b2b7220 */ /* 0x000fe20000410000 */
[----:B------:R-:W-:-:S06]  /*de60*/  FMUL.FTZ R29, R28, -1.4426950216293334961 ;  /* 0xbfb8aa3b1c1d7820 */ /* 0x000fcc0000410000 */
[----:B------:R-:W5:Y:S02]  /*de70*/  MUFU.EX2 R29, R29 ;  /* 0x0000001d001d7308 */ /* 0x000f640000000800 */
[----:B-----5:R-:W-:-:S06]  /*de80*/  FADD.FTZ R29, R29, 1 ;  /* 0x3f8000001d1d7421 */ /* 0x020fcc0000010000 */
[----:B------:R-:W5:Y:S02]  /*de90*/  MUFU.RCP R29, R29 ;  /* 0x0000001d001d7308 */ /* 0x000f640000001000 */
[----:B-----5:R-:W-:Y:S01]  /*dea0*/  FMUL.FTZ R96, R96, R29 ;  /* 0x0000001d60607220 */ /* 0x020fe20000410000 */
[----:B------:R-:W-:-:S04]  /*deb0*/  FADD.FTZ R29, -R29, 1 ;  /* 0x3f8000001d1d7421 */ /* 0x000fc80000010100 */
[----:B------:R-:W-:-:S04]  /*dec0*/  FFMA.FTZ R29, R28, R29, 1 ;  /* 0x3f8000001c1d7423 */ /* 0x000fc8000001001d */
[----:B------:R-:W-:-:S07]  /*ded0*/  FMUL.FTZ R96, R96, R29 ;  /* 0x0000001d60607220 */ /* 0x000fce0000410000 */
.L_x_227:
[----:B------:R-:W-:Y:S01]  /*dee0*/  LOP3.LUT P0, RZ, R73, 0x4, RZ, 0xc0, !PT ;  /* 0x0000000449ff7812 */ /* 0x000fe2000780c0ff */
[----:B------:R-:W-:-:S12]  /*def0*/  BSSY B0, `(.L_x_228) ;  /* 0x0000019000007945 */ /* 0x000fd80003800000 */
[----:B------:R-:W-:Y:S05]  /*df00*/  @!P0 BRA `(.L_x_229) ;  /* 0x00000000005c8947 */ /* 0x000fea0003800000 */
[----:B------:R-:W-:Y:S01]  /*df10*/  MOV R28, UR5 ;  /* 0x00000005001c7c02 */ /* 0x000fe20008000f00 */
[----:B------:R-:W-:Y:S01]  /*df20*/  ULDC.64 UR14, c[0x0][0x288] ;  /* 0x0000a200000e7ab9 */ /* 0x000fe20000000a00 */
[----:B------:R-:W-:Y:S02]  /*df30*/  MOV R29, UR5 ;  /* 0x00000005001d7c02 */ /* 0x000fe40008000f00 */
[----:B01234-:R-:W-:Y:S01]  /*df40*/  IADD3 R30, R74, 0x48, RZ ;  /* 0x000000484a1e7810 */ /* 0x01ffe20007ffe0ff */
        /* <DEDUP_REMOVED lines=19> */
.L_x_229:
[----:B------:R-:W-:Y:S05]  /*e080*/  BSYNC B0 ;  /* 0x0000000000007941 */ /* 0x000fea0003800000 */
.L_x_228:
        /* <DEDUP_REMOVED lines=27> */
.L_x_230:
        /* <DEDUP_REMOVED lines=26> */
.L_x_232:
[----:B------:R-:W-:Y:S05]  /*e3e0*/  BSYNC B0 ;  /* 0x0000000000007941 */ /* 0x000fea0003800000 */
.L_x_231:
[----:B------:R-:W-:Y:S01]  /*e3f0*/  FADD.FTZ R40, R40, -UR23 ;  /* 0x8000001728287e21 */ /* 0x000fe20008010000 */
[----:B------:R-:W-:Y:S01]  /*e400*/  FADD.FTZ R98, R98, -UR23 ;  /* 0x8000001762627e21 */ /* 0x000fe20008010000 */
[----:B------:R-:W-:Y:S02]  /*e410*/  SHF.L.U32 R27, R27, 0x10, RZ ;  /* 0x000000101b1b7819 */ /* 0x000fe400000006ff */
[----:B------:R-:W-:Y:S01]  /*e420*/  SHF.L.U32 R103, R103, 0x10, RZ ;  /* 0x0000001067677819 */ /* 0x000fe200000006ff */
[----:B------:R-:W-:Y:S01]  /*e430*/  FMUL.FTZ R40, R40, UR24 ;  /* 0x0000001828287c20 */ /* 0x000fe20008410000 */
[----:B01234-:R-:W-:Y:S01]  /*e440*/  SHF.L.U32 R30, R26, 0x10, RZ ;  /* 0x000000101a1e7819 */ /* 0x01ffe200000006ff */
        /* <DEDUP_REMOVED lines=21> */
.L_x_233:
[----:B------:R-:W-:Y:S04]  /*e5a0*/  BSSY B0, `(.L_x_234) ;  /* 0x0000019000007945 */ /* 0x000fe80003800000 */
        /* <DEDUP_REMOVED lines=24> */
.L_x_235:
[----:B------:R-:W-:Y:S05]  /*e730*/  BSYNC B0 ;  /* 0x0000000000007941 */ /* 0x000fea0003800000 */
.L_x_234:
[----:B------:R-:W-:Y:S01]  /*e740*/  FADD.FTZ R30, R30, -UR23 ;  /* 0x800000171e1e7e21 */ /* 0x000fe20008010000 */
[----:B------:R-:W-:Y:S01]  /*e750*/  FADD.FTZ R102, R102, -UR23 ;  /* 0x8000001766667e21 */ /* 0x000fe20008010000 */
[----:B------:R-:W-:Y:S02]  /*e760*/  SHF.L.U32 R25, R25, 0x10, RZ ;  /* 0x0000001019197819 */ /* 0x000fe400000006ff */
[----:B------:R-:W-:Y:S01]  /*e770*/  SHF.L.U32 R107, R107, 0x10, RZ ;  /* 0x000000106b6b7819 */ /* 0x000fe200000006ff */
[----:B------:R-:W-:Y:S01]  /*e780*/  FMUL.FTZ R30, R30, UR24 ;  /* 0x000000181e1e7c20 */ /* 0x000fe20008410000 */
[----:B0-----:R-:W-:Y:S01]  /*e790*/  SHF.L.U32 R28, R24, 0x10, RZ ;  /* 0x00000010181c7819 */ /* 0x001fe200000006ff */
        /* <DEDUP_REMOVED lines=21> */
.L_x_236:
        /* <DEDUP_REMOVED lines=10> */
[----:B------:R-:W-:Y:S01]  /*e990*/  IMAD R26, R24, UR14, RZ ;  /* 0x0000000e181a7c24 */ /* 0x000fe2000f8e02ff */
[----:B------:R-:W-:-:S03]  /*e9a0*/  MOV R24, R46 ;  /* 0x0000002e00187202 */ /* 0x000fc60000000f00 */
[----:B------:R-:W-:Y:S01]  /*e9b0*/  FFMA.FTZ R30, R102, R25, UR6 ;  /* 0x00000006661e7e23 */ /* 0x000fe20008010019 */
[----:B------:R-:W-:Y:S01]  /*e9c0*/  MOV R25, R45 ;  /* 0x0000002d00197202 */ /* 0x000fe20000000f00 */
[----:B------:R-:W-:Y:S02]  /*e9d0*/  IMAD R27, R31, UR15, R26 ;  /* 0x0000000f1f1b7c24 */ /* 0x000fe4000f8e021a */
[----:B------:R-:W-:Y:S01]  /*e9e0*/  FFMA.FTZ R30, R107, R51, -R30 ;  /* 0x000000336b1e7223 */ /* 0x000fe2000001081e */
[----:B------:R-:W-:Y:S01]  /*e9f0*/  IMAD.WIDE.U32 R24, R31, UR14, R24 ;  /* 0x0000000e1f187c25 */ /* 0x000fe2000f8e0018 */
[----:B------:R-:W-:-:S03]  /*ea00*/  ULDC.64 UR14, c[0x0][0x210] ;  /* 0x00008400000e7ab9 */ /* 0x000fc60000000a00 */
[----:B------:R-:W-:Y:S01]  /*ea10*/  FMUL.FTZ R30, R30, UR24 ;  /* 0x000000181e1e7c20 */ /* 0x000fe20008410000 */
[----:B------:R-:W-:Y:S02]  /*ea20*/  IADD3 R25, R25, R27, RZ ;  /* 0x0000001b19197210 */ /* 0x000fe40007ffe0ff */
[----:B------:R-:W-:-:S04]  /*ea30*/  LEA R26, P0, R24, UR14, 0x1 ;  /* 0x0000000e181a7c11 */ /* 0x000fc8000f8008ff */
[----:B------:R-:W-:Y:S01]  /*ea40*/  LEA.HI.X R27, R24, UR15, R25, 0x1, P0 ;  /* 0x0000000f181b7c11 */ /* 0x000fe200080f0c19 */
[----:B------:R-:W-:-:S05]  /*ea50*/  FMUL.FTZ R25, R29, UR24 ;  /* 0x000000181d197c20 */ /* 0x000fca0008410000 */
[----:B------:R-:W-:-:S05]  /*ea60*/  F2FP.BF16.F32.PACK_AB R25, R30, R25 ;  /* 0x000000191e19723e */ /* 0x000fca00000010ff */
[----:B------:R0:W-:Y:S02]  /*ea70*/  STG.E desc[UR20][R26.64], R25 ;  /* 0x000000191a007986 */ /* 0x0001e4000c101914 */
.L_x_238:
[----:B------:R-:W-:Y:S05]  /*ea80*/  BSYNC B0 ;  /* 0x0000000000007941 */ /* 0x000fea0003800000 */
.L_x_237:
[----:B0-----:R-:W-:Y:S01]  /*ea90*/  FADD.FTZ R27, R28, -UR23 ;  /* 0x800000171c1b7e21 */ /* 0x001fe20008010000 */
        /* <DEDUP_REMOVED lines=8> */
[----:B------:R-:W-:Y:S01]  /*eb20*/  FFMA.FTZ R23, R27, R50, R48 ;  /* 0x000000321b177223 */ /* 0x000fe20000010030 */
[----:B------:R-:W-:-:S03]  /*eb30*/  FFMA.FTZ R22, R29, R51, R49 ;  /* 0x000000331d167223 */ /* 0x000fc60000010031 */
[----:B------:R-:W-:Y:S01]  /*eb40*/  FMUL.FTZ R31, R23, -1.4426950216293334961 ;  /* 0xbfb8aa3b171f7820 */ /* 0x000fe20000410000 */
[----:B------:R-:W-:-:S04]  /*eb50*/  FMUL.FTZ R36, R22, -1.4426950216293334961 ;  /* 0xbfb8aa3b16247820 */ /* 0x000fc80000410000 */
        /* <DEDUP_REMOVED lines=14> */
.L_x_239:
[----:B------:R-:W-:Y:S04]  /*ec40*/  BSSY B0, `(.L_x_240) ;  /* 0x0000018000007945 */ /* 0x000fe80003800000 */
[----:B------:R-:W-:Y:S05]  /*ec50*/  @!P3 BRA `(.L_x_241) ;  /* 0x000000000058b947 */ /* 0x000fea0003800000 */
[C---:B------:R-:W-:Y:S01]  /*ec60*/  IADD3 R22, R74.reuse, 0x68, RZ ;  /* 0x000000684a167810 */ /* 0x040fe20007ffe0ff */
[----:B------:R-:W-:Y:S01]  /*ec70*/  ULDC.64 UR14, c[0x0][0x288] ;  /* 0x0000a200000e7ab9 */ /* 0x000fe20000000a00 */
[----:B------:R-:W-:Y:S02]  /*ec80*/  IADD3 R25, R74, 0x68, RZ ;  /* 0x000000684a197810 */ /* 0x000fe40007ffe0ff */
[----:B------:R-:W-:Y:S02]  /*ec90*/  SHF.R.S32.HI R22, RZ, 0x1f, R22 ;  /* 0x0000001fff167819 */ /* 0x000fe40000011416 */
[----:B------:R-:W-:-:S03]  /*eca0*/  MOV R23, R45 ;  /* 0x0000002d00177202 */ /* 0x000fc60000000f00 */
[----:B------:R-:W-:Y:S01]  /*ecb0*/  IMAD R24, R22, UR14, RZ ;  /* 0x0000000e16187c24 */ /* 0x000fe2000f8e02ff */
[----:B------:R-:W-:-:S05]  /*ecc0*/  MOV R22, R46 ;  /* 0x0000002e00167202 */ /* 0x000fca0000000f00 */
[----:B------:R-:W-:-:S04]  /*ecd0*/  IMAD.WIDE.U32 R22, R25, UR14, R22 ;  /* 0x0000000e19167c25 */ /* 0x000fc8000f8e0016 */
[----:B------:R-:W-:Y:S01]  /*ece0*/  IMAD R25, R25, UR15, R24 ;  /* 0x0000000f19197c24 */ /* 0x000fe2000f8e0218 */
[----:B------:R-:W-:Y:S02]  /*ecf0*/  ULDC.64 UR14, c[0x0][0x210] ;  /* 0x00008400000e7ab9 */ /* 0x000fe40000000a00 */
[----:B------:R-:W-:Y:S02]  /*ed00*/  LEA R24, P0, R22, UR14, 0x1 ;  /* 0x0000000e16187c11 */ /* 0x000fe4000f8008ff */
[----:B------:R-:W-:-:S04]  /*ed10*/  IADD3 R25, R23, R25, RZ ;  /* 0x0000001917197210 */ /* 0x000fc80007ffe0ff */
[----:B------:R-:W-:Y:S02]  /*ed20*/  LEA.HI.X R25, R22, UR15, R25, 0x1, P0 ;  /* 0x0000000f16197c11 */ /* 0x000fe400080f0c19 */
[----:B------:R-:W-:-:S05]  /*ed30*/  MOV R22, UR5 ;  /* 0x0000000500167c02 */ /* 0x000fca0008000f00 */
[-C--:B------:R-:W-:Y:S01]  /*ed40*/  FFMA.FTZ R27, R27, R22.reuse, UR6 ;  /* 0x000000061b1b7e23 */ /* 0x080fe20008010016 */
[----:B------:R-:W-:-:S03]  /*ed50*/  FFMA.FTZ R22, R29, R22, UR6 ;  /* 0x000000061d167e23 */ /* 0x000fc60008010016 */
[----:B------:R-:W-:Y:S01]  /*ed60*/  FFMA.FTZ R27, R26, R50, -R27 ;  /* 0x000000321a1b7223 */ /* 0x000fe2000001081b */
[----:B------:R-:W-:-:S03]  /*ed70*/  FFMA.FTZ R22, R111, R51, -R22 ;  /* 0x000000336f167223 */ /* 0x000fc60000010816 */
[----:B------:R-:W-:Y:S01]  /*ed80*/  FMUL.FTZ R23, R27, UR24 ;  /* 0x000000181b177c20 */ /* 0x000fe20008410000 */
[----:B------:R-:W-:-:S05]  /*ed90*/  FMUL.FTZ R22, R22, UR24 ;  /* 0x0000001816167c20 */ /* 0x000fca0008410000 */
[----:B------:R-:W-:-:S05]  /*eda0*/  F2FP.BF16.F32.PACK_AB R23, R22, R23 ;  /* 0x000000171617723e */ /* 0x000fca00000010ff */
[----:B------:R0:W-:Y:S02]  /*edb0*/  STG.E desc[UR20][R24.64], R23 ;  /* 0x0000001718007986 */ /* 0x0001e4000c101914 */
.L_x_241:
[----:B------:R-:W-:Y:S05]  /*edc0*/  BSYNC B0 ;  /* 0x0000000000007941 */ /* 0x000fea0003800000 */
.L_x_240:
[----:B------:R-:W-:Y:S01]  /*edd0*/  FADD.FTZ R27, R28, -UR23 ;  /* 0x800000171c1b7e21 */ /* 0x000fe20008010000 */
[----:B------:R-:W-:Y:S01]  /*ede0*/  FADD.FTZ R28, R110, -UR23 ;  /* 0x800000176e1c7e21 */ /* 0x000fe20008010000 */
[----:B0-----:R-:W-:Y:S02]  /*edf0*/  SHF.L.U32 R25, R21, 0x10, RZ ;  /* 0x0000001015197819 */ /* 0x001fe400000006ff */
        /* <DEDUP_REMOVED lines=24> */
.L_x_242:
        /* <DEDUP_REMOVED lines=12> */
[C---:B------:R-:W-:Y:S02]  /*f040*/  LEA R22, P0, R20.reuse, UR14, 0x1 ;  /* 0x0000000e14167c11 */ /* 0x040fe4000f8008ff */
[----:B------:R-:W-:Y:S02]  /*f050*/  IADD3 R23, R21, R23, RZ ;  /* 0x0000001715177210 */ /* 0x000fe40007ffe0ff */
[----:B------:R-:W-:Y:S02]  /*f060*/  MOV R21, UR5 ;  /* 0x0000000500157c02 */ /* 0x000fe40008000f00 */
[----:B------:R-:W-:Y:S02]  /*f070*/  LEA.HI.X R23, R20, UR15, R23, 0x1, P0 ;  /* 0x0000000f14177c11 */ /* 0x000fe400080f0c17 */
[----:B------:R-:W-:Y:S01]  /*f080*/  MOV R20, UR5 ;  /* 0x0000000500147c02 */ /* 0x000fe20008000f00 */
[----:B------:R-:W-:-:S04]  /*f090*/  FFMA.FTZ R21, R28, R21, UR6 ;  /* 0x000000061c157e23 */ /* 0x000fc80008010015 */
[----:B------:R-:W-:Y:S01]  /*f0a0*/  FFMA.FTZ R20, R27, R20, UR6 ;  /* 0x000000061b147e23 */ /* 0x000fe20008010014 */
[----:B------:R-:W-:-:S03]  /*f0b0*/  FFMA.FTZ R24, R24, R51, -R21 ;  /* 0x0000003318187223 */ /* 0x000fc60000010815 */
[----:B------:R-:W-:-:S04]  /*f0c0*/  FFMA.FTZ R20, R25, R50, -R20 ;  /* 0x0000003219147223 */ /* 0x000fc80000010814 */
[----:B------:R-:W-:Y:S01]  /*f0d0*/  FMUL.FTZ R21, R20, UR24 ;  /* 0x0000001814157c20 */ /* 0x000fe20008410000 */
[----:B------:R-:W-:-:S05]  /*f0e0*/  FMUL.FTZ R20, R24, UR24 ;  /* 0x0000001818147c20 */ /* 0x000fca0008410000 */
[----:B------:R-:W-:-:S05]  /*f0f0*/  F2FP.BF16.F32.PACK_AB R21, R20, R21 ;  /* 0x000000151415723e */ /* 0x000fca00000010ff */
[----:B------:R0:W-:Y:S02]  /*f100*/  STG.E desc[UR20][R22.64], R21 ;  /* 0x0000001516007986 */ /* 0x0001e4000c101914 */
.L_x_244:
[----:B------:R-:W-:Y:S05]  /*f110*/  BSYNC B0 ;  /* 0x0000000000007941 */ /* 0x000fea0003800000 */
.L_x_243:
        /* <DEDUP_REMOVED lines=27> */
.L_x_245:
        /* <DEDUP_REMOVED lines=25> */
.L_x_247:
[----:B------:R-:W-:Y:S05]  /*f460*/  BSYNC B0 ;  /* 0x0000000000007941 */ /* 0x000fea0003800000 */
.L_x_246:
        /* <DEDUP_REMOVED lines=27> */
.L_x_248:
        /* <DEDUP_REMOVED lines=25> */
.L_x_250:
[----:B------:R-:W-:Y:S05]  /*f7b0*/  BSYNC B0 ;  /* 0x0000000000007941 */ /* 0x000fea0003800000 */
.L_x_249:
[----:B0-----:R-:W2:Y:S04]  /*f7c0*/  LDL.LU R17, [R1+0x4] ;  /* 0x0000040001117983 */ /* 0x001ea80000300800 */
[----:B------:R-:W3:Y:S01]  /*f7d0*/  LDL.LU R16, [R1] ;  /* 0x0000000001107983 */ /* 0x000ee20000300800 */
[----:B------:R-:W-:Y:S01]  /*f7e0*/  FADD.FTZ R23, R22, -UR23 ;  /* 0x8000001716177e21 */ /* 0x000fe20008010000 */
[----:B------:R-:W-:Y:S01]  /*f7f0*/  FADD.FTZ R22, R122, -UR23 ;  /* 0x800000177a167e21 */ /* 0x000fe20008010000 */
[----:B------:R-:W-:Y:S02]  /*f800*/  SHF.L.U32 R19, R15, 0x10, RZ ;  /* 0x000000100f137819 */ /* 0x000fe400000006ff */
[----:B------:R-:W-:Y:S01]  /*f810*/  SHF.L.U32 R20, R14, 0x10, RZ ;  /* 0x000000100e147819 */ /* 0x000fe200000006ff */
[----:B------:R-:W-:Y:S01]  /*f820*/  FMUL.FTZ R23, R23, UR24 ;  /* 0x0000001817177c20 */ /* 0x000fe20008410000 */
[----:B------:R-:W-:Y:S01]  /*f830*/  FMUL.FTZ R22, R22, UR24 ;  /* 0x0000001816167c20 */ /* 0x000fe20008410000 */
[----:B--2---:R-:W-:-:S02]  /*f840*/  SHF.L.U32 R18, R17, 0x10, RZ ;  /* 0x0000001011127819 */ /* 0x004fc400000006ff */
[----:B---3--:R-:W-:Y:S01]  /*f850*/  SHF.L.U32 R21, R16, 0x10, RZ ;  /* 0x0000001010157819 */ /* 0x008fe200000006ff */
        /* <DEDUP_REMOVED lines=19> */
.L_x_251:
        /* <DEDUP_REMOVED lines=25> */
.L_x_253:
[----:B------:R-:W-:Y:S05]  /*fb20*/  BSYNC B0 ;  /* 0x0000000000007941 */ /* 0x000fea0003800000 */
.L_x_252:
[----:B0-----:R-:W2:Y:S04]  /*fb30*/  LDL.LU R15, [R1+0xc] ;  /* 0x00000c00010f7983 */ /* 0x001ea80000300800 */
[----:B------:R-:W3:Y:S01]  /*fb40*/  LDL.LU R14, [R1+0x8] ;  /* 0x00000800010e7983 */ /* 0x000ee20000300800 */
        /* <DEDUP_REMOVED lines=27> */
.L_x_254:
        /* <DEDUP_REMOVED lines=25> */
.L_x_256:
[----:B------:R-:W-:Y:S05]  /*fe90*/  BSYNC B0 ;  /* 0x0000000000007941 */ /* 0x000fea0003800000 */
.L_x_255:
        /* <DEDUP_REMOVED lines=27> */
.L_x_257:
        /* <DEDUP_REMOVED lines=25> */
.L_x_259:
[----:B------:R-:W-:Y:S05]  /*101e0*/  BSYNC B0 ;  /* 0x0000000000007941 */ /* 0x000fea0003800000 */
.L_x_258:
        /* <DEDUP_REMOVED lines=27> */
.L_x_260:
        /* <DEDUP_REMOVED lines=25> */
.L_x_262:
[----:B------:R-:W-:Y:S05]  /*10530*/  BSYNC B0 ;  /* 0x0000000000007941 */ /* 0x000fea0003800000 */
.L_x_261:
        /* <DEDUP_REMOVED lines=27> */
.L_x_263:
        /* <DEDUP_REMOVED lines=25> */
.L_x_265:
[----:B------:R-:W-:Y:S05]  /*10880*/  BSYNC B0 ;  /* 0x0000000000007941 */ /* 0x000fea0003800000 */
.L_x_264:
        /* <DEDUP_REMOVED lines=27> */
.L_x_266:
        /* <DEDUP_REMOVED lines=25> */
.L_x_268:
[----:B------:R-:W-:Y:S05]  /*10bd0*/  BSYNC B0 ;  /* 0x0000000000007941 */ /* 0x000fea0003800000 */
.L_x_267:
        /* <DEDUP_REMOVED lines=27> */
.L_x_269:
        /* <DEDUP_REMOVED lines=25> */
.L_x_271:
[----:B------:R-:W-:Y:S05]  /*10f20*/  BSYNC B0 ;  /* 0x0000000000007941 */ /* 0x000fea0003800000 */
.L_x_270:
[----:B------:R-:W2:Y:S01]  /*10f30*/  LDL.LU R2, [R1+0x78] ;  /* 0x0000780001027983 */ /* 0x000ea20000300800 */
[----:B------:R-:W-:Y:S01]  /*10f40*/  FADD.FTZ R14, R14, -UR23 ;  /* 0x800000170e0e7e21 */ /* 0x000fe20008010000 */
[----:B------:R-:W-:Y:S01]  /*10f50*/  FADD.FTZ R108, R108, -UR23 ;  /* 0x800000176c6c7e21 */ /* 0x000fe20008010000 */
[----:B------:R-:W-:Y:S01]  /*10f60*/  SHF.L.U32 R7, R0, 0x10, RZ ;  /* 0x0000001000077819 */ /* 0x000fe200000006ff */
[----:B------:R-:W-:Y:S01]  /*10f70*/  IMAD R33, R52, UR22, R33 ;  /* 0x0000001634217c24 */ /* 0x000fe2000f8e0221 */
[----:B------:R-:W-:Y:S01]  /*10f80*/  SHF.L.U32 R0, R105, 0x10, RZ ;  /* 0x0000001069007819 */ /* 0x000fe200000006ff */
[----:B------:R-:W-:Y:S01]  /*10f90*/  FMUL.FTZ R13, R14, UR24 ;  /* 0x000000180e0d7c20 */ /* 0x000fe20008410000 */
[----:B------:R-:W-:Y:S01]  /*10fa0*/  FMUL.FTZ R108, R108, UR24 ;  /* 0x000000186c6c7c20 */ /* 0x000fe20008410000 */
[----:B--2---:R-:W-:Y:S01]  /*10fb0*/  SHF.L.U32 R12, R2, 0x10, RZ ;  /* 0x00000010020c7819 */ /* 0x004fe200000006ff */
        /* <DEDUP_REMOVED lines=19> */
.L_x_272:
[----:B------:R-:W-:Y:S01]  /*110f0*/  LOP3.LUT P0, RZ, R73, 0x800, RZ, 0xc0, !PT ;  /* 0x0000080049ff7812 */ /* 0x000fe2000780c0ff */
[----:B------:R-:W-:-:S12]  /*11100*/  BSSY B0, `(.L_x_273) ;  /* 0x0000018000007945 */ /* 0x000fd80003800000 */
        /* <DEDUP_REMOVED lines=18> */
[----:B------:R-:W-:Y:S01]  /*11230*/  FFMA.FTZ R2, R7, R50, -R2 ;  /* 0x0000003207027223 */ /* 0x000fe20000010802 */
[----:B------:R-:W-:-:S03]  /*11240*/  FMUL.FTZ R0, R0, UR24 ;  /* 0x0000001800007c20 */ /* 0x000fc60008410000 */
[----:B------:R-:W-:-:S05]  /*11250*/  FMUL.FTZ R3, R2, UR24 ;  /* 0x0000001802037c20 */ /* 0x000fca0008410000 */
[----:B------:R-:W-:-:S05]  /*11260*/  F2FP.BF16.F32.PACK_AB R3, R0, R3 ;  /* 0x000000030003723e */ /* 0x000fca00000010ff */
[----:B------:R1:W-:Y:S02]  /*11270*/  STG.E desc[UR20][R4.64], R3 ;  /* 0x0000000304007986 */ /* 0x0003e4000c101914 */
.L_x_274:
[----:B------:R-:W-:Y:S05]  /*11280*/  BSYNC B0 ;  /* 0x0000000000007941 */ /* 0x000fea0003800000 */
.L_x_273:
[----:B------:R-:W2:Y:S01]  /*11290*/  LDL.LU R0, [R1+0x74] ;  /* 0x0000740001007983 */ /* 0x000ea20000300800 */
[----:B------:R-:W-:Y:S01]  /*112a0*/  SHF.L.U32 R104, R104, 0x10, RZ ;  /* 0x0000001068687819 */ /* 0x000fe200000006ff */
[----:B------:R-:W-:Y:S01]  /*112b0*/  FADD.FTZ R12, R12, -UR23 ;  /* 0x800000170c0c7e21 */ /* 0x000fe20008010000 */
[----:B------:R-:W-:Y:S01]  /*112c0*/  IADD3 R14, R33, 0xc8, RZ ;  /* 0x000000c8210e7810 */ /* 0x000fe20007ffe0ff */
[----:B------:R-:W-:Y:S02]  /*112d0*/  ULDC.64 UR14, c[0x0][0x290] ;  /* 0x0000a400000e7ab9 */ /* 0x000fe40000000a00 */
[----:B------:R-:W-:Y:S01]  /*112e0*/  FADD.FTZ R104, R104, -UR23 ;  /* 0x8000001768687e21 */ /* 0x000fe20008010000 */
[----:B------:R-:W-:Y:S01]  /*112f0*/  FMUL.FTZ R13, R12, UR24 ;  /* 0x000000180c0d7c20 */ /* 0x000fe20008410000 */
[----:B------:R-:W-:Y:S02]  /*11300*/  SHF.R.S32.HI R12, RZ, 0x1f, R14 ;  /* 0x0000001fff0c7819 */ /* 0x000fe4000001140e */
[----:B------:R-:W-:Y:S01]  /*11310*/  FMUL.FTZ R104, R104, UR24 ;  /* 0x0000001868687c20 */ /* 0x000fe20008410000 */
[----:B--2---:R-:W-:-:S02]  /*11320*/  SHF.L.U32 R7, R0, 0x10, RZ ;  /* 0x0000001000077819 */ /* 0x004fc400000006ff */
[----:B------:R-:W-:Y:S01]  /*11330*/  SHF.L.U32 R0, R101, 0x10, RZ ;  /* 0x0000001065007819 */ /* 0x000fe200000006ff */
        /* <DEDUP_REMOVED lines=19> */
.L_x_275:
[----:B------:R-:W2:Y:S01]  /*11470*/  LDL.LU R2, [R1+0x4c] ;  /* 0x00004c0001027983 */ /* 0x000ea20000300800 */
[----:B------:R-:W-:Y:S01]  /*11480*/  ISETP.GE.U32.AND P0, PT, R14, UR14, PT ;  /* 0x0000000e0e007c0c */ /* 0x000fe2000bf06070 */
[----:B------:R-:W-:Y:S01]  /*11490*/  BSSY B0, `(.L_x_276) ;  /* 0x000001c000007945 */ /* 0x000fe20003800000 */
[----:B------:R-:W-:Y:S02]  /*114a0*/  SHF.L.U32 R97, R97, 0x10, RZ ;  /* 0x0000001061617819 */ /* 0x000fe400000006ff */
[----:B------:R-:W-:-:S04]  /*114b0*/  ISETP.GE.AND.EX P0, PT, R12, UR15, PT, P0 ;  /* 0x0000000f0c007c0c */ /* 0x000fc8000bf06300 */
[----:B------:R-:W-:Y:S02]  /*114c0*/  ISETP.LT.U32.AND P0, PT, R75, 0x188, !P0 ;  /* 0x000001884b00780c */ /* 0x000fe40004701070 */
[----:B--2---:R-:W-:-:S11]  /*114d0*/  SHF.L.U32 R6, R2, 0x10, RZ ;  /* 0x0000001002067819 */ /* 0x004fd600000006ff */
        /* <DEDUP_REMOVED lines=23> */
.L_x_277:
[----:B------:R-:W-:Y:S05]  /*11650*/  BSYNC B0 ;  /* 0x0000000000007941 */ /* 0x000fea0003800000 */
.L_x_276:
[----:B------:R-:W3:Y:S01]  /*11660*/  LDL.LU R0, [R1+0x6c] ;  /* 0x00006c0001007983 */ /* 0x000ee20000300800 */
[----:B------:R-:W-:Y:S01]  /*11670*/  FADD.FTZ R6, R6, -UR23 ;  /* 0x8000001706067e21 */ /* 0x000fe20008010000 */
[----:B------:R-:W-:Y:S01]  /*11680*/  IADD3 R10, R33, 0xd0, RZ ;  /* 0x000000d0210a7810 */ /* 0x000fe20007ffe0ff */
[----:B------:R-:W-:Y:S01]  /*11690*/  FADD.FTZ R97, R97, -UR23 ;  /* 0x8000001761617e21 */ /* 0x000fe20008010000 */
[----:B------:R-:W-:Y:S01]  /*116a0*/  SHF.L.U32 R92, R92, 0x10, RZ ;  /* 0x000000105c5c7819 */ /* 0x000fe200000006ff */
[----:B------:R-:W-:Y:S01]  /*116b0*/  FMUL.FTZ R15, R6, UR24 ;  /* 0x00000018060f7c20 */ /* 0x000fe20008410000 */
[----:B------:R-:W-:Y:S01]  /*116c0*/  SHF.R.S32.HI R12, RZ, 0x1f, R10 ;  /* 0x0000001fff0c7819 */ /* 0x000fe2000001140a */
[----:B------:R-:W-:Y:S01]  /*116d0*/  FMUL.FTZ R8, R97, UR24 ;  /* 0x0000001861087c20 */ /* 0x000fe20008410000 */
[----:B---3--:R-:W-:Y:S01]  /*116e0*/  SHF.L.U32 R7, R0, 0x10, RZ ;  /* 0x0000001000077819 */ /* 0x008fe200000006ff */
[----:B------:R-:W-:Y:S06]  /*116f0*/  @!P1 BRA `(.L_x_278) ;  /* 0x0000000000489947 */ /* 0x000fec0003800000 */
[----:B------:R-:W-:Y:S01]  /*11700*/  FFMA.FTZ R0, R15, R50, R48 ;  /* 0x000000320f007223 */ /* 0x000fe20000010030 */
[----:B------:R-:W-:-:S03]  /*11710*/  FFMA.FTZ R2, R8, R51, R49 ;  /* 0x0000003308027223 */ /* 0x000fc60000010031 */
[----:B012---:R-:W-:Y:S01]  /*11720*/  FMUL.FTZ R3, R0, -1.4426950216293334961 ;  /* 0xbfb8aa3b00037820 */ /* 0x007fe20000410000 */
        /* <DEDUP_REMOVED lines=15> */
.L_x_278:
[----:B------:R-:W3:Y:S01]  /*11820*/  LDL.LU R0, [R1+0x70] ;  /* 0x0000700001007983 */ /* 0x000ee20000300800 */
[----:B------:R-:W-:Y:S01]  /*11830*/  ISETP.GE.U32.AND P0, PT, R10, UR14, PT ;  /* 0x0000000e0a007c0c */ /* 0x000fe2000bf06070 */
[----:B------:R-:W-:Y:S01]  /*11840*/  BSSY B0, `(.L_x_279) ;  /* 0x000001c000007945 */ /* 0x000fe20003800000 */
[----:B------:R-:W-:Y:S02]  /*11850*/  SHF.L.U32 R87, R87, 0x10, RZ ;  /* 0x0000001057577819 */ /* 0x000fe400000006ff */
[----:B------:R-:W-:-:S04]  /*11860*/  ISETP.GE.AND.EX P0, PT, R12, UR15, PT, P0 ;  /* 0x0000000f0c007c0c */ /* 0x000fc8000bf06300 */
[----:B------:R-:W-:Y:S02]  /*11870*/  ISETP.LT.U32.AND P0, PT, R75, 0x188, !P0 ;  /* 0x000001884b00780c */ /* 0x000fe40004701070 */
[----:B---3--:R-:W-:-:S11]  /*11880*/  SHF.L.U32 R6, R0, 0x10, RZ ;  /* 0x0000001000067819 */ /* 0x008fd600000006ff */
        /* <DEDUP_REMOVED lines=9> */
[----:B------:R-:W-:Y:S01]  /*11920*/  MOV R0, UR5 ;  /* 0x0000000500007c02 */ /* 0x000fe20008000f00 */
[----:B------:R-:W-:Y:S02]  /*11930*/  ULDC.64 UR16, c[0x0][0x210] ;  /* 0x0000840000107ab9 */ /* 0x000fe40000000a00 */
[C---:B------:R-:W-:Y:S02]  /*11940*/  LEA R2, P0, R4.reuse, UR16, 0x1 ;  /* 0x0000001004027c11 */ /* 0x040fe4000f8008ff */
[----:B------:R-:W-:Y:S01]  /*11950*/  IADD3 R3, R5, R3, RZ ;  /* 0x0000000305037210 */ /* 0x000fe20007ffe0ff */
[----:B------:R-:W-:Y:S01]  /*11960*/  FFMA.FTZ R0, R15, R0, UR6 ;  /* 0x000000060f007e23 */ /* 0x000fe20008010000 */
[----:B------:R-:W-:Y:S02]  /*11970*/  MOV R5, UR5 ;  /* 0x0000000500057c02 */ /* 0x000fe40008000f00 */
[----:B------:R-:W-:Y:S01]  /*11980*/  LEA.HI.X R3, R4, UR17, R3, 0x1, P0 ;  /* 0x0000001104037c11 */ /* 0x000fe200080f0c03 */
[----:B------:R-:W-:-:S02]  /*11990*/  FFMA.FTZ R0, R7, R50, -R0 ;  /* 0x0000003207007223 */ /* 0x000fc40000010800 */
[----:B------:R-:W-:-:S04]  /*119a0*/  FFMA.FTZ R5, R8, R5, UR6 ;  /* 0x0000000608057e23 */ /* 0x000fc80008010005 */
[----:B------:R-:W-:Y:S01]  /*119b0*/  FFMA.FTZ R92, R92, R51, -R5 ;  /* 0x000000335c5c7223 */ /* 0x000fe20000010805 */
[----:B------:R-:W-:-:S03]  /*119c0*/  FMUL.FTZ R5, R0, UR24 ;  /* 0x0000001800057c20 */ /* 0x000fc60008410000 */
[----:B------:R-:W-:-:S05]  /*119d0*/  FMUL.FTZ R0, R92, UR24 ;  /* 0x000000185c007c20 */ /* 0x000fca0008410000 */
[----:B------:R-:W-:-:S05]  /*119e0*/  F2FP.BF16.F32.PACK_AB R5, R0, R5 ;  /* 0x000000050005723e */ /* 0x000fca00000010ff */
[----:B------:R3:W-:Y:S02]  /*119f0*/  STG.E desc[UR20][R2.64], R5 ;  /* 0x0000000502007986 */ /* 0x0007e4000c101914 */
.L_x_280:
[----:B------:R-:W-:Y:S05]  /*11a00*/  BSYNC B0 ;  /* 0x0000000000007941 */ /* 0x000fea0003800000 */
.L_x_279:
[----:B------:R-:W4:Y:S01]  /*11a10*/  LDL.LU R0, [R1+0x68] ;  /* 0x0000680001007983 */ /* 0x000f220000300800 */
[----:B------:R-:W-:Y:S01]  /*11a20*/  FADD.FTZ R6, R6, -UR23 ;  /* 0x8000001706067e21 */ /* 0x000fe20008010000 */
[----:B------:R-:W-:Y:S01]  /*11a30*/  IADD3 R10, R33, 0xd8, RZ ;  /* 0x000000d8210a7810 */ /* 0x000fe20007ffe0ff */
[----:B------:R-:W-:Y:S01]  /*11a40*/  FADD.FTZ R87, R87, -UR23 ;  /* 0x8000001757577e21 */ /* 0x000fe20008010000 */
[----:B------:R-:W-:Y:S01]  /*11a50*/  SHF.L.U32 R86, R86, 0x10, RZ ;  /* 0x0000001056567819 */ /* 0x000fe200000006ff */
[----:B------:R-:W-:Y:S01]  /*11a60*/  FMUL.FTZ R15, R6, UR24 ;  /* 0x00000018060f7c20 */ /* 0x000fe20008410000 */
[----:B------:R-:W-:Y:S01]  /*11a70*/  SHF.R.S32.HI R12, RZ, 0x1f, R10 ;  /* 0x0000001fff0c7819 */ /* 0x000fe2000001140a */
[----:B------:R-:W-:Y:S01]  /*11a80*/  FMUL.FTZ R8, R87, UR24 ;  /* 0x0000001857087c20 */ /* 0x000fe20008410000 */
[----:B----4-:R-:W-:Y:S01]  /*11a90*/  SHF.L.U32 R7, R0, 0x10, RZ ;  /* 0x0000001000077819 */ /* 0x010fe200000006ff */
[----:B------:R-:W-:Y:S06]  /*11aa0*/  @!P1 BRA `(.L_x_281) ;  /* 0x0000000000489947 */ /* 0x000fec0003800000 */
[----:B------:R-:W-:Y:S01]  /*11ab0*/  FFMA.FTZ R0, R15, R50, R48 ;  /* 0x000000320f007223 */ /* 0x000fe20000010030 */
[----:B---3--:R-:W-:-:S03]  /*11ac0*/  FFMA.FTZ R2, R8, R51, R49 ;  /* 0x0000003308027223 */ /* 0x008fc60000010031 */
        /* <DEDUP_REMOVED lines=16> */
.L_x_281:
[----:B------:R-:W-:Y:S01]  /*11bd0*/  ISETP.GE.U32.AND P0, PT, R10, UR14, PT ;  /* 0x0000000e0a007c0c */ /* 0x000fe2000bf06070 */
[----:B------:R-:W-:Y:S01]  /*11be0*/  BSSY B0, `(.L_x_282) ;  /* 0x000001c000007945 */ /* 0x000fe20003800000 */
[----:B------:R-:W-:Y:S02]  /*11bf0*/  SHF.L.U32 R72, R72, 0x10, RZ ;  /* 0x0000001048487819 */ /* 0x000fe400000006ff */
[----:B------:R-:W-:Y:S02]  /*11c00*/  ISETP.GE.AND.EX P0, PT, R12, UR15, PT, P0 ;  /* 0x0000000f0c007c0c */ /* 0x000fe4000bf06300 */
[----:B------:R-:W-:Y:S02]  /*11c10*/  SHF.L.U32 R83, R83, 0x10, RZ ;  /* 0x0000001053537819 */ /* 0x000fe400000006ff */
[----:B------:R-:W-:-:S13]  /*11c20*/  ISETP.LT.U32.AND P0, PT, R75, 0x188, !P0 ;  /* 0x000001884b00780c */ /* 0x000fda0004701070 */
        /* <DEDUP_REMOVED lines=23> */
.L_x_283:
[----:B------:R-:W-:Y:S05]  /*11da0*/  BSYNC B0 ;  /* 0x0000000000007941 */ /* 0x000fea0003800000 */
.L_x_282:
[----:B------:R-:W5:Y:S01]  /*11db0*/  LDL.LU R0, [R1+0x64] ;  /* 0x0000640001007983 */ /* 0x000f620000300800 */
[----:B------:R-:W-:Y:S01]  /*11dc0*/  FADD.FTZ R72, R72, -UR23 ;  /* 0x8000001748487e21 */ /* 0x000fe20008010000 */
[----:B------:R-:W-:Y:S01]  /*11dd0*/  IADD3 R14, R33, 0xe0, RZ ;  /* 0x000000e0210e7810 */ /* 0x000fe20007ffe0ff */
[----:B------:R-:W-:Y:S02]  /*11de0*/  FADD.FTZ R83, R83, -UR23 ;  /* 0x8000001753537e21 */ /* 0x000fe40008010000 */
[----:B------:R-:W-:Y:S01]  /*11df0*/  FMUL.FTZ R13, R72, UR24 ;  /* 0x00000018480d7c20 */ /* 0x000fe20008410000 */
[----:B------:R-:W-:Y:S01]  /*11e00*/  SHF.R.S32.HI R15, RZ, 0x1f, R14 ;  /* 0x0000001fff0f7819 */ /* 0x000fe2000001140e */
[----:B------:R-:W-:Y:S01]  /*11e10*/  FMUL.FTZ R12, R83, UR24 ;  /* 0x00000018530c7c20 */ /* 0x000fe20008410000 */
[----:B-----5:R-:W-:Y:S02]  /*11e20*/  SHF.L.U32 R7, R0, 0x10, RZ ;  /* 0x0000001000077819 */ /* 0x020fe400000006ff */
        /* <DEDUP_REMOVED lines=20> */
.L_x_284:
        /* <DEDUP_REMOVED lines=9> */
[----:B---34-:R-:W-:Y:S02]  /*12000*/  MOV R2, R46 ;  /* 0x0000002e00027202 */ /* 0x018fe40000000f00 */
[----:B------:R-:W-:Y:S02]  /*12010*/  SHF.R.S32.HI R6, RZ, 0x1f, R9 ;  /* 0x0000001fff067819 */ /* 0x000fe40000011409 */
[----:B012---:R-:W-:-:S03]  /*12020*/  MOV R3, R45 ;  /* 0x0000002d00037202 */ /* 0x007fc60000000f00 */
        /* <DEDUP_REMOVED lines=17> */
.L_x_286:
[----:B------:R-:W-:Y:S05]  /*12140*/  BSYNC B0 ;  /* 0x0000000000007941 */ /* 0x000fea0003800000 */
.L_x_285:
        /* <DEDUP_REMOVED lines=28> */
.L_x_287:
        /* <DEDUP_REMOVED lines=9> */
[----:B0--34-:R-:W-:Y:S02]  /*123a0*/  MOV R2, R46 ;  /* 0x0000002e00027202 */ /* 0x019fe40000000f00 */
[----:B------:R-:W-:Y:S02]  /*123b0*/  SHF.R.S32.HI R6, RZ, 0x1f, R9 ;  /* 0x0000001fff067819 */ /* 0x000fe40000011409 */
[----:B-12---:R-:W-:-:S03]  /*123c0*/  MOV R3, R45 ;  /* 0x0000002d00037202 */ /* 0x006fc60000000f00 */
        /* <DEDUP_REMOVED lines=17> */
.L_x_289:
[----:B------:R-:W-:Y:S05]  /*124e0*/  BSYNC B0 ;  /* 0x0000000000007941 */ /* 0x000fea0003800000 */
.L_x_288:
        /* <DEDUP_REMOVED lines=28> */
.L_x_290:
        /* <DEDUP_REMOVED lines=29> */
.L_x_292:
[----:B------:R-:W-:Y:S05]  /*12880*/  BSYNC B0 ;  /* 0x0000000000007941 */ /* 0x000fea0003800000 */
.L_x_291:
[----:B------:R-:W0:Y:S01]  /*12890*/  LDL.LU R0, [R1+0x50] ;  /* 0x0000500001007983 */ /* 0x000e220000300800 */
[----:B------:R-:W-:Y:S01]  /*128a0*/  IADD3 R11, R74, 0xf8, RZ ;  /* 0x000000f84a0b7810 */ /* 0x000fe20007ffe0ff */
[----:B------:R-:W-:Y:S01]  /*128b0*/  FADD.FTZ R69, R69, -UR23 ;  /* 0x8000001745457e21 */ /* 0x000fe20008010000 */
[----:B------:R-:W-:Y:S01]  /*128c0*/  FADD.FTZ R34, R34, -UR23 ;  /* 0x8000001722227e21 */ /* 0x000fe20008010000 */
[----:B------:R-:W-:Y:S02]  /*128d0*/  SHF.L.U32 R32, R32, 0x10, RZ ;  /* 0x0000001020207819 */ /* 0x000fe400000006ff */
[----:B------:R-:W-:Y:S01]  /*128e0*/  SHF.R.S32.HI R8, RZ, 0x1f, R11 ;  /* 0x0000001fff087819 */ /* 0x000fe2000001140b */
[----:B------:R-:W-:Y:S01]  /*128f0*/  FMUL.FTZ R69, R69, UR24 ;  /* 0x0000001845457c20 */ /* 0x000fe20008410000 */
[----:B------:R-:W-:Y:S01]  /*12900*/  FMUL.FTZ R34, R34, UR24 ;  /* 0x0000001822227c20 */ /* 0x000fe20008410000 */
[----:B01234-:R-:W-:Y:S01]  /*12910*/  SHF.L.U32 R5, R0, 0x10, RZ ;  /* 0x0000001000057819 */ /* 0x01ffe200000006ff */
        /* <DEDUP_REMOVED lines=19> */
.L_x_293:
[----:B------:R-:W-:Y:S01]  /*12a50*/  ISETP.GE.U32.AND P0, PT, R11, UR14, PT ;  /* 0x0000000e0b007c0c */ /* 0x000fe2000bf06070 */
[----:B------:R-:W-:Y:S03]  /*12a60*/  BSSY B0, `(.L_x_294) ;  /* 0x0000017000007945 */ /* 0x000fe60003800000 */
[----:B------:R-:W-:-:S04]  /*12a70*/  ISETP.GE.AND.EX P0, PT, R8, UR15, PT, P0 ;  /* 0x0000000f08007c0c */ /* 0x000fc8000bf06300 */
[----:B------:R-:W-:-:S13]  /*12a80*/  ISETP.GT.U32.OR P0, PT, R75, 0x187, P0 ;  /* 0x000001874b00780c */ /* 0x000fda0000704470 */
[----:B------:R-:W-:Y:S05]  /*12a90*/  @P0 BRA `(.L_x_295) ;  /* 0x00000000004c0947 */ /* 0x000fea0003800000 */
[----:B------:R-:W-:Y:S01]  /*12aa0*/  ULDC.64 UR14, c[0x0][0x288] ;  /* 0x0000a200000e7ab9 */ /* 0x000fe20000000a00 */
[----:B------:R-:W-:Y:S01]  /*12ab0*/  MOV R7, UR5 ;  /* 0x0000000500077c02 */ /* 0x000fe20008000f00 */
[----:B------:R-:W-:Y:S01]  /*12ac0*/  IMAD R0, R8, UR14, RZ ;  /* 0x0000000e08007c24 */ /* 0x000fe2000f8e02ff */
[----:B------:R-:W-:-:S03]  /*12ad0*/  MOV R44, R46 ;  /* 0x0000002e002c7202 */ /* 0x000fc60000000f00 */
[C---:B------:R-:W-:Y:S01]  /*12ae0*/  IMAD R3, R11.reuse, UR15, R0 ;  /* 0x0000000f0b037c24 */ /* 0x040fe2000f8e0200 */
[----:B------:R-:W-:Y:S01]  /*12af0*/  MOV R0, UR5 ;  /* 0x0000000500007c02 */ /* 0x000fe20008000f00 */
[----:B------:R-:W-:Y:S01]  /*12b00*/  FFMA.FTZ R7, R34, R7, UR6 ;  /* 0x0000000622077e23 */ /* 0x000fe20008010007 */
[----:B------:R-:W-:Y:S01]  /*12b10*/  IMAD.WIDE.U32 R44, R11, UR14, R44 ;  /* 0x0000000e0b2c7c25 */ /* 0x000fe2000f8e002c */
[----:B------:R-:W-:-:S03]  /*12b20*/  ULDC.64 UR14, c[0x0][0x210] ;  /* 0x00008400000e7ab9 */ /* 0x000fc60000000a00 */
[----:B------:R-:W-:Y:S01]  /*12b30*/  FFMA.FTZ R0, R69, R0, UR6 ;  /* 0x0000000645007e23 */ /* 0x000fe20008010000 */
[----:B------:R-:W-:Y:S01]  /*12b40*/  FFMA.FTZ R7, R32, R51, -R7 ;  /* 0x0000003320077223 */ /* 0x000fe20000010807 */
[----:B------:R-:W-:Y:S02]  /*12b50*/  IADD3 R3, R45, R3, RZ ;  /* 0x000000032d037210 */ /* 0x000fe40007ffe0ff */
[----:B------:R-:W-:Y:S01]  /*12b60*/  FFMA.FTZ R0, R5, R50, -R0 ;  /* 0x0000003205007223 */ /* 0x000fe20000010800 */
[----:B------:R-:W-:Y:S01]  /*12b70*/  FMUL.FTZ R5, R7, UR24 ;  /* 0x0000001807057c20 */ /* 0x000fe20008410000 */
[----:B------:R-:W-:Y:S02]  /*12b80*/  LEA R2, P0, R44, UR14, 0x1 ;  /* 0x0000000e2c027c11 */ /* 0x000fe4000f8008ff */
[----:B------:R-:W-:Y:S02]  /*12b90*/  FMUL.FTZ R0, R0, UR24 ;  /* 0x0000001800007c20 */ /* 0x000fe40008410000 */
[----:B------:R-:W-:-:S03]  /*12ba0*/  LEA.HI.X R3, R44, UR15, R3, 0x1, P0 ;  /* 0x0000000f2c037c11 */ /* 0x000fc600080f0c03 */
[----:B------:R-:W-:-:S05]  /*12bb0*/  F2FP.BF16.F32.PACK_AB R5, R5, R0 ;  /* 0x000000000505723e */ /* 0x000fca00000010ff */
[----:B------:R0:W-:Y:S02]  /*12bc0*/  STG.E desc[UR20][R2.64], R5 ;  /* 0x0000000502007986 */ /* 0x0001e4000c101914 */
.L_x_295:
[----:B------:R-:W-:Y:S05]  /*12bd0*/  BSYNC B0 ;  /* 0x0000000000007941 */ /* 0x000fea0003800000 */
.L_x_294:
[----:B------:R-:W-:Y:S01]  /*12be0*/  ULDC UR6, c[0x0][0x2a0] ;  /* 0x0000a80000067ab9 */ /* 0x000fe20000000800 */
[----:B------:R-:W-:Y:S01]  /*12bf0*/  ULDC UR7, c[0x0][0x270] ;  /* 0x00009c0000077ab9 */ /* 0x000fe20000000800 */
[----:B------:R-:W-:Y:S01]  /*12c00*/  ULDC UR5, c[0x0][0x10] ;  /* 0x0000040000057ab9 */ /* 0x000fe20000000800 */
[----:B------:R-:W-:Y:S02]  /*12c10*/  UIMAD UR6, UR6, UR7, URZ ;  /* 0x00000007060672a4 */ /* 0x000fe4000f8e023f */
[----:B------:R-:W-:Y:S02]  /*12c20*/  UIADD3 UR12, UR5, UR12, URZ ;  /* 0x0000000c050c7290 */ /* 0x000fe4000fffe03f */
[----:B------:R-:W-:Y:S02]  /*12c30*/  UIADD3 UR4, UR4, 0x1, URZ ;  /* 0x0000000104047890 */ /* 0x000fe4000fffe03f */
[----:B------:R-:W-:-:S06]  /*12c40*/  UISETP.GE.AND UP0, UPT, UR12, UR6, UPT ;  /* 0x000000060c00728c */ /* 0x000fcc000bf06270 */
[----:B------:R-:W-:-:S13]  /*12c50*/  PLOP3.LUT P0, PT, PT, PT, UP0, 0x40, 0x0 ;  /* 0x000000000000781c */ /* 0x000fda0003f0e808 */
[----:B------:R-:W-:Y:S05]  /*12c60*/  @P0 BRA `(.L_x_296) ;  /* 0xfffffedc00ac0947 */ /* 0x000fea000383ffff */
.L_x_149:
[----:B------:R-:W1:Y:S01]  /*12c70*/  LDC R4, c[0x0][0xc] ;  /* 0x00000300ff047b82 */ /* 0x000e620000000800 */
[----:B------:R-:W-:Y:S01]  /*12c80*/  ISETP.NE.AND P1, PT, R75, RZ, PT ;  /* 0x000000ff4b00720c */ /* 0x000fe20003f25270 */
[----:B------:R-:W-:Y:S06]  /*12c90*/  BSSY B0, `(.L_x_297) ;  /* 0x0000011000007945 */ /* 0x000fec0003800000 */
[----:B------:R-:W2:Y:S08]  /*12ca0*/  LDC R7, c[0x0][0x10] ;  /* 0x00000400ff077b82 */ /* 0x000eb00000000800 */
[----:B0-----:R-:W0:Y:S01]  /*12cb0*/  LDC.64 R2, c[0x0][0x258] ;  /* 0x00009600ff027b82 */ /* 0x001e220000000a00 */
[----:B-1----:R-:W-:-:S02]  /*12cc0*/  ISETP.NE.AND P0, PT, R4, 0x1, PT ;  /* 0x000000010400780c */ /* 0x002fc40003f05270 */
[----:B--2---:R-:W-:-:S04]  /*12cd0*/  SHF.L.U32 R0, R7, 0x1, RZ ;  /* 0x0000000107007819 */ /* 0x004fc800000006ff */
        /* <DEDUP_REMOVED lines=12> */
.L_x_298:
[----:B------:R-:W-:Y:S05]  /*12da0*/  BSYNC B0 ;  /* 0x0000000000007941 */ /* 0x000fea0003800000 */
.L_x_297:
[----:B------:R-:W1:Y:S01]  /*12db0*/  S2UR UR4, SR_CTAID.X ;  /* 0x00000000000479c3 */ /* 0x000e620000002500 */
[----:B------:R-:W-:Y:S02]  /*12dc0*/  IADD3 R0, R4, -0x1, RZ ;  /* 0xffffffff04007810 */ /* 0x000fe40007ffe0ff */
[----:B0-----:R-:W-:-:S05]  /*12dd0*/  IADD3 R5, R7, -0x1, RZ ;  /* 0xffffffff07057810 */ /* 0x001fca0007ffe0ff */
[----:B------:R-:W0:Y:S01]  /*12de0*/  S2UR UR5, SR_CTAID.Y ;  /* 0x00000000000579c3 */ /* 0x000e220000002600 */
[----:B-1----:R-:W-:-:S04]  /*12df0*/  ISETP.NE.AND P0, PT, R0, UR4, PT ;  /* 0x0000000400007c0c */ /* 0x002fc8000bf05270 */
[----:B0-----:R-:W-:-:S13]  /*12e00*/  ISETP.NE.OR P0, PT, R5, UR5, P0 ;  /* 0x0000000505007c0c */ /* 0x001fda0008705670 */
[----:B------:R-:W-:Y:S05]  /*12e10*/  @P0 EXIT ;  /* 0x000000000000094d */ /* 0x000fea0003800000 */
[----:B------:R-:W-:Y:S05]  /*12e20*/  @P1 BRA `(.L_x_299) ;  /* 0x0000000000201947 */ /* 0x000fea0003800000 */
[----:B------:R-:W-:-:S05]  /*12e30*/  IMAD R0, R4, R7, RZ ;  /* 0x0000000704007224 */ /* 0x000fca00078e02ff */
[----:B------:R-:W-:-:S13]  /*12e40*/  ISETP.NE.AND P0, PT, R0, -0x1, PT ;  /* 0xffffffff0000780c */ /* 0x000fda0003f05270 */
[----:B------:R-:W-:Y:S05]  /*12e50*/  @!P0 BRA `(.L_x_299) ;  /* 0x0000000000148947 */ /* 0x000fea0003800000 */
.L_x_300:
[----:B------:R-:W2:Y:S04]  /*12e60*/  LDG.E.STRONG.GPU R5, desc[UR20][R2.64] ;  /* 0x0000001402057981 */ /* 0x000ea8000c1ef900 */
[----:B--2---:R-:W-:Y:S01]  /*12e70*/  CCTL.IVALL ;  /* 0x00000000ff00798f */ /* 0x004fe20002000000 */
[----:B------:R-:W-:Y:S05]  /*12e80*/  YIELD ;  /* 0x0000000000007946 */ /* 0x000fea0003800000 */
[----:B------:R-:W-:-:S13]  /*12e90*/  ISETP.NE.AND P0, PT, R5, R0, PT ;  /* 0x000000000500720c */ /* 0x000fda0003f05270 */
[----:B------:R-:W-:Y:S05]  /*12ea0*/  @P0 BRA `(.L_x_300) ;  /* 0xfffffffc00ec0947 */ /* 0x000fea000383ffff */
.L_x_299:
[----:B------:R-:W-:Y:S05]  /*12eb0*/  WARPSYNC.ALL ;  /* 0x0000000000007948 */ /* 0x000fea0003800000 */
[----:B------:R-:W0:Y:S08]  /*12ec0*/  LDC.64 R22, c[0x0][0x288] ;  /* 0x0000a200ff167b82 */ /* 0x000e300000000a00 */
[----:B------:R-:W-:Y:S01]  /*12ed0*/  BAR.SYNC.DEFER_BLOCKING 0x0 ;  /* 0x0000000000007b1d */ /* 0x000fe20000010000 */
[----:B0-----:R-:W-:-:S04]  /*12ee0*/  LEA.HI R0, P0, R23, R22, RZ, 0x1 ;  /* 0x0000001617007211 */ /* 0x001fc800078108ff */
[----:B------:R-:W-:-:S04]  /*12ef0*/  IADD3.X R3, RZ, R23, RZ, P0, !PT ;  /* 0x00000017ff037210 */ /* 0x000fc800007fe4ff */
        /* <DEDUP_REMOVED lines=19> */
.L_x_301:
        /* <DEDUP_REMOVED lines=23> */
.L_x_302:
        /* <DEDUP_REMOVED lines=14> */
.L_x_5587:


//--------------------- .text._Z35group_norm_nhwc_bwd_one_pass_kernelI11Bf16IOFp32WLi512ELi98ELi392EEv26Group_norm_nhwc_bwd_params --------------------------
	.section	.text._Z35group_norm_nhwc_bwd_one_pass_kernelI11Bf16IOFp32WLi512ELi98ELi392EEv26Group_norm_nhwc_bwd_params,"ax",@progbits
	.align	128
        .global         _Z35group_norm_nhwc_bwd_one_pass_kernelI11Bf16IOFp32WLi512ELi98ELi392EEv26Group_norm_nhwc_bwd_params
        .type           _Z35group_norm_nhwc_bwd_one_pass_kernelI11Bf16IOFp32WLi512ELi98ELi392EEv26Group_norm_nhwc_bwd_params,@function
        .size           _Z35group_norm_nhwc_bwd_one_pass_kernelI11Bf16IOFp32WLi512ELi98ELi392EEv26Group_norm_nhwc_bwd_params,(.L_x_5588 - _Z35group_norm_nhwc_bwd_one_pass_kernelI11Bf16IOFp32WLi512ELi98ELi392EEv26Group_norm_nhwc_bwd_params)
        .other          _Z35group_norm_nhwc_bwd_one_pass_kernelI11Bf16IOFp32WLi512ELi98ELi392EEv26Group_norm_nhwc_bwd_params,@"STO_CUDA_ENTRY STV_DEFAULT"
_Z35group_norm_nhwc_bwd_one_pass_kernelI11Bf16IOFp32WLi512ELi98ELi392EEv26Group_norm_nhwc_bwd_params:
.text._Z35group_norm_nhwc_bwd_one_pass_kernelI11Bf16IOFp32WLi512ELi98ELi392EEv26Group_norm_nhwc_bwd_params:
[----:B------:R-:W0:Y:S01]  /*0000*/  LDC R1, c[0x0][0x28] ;  /* 0x00000a00ff017b82 */ /* 0x000e220000000800 */
[----:B------:R-:W1:Y:S07]  /*0010*/  S2R R4, SR_TID.X ;  /* 0x0000000000047919 */ /* 0x000e6e0000002100 */
[----:B------:R-:W2:Y:S01]  /*0020*/  S2UR UR5, SR_CTAID.Y ;  /* 0x00000000000579c3 */ /* 0x000ea20000002600 */
[----:B------:R-:W-:Y:S01]  /*0030*/  ULDC UR4, c[0x0][0x2a0] ;  /* 0x0000a80000047ab9 */ /* 0x000fe20000000800 */
[----:B------:R-:W-:Y:S01]  /*0040*/  ULDC UR6, c[0x0][0x270] ;  /* 0x00009c0000067ab9 */ /* 0x000fe20000000800 */
[----:B0-----:R-:W-:Y:S01]  /*0050*/  IADD3 R1, R1, -0x8c0, RZ ;  /* 0xfffff74001017810 */ /* 0x001fe20007ffe0ff */
[----:B------:R-:W-:Y:S01]  /*0060*/  UIMAD UR4, UR4, UR6, URZ ;  /* 0x00000006040472a4 */ /* 0x000fe2000f8e023f */
[----:B------:R-:W-:-:S02]  /*0070*/  ULDC.64 UR10, c[0x0][0x208] ;  /* 0x00008200000a7ab9 */ /* 0x000fc40000000a00 */
[----:B------:R-:W-:Y:S01]  /*0080*/  R2UR UR14, R1 ;  /* 0x00000000010e72ca */ /* 0x000fe200000e0000 */
[----:B------:R-:W0:Y:S08]  /*0090*/  S2UR UR13, SR_CTAID.X ;  /* 0x00000000000d79c3 */ /* 0x000e300000002500 */
[----:B------:R-:W0:Y:S01]  /*00a0*/  LDC R5, c[0x0][0x2ac] ;  /* 0x0000ab00ff057b82 */ /* 0x000e220000000800 */
[----:B--2---:R-:W-:-:S06]  /*00b0*/  UISETP.GE.AND UP0, UPT, UR5, UR4, UPT ;  /* 0x000000040500728c */ /* 0x004fcc000bf06270 */
[----:B------:R-:W-:Y:S01]  /*00c0*/  PLOP3.LUT P0, PT, PT, PT, UP0, 0x80, 0x0 ;  /* 0x000000000000781c */ /* 0x000fe20003f0f008 */
[----:B-1----:R1:W-:Y:S01]  /*00d0*/  STL [R1+0x5e0], R4 ;  /* 0x0005e00401007387 */ /* 0x0023e20000100800 */
[----:B------:R-:W-:-:S05]  /*00e0*/  IMAD.WIDE.U32 R2, R4, 0x5397829d, RZ ;  /* 0x5397829d04027825 */ /* 0x000fca00078e00ff */
[----:B------:R-:W-:-:S05]  /*00f0*/  SHF.R.U32.HI R2, RZ, 0x4, R3 ;  /* 0x00000004ff027819 */ /* 0x000fca0000011603 */
[----:B0-----:R-:W-:Y:S02]  /*0100*/  IMAD R0, R5, UR13, R2 ;  /* 0x0000000d05007c24 */ /* 0x001fe4000f8e0202 */
[----:B------:R-:W-:Y:S01]  /*0110*/  IMAD R2, R2, -0x31, R4 ;  /* 0xffffffcf02027824 */ /* 0x000fe200078e0204 */
[----:B-1----:R-:W-:Y:S06]  /*0120*/  @P0 BRA `(.L_x_303) ;  /* 0x000001a000c40947 */ /* 0x002fec0003800000 */
[----:B------:R-:W-:Y:S01]  /*0130*/  SHF.R.S32.HI R3, RZ, 0x1f, R4 ;  /* 0x0000001fff037819 */ /* 0x000fe20000011404 */
[----:B------:R-:W-:Y:S01]  /*0140*/  ULDC.U8 UR15, c[0x0][0x2a4] ;  /* 0x0000a900000f7ab9 */ /* 0x000fe20000000000 */
[----:B------:R-:W-:Y:S02]  /*0150*/  UMOV UR4, URZ ;  /* 0x0000003f00047c82 */ /* 0x000fe40008000000 */
[----:B------:R-:W-:Y:S02]  /*0160*/  LEA.HI R3, R3, R4, RZ, 0x5 ;  /* 0x0000000403037211 */ /* 0x000fe400078f28ff */
[----:B------:R-:W-:Y:S02]  /*0170*/  SHF.L.U32 R4, R2, 0x1, RZ ;  /* 0x0000000102047819 */ /* 0x000fe400000006ff */
[----:B------:R-:W-:-:S03]  /*0180*/  SHF.R.S32.HI R2, RZ, 0x5, R3 ;  /* 0x00000005ff027819 */ /* 0x000fc60000011403 */
[----:B------:R0:W-:Y:S04]  /*0190*/  STL [R1+0x668], R4 ;  /* 0x0006680401007387 */ /* 0x0001e80000100800 */
[----:B------:R0:W-:Y:S02]  /*01a0*/  STL [R1+0x66c], R2 ;  /* 0x00066c0201007387 */ /* 0x0001e40000100800 */
.L_x_390:
[----:B------:R-:W2:Y:S01]  /*01b0*/  LDL R7, [R1+0x5e0] ;  /* 0x0005e00001077983 */ /* 0x000ea20000100800 */
[----:B------:R-:W-:-:S03]  /*01c0*/  ULDC UR12, c[0x0][0x2a0] ;  /* 0x0000a800000c7ab9 */ /* 0x000fc60000000800 */
[----:B------:R-:W3:Y:S01]  /*01d0*/  LDL R8, [R1+0x668] ;  /* 0x0006680001087983 */ /* 0x000ee20000100800 */
[----:B0-----:R-:W-:Y:S01]  /*01e0*/  MOV R4, UR12 ;  /* 0x0000000c00047c02 */ /* 0x001fe20008000f00 */
[----:B------:R-:W-:Y:S01]  /*01f0*/  UMOV UR6, URZ ;  /* 0x0000003f00067c82 */ /* 0x000fe20008000000 */
[----:B------:R-:W-:Y:S01]  /*0200*/  IABS R6, UR5 ;  /* 0x0000000500067c13 */ /* 0x000fe20008000000 */
[----:B------:R-:W-:Y:S01]  /*0210*/  ULDC.64 UR18, c[0x0][0x290] ;  /* 0x0000a40000127ab9 */ /* 0x000fe20000000a00 */
[----:B------:R-:W-:Y:S01]  /*0220*/  IABS R4, R4 ;  /* 0x0000000400047213 */ /* 0x000fe20000000000 */
[----:B------:R-:W-:Y:S01]  /*0230*/  UISETP.GE.AND UP4, UPT, UR5, URZ, UPT ;  /* 0x0000003f0500728c */ /* 0x000fe2000bf86270 */
[----:B------:R-:W-:Y:S01]  /*0240*/  R2UR UR9, R6 ;  /* 0x00000000060972ca */ /* 0x000fe200000e0000 */
[----:B------:R-:W-:Y:S01]  /*0250*/  UISETP.NE.AND UP0, UPT, UR12, URZ, UPT ;  /* 0x0000003f0c00728c */ /* 0x000fe2000bf05270 */
[----:B------:R-:W-:Y:S02]  /*0260*/  R2UR UR16, R4 ;  /* 0x00000000041072ca */ /* 0x000fe400000e0000 */
[----:B------:R-:W-:-:S02]  /*0270*/  ISETP.GE.U32.AND P1, PT, R0, UR18, PT ;  /* 0x0000001200007c0c */ /* 0x000fc4000bf26070 */
[C---:B------:R-:W-:Y:S02]  /*0280*/  IADD3 R23, R0.reuse, 0x8, RZ ;  /* 0x0000000800177810 */ /* 0x040fe40007ffe0ff */
[----:B------:R-:W-:Y:S02]  /*0290*/  IADD3 R26, R0, 0x10, RZ ;  /* 0x00000010001a7810 */ /* 0x000fe40007ffe0ff */
[----:B------:R-:W-:Y:S02]  /*02a0*/  SHF.R.S32.HI R11, RZ, 0x1f, R23 ;  /* 0x0000001fff0b7819 */ /* 0x000fe40000011417 */
[----:B------:R-:W-:Y:S02]  /*02b0*/  LOP3.LUT R2, R2, 0xfdffffff, RZ, 0xc0, !PT ;  /* 0xfdffffff02027812 */ /* 0x000fe400078ec0ff */
[----:B------:R-:W-:Y:S01]  /*02c0*/  SHF.R.S32.HI R31, RZ, 0x1f, R26 ;  /* 0x0000001fff1f7819 */ /* 0x000fe2000001141a */
[----:B------:R-:W0:Y:S01]  /*02d0*/  I2F.RP R4, UR16 ;  /* 0x0000001000047d06 */ /* 0x000e220008209400 */
[----:B------:R-:W-:-:S02]  /*02e0*/  IADD3 R20, R0, 0x18, RZ ;  /* 0x0000001800147810 */ /* 0x000fc40007ffe0ff */
[C---:B------:R-:W-:Y:S02]  /*02f0*/  IADD3 R21, R0.reuse, 0x20, RZ ;  /* 0x0000002000157810 */ /* 0x040fe40007ffe0ff */
[----:B------:R-:W-:Y:S02]  /*0300*/  SHF.R.S32.HI R29, RZ, 0x1f, R20 ;  /* 0x0000001fff1d7819 */ /* 0x000fe40000011414 */
[----:B------:R-:W-:Y:S02]  /*0310*/  ISETP.GE.U32.AND P2, PT, R21, UR18, PT ;  /* 0x0000001215007c0c */ /* 0x000fe4000bf46070 */
[----:B------:R-:W-:Y:S02]  /*0320*/  SHF.R.S32.HI R27, RZ, 0x1f, R21 ;  /* 0x0000001fff1b7819 */ /* 0x000fe40000011415 */
[C---:B------:R-:W-:Y:S02]  /*0330*/  IADD3 R39, R0.reuse, 0x38, RZ ;  /* 0x0000003800277810 */ /* 0x040fe40007ffe0ff */
[C---:B------:R-:W-:Y:S01]  /*0340*/  IADD3 R43, R0.reuse, 0x40, RZ ;  /* 0x00000040002b7810 */ /* 0x040fe20007ffe0ff */
[----:B0-----:R-:W0:Y:S01]  /*0350*/  MUFU.RCP R4, R4 ;  /* 0x0000000400047308 */ /* 0x001e220000001000 */
[----:B------:R-:W-:-:S02]  /*0360*/  IADD3 R49, R0, 0x48, RZ ;  /* 0x0000004800317810 */ /* 0x000fc40007ffe0ff */
[C---:B------:R-:W-:Y:S02]  /*0370*/  IADD3 R53, R0.reuse, 0x50, RZ ;  /* 0x0000005000357810 */ /* 0x040fe40007ffe0ff */
[----:B------:R-:W-:Y:S02]  /*0380*/  SHF.R.S32.HI R47, RZ, 0x1f, R49 ;  /* 0x0000001fff2f7819 */ /* 0x000fe40000011431 */
[C---:B------:R-:W-:Y:S02]  /*0390*/  IADD3 R57, R0.reuse, 0x58, RZ ;  /* 0x0000005800397810 */ /* 0x040fe40007ffe0ff */
[----:B------:R-:W-:Y:S02]  /*03a0*/  IADD3 R61, R0, 0x60, RZ ;  /* 0x00000060003d7810 */ /* 0x000fe40007ffe0ff */
[----:B------:R-:W-:Y:S02]  /*03b0*/  SHF.R.S32.HI R55, RZ, 0x1f, R57 ;  /* 0x0000001fff377819 */ /* 0x000fe40000011439 */
[----:B------:R-:W-:-:S02]  /*03c0*/  SHF.R.S32.HI R59, RZ, 0x1f, R61 ;  /* 0x0000001fff3b7819 */ /* 0x000fc4000001143d */
[----:B------:R-:W-:Y:S02]  /*03d0*/  IADD3 R64, R0, 0x68, RZ ;  /* 0x0000006800407810 */ /* 0x000fe40007ffe0ff */
[----:B0-----:R-:W-:Y:S02]  /*03e0*/  IADD3 R5, R4, 0xffffffe, RZ ;  /* 0x0ffffffe04057810 */ /* 0x001fe40007ffe0ff */
[----:B------:R-:W-:Y:S02]  /*03f0*/  SHF.R.S32.HI R60, RZ, 0x1f, R64 ;  /* 0x0000001fff3c7819 */ /* 0x000fe40000011440 */
[----:B------:R-:W-:Y:S02]  /*0400*/  LOP3.LUT R3, R3, 0x7fffffff, RZ, 0xc0, !PT ;  /* 0x7fffffff03037812 */ /* 0x000fe400078ec0ff */
[----:B------:R-:W0:Y:S01]  /*0410*/  F2I.FTZ.U32.TRUNC.NTZ R5, R5 ;  /* 0x0000000500057305 */ /* 0x000e22000021f000 */
[----:B------:R-:W-:Y:S02]  /*0420*/  IADD3 R65, R0, 0x1e8, RZ ;  /* 0x000001e800417810 */ /* 0x000fe40007ffe0ff */
[----:B0-----:R-:W-:-:S13]  /*0430*/  R2UR UR7, R5 ;  /* 0x00000000050772ca */ /* 0x001fda00000e0000 */
[----:B------:R-:W-:-:S04]  /*0440*/  UIADD3 UR8, URZ, -UR7, URZ ;  /* 0x800000073f087290 */ /* 0x000fc8000fffe03f */
[----:B------:R-:W-:-:S04]  /*0450*/  UIMAD UR8, UR8, UR16, URZ ;  /* 0x00000010080872a4 */ /* 0x000fc8000f8e023f */
[----:B------:R-:W-:Y:S02]  /*0460*/  UIMAD.WIDE.U32 UR6, UR7, UR8, UR6 ;  /* 0x00000008070672a5 */ /* 0x000fe4000f8e0006 */
[----:B------:R-:W-:Y:S02]  /*0470*/  ULOP3.LUT UR8, UR5, UR12, URZ, 0x3c, !UPT ;  /* 0x0000000c05087292 */ /* 0x000fe4000f8e3c3f */
[----:B------:R-:W-:Y:S02]  /*0480*/  UIMAD.WIDE.U32 UR6, UR7, UR9, URZ ;  /* 0x00000009070672a5 */ /* 0x000fe4000f8e003f */
[----:B------:R-:W-:Y:S02]  /*0490*/  UISETP.GE.AND UP5, UPT, UR8, URZ, UPT ;  /* 0x0000003f0800728c */ /* 0x000fe4000bfa6270 */
[----:B------:R-:W-:-:S04]  /*04a0*/  UIADD3 UR6, -UR7, URZ, URZ ;  /* 0x0000003f07067290 */ /* 0x000fc8000fffe13f */
[----:B------:R-:W-:-:S04]  /*04b0*/  UIMAD UR6, UR16, UR6, UR9 ;  /* 0x00000006100672a4 */ /* 0x000fc8000f8e0209 */
[----:B------:R-:W-:-:S11]  /*04c0*/  UISETP.GT.U32.AND UP2, UPT, UR16, UR6, UPT ;  /* 0x000000061000728c */ /* 0x000fd6000bf44070 */
[----:B------:R-:W-:Y:S02]  /*04d0*/  @!UP2 UIADD3 UR6, UR6, -UR16, URZ ;  /* 0x800000100606a290 */ /* 0x000fe4000fffe03f */
[----:B------:R-:W-:Y:S02]  /*04e0*/  @!UP2 UIADD3 UR7, UR7, 0x1, URZ ;  /* 0x000000010707a890 */ /* 0x000fe4000fffe03f */
[----:B------:R-:W-:Y:S02]  /*04f0*/  UIADD3 UR8, UR6, -UR16, URZ ;  /* 0x8000001006087290 */ /* 0x000fe4000fffe03f */
[----:B------:R-:W-:Y:S02]  /*0500*/  UISETP.GT.U32.AND UP3, UPT, UR16, UR6, UPT ;  /* 0x000000061000728c */ /* 0x000fe4000bf64070 */
[----:B------:R-:W-:Y:S02]  /*0510*/  UISETP.GE.U32.AND UP1, UPT, UR6, UR16, UPT ;  /* 0x000000100600728c */ /* 0x000fe4000bf26070 */
[----:B------:R-:W-:-:S02]  /*0520*/  USEL UR6, UR8, UR6, !UP3 ;  /* 0x0000000608067287 */ /* 0x000fc4000d800000 */
[----:B------:R-:W-:Y:S02]  /*0530*/  ULOP3.LUT UR8, URZ, UR12, URZ, 0x33, !UPT ;  /* 0x0000000c3f087292 */ /* 0x000fe4000f8e333f */
[----:B------:R-:W-:Y:S01]  /*0540*/  @!UP4 UIADD3 UR6, -UR6, URZ, URZ ;  /* 0x0000003f0606c290 */ /* 0x000fe2000fffe13f */
[----:B------:R-:W-:-:S03]  /*0550*/  ULDC.64 UR16, c[0x0][0x298] ;  /* 0x0000a60000107ab9 */ /* 0x000fc60000000a00 */
[----:B------:R-:W-:Y:S01]  /*0560*/  USEL UR9, UR8, UR6, !UP0 ;  /* 0x0000000608097287 */ /* 0x000fe2000c000000 */
[----:B------:R-:W-:Y:S01]  /*0570*/  MOV R9, UR16 ;  /* 0x0000001000097c02 */ /* 0x000fe20008000f00 */
[----:B------:R-:W-:Y:S02]  /*0580*/  @UP1 UIADD3 UR7, UR7, 0x1, URZ ;  /* 0x0000000107071890 */ /* 0x000fe4000fffe03f */
[----:B------:R-:W-:Y:S02]  /*0590*/  UIMAD UR12, UR9, 0x62, URZ ;  /* 0x00000062090c78a4 */ /* 0x000fe4000f8e023f */
[----:B------:R-:W-:-:S04]  /*05a0*/  @!UP5 UIADD3 UR7, -UR7, URZ, URZ ;  /* 0x0000003f0707d290 */ /* 0x000fc8000fffe13f */
[----:B------:R-:W-:Y:S01]  /*05b0*/  USEL UR7, UR8, UR7, !UP0 ;  /* 0x0000000708077287 */ /* 0x000fe2000c000000 */
[----:B------:R-:W-:-:S03]  /*05c0*/  MOV R6, UR12 ;  /* 0x0000000c00067c02 */ /* 0x000fc60008000f00 */
[----:B------:R-:W-:-:S04]  /*05d0*/  USHF.R.S32.HI UR6, URZ, 0x1f, UR7 ;  /* 0x0000001f3f067899 */ /* 0x000fc80008011407 */
[----:B------:R-:W-:-:S04]  /*05e0*/  UIMAD UR6, UR6, UR16, URZ ;  /* 0x00000010060672a4 */ /* 0x000fc8000f8e023f */
[----:B------:R-:W-:Y:S01]  /*05f0*/  UIMAD UR6, UR7, UR17, UR6 ;  /* 0x00000011070672a4 */ /* 0x000fe2000f8e0206 */
[----:B--2---:R-:W-:Y:S02]  /*0600*/  ISETP.GT.U32.AND P0, PT, R7, 0x187, PT ;  /* 0x000001870700780c */ /* 0x004fe40003f04070 */
[----:B------:R-:W-:Y:S02]  /*0610*/  SHF.R.S32.HI R7, RZ, 0x1f, R0 ;  /* 0x0000001fff077819 */ /* 0x000fe40000011400 */
[----:B---3--:R-:W-:Y:S02]  /*0620*/  SHF.R.S32.HI R5, RZ, 0x1f, R8 ;  /* 0x0000001fff057819 */ /* 0x008fe40000011408 */
[----:B------:R-:W-:Y:S02]  /*0630*/  ISETP.GE.OR.EX P3, PT, R7, UR19, P0, P1 ;  /* 0x0000001307007c0c */ /* 0x000fe40008766710 */
[----:B------:R-:W-:-:S04]  /*0640*/  ISETP.GE.U32.AND P1, PT, R23, UR18, PT ;  /* 0x0000001217007c0c */ /* 0x000fc8000bf26070 */
[----:B------:R-:W-:Y:S02]  /*0650*/  ISETP.GE.OR.EX P6, PT, R11, UR19, P0, P1 ;  /* 0x000000130b007c0c */ /* 0x000fe400087c6710 */
[----:B------:R-:W-:-:S04]  /*0660*/  IADD3 R4, P1, R8, UR12, RZ ;  /* 0x0000000c08047c10 */ /* 0x000fc8000ff3e0ff */
[----:B------:R-:W-:Y:S01]  /*0670*/  LEA.HI.X.SX32 R5, R6, R5, 0x1, P1 ;  /* 0x0000000506057211 */ /* 0x000fe200008f0eff */
[----:B------:R-:W0:Y:S01]  /*0680*/  @!P3 LDC.64 R18, c[0x0][0x288] ;  /* 0x0000a200ff12bb82 */ /* 0x000e220000000a00 */
[----:B------:R-:W-:Y:S02]  /*0690*/  ISETP.GE.U32.AND P1, PT, R26, UR18, PT ;  /* 0x000000121a007c0c */ /* 0x000fe4000bf26070 */
[----:B------:R-:W-:Y:S01]  /*06a0*/  @P3 LOP3.LUT R2, R2, 0x2000000, RZ, 0xfc, !PT ;  /* 0x0200000002023812 */ /* 0x000fe200078efcff */
[----:B------:R-:W-:Y:S01]  /*06b0*/  IMAD.WIDE.U32 R4, R9, UR7, R4 ;  /* 0x0000000709047c25 */ /* 0x000fe2000f8e0004 */
[----:B------:R-:W-:Y:S02]  /*06c0*/  ISETP.GE.OR.EX P5, PT, R31, UR19, P0, P1 ;  /* 0x000000131f007c0c */ /* 0x000fe400087a6710 */
[----:B------:R-:W-:Y:S01]  /*06d0*/  LOP3.LUT R2, R2, 0xfeffffff, RZ, 0xc0, !PT ;  /* 0xfeffffff02027812 */ /* 0x000fe200078ec0ff */
[----:B------:R-:W1:Y:S01]  /*06e0*/  @!P3 LDC.64 R66, c[0x0][0x230] ;  /* 0x00008c00ff42bb82 */ /* 0x000e620000000a00 */
[----:B------:R-:W-:-:S02]  /*06f0*/  ISETP.GE.U32.AND P1, PT, R20, UR18, PT ;  /* 0x0000001214007c0c */ /* 0x000fc4000bf26070 */
[----:B------:R-:W-:Y:S02]  /*0700*/  @P6 LOP3.LUT R2, R2, 0x1000000, RZ, 0xfc, !PT ;  /* 0x0100000002026812 */ /* 0x000fe400078efcff */
[----:B------:R-:W-:Y:S02]  /*0710*/  ISETP.GE.OR.EX P4, PT, R29, UR19, P0, P1 ;  /* 0x000000131d007c0c */ /* 0x000fe40008786710 */
[----:B------:R-:W-:Y:S01]  /*0720*/  LOP3.LUT R2, R2, 0xff7fffff, RZ, 0xc0, !PT ;  /* 0xff7fffff02027812 */ /* 0x000fe200078ec0ff */
[----:B------:R-:W2:Y:S02]  /*0730*/  @!P6 LDC.64 R14, c[0x0][0x288] ;  /* 0x0000a200ff0eeb82 */ /* 0x000ea40000000a00 */
[----:B------:R-:W-:Y:S02]  /*0740*/  @!P5 MOV R32, R4 ;  /* 0x000000040020d202 */ /* 0x000fe40000000f00 */
[----:B------:R-:W-:Y:S01]  /*0750*/  @P5 LOP3.LUT R2, R2, 0x800000, RZ, 0xfc, !PT ;  /* 0x0080000002025812 */ /* 0x000fe200078efcff */
[----:B0-----:R-:W-:Y:S01]  /*0760*/  @!P3 IMAD R6, R7, R18, RZ ;  /* 0x000000120706b224 */ /* 0x001fe200078e02ff */
[----:B------:R-:W-:-:S02]  /*0770*/  IADD3 R7, R5, UR6, RZ ;  /* 0x0000000605077c10 */ /* 0x000fc4000fffe0ff */
[----:B------:R-:W0:Y:S01]  /*0780*/  @!P3 LDC.64 R8, c[0x0][0x228] ;  /* 0x00008a00ff08bb82 */ /* 0x000e220000000a00 */
[----:B------:R-:W-:Y:S01]  /*0790*/  LOP3.LUT R2, R2, 0xffbfffff, RZ, 0xc0, !PT ;  /* 0xffbfffff02027812 */ /* 0x000fe200078ec0ff */
[----:B------:R-:W-:Y:S01]  /*07a0*/  @!P3 IMAD R19, R0, R19, R6 ;  /* 0x000000130013b224 */ /* 0x000fe200078e0206 */
[-C--:B------:R-:W-:Y:S01]  /*07b0*/  @!P3 MOV R6, R4.reuse ;  /* 0x000000040006b202 */ /* 0x080fe20000000f00 */
[----:B------:R-:W-:Y:S01]  /*07c0*/  ULDC.64 UR6, c[0x0][0x290] ;  /* 0x0000a40000067ab9 */ /* 0x000fe20000000a00 */
[----:B------:R-:W-:Y:S02]  /*07d0*/  @P4 LOP3.LUT R2, R2, 0x400000, RZ, 0xfc, !PT ;  /* 0x0040000002024812 */ /* 0x000fe400078efcff */
[----:B------:R-:W-:Y:S01]  /*07e0*/  @!P4 MOV R34, R4 ;  /* 0x000000040022c202 */ /* 0x000fe20000000f00 */
[----:B------:R-:W-:Y:S01]  /*07f0*/  @!P3 IMAD.WIDE.U32 R16, R0, R18, R6 ;  /* 0x000000120010b225 */ /* 0x000fe200078e0006 */
[----:B------:R-:W3:Y:S04]  /*0800*/  @!P6 LDC.64 R12, c[0x0][0x230] ;  /* 0x00008c00ff0ceb82 */ /* 0x000ee80000000a00 */
[----:B------:R-:W-:Y:S01]  /*0810*/  @!P3 IADD3 R19, R17, R19, RZ ;  /* 0x000000131113b210 */ /* 0x000fe20007ffe0ff */
[----:B--2---:R-:W-:Y:S01]  /*0820*/  @!P6 IMAD R18, R11, R14, RZ ;  /* 0x0000000e0b12e224 */ /* 0x004fe200078e02ff */
[----:B------:R-:W-:-:S02]  /*0830*/  @!P3 SHF.L.U32 R17, R16, 0x1, RZ ;  /* 0x000000011011b819 */ /* 0x000fc400000006ff */
[----:B------:R-:W-:Y:S01]  /*0840*/  @!P3 SHF.L.U64.HI R22, R16, 0x1, R19 ;  /* 0x000000011016b819 */ /* 0x000fe20000010213 */
[----:B------:R-:W2:Y:S01]  /*0850*/  @!P6 LDC.64 R10, c[0x0][0x228] ;  /* 0x00008a00ff0aeb82 */ /* 0x000ea20000000a00 */
[----:B-1----:R-:W-:Y:S01]  /*0860*/  @!P3 IADD3 R66, P1, R17, R66, RZ ;  /* 0x000000421142b210 */ /* 0x002fe20007f3e0ff */
[----:B------:R-:W-:Y:S01]  /*0870*/  @!P6 IMAD R33, R23, R15, R18 ;  /* 0x0000000f1721e224 */ /* 0x000fe200078e0212 */
[----:B------:R-:W-:Y:S02]  /*0880*/  ISETP.GE.OR.EX P3, PT, R27, UR19, P0, P2 ;  /* 0x000000131b007c0c */ /* 0x000fe40008766720 */
[----:B------:R-:W-:Y:S01]  /*0890*/  LOP3.LUT P2, RZ, R2, 0x2000000, RZ, 0xc0, !PT ;  /* 0x0200000002ff7812 */ /* 0x000fe2000784c0ff */
[----:B------:R-:W-:Y:S01]  /*08a0*/  STL [R1+0x8b4], R66 ;  /* 0x0008b44201007387 */ /* 0x000fe20000100800 */
[----:B------:R-:W-:Y:S01]  /*08b0*/  @!P6 MOV R18, R4 ;  /* 0x000000040012e202 */ /* 0x000fe20000000f00 */
[----:B------:R-:W1:Y:S01]  /*08c0*/  @!P5 LDC.64 R24, c[0x0][0x288] ;  /* 0x0000a200ff18db82 */ /* 0x000e620000000a00 */
[----:B------:R-:W-:-:S02]  /*08d0*/  @!P6 MOV R19, R7 ;  /* 0x000000070013e202 */ /* 0x000fc40000000f00 */
[----:B------:R-:W-:Y:S01]  /*08e0*/  LOP3.LUT R2, R2, 0xffdfffff, RZ, 0xc0, !PT ;  /* 0xffdfffff02027812 */ /* 0x000fe200078ec0ff */
[----:B------:R-:W-:-:S04]  /*08f0*/  @!P6 IMAD.WIDE.U32 R18, R23, R14, R18 ;  /* 0x0000000e1712e225 */ /* 0x000fc800078e0012 */
[----:B------:R-:W4:Y:S01]  /*0900*/  @!P4 LDC.64 R14, c[0x0][0x288] ;  /* 0x0000a200ff0ecb82 */ /* 0x000f220000000a00 */
[----:B------:R-:W-:Y:S02]  /*0910*/  @P3 LOP3.LUT R2, R2, 0x200000, RZ, 0xfc, !PT ;  /* 0x0020000002023812 */ /* 0x000fe400078efcff */
[----:B------:R-:W-:Y:S02]  /*0920*/  @!P2 IADD3.X R67, R22, R67, RZ, P1, !PT ;  /* 0x000000431643a210 */ /* 0x000fe40000ffe4ff */
[----:B0-----:R-:W-:Y:S02]  /*0930*/  @!P2 IADD3 R8, P1, R17, R8, RZ ;  /* 0x000000081108a210 */ /* 0x001fe40007f3e0ff */
[----:B------:R-:W-:Y:S01]  /*0940*/  @!P6 IADD3 R19, R19, R33, RZ ;  /* 0x000000211313e210 */ /* 0x000fe20007ffe0ff */
[----:B------:R-:W0:Y:S01]  /*0950*/  @!P5 LDC.64 R16, c[0x0][0x230] ;  /* 0x00008c00ff10db82 */ /* 0x000e220000000a00 */
[----:B------:R-:W-:Y:S01]  /*0960*/  @!P6 SHF.L.U32 R33, R18, 0x1, RZ ;  /* 0x000000011221e819 */ /* 0x000fe200000006ff */
[----:B------:R-:W-:Y:S01]  /*0970*/  STL [R1+0x8b0], R67 ;  /* 0x0008b04301007387 */ /* 0x000fe20000100800 */
[----:B------:R-:W-:-:S02]  /*0980*/  @!P2 IADD3.X R9, R22, R9, RZ, P1, !PT ;  /* 0x000000091609a210 */ /* 0x000fc40000ffe4ff */
[----:B------:R-:W-:Y:S02]  /*0990*/  @!P6 SHF.L.U64.HI R28, R18, 0x1, R19 ;  /* 0x00000001121ce819 */ /* 0x000fe40000010213 */
[----:B---3--:R-:W-:Y:S01]  /*09a0*/  @!P6 IADD3 R12, P1, R33, R12, RZ ;  /* 0x0000000c210ce210 */ /* 0x008fe20007f3e0ff */
[----:B------:R-:W3:Y:S01]  /*09b0*/  @!P5 LDC.64 R18, c[0x0][0x228] ;  /* 0x00008a00ff12db82 */ /* 0x000ee20000000a00 */
[----:B-1----:R-:W-:Y:S01]  /*09c0*/  @!P5 IMAD R31, R31, R24, RZ ;  /* 0x000000181f1fd224 */ /* 0x002fe200078e02ff */
[----:B------:R-:W-:Y:S01]  /*09d0*/  LOP3.LUT R2, R2, 0xffefffff, RZ, 0xc0, !PT ;  /* 0xffefffff02027812 */ /* 0x000fe200078ec0ff */
[----:B------:R-:W-:Y:S01]  /*09e0*/  STL.64 [R1+0x8b8], R8 ;  /* 0x0008b80801007387 */ /* 0x000fe20000100a00 */
[----:B------:R-:W-:Y:S01]  /*09f0*/  @!P6 IADD3.X R13, R28, R13, RZ, P1, !PT ;  /* 0x0000000d1c0de210 */ /* 0x000fe20000ffe4ff */
[----:B------:R-:W-:Y:S01]  /*0a00*/  @!P5 IMAD R31, R26, R25, R31 ;  /* 0x000000191a1fd224 */ /* 0x000fe200078e021f */
[----:B--2---:R-:W-:Y:S01]  /*0a10*/  @!P6 IADD3 R10, P1, R33, R10, RZ ;  /* 0x0000000a210ae210 */ /* 0x004fe20007f3e0ff */
[----:B------:R-:W-:Y:S01]  /*0a20*/  STL.64 [R1+0x690], R4 ;  /* 0x0006900401007387 */ /* 0x000fe20000100a00 */
[----:B------:R-:W-:Y:S01]  /*0a30*/  @!P5 MOV R33, R7 ;  /* 0x000000070021d202 */ /* 0x000fe20000000f00 */
[----:B------:R-:W1:Y:S01]  /*0a40*/  @!P3 LDC.64 R22, c[0x0][0x288] ;  /* 0x0000a200ff16bb82 */ /* 0x000e620000000a00 */
[----:B----4-:R-:W-:Y:S01]  /*0a50*/  @!P4 IMAD R29, R29, R14, RZ ;  /* 0x0000000e1d1dc224 */ /* 0x010fe200078e02ff */
[----:B------:R-:W-:Y:S01]  /*0a60*/  @!P6 IADD3.X R11, R28, R11, RZ, P1, !PT ;  /* 0x0000000b1c0be210 */ /* 0x000fe20000ffe4ff */
[----:B------:R2:W-:Y:S01]  /*0a70*/  STL [R1+0x8ac], R12 ;  /* 0x0008ac0c01007387 */ /* 0x0005e20000100800 */
[----:B------:R-:W-:-:S03]  /*0a80*/  @!P5 IMAD.WIDE.U32 R32, R26, R24, R32 ;  /* 0x000000181a20d225 */ /* 0x000fc600078e0020 */
[----:B------:R4:W-:Y:S01]  /*0a90*/  STL [R1+0x8a8], R13 ;  /* 0x0008a80d01007387 */ /* 0x0009e20000100800 */
[----:B------:R-:W2:Y:S01]  /*0aa0*/  @!P4 LDC.64 R24, c[0x0][0x230] ;  /* 0x00008c00ff18cb82 */ /* 0x000ea20000000a00 */
[----:B------:R-:W-:Y:S01]  /*0ab0*/  @!P5 IADD3 R35, R33, R31, RZ ;  /* 0x0000001f2123d210 */ /* 0x000fe20007ffe0ff */
[----:B------:R-:W-:Y:S01]  /*0ac0*/  @!P4 IMAD R15, R20, R15, R29 ;  /* 0x0000000f140fc224 */ /* 0x000fe200078e021d */
[C---:B------:R-:W-:Y:S02]  /*0ad0*/  @!P5 SHF.L.U32 R33, R32.reuse, 0x1, RZ ;  /* 0x000000012021d819 */ /* 0x040fe400000006ff */
[----:B------:R-:W-:Y:S02]  /*0ae0*/  @!P5 SHF.L.U64.HI R26, R32, 0x1, R35 ;  /* 0x00000001201ad819 */ /* 0x000fe40000010223 */
[----:B------:R-:W-:Y:S01]  /*0af0*/  @!P4 MOV R35, R7 ;  /* 0x000000070023c202 */ /* 0x000fe20000000f00 */
[----:B------:R-:W4:Y:S01]  /*0b00*/  @!P4 LDC.64 R30, c[0x0][0x228] ;  /* 0x00008a00ff1ecb82 */ /* 0x000f220000000a00 */
[----:B0-----:R-:W-:Y:S01]  /*0b10*/  @!P5 IADD3 R16, P1, R33, R16, RZ ;  /* 0x000000102110d210 */ /* 0x001fe20007f3e0ff */
[----:B------:R-:W-:-:S03]  /*0b20*/  @!P4 IMAD.WIDE.U32 R34, R20, R14, R34 ;  /* 0x0000000e1422c225 */ /* 0x000fc600078e0022 */
[----:B------:R-:W-:Y:S01]  /*0b30*/  @!P5 IADD3.X R17, R26, R17, RZ, P1, !PT ;  /* 0x000000111a11d210 */ /* 0x000fe20000ffe4ff */
[----:B------:R0:W-:Y:S01]  /*0b40*/  STL [R1+0x8a4], R16 ;  /* 0x0008a41001007387 */ /* 0x0001e20000100800 */
[----:B---3--:R-:W-:Y:S01]  /*0b50*/  @!P5 IADD3 R14, P1, R33, R18, RZ ;  /* 0x00000012210ed210 */ /* 0x008fe20007f3e0ff */
[----:B------:R-:W3:Y:S01]  /*0b60*/  @!P3 LDC.64 R28, c[0x0][0x230] ;  /* 0x00008c00ff1cbb82 */ /* 0x000ee20000000a00 */
[----:B------:R-:W-:Y:S01]  /*0b70*/  @!P4 IADD3 R35, R35, R15, RZ ;  /* 0x0000000f2323c210 */ /* 0x000fe20007ffe0ff */
[----:B-1----:R-:W-:Y:S01]  /*0b80*/  @!P3 IMAD R18, R27, R22, RZ ;  /* 0x000000161b12b224 */ /* 0x002fe200078e02ff */
[C---:B------:R-:W-:Y:S01]  /*0b90*/  @!P4 SHF.L.U32 R27, R34.reuse, 0x1, RZ ;  /* 0x00000001221bc819 */ /* 0x040fe200000006ff */
[----:B------:R1:W-:Y:S01]  /*0ba0*/  STL [R1+0x8a0], R17 ;  /* 0x0008a01101007387 */ /* 0x0003e20000100800 */
[----:B------:R-:W-:Y:S01]  /*0bb0*/  @!P4 SHF.L.U64.HI R34, R34, 0x1, R35 ;  /* 0x000000012222c819 */ /* 0x000fe20000010223 */
[----:B------:R-:W-:Y:S01]  /*0bc0*/  @!P3 IMAD R35, R21, R23, R18 ;  /* 0x000000171523b224 */ /* 0x000fe200078e0212 */
[----:B------:R-:W-:Y:S01]  /*0bd0*/  @!P5 IADD3.X R15, R26, R19, RZ, P1, !PT ;  /* 0x000000131a0fd210 */ /* 0x000fe20000ffe4ff */
[----:B------:R-:W0:Y:S01]  /*0be0*/  @!P3 LDC.64 R32, c[0x0][0x228] ;  /* 0x00008a00ff20bb82 */ /* 0x000e220000000a00 */
[----:B------:R-:W-:-:S02]  /*0bf0*/  @!P3 MOV R18, R4 ;  /* 0x000000040012b202 */ /* 0x000fc40000000f00 */
[----:B------:R-:W-:Y:S02]  /*0c00*/  @!P3 MOV R19, R7 ;  /* 0x000000070013b202 */ /* 0x000fe40000000f00 */
[----:B--2---:R-:W-:Y:S01]  /*0c10*/  @!P4 IADD3 R20, P1, R27, R24, RZ ;  /* 0x000000181b14c210 */ /* 0x004fe20007f3e0ff */
[----:B------:R-:W-:-:S03]  /*0c20*/  @!P3 IMAD.WIDE.U32 R22, R21, R22, R18 ;  /* 0x000000161516b225 */ /* 0x000fc600078e0012 */
[----:B------:R-:W-:Y:S01]  /*0c30*/  @!P4 IADD3.X R21, R34, R25, RZ, P1, !PT ;  /* 0x000000192215c210 */ /* 0x000fe20000ffe4ff */
[----:B------:R2:W-:Y:S01]  /*0c40*/  STL [R1+0x89c], R20 ;  /* 0x00089c1401007387 */ /* 0x0005e20000100800 */
[----:B----4-:R-:W-:Y:S02]  /*0c50*/  @!P4 IADD3 R18, P1, R27, R30, RZ ;  /* 0x0000001e1b12c210 */ /* 0x010fe40007f3e0ff */
[----:B------:R-:W-:Y:S01]  /*0c60*/  @!P3 IADD3 R25, R23, R35, RZ ;  /* 0x000000231719b210 */ /* 0x000fe20007ffe0ff */
[----:B------:R4:W-:Y:S01]  /*0c70*/  STL [R1+0x898], R21 ;  /* 0x0008981501007387 */ /* 0x0009e20000100800 */
[----:B------:R-:W-:Y:S02]  /*0c80*/  @!P3 SHF.L.U32 R23, R22, 0x1, RZ ;  /* 0x000000011617b819 */ /* 0x000fe400000006ff */
[----:B------:R-:W-:Y:S02]  /*0c90*/  @!P4 IADD3.X R19, R34, R31, RZ, P1, !PT ;  /* 0x0000001f2213c210 */ /* 0x000fe40000ffe4ff */
[----:B------:R-:W-:-:S02]  /*0ca0*/  @!P3 SHF.L.U64.HI R26, R22, 0x1, R25 ;  /* 0x00000001161ab819 */ /* 0x000fc40000010219 */
[----:B---3--:R-:W-:-:S04]  /*0cb0*/  @!P3 IADD3 R24, P1, R23, R28, RZ ;  /* 0x0000001c1718b210 */ /* 0x008fc80007f3e0ff */
[----:B------:R-:W-:Y:S01]  /*0cc0*/  @!P3 IADD3.X R25, R26, R29, RZ, P1, !PT ;  /* 0x0000001d1a19b210 */ /* 0x000fe20000ffe4ff */
[----:B------:R-:W-:Y:S01]  /*0cd0*/  VIADD R29, R0, 0x28 ;  /* 0x00000028001d7836 */ /* 0x000fe20000000000 */
[----:B0-----:R-:W-:Y:S01]  /*0ce0*/  @!P3 IADD3 R22, P1, R23, R32, RZ ;  /* 0x000000201716b210 */ /* 0x001fe20007f3e0ff */
[----:B------:R-:W-:Y:S03]  /*0cf0*/  STL [R1+0x894], R24 ;  /* 0x0008941801007387 */ /* 0x000fe60000100800 */
[----:B------:R-:W-:Y:S01]  /*0d00*/  @!P3 IADD3.X R23, R26, R33, RZ, P1, !PT ;  /* 0x000000211a17b210 */ /* 0x000fe20000ffe4ff */
[----:B------:R-:W-:Y:S01]  /*0d10*/  STL [R1+0x890], R25 ;  /* 0x0008901901007387 */ /* 0x000fe20000100800 */
[----:B------:R-:W-:Y:S02]  /*0d20*/  ISETP.GE.U32.AND P1, PT, R29, UR18, PT ;  /* 0x000000121d007c0c */ /* 0x000fe4000bf26070 */
[----:B------:R-:W-:-:S04]  /*0d30*/  SHF.R.S32.HI R27, RZ, 0x1f, R29 ;  /* 0x0000001fff1b7819 */ /* 0x000fc8000001141d */
[----:B------:R-:W-:-:S13]  /*0d40*/  ISETP.GE.OR.EX P2, PT, R27, UR19, P0, P1 ;  /* 0x000000131b007c0c */ /* 0x000fda0008746710 */
[----:B------:R-:W0:Y:S01]  /*0d50*/  @!P2 LDC.64 R30, c[0x0][0x288] ;  /* 0x0000a200ff1eab82 */ /* 0x000e220000000a00 */
[----:B------:R-:W-:-:S04]  /*0d60*/  @P2 LOP3.LUT R2, R2, 0x100000, RZ, 0xfc, !PT ;  /* 0x0010000002022812 */ /* 0x000fc800078efcff */
[----:B------:R-:W-:-:S03]  /*0d70*/  LOP3.LUT R2, R2, 0xfff7ffff, RZ, 0xc0, !PT ;  /* 0xfff7ffff02027812 */ /* 0x000fc600078ec0ff */
[----:B------:R-:W3:Y:S01]  /*0d80*/  @!P2 LDC.64 R32, c[0x0][0x230] ;  /* 0x00008c00ff20ab82 */ /* 0x000ee20000000a00 */
[----:B0-----:R-:W-:Y:S01]  /*0d90*/  @!P2 IMAD R26, R27, R30, RZ ;  /* 0x0000001e1b1aa224 */ /* 0x001fe200078e02ff */
[----:B------:R-:W-:-:S03]  /*0da0*/  @!P2 MOV R27, R7 ;  /* 0x00000007001ba202 */ /* 0x000fc60000000f00 */
[----:B------:R-:W-:Y:S01]  /*0db0*/  @!P2 IMAD R31, R29, R31, R26 ;  /* 0x0000001f1d1fa224 */ /* 0x000fe200078e021a */
[----:B------:R-:W-:-:S05]  /*0dc0*/  @!P2 MOV R26, R4 ;  /* 0x00000004001aa202 */ /* 0x000fca0000000f00 */
[----:B------:R-:W-:-:S05]  /*0dd0*/  @!P2 IMAD.WIDE.U32 R26, R29, R30, R26 ;  /* 0x0000001e1d1aa225 */ /* 0x000fca00078e001a */
[----:B------:R-:W-:Y:S02]  /*0de0*/  @!P2 IADD3 R29, R27, R31, RZ ;  /* 0x0000001f1b1da210 */ /* 0x000fe40007ffe0ff */
[C---:B------:R-:W-:Y:S02]  /*0df0*/  @!P2 SHF.L.U32 R27, R26.reuse, 0x1, RZ ;  /* 0x000000011a1ba819 */ /* 0x040fe400000006ff */
[----:B------:R-:W-:Y:S02]  /*0e00*/  @!P2 SHF.L.U64.HI R30, R26, 0x1, R29 ;  /* 0x000000011a1ea819 */ /* 0x000fe4000001021d */
[----:B---3--:R-:W-:-:S04]  /*0e10*/  @!P2 IADD3 R28, P1, R27, R32, RZ ;  /* 0x000000201b1ca210 */ /* 0x008fc80007f3e0ff */
[----:B------:R-:W-:Y:S01]  /*0e20*/  @!P2 IADD3.X R29, R30, R33, RZ, P1, !PT ;  /* 0x000000211e1da210 */ /* 0x000fe20000ffe4ff */
[----:B------:R-:W-:Y:S01]  /*0e30*/  STL [R1+0x88c], R28 ;  /* 0x00088c1c01007387 */ /* 0x000fe20000100800 */
[----:B------:R-:W0:Y:S01]  /*0e40*/  @!P2 LDC.64 R32, c[0x0][0x228] ;  /* 0x00008a00ff20ab82 */ /* 0x000e220000000a00 */
[----:B------:R-:W-:Y:S02]  /*0e50*/  PRMT R12, RZ, 0x7610, R12 ;  /* 0x00007610ff0c7816 */ /* 0x000fe4000000000c */
[----:B------:R-:W-:Y:S01]  /*0e60*/  PRMT R13, RZ, 0x7610, R13 ;  /* 0x00007610ff0d7816 */ /* 0x000fe2000000000d */
[----:B------:R-:W-:Y:S01]  /*0e70*/  STL [R1+0x888], R29 ;  /* 0x0008881d01007387 */ /* 0x000fe20000100800 */
[----:B0-----:R-:W-:-:S04]  /*0e80*/  @!P2 IADD3 R26, P1, R27, R32, RZ ;  /* 0x000000201b1aa210 */ /* 0x001fc80007f3e0ff */
[----:B------:R-:W-:Y:S02]  /*0e90*/  @!P2 IADD3.X R27, R30, R33, RZ, P1, !PT ;  /* 0x000000211e1ba210 */ /* 0x000fe40000ffe4ff */
[----:B------:R-:W-:-:S04]  /*0ea0*/  IADD3 R33, R0, 0x30, RZ ;  /* 0x0000003000217810 */ /* 0x000fc80007ffe0ff */
[----:B------:R-:W-:Y:S02]  /*0eb0*/  SHF.R.S32.HI R31, RZ, 0x1f, R33 ;  /* 0x0000001fff1f7819 */ /* 0x000fe40000011421 */
[----:B------:R-:W-:-:S04]  /*0ec0*/  ISETP.GE.U32.AND P1, PT, R33, UR18, PT ;  /* 0x0000001221007c0c */ /* 0x000fc8000bf26070 */
        /* <DEDUP_REMOVED lines=13> */
[----:B---3--:R-:W-:Y:S02]  /*0fa0*/  @!P2 IADD3 R32, P1, R31, R36, RZ ;  /* 0x000000241f20a210 */ /* 0x008fe40007f3e0ff */
[----:B------:R-:W-:Y:S02]  /*0fb0*/  SHF.R.S32.HI R35, RZ, 0x1f, R39 ;  /* 0x0000001fff237819 */ /* 0x000fe40000011427 */
[----:B------:R-:W-:Y:S01]  /*0fc0*/  @!P2 IADD3.X R33, R34, R37, RZ, P1, !PT ;  /* 0x000000252221a210 */ /* 0x000fe20000ffe4ff */
[----:B------:R-:W-:Y:S01]  /*0fd0*/  STL [R1+0x884], R32 ;  /* 0x0008842001007387 */ /* 0x000fe20000100800 */
[----:B------:R-:W0:Y:S01]  /*0fe0*/  @!P2 LDC.64 R36, c[0x0][0x228] ;  /* 0x00008a00ff24ab82 */ /* 0x000e220000000a00 */
[----:B------:R-:W-:-:S02]  /*0ff0*/  PRMT R16, RZ, 0x7610, R16 ;  /* 0x00007610ff107816 */ /* 0x000fc40000000010 */
[----:B-1----:R-:W-:Y:S01]  /*1000*/  PRMT R17, RZ, 0x7610, R17 ;  /* 0x00007610ff117816 */ /* 0x002fe20000000011 */
[----:B------:R-:W-:Y:S01]  /*1010*/  STL [R1+0x880], R33 ;  /* 0x0008802101007387 */ /* 0x000fe20000100800 */
[----:B0-----:R-:W-:-:S04]  /*1020*/  @!P2 IADD3 R30, P1, R31, R36, RZ ;  /* 0x000000241f1ea210 */ /* 0x001fc80007f3e0ff */
[----:B------:R-:W-:Y:S02]  /*1030*/  @!P2 IADD3.X R31, R34, R37, RZ, P1, !PT ;  /* 0x00000025221fa210 */ /* 0x000fe40000ffe4ff */
[----:B------:R-:W-:-:S04]  /*1040*/  ISETP.GE.U32.AND P1, PT, R39, UR18, PT ;  /* 0x0000001227007c0c */ /* 0x000fc8000bf26070 */
[----:B------:R-:W-:-:S13]  /*1050*/  ISETP.GE.OR.EX P2, PT, R35, UR19, P0, P1 ;  /* 0x0000001323007c0c */ /* 0x000fda0008746710 */
[----:B------:R-:W0:Y:S01]  /*1060*/  @!P2 LDC.64 R40, c[0x0][0x288] ;  /* 0x0000a200ff28ab82 */ /* 0x000e220000000a00 */
[----:B------:R-:W-:-:S04]  /*1070*/  @P2 LOP3.LUT R2, R2, 0x40000, RZ, 0xfc, !PT ;  /* 0x0004000002022812 */ /* 0x000fc800078efcff */
[----:B------:R-:W-:-:S03]  /*1080*/  LOP3.LUT R2, R2, 0xfffdffff, RZ, 0xc0, !PT ;  /* 0xfffdffff02027812 */ /* 0x000fc600078ec0ff */
[----:B------:R-:W1:Y:S01]  /*1090*/  @!P2 LDC.64 R36, c[0x0][0x230] ;  /* 0x00008c00ff24ab82 */ /* 0x000e620000000a00 */
[----:B0-----:R-:W-:Y:S01]  /*10a0*/  @!P2 IMAD R34, R35, R40, RZ ;  /* 0x000000282322a224 */ /* 0x001fe200078e02ff */
[----:B------:R-:W-:-:S03]  /*10b0*/  @!P2 MOV R35, R7 ;  /* 0x000000070023a202 */ /* 0x000fc60000000f00 */
[----:B------:R-:W-:Y:S01]  /*10c0*/  @!P2 IMAD R41, R39, R41, R34 ;  /* 0x000000292729a224 */ /* 0x000fe200078e0222 */
[----:B------:R-:W-:-:S05]  /*10d0*/  @!P2 MOV R34, R4 ;  /* 0x000000040022a202 */ /* 0x000fca0000000f00 */
[----:B------:R-:W-:-:S05]  /*10e0*/  @!P2 IMAD.WIDE.U32 R34, R39, R40, R34 ;  /* 0x000000282722a225 */ /* 0x000fca00078e0022 */
[----:B------:R-:W-:Y:S02]  /*10f0*/  @!P2 IADD3 R39, R35, R41, RZ ;  /* 0x000000292327a210 */ /* 0x000fe40007ffe0ff */
[----:B------:R-:W0:Y:S01]  /*1100*/  @!P2 LDC.64 R40, c[0x0][0x228] ;  /* 0x00008a00ff28ab82 */ /* 0x000e220000000a00 */
[C---:B------:R-:W-:Y:S02]  /*1110*/  @!P2 SHF.L.U32 R35, R34.reuse, 0x1, RZ ;  /* 0x000000012223a819 */ /* 0x040fe400000006ff */
[----:B------:R-:W-:Y:S02]  /*1120*/  @!P2 SHF.L.U64.HI R38, R34, 0x1, R39 ;  /* 0x000000012226a819 */ /* 0x000fe40000010227 */
[----:B-1----:R-:W-:Y:S02]  /*1130*/  @!P2 IADD3 R36, P1, R35, R36, RZ ;  /* 0x000000242324a210 */ /* 0x002fe40007f3e0ff */
[----:B------:R-:W-:Y:S02]  /*1140*/  SHF.R.S32.HI R39, RZ, 0x1f, R43 ;  /* 0x0000001fff277819 */ /* 0x000fe4000001142b */
[----:B------:R-:W-:Y:S01]  /*1150*/  @!P2 IADD3.X R37, R38, R37, RZ, P1, !PT ;  /* 0x000000252625a210 */ /* 0x000fe20000ffe4ff */
[----:B------:R-:W-:Y:S01]  /*1160*/  STL [R1+0x87c], R36 ;  /* 0x00087c2401007387 */ /* 0x000fe20000100800 */
[----:B--2---:R-:W-:-:S02]  /*1170*/  PRMT R20, RZ, 0x7610, R20 ;  /* 0x00007610ff147816 */ /* 0x004fc40000000014 */
[----:B----4-:R-:W-:Y:S01]  /*1180*/  PRMT R21, RZ, 0x7610, R21 ;  /* 0x00007610ff157816 */ /* 0x010fe20000000015 */
        /* <DEDUP_REMOVED lines=18> */
[----:B-1----:R-:W-:-:S04]  /*12b0*/  @!P2 IADD3 R40, P1, R39, R40, RZ ;  /* 0x000000282728a210 */ /* 0x002fc80007f3e0ff */
[----:B------:R-:W-:Y:S02]  /*12c0*/  @!P2 IADD3.X R41, R42, R41, RZ, P1, !PT ;  /* 0x000000292a29a210 */ /* 0x000fe40000ffe4ff */
        /* <DEDUP_REMOVED lines=12> */
[----:B------:R-:W-:Y:S02]  /*1390*/  @!P2 IMAD.WIDE.U32 R42, R49, R42, R46 ;  /* 0x0000002a312aa225 */ /* 0x000fe400078e002e */
[----:B------:R-:W0:Y:S03]  /*13a0*/  @!P2 LDC.64 R48, c[0x0][0x228] ;  /* 0x00008a00ff30ab82 */ /* 0x000e260000000a00 */
[----:B------:R-:W-:Y:S02]  /*13b0*/  @!P2 IADD3 R47, R43, R51, RZ ;  /* 0x000000332b2fa210 */ /* 0x000fe40007ffe0ff */
[C---:B------:R-:W-:Y:S02]  /*13c0*/  @!P2 SHF.L.U32 R43, R42.reuse, 0x1, RZ ;  /* 0x000000012a2ba819 */ /* 0x040fe400000006ff */
[----:B------:R-:W-:Y:S02]  /*13d0*/  @!P2 SHF.L.U64.HI R46, R42, 0x1, R47 ;  /* 0x000000012a2ea819 */ /* 0x000fe4000001022f */
[----:B-1----:R-:W-:-:S02]  /*13e0*/  @!P2 IADD3 R44, P1, R43, R44, RZ ;  /* 0x0000002c2b2ca210 */ /* 0x002fc40007f3e0ff */
[----:B------:R-:W-:Y:S02]  /*13f0*/  SHF.R.S32.HI R51, RZ, 0x1f, R53 ;  /* 0x0000001fff337819 */ /* 0x000fe40000011435 */
        /* <DEDUP_REMOVED lines=9> */
[----:B0-----:R-:W-:Y:S02]  /*1490*/  @!P2 IMAD R50, R51, R46, RZ ;  /* 0x0000002e3332a224 */ /* 0x001fe400078e02ff */
[----:B------:R-:W-:Y:S02]  /*14a0*/  @!P2 IMAD.MOV.U32 R51, RZ, RZ, R7 ;  /* 0x000000ffff33a224 */ /* 0x000fe400078e0007 */
[----:B------:R-:W-:Y:S01]  /*14b0*/  @!P2 IMAD R47, R53, R47, R50 ;  /* 0x0000002f352fa224 */ /* 0x000fe200078e0232 */
[----:B------:R-:W-:-:S05]  /*14c0*/  @!P2 MOV R50, R4 ;  /* 0x000000040032a202 */ /* 0x000fca0000000f00 */
[----:B------:R-:W-:-:S05]  /*14d0*/  @!P2 IMAD.WIDE.U32 R50, R53, R46, R50 ;  /* 0x0000002e3532a225 */ /* 0x000fca00078e0032 */
[----:B------:R-:W-:Y:S02]  /*14e0*/  @!P2 IADD3 R47, R51, R47, RZ ;  /* 0x0000002f332fa210 */ /* 0x000fe40007ffe0ff */
[C---:B------:R-:W-:Y:S02]  /*14f0*/  @!P2 SHF.L.U32 R51, R50.reuse, 0x1, RZ ;  /* 0x000000013233a819 */ /* 0x040fe400000006ff */
[----:B------:R-:W-:Y:S02]  /*1500*/  @!P2 SHF.L.U64.HI R50, R50, 0x1, R47 ;  /* 0x000000013232a819 */ /* 0x000fe4000001022f */
[----:B------:R-:W0:Y:S01]  /*1510*/  @!P2 LDC.64 R46, c[0x0][0x228] ;  /* 0x00008a00ff2eab82 */ /* 0x000e220000000a00 */
        /* <DEDUP_REMOVED lines=45> */
[----:B------:R-:W-:Y:S02]  /*17f0*/  @!P2 MOV R61, R7 ;  /* 0x00000007003da202 */ /* 0x000fe40000000f00 */
[----:B------:R-:W-:-:S04]  /*1800*/  @P2 LOP3.LUT R2, R2, 0x1000, RZ, 0xfc, !PT ;  /* 0x0000100002022812 */ /* 0x000fc800078efcff */
[----:B------:R-:W-:Y:S01]  /*1810*/  LOP3.LUT R2, R2, 0xfffff7ff, RZ, 0xc0, !PT ;  /* 0xfffff7ff02027812 */ /* 0x000fe200078ec0ff */
[----:B------:R-:W1:Y:S01]  /*1820*/  @!P2 LDC.64 R58, c[0x0][0x230] ;  /* 0x00008c00ff3aab82 */ /* 0x000e620000000a00 */
[----:B0-----:R-:W-:-:S04]  /*1830*/  @!P2 IMAD R60, R60, R62, RZ ;  /* 0x0000003e3c3ca224 */ /* 0x001fc800078e02ff */
[----:B------:R-:W-:Y:S01]  /*1840*/  @!P2 IMAD R63, R64, R63, R60 ;  /* 0x0000003f403fa224 */ /* 0x000fe200078e023c */
[----:B------:R-:W-:-:S05]  /*1850*/  @!P2 MOV R60, R4 ;  /* 0x00000004003ca202 */ /* 0x000fca0000000f00 */
[----:B------:R-:W-:Y:S01]  /*1860*/  @!P2 IMAD.WIDE.U32 R60, R64, R62, R60 ;  /* 0x0000003e403ca225 */ /* 0x000fe200078e003c */
[----:B------:R-:W-:-:S04]  /*1870*/  IADD3 R64, R0, 0x70, RZ ;  /* 0x0000007000407810 */ /* 0x000fc80007ffe0ff */
[----:B------:R-:W-:Y:S02]  /*1880*/  @!P2 IADD3 R63, R61, R63, RZ ;  /* 0x0000003f3d3fa210 */ /* 0x000fe40007ffe0ff */
[C---:B------:R-:W-:Y:S02]  /*1890*/  @!P2 SHF.L.U32 R61, R60.reuse, 0x1, RZ ;  /* 0x000000013c3da819 */ /* 0x040fe400000006ff */
[----:B------:R-:W-:Y:S02]  /*18a0*/  @!P2 SHF.L.U64.HI R60, R60, 0x1, R63 ;  /* 0x000000013c3ca819 */ /* 0x000fe4000001023f */
[----:B-1----:R-:W-:Y:S02]  /*18b0*/  @!P2 IADD3 R68, P1, R61, R58, RZ ;  /* 0x0000003a3d44a210 */ /* 0x002fe40007f3e0ff */
[----:B------:R-:W-:Y:S02]  /*18c0*/  SHF.R.S32.HI R62, RZ, 0x1f, R64 ;  /* 0x0000001fff3e7819 */ /* 0x000fe40000011440 */
[----:B------:R-:W-:-:S02]  /*18d0*/  @!P2 IADD3.X R69, R60, R59, RZ, P1, !PT ;  /* 0x0000003b3c45a210 */ /* 0x000fc40000ffe4ff */
[----:B------:R-:W0:Y:S03]  /*18e0*/  @!P2 LDC.64 R58, c[0x0][0x228] ;  /* 0x00008a00ff3aab82 */ /* 0x000e260000000a00 */
[----:B------:R-:W-:Y:S01]  /*18f0*/  @!P2 STL.64 [R1+0x220], R68 ;  /* 0x000220440100a387 */ /* 0x000fe20000100a00 */
[----:B0-----:R-:W-:-:S04]  /*1900*/  @!P2 IADD3 R8, P1, R61, R58, RZ ;  /* 0x0000003a3d08a210 */ /* 0x001fc80007f3e0ff */
[----:B------:R-:W-:Y:S02]  /*1910*/  @!P2 IADD3.X R9, R60, R59, RZ, P1, !PT ;  /* 0x0000003b3c09a210 */ /* 0x000fe40000ffe4ff */
[----:B------:R-:W-:-:S03]  /*1920*/  ISETP.GE.U32.AND P1, PT, R64, UR18, PT ;  /* 0x0000001240007c0c */ /* 0x000fc6000bf26070 */
[----:B------:R0:W-:Y:S01]  /*1930*/  @!P2 STL.64 [R1+0x5b0], R8 ;  /* 0x0005b0080100a387 */ /* 0x0001e20000100a00 */
[----:B------:R-:W-:-:S13]  /*1940*/  ISETP.GE.OR.EX P2, PT, R62, UR19, P0, P1 ;  /* 0x000000133e007c0c */ /* 0x000fda0008746710 */
[----:B------:R-:W1:Y:S01]  /*1950*/  @!P2 LDC.64 R58, c[0x0][0x288] ;  /* 0x0000a200ff3aab82 */ /* 0x000e620000000a00 */
[----:B------:R-:W-:Y:S02]  /*1960*/  @!P2 MOV R63, R7 ;  /* 0x00000007003fa202 */ /* 0x000fe40000000f00 */
[----:B------:R-:W-:-:S04]  /*1970*/  @P2 LOP3.LUT R2, R2, 0x800, RZ, 0xfc, !PT ;  /* 0x0000080002022812 */ /* 0x000fc800078efcff */
[----:B------:R-:W-:Y:S01]  /*1980*/  LOP3.LUT R2, R2, 0xfffffbff, RZ, 0xc0, !PT ;  /* 0xfffffbff02027812 */ /* 0x000fe200078ec0ff */
[----:B------:R-:W0:Y:S01]  /*1990*/  @!P2 LDC.64 R60, c[0x0][0x230] ;  /* 0x00008c00ff3cab82 */ /* 0x000e220000000a00 */
[----:B-1----:R-:W-:-:S04]  /*19a0*/  @!P2 IMAD R62, R62, R58, RZ ;  /* 0x0000003a3e3ea224 */ /* 0x002fc800078e02ff */
[----:B------:R-:W-:Y:S01]  /*19b0*/  @!P2 IMAD R59, R64, R59, R62 ;  /* 0x0000003b403ba224 */ /* 0x000fe200078e023e */
[----:B------:R-:W-:-:S05]  /*19c0*/  @!P2 MOV R62, R4 ;  /* 0x00000004003ea202 */ /* 0x000fca0000000f00 */
[----:B------:R-:W-:Y:S01]  /*19d0*/  @!P2 IMAD.WIDE.U32 R62, R64, R58, R62 ;  /* 0x0000003a403ea225 */ /* 0x000fe200078e003e */
[----:B------:R-:W-:-:S04]  /*19e0*/  IADD3 R64, R0, 0x78, RZ ;  /* 0x0000007800407810 */ /* 0x000fc80007ffe0ff */
[----:B------:R-:W-:Y:S02]  /*19f0*/  @!P2 IADD3 R59, R63, R59, RZ ;  /* 0x0000003b3f3ba210 */ /* 0x000fe40007ffe0ff */
[C---:B------:R-:W-:Y:S02]  /*1a00*/  @!P2 SHF.L.U32 R63, R62.reuse, 0x1, RZ ;  /* 0x000000013e3fa819 */ /* 0x040fe400000006ff */
[----:B------:R-:W-:Y:S02]  /*1a10*/  @!P2 SHF.L.U64.HI R62, R62, 0x1, R59 ;  /* 0x000000013e3ea819 */ /* 0x000fe4000001023b */
[----:B------:R-:W1:Y:S01]  /*1a20*/  @!P2 LDC.64 R58, c[0x0][0x228] ;  /* 0x00008a00ff3aab82 */ /* 0x000e620000000a00 */
[----:B0-----:R-:W-:-:S04]  /*1a30*/  @!P2 IADD3 R8, P1, R63, R60, RZ ;  /* 0x0000003c3f08a210 */ /* 0x001fc80007f3e0ff */
[----:B------:R-:W-:-:S05]  /*1a40*/  @!P2 IADD3.X R9, R62, R61, RZ, P1, !PT ;  /* 0x0000003d3e09a210 */ /* 0x000fca0000ffe4ff */
[----:B------:R1:W-:Y:S02]  /*1a50*/  @!P2 STL.64 [R1+0x5b8], R8 ;  /* 0x0005b8080100a387 */ /* 0x0003e40000100a00 */
[----:B-1----:R-:W-:-:S04]  /*1a60*/  @!P2 IADD3 R8, P1, R63, R58, RZ ;  /* 0x0000003a3f08a210 */ /* 0x002fc80007f3e0ff */
[----:B------:R-:W-:Y:S02]  /*1a70*/  @!P2 IADD3.X R9, R62, R59, RZ, P1, !PT ;  /* 0x0000003b3e09a210 */ /* 0x000fe40000ffe4ff */
[----:B------:R-:W-:Y:S02]  /*1a80*/  SHF.R.S32.HI R62, RZ, 0x1f, R64 ;  /* 0x0000001fff3e7819 */ /* 0x000fe40000011440 */
[----:B------:R-:W-:Y:S01]  /*1a90*/  ISETP.GE.U32.AND P1, PT, R64, UR18, PT ;  /* 0x0000001240007c0c */ /* 0x000fe2000bf26070 */
[----:B------:R0:W-:Y:S03]  /*1aa0*/  @!P2 STL.64 [R1+0x5a8], R8 ;  /* 0x0005a8080100a387 */ /* 0x0001e60000100a00 */
        /* <DEDUP_REMOVED lines=15> */
[----:B0-----:R-:W-:-:S05]  /*1ba0*/  @!P2 IADD3 R8, P1, R63, R60, RZ ;  /* 0x0000003c3f08a210 */ /* 0x001fca0007f3e0ff */
[----:B------:R-:W-:-:S05]  /*1bb0*/  @!P2 IMAD.X R9, R62, 0x1, R61, P1 ;  /* 0x000000013e09a824 */ /* 0x000fca00008e063d */
        /* <DEDUP_REMOVED lines=128> */
[----:B------:R-:W-:Y:S02]  /*23c0*/  @!P2 IMAD R59, R64, R59, R62 ;  /* 0x0000003b403ba224 */ /* 0x000fe400078e023e */
[----:B------:R-:W-:-:S04]  /*23d0*/  @!P2 IMAD.MOV.U32 R62, RZ, RZ, R4 ;  /* 0x000000ffff3ea224 */ /* 0x000fc800078e0004 */
        /* <DEDUP_REMOVED lines=117> */
[----:B------:R-:W-:Y:S01]  /*2b30*/  @!P2 IADD3 R59, R63, R59, RZ ;  /* 0x0000003b3f3ba210 */ /* 0x000fe20007ffe0ff */
[----:B------:R-:W-:-:S03]  /*2b40*/  @!P2 IMAD.SHL.U32 R63, R62, 0x2, RZ ;  /* 0x000000023e3fa824 */ /* 0x000fc600078e00ff */
        /* <DEDUP_REMOVED lines=111> */
[----:B------:R-:W-:-:S04]  /*3240*/  @!P2 IMAD.WIDE.U32 R62, R64, R58, R62 ;  /* 0x0000003a403ea225 */ /* 0x000fc800078e003e */
[----:B------:R-:W-:Y:S01]  /*3250*/  VIADD R64, R0, 0x100 ;  /* 0x0000010000407836 */ /* 0x000fe20000000000 */
        /* <DEDUP_REMOVED lines=137> */
[----:B------:R-:W-:-:S03]  /*3af0*/  IADD3 R64, R0, 0x130, RZ ;  /* 0x0000013000407810 */ /* 0x000fc60007ffe0ff */
[----:B------:R-:W-:Y:S01]  /*3b00*/  @!P2 IMAD.IADD R59, R63, 0x1, R59 ;  /* 0x000000013f3ba824 */ /* 0x000fe200078e023b */
[----:B------:R-:W-:-:S04]  /*3b10*/  @!P2 SHF.L.U32 R63, R62, 0x1, RZ ;  /* 0x000000013e3fa819 */ /* 0x000fc800000006ff */
        /* <DEDUP_REMOVED lines=120> */
[----:B-1----:R-:W-:-:S05]  /*42a0*/  @!P2 IADD3 R8, P1, R63, R58, RZ ;  /* 0x0000003a3f08a210 */ /* 0x002fca0007f3e0ff */
[----:B------:R-:W-:Y:S01]  /*42b0*/  @!P2 IMAD.X R9, R62, 0x1, R59, P1 ;  /* 0x000000013e09a824 */ /* 0x000fe200008e063b */
[----:B------:R-:W-:Y:S02]  /*42c0*/  SHF.R.S32.HI R62, RZ, 0x1f, R64 ;  /* 0x0000001fff3e7819 */ /* 0x000fe40000011440 */
[----:B------:R-:W-:Y:S02]  /*42d0*/  ISETP.GE.U32.AND P1, PT, R64, UR18, PT ;  /* 0x0000001240007c0c */ /* 0x000fe4000bf26070 */
[----:B------:R0:W-:Y:S02]  /*42e0*/  @!P2 STL.64 [R1+0x3d8], R8 ;  /* 0x0003d8080100a387 */ /* 0x0001e40000100a00 */
        /* <DEDUP_REMOVED lines=117> */
[----:B------:R-:W-:Y:S01]  /*4a40*/  @!P2 IMAD.MOV.U32 R63, RZ, RZ, R7 ;  /* 0x000000ffff3fa224 */ /* 0x000fe200078e0007 */
[----:B------:R-:W-:-:S04]  /*4a50*/  @P2 LOP3.LUT R3, R3, 0x200, RZ, 0xfc, !PT ;  /* 0x0000020003032812 */ /* 0x000fc800078efcff */
[----:B------:R-:W-:Y:S02]  /*4a60*/  LOP3.LUT R3, R3, 0xfffffeff, RZ, 0xc0, !PT ;  /* 0xfffffeff03037812 */ /* 0x000fe400078ec0ff */
        /* <DEDUP_REMOVED lines=205> */
[----:B------:R-:W-:-:S05]  /*5740*/  @P2 LOP3.LUT R3, R3, 0x1, RZ, 0xfc, !PT ;  /* 0x0000000103032812 */ /* 0x000fca00078efcff */
[----:B------:R-:W0:Y:S01]  /*5750*/  @!P2 LDC.64 R60, c[0x0][0x230] ;  /* 0x00008c00ff3cab82 */ /* 0x000e220000000a00 */
[----:B------:R-:W-:Y:S01]  /*5760*/  PRMT R24, RZ, 0x7610, R24 ;  /* 0x00007610ff187816 */ /* 0x000fe20000000018 */
[----:B------:R-:W-:Y:S01]  /*5770*/  STL [R1+0x83c], R3 ;  /* 0x00083c0301007387 */ /* 0x000fe20000100800 */
        /* <DEDUP_REMOVED lines=38> */
[----:B------:R0:W-:Y:S01]  /*59e0*/  @!P1 STL.64 [R1+0x2b0], R8 ;  /* 0x0002b00801009387 */ /* 0x0001e20000100a00 */
[----:B------:R-:W-:Y:S02]  /*59f0*/  LOP3.LUT P1, RZ, R2, 0x1000000, RZ, 0xc0, !PT ;  /* 0x0100000002ff7812 */ /* 0x000fe4000782c0ff */
[----:B------:R-:W-:Y:S02]  /*5a00*/  ISETP.GE.OR.EX P2, PT, R62, UR7, P0, P2 ;  /* 0x000000073e007c0c */ /* 0x000fe40008746720 */
[----:B------:R-:W-:-:S11]  /*5a10*/  LOP3.LUT R2, R2, 0x7fffffff, RZ, 0xc0, !PT ;  /* 0x7fffffff02027812 */ /* 0x000fd600078ec0ff */
[----:B------:R-:W1:Y:S01]  /*5a20*/  @!P2 LDC.64 R58, c[0x0][0x288] ;  /* 0x0000a200ff3aab82 */ /* 0x000e620000000a00 */
[----:B------:R-:W-:Y:S01]  /*5a30*/  @!P2 IMAD.MOV.U32 R63, RZ, RZ, R7 ;  /* 0x000000ffff3fa224 */ /* 0x000fe200078e0007 */
[----:B------:R-:W-:-:S06]  /*5a40*/  @P2 LOP3.LUT R2, R2, 0x80000000, RZ, 0xfc, !PT ;  /* 0x8000000002022812 */ /* 0x000fcc00078efcff */
        /* <DEDUP_REMOVED lines=12> */
[----:B------:R0:W-:Y:S01]  /*5b10*/  @!P2 STL.64 [R1+0x2a8], R8 ;  /* 0x0002a8080100a387 */ /* 0x0001e20000100a00 */
[----:B-1----:R-:W-:-:S04]  /*5b20*/  @!P2 IADD3 R68, P3, R63, R58, RZ ;  /* 0x0000003a3f44a210 */ /* 0x002fc80007f7e0ff */
[----:B------:R-:W-:Y:S02]  /*5b30*/  @!P2 IADD3.X R69, R62, R59, RZ, P3, !PT ;  /* 0x0000003b3e45a210 */ /* 0x000fe40001ffe4ff */
[----:B------:R-:W-:Y:S02]  /*5b40*/  SHF.R.S32.HI R62, RZ, 0x1f, R64 ;  /* 0x0000001fff3e7819 */ /* 0x000fe40000011440 */
[----:B------:R-:W-:Y:S02]  /*5b50*/  ISETP.GE.U32.AND P3, PT, R64, UR6, PT ;  /* 0x0000000640007c0c */ /* 0x000fe4000bf66070 */
[----:B------:R-:W-:Y:S02]  /*5b60*/  LOP3.LUT P2, RZ, R2, 0x2000000, RZ, 0xc0, !PT ;  /* 0x0200000002ff7812 */ /* 0x000fe4000784c0ff */
[----:B------:R-:W-:Y:S02]  /*5b70*/  ISETP.GE.OR.EX P3, PT, R62, UR7, P0, P3 ;  /* 0x000000073e007c0c */ /* 0x000fe40008766730 */
[----:B------:R-:W-:-:S11]  /*5b80*/  LOP3.LUT R2, R2, 0xdfffffff, RZ, 0xc0, !PT ;  /* 0xdfffffff02027812 */ /* 0x000fd600078ec0ff */
        /* <DEDUP_REMOVED lines=8> */
[----:B------:R-:W-:-:S05]  /*5c10*/  @!P3 IMAD.WIDE.U32 R62, R64, R58, R62 ;  /* 0x0000003a403eb225 */ /* 0x000fca00078e003e */
[----:B------:R-:W-:Y:S02]  /*5c20*/  @!P3 IADD3 R59, R63, R59, RZ ;  /* 0x0000003b3f3bb210 */ /* 0x000fe40007ffe0ff */
[C---:B------:R-:W-:Y:S02]  /*5c30*/  @!P3 SHF.L.U32 R63, R62.reuse, 0x1, RZ ;  /* 0x000000013e3fb819 */ /* 0x040fe400000006ff */
[----:B------:R-:W-:Y:S02]  /*5c40*/  @!P3 SHF.L.U64.HI R62, R62, 0x1, R59 ;  /* 0x000000013e3eb819 */ /* 0x000fe4000001023b */
[----:B------:R-:W1:Y:S01]  /*5c50*/  @!P3 LDC.64 R58, c[0x0][0x228] ;  /* 0x00008a00ff3abb82 */ /* 0x000e620000000a00 */
[----:B0-----:R-:W-:-:S04]  /*5c60*/  @!P3 IADD3 R8, P4, R63, R60, RZ ;  /* 0x0000003c3f08b210 */ /* 0x001fc80007f9e0ff */
[----:B------:R-:W-:Y:S02]  /*5c70*/  @!P3 IADD3.X R9, R62, R61, RZ, P4, !PT ;  /* 0x0000003d3e09b210 */ /* 0x000fe400027fe4ff */
        /* <DEDUP_REMOVED lines=8> */
[----:B------:R-:W-:Y:S02]  /*5d00*/  MOV R5, R9 ;  /* 0x0000000900057202 */ /* 0x000fe40000000f00 */
[----:B------:R-:W-:-:S03]  /*5d10*/  @P4 LOP3.LUT R2, R2, 0x10000000, RZ, 0xfc, !PT ;  /* 0x1000000002024812 */ /* 0x000fc600078efcff */
[----:B------:R-:W0:Y:S01]  /*5d20*/  @!P4 LDC.64 R58, c[0x0][0x230] ;  /* 0x00008c00ff3acb82 */ /* 0x000e220000000a00 */
[----:B-1----:R-:W-:Y:S01]  /*5d30*/  @!P4 IMAD R64, R62, R60, RZ ;  /* 0x0000003c3e40c224 */ /* 0x002fe200078e02ff */
[----:B------:R-:W-:-:S03]  /*5d40*/  @!P4 MOV R62, R4 ;  /* 0x00000004003ec202 */ /* 0x000fc60000000f00 */
[C---:B------:R-:W-:Y:S02]  /*5d50*/  @!P4 IMAD R64, R65.reuse, R61, R64 ;  /* 0x0000003d4140c224 */ /* 0x040fe400078e0240 */
[----:B------:R-:W-:-:S05]  /*5d60*/  @!P4 IMAD.WIDE.U32 R60, R65, R60, R62 ;  /* 0x0000003c413cc225 */ /* 0x000fca00078e003e */
[----:B------:R-:W-:Y:S02]  /*5d70*/  @!P4 IADD3 R64, R61, R64, RZ ;  /* 0x000000403d40c210 */ /* 0x000fe40007ffe0ff */
[C---:B------:R-:W-:Y:S02]  /*5d80*/  @!P4 SHF.L.U32 R61, R60.reuse, 0x1, RZ ;  /* 0x000000013c3dc819 */ /* 0x040fe400000006ff */
[----:B------:R-:W-:Y:S02]  /*5d90*/  @!P4 SHF.L.U64.HI R60, R60, 0x1, R64 ;  /* 0x000000013c3cc819 */ /* 0x000fe40000010240 */
[----:B0-----:R-:W-:Y:S02]  /*5da0*/  @!P4 IADD3 R66, P5, R61, R58, RZ ;  /* 0x0000003a3d42c210 */ /* 0x001fe40007fbe0ff */
[----:B------:R-:W-:Y:S02]  /*5db0*/  IADD3 R64, R0, 0x1f0, RZ ;  /* 0x000001f000407810 */ /* 0x000fe40007ffe0ff */
[----:B------:R-:W-:-:S02]  /*5dc0*/  @!P4 IADD3.X R67, R60, R59, RZ, P5, !PT ;  /* 0x0000003b3c43c210 */ /* 0x000fc40002ffe4ff */
[----:B------:R-:W0:Y:S02]  /*5dd0*/  @!P4 LDC.64 R58, c[0x0][0x228] ;  /* 0x00008a00ff3acb82 */ /* 0x000e240000000a00 */
[----:B0-----:R-:W-:-:S04]  /*5de0*/  @!P4 IADD3 R62, P5, R61, R58, RZ ;  /* 0x0000003a3d3ec210 */ /* 0x001fc80007fbe0ff */
[----:B------:R-:W-:Y:S02]  /*5df0*/  @!P4 IADD3.X R63, R60, R59, RZ, P5, !PT ;  /* 0x0000003b3c3fc210 */ /* 0x000fe40002ffe4ff */
[----:B------:R-:W-:-:S03]  /*5e00*/  ISETP.GE.U32.AND P5, PT, R64, UR6, PT ;  /* 0x0000000640007c0c */ /* 0x000fc6000bfa6070 */
[----:B------:R0:W-:Y:S02]  /*5e10*/  @!P4 STL.64 [R1+0x240], R62 ;  /* 0x0002403e0100c387 */ /* 0x0001e40000100a00 */
[----:B0-----:R-:W-:-:S04]  /*5e20*/  SHF.R.S32.HI R62, RZ, 0x1f, R64 ;  /* 0x0000001fff3e7819 */ /* 0x001fc80000011440 */
[----:B------:R-:W-:-:S13]  /*5e30*/  ISETP.GE.OR.EX P5, PT, R62, UR7, P0, P5 ;  /* 0x000000073e007c0c */ /* 0x000fda00087a6750 */
[----:B------:R-:W0:Y:S01]  /*5e40*/  @!P5 LDC.64 R60, c[0x0][0x288] ;  /* 0x0000a200ff3cdb82 */ /* 0x000e220000000a00 */
[----:B------:R-:W-:-:S07]  /*5e50*/  @!P5 MOV R63, R7 ;  /* 0x00000007003fd202 */ /* 0x000fce0000000f00 */
[----:B------:R-:W1:Y:S01]  /*5e60*/  @!P5 LDC.64 R58, c[0x0][0x230] ;  /* 0x00008c00ff3adb82 */ /* 0x000e620000000a00 */
[----:B0-----:R-:W-:-:S04]  /*5e70*/  @!P5 IMAD R62, R62, R60, RZ ;  /* 0x0000003c3e3ed224 */ /* 0x001fc800078e02ff */
        /* <DEDUP_REMOVED lines=8> */
[----:B------:R-:W-:-:S05]  /*5f00*/  @!P5 IADD3.X R59, R62, R59, RZ, P6, !PT ;  /* 0x0000003b3e3bd210 */ /* 0x000fca00037fe4ff */
[----:B------:R1:W-:Y:S02]  /*5f10*/  STL.64 [R1+0x670], R58 ;  /* 0x0006703a01007387 */ /* 0x0003e40000100a00 */
[----:B-1----:R-:W-:Y:S02]  /*5f20*/  MOV R58, R66 ;  /* 0x00000042003a7202 */ /* 0x002fe40000000f00 */
[----:B0-----:R-:W-:Y:S02]  /*5f30*/  @!P5 IADD3 R60, P6, R63, R60, RZ ;  /* 0x0000003c3f3cd210 */ /* 0x001fe40007fde0ff */
[----:B------:R-:W-:Y:S02]  /*5f40*/  MOV R59, R67 ;  /* 0x00000043003b7202 */ /* 0x000fe40000000f00 */
[----:B------:R-:W-:-:S05]  /*5f50*/  @!P5 IADD3.X R61, R62, R61, RZ, P6, !PT ;  /* 0x0000003d3e3dd210 */ /* 0x000fca00037fe4ff */
[----:B------:R-:W-:Y:S04]  /*5f60*/  STL.64 [R1+0x678], R60 ;  /* 0x0006783c01007387 */ /* 0x000fe80000100a00 */
[----:B------:R0:W-:Y:S04]  /*5f70*/  STL.64 [R1+0x6f8], R60 ;  /* 0x0006f83c01007387 */ /* 0x0001e80000100a00 */
[----:B0-----:R-:W2:Y:S01]  /*5f80*/  LDL.LU R61, [R1+0x5c0] ;  /* 0x0005c000013d7983 */ /* 0x001ea20000300800 */
[----:B------:R-:W-:Y:S02]  /*5f90*/  IADD3 R66, R0, 0x1f8, RZ ;  /* 0x000001f800427810 */ /* 0x000fe40007ffe0ff */
[----:B------:R-:W-:Y:S01]  /*5fa0*/  LOP3.LUT R2, R2, 0xf7ffffff, RZ, 0xc0, !PT ;  /* 0xf7ffffff02027812 */ /* 0x000fe200078ec0ff */
[----:B------:R-:W-:Y:S01]  /*5fb0*/  STL [R1+0x838], R60 ;  /* 0x0008383c01007387 */ /* 0x000fe20000100800 */
[----:B------:R-:W-:-:S02]  /*5fc0*/  ISETP.GE.U32.AND P6, PT, R66, UR6, PT ;  /* 0x0000000642007c0c */ /* 0x000fc4000bfc6070 */
[----:B------:R-:W-:Y:S01]  /*5fd0*/  @P0 LOP3.LUT R2, R2, 0x8000000, RZ, 0xfc, !PT ;  /* 0x0800000002020812 */ /* 0x000fe200078efcff */
        /* <DEDUP_REMOVED lines=19> */
[----:B------:R-:W-:Y:S01]  /*6110*/  STL [R1+0x820], R0 ;  /* 0x0008200001007387 */ /* 0x000fe20000100800 */
[----:B--2---:R-:W-:-:S04]  /*6120*/  LOP3.LUT R61, R61, 0xfffffffe, RZ, 0xc0, !PT ;  /* 0xfffffffe3d3d7812 */ /* 0x004fc800078ec0ff */
[----:B------:R-:W-:-:S05]  /*6130*/  @P5 LOP3.LUT R61, R61, 0x1, RZ, 0xfc, !PT ;  /* 0x000000013d3d5812 */ /* 0x000fca00078efcff */
[----:B------:R-:W-:Y:S04]  /*6140*/  STL.64 [R1+0x710], R60 ;  /* 0x0007103c01007387 */ /* 0x000fe80000100a00 */
        /* <DEDUP_REMOVED lines=10> */
[----:B------:R0:W-:Y:S04]  /*61f0*/  STL.64 [R1+0x858], R60 ;  /* 0x0008583c01007387 */ /* 0x0001e80000100a00 */
[----:B------:R1:W-:Y:S01]  /*6200*/  STL [R1+0x5c0], R61 ;  /* 0x0005c03d01007387 */ /* 0x0003e20000100800 */
[----:B0-----:R-:W-:-:S02]  /*6210*/  MOV R60, R68 ;  /* 0x00000044003c7202 */ /* 0x001fc40000000f00 */
[----:B------:R-:W-:Y:S02]  /*6220*/  SHF.R.S32.HI R68, RZ, 0x1f, R66 ;  /* 0x0000001fff447819 */ /* 0x000fe40000011442 */
[----:B-1----:R-:W-:Y:S02]  /*6230*/  MOV R61, R69 ;  /* 0x00000045003d7202 */ /* 0x002fe40000000f00 */
[----:B------:R-:W-:Y:S01]  /*6240*/  ISETP.GE.OR.EX P6, PT, R68, UR7, P0, P6 ;  /* 0x0000000744007c0c */ /* 0x000fe200087c6760 */
[----:B------:R-:W-:Y:S01]  /*6250*/  STL.64 [R1+0x688], R6 ;  /* 0x0006880601007387 */ /* 0x000fe20000100a00 */
[----:B------:R-:W-:Y:S01]  /*6260*/  PRMT R25, RZ, 0x7610, R25 ;  /* 0x00007610ff197816 */ /* 0x000fe20000000019 */
[----:B------:R-:W-:-:S10]  /*6270*/  ULDC.64 UR6, c[0x0][0x248] ;  /* 0x0000920000067ab9 */ /* 0x000fd40000000a00 */
[----:B------:R-:W0:Y:S01]  /*6280*/  @!P6 LDC.64 R64, c[0x0][0x288] ;  /* 0x0000a200ff40eb82 */ /* 0x000e220000000a00 */
[----:B------:R-:W-:-:S07]  /*6290*/  @!P6 MOV R69, R7 ;  /* 0x000000070045e202 */ /* 0x000fce0000000f00 */
[----:B------:R-:W1:Y:S01]  /*62a0*/  @!P6 LDC.64 R62, c[0x0][0x230] ;  /* 0x00008c00ff3eeb82 */ /* 0x000e620000000a00 */
[----:B0-----:R-:W-:-:S04]  /*62b0*/  @!P6 IMAD R68, R68, R64, RZ ;  /* 0x000000404444e224 */ /* 0x001fc800078e02ff */
[C---:B------:R-:W-:Y:S01]  /*62c0*/  @!P6 IMAD R67, R66.reuse, R65, R68 ;  /* 0x000000414243e224 */ /* 0x040fe200078e0244 */
[----:B------:R-:W-:Y:S02]  /*62d0*/  @!P6 MOV R68, R4 ;  /* 0x000000040044e202 */ /* 0x000fe40000000f00 */
[----:B------:R-:W-:Y:S02]  /*62e0*/  MOV R4, R8 ;  /* 0x0000000800047202 */ /* 0x000fe40000000f00 */
[----:B------:R-:W2:Y:S01]  /*62f0*/  LDL.LU.64 R8, [R1+0x8b8] ;  /* 0x0008b80001087983 */ /* 0x000ea20000300a00 */
[----:B------:R-:W-:-:S03]  /*6300*/  @!P6 IMAD.WIDE.U32 R64, R66, R64, R68 ;  /* 0x000000404240e225 */ /* 0x000fc600078e0044 */
[----:B------:R-:W3:Y:S02]  /*6310*/  LDL.LU R66, [R1+0x8b4] ;  /* 0x0008b40001427983 */ /* 0x000ee40000300800 */
[----:B------:R-:W-:Y:S02]  /*6320*/  @!P6 IADD3 R68, R65, R67, RZ ;  /* 0x000000434144e210 */ /* 0x000fe40007ffe0ff */
[----:B------:R-:W3:Y:S01]  /*6330*/  LDL.LU R67, [R1+0x8b0] ;  /* 0x0008b00001437983 */ /* 0x000ee20000300800 */
[C---:B------:R-:W-:Y:S02]  /*6340*/  @!P6 SHF.L.U32 R69, R64.reuse, 0x1, RZ ;  /* 0x000000014045e819 */ /* 0x040fe400000006ff */
[----:B------:R-:W-:Y:S01]  /*6350*/  @!P6 SHF.L.U64.HI R68, R64, 0x1, R68 ;  /* 0x000000014044e819 */ /* 0x000fe20000010244 */
[----:B------:R-:W-:Y:S01]  /*6360*/  STL [R1+0x6b8], R6 ;  /* 0x0006b80601007387 */ /* 0x000fe20000100800 */
[----:B------:R-:W0:Y:S01]  /*6370*/  @!P6 LDC.64 R64, c[0x0][0x228] ;  /* 0x00008a00ff40eb82 */ /* 0x000e220000000a00 */
[----:B-1----:R-:W-:-:S02]  /*6380*/  @!P6 IADD3 R62, P3, R69, R62, RZ ;  /* 0x0000003e453ee210 */ /* 0x002fc40007f7e0ff */
[----:B------:R-:W-:Y:S02]  /*6390*/  STL [R1+0x6cc], R6 ;  /* 0x0006cc0601007387 */ /* 0x000fe40000100800 */
[----:B------:R-:W-:Y:S02]  /*63a0*/  @!P6 IADD3.X R63, R68, R63, RZ, P3, !PT ;  /* 0x0000003f443fe210 */ /* 0x000fe40001ffe4ff */
[----:B------:R-:W-:Y:S04]  /*63b0*/  STL.64 [R1+0x718], R6 ;  /* 0x0007180601007387 */ /* 0x000fe80000100a00 */
[----:B------:R-:W-:Y:S04]  /*63c0*/  STL.64 [R1+0x738], R6 ;  /* 0x0007380601007387 */ /* 0x000fe80000100a00 */
[----:B------:R-:W-:Y:S04]  /*63d0*/  STL.64 [R1+0x758], R6 ;  /* 0x0007580601007387 */ /* 0x000fe80000100a00 */
[----:B------:R-:W-:Y:S04]  /*63e0*/  STL.64 [R1+0x778], R6 ;  /* 0x0007780601007387 */ /* 0x000fe80000100a00 */
[----:B------:R-:W-:Y:S01]  /*63f0*/  STL.64 [R1+0x798], R6 ;  /* 0x0007980601007387 */ /* 0x000fe20000100a00 */
[----:B0-----:R-:W-:-:S03]  /*6400*/  @!P6 IADD3 R64, P0, R69, R64, RZ ;  /* 0x000000404540e210 */ /* 0x001fc60007f1e0ff */
[----:B------:R-:W-:Y:S01]  /*6410*/  STL.64 [R1+0x7b8], R6 ;  /* 0x0007b80601007387 */ /* 0x000fe20000100a00 */
[----:B------:R-:W-:Y:S01]  /*6420*/  @!P6 IADD3.X R65, R68, R65, RZ, P0, !PT ;  /* 0x000000414441e210 */ /* 0x000fe200007fe4ff */
[----:B------:R-:W-:Y:S02]  /*6430*/  IMAD.MOV.U32 R68, RZ, RZ, RZ ;  /* 0x000000ffff447224 */ /* 0x000fe400078e00ff */
        /* <DEDUP_REMOVED lines=8> */
[----:B---3--:R0:W3:Y:S02]  /*64c0*/  @!P2 LDG.E R68, desc[UR10][R66.64] ;  /* 0x0000000a4244a981 */ /* 0x0080e4000c1e1900 */
[----:B0-----:R-:W-:-:S10]  /*64d0*/  HFMA2.MMA R66, -RZ, RZ, 0, 0 ;  /* 0x00000000ff427435 */ /* 0x001fd400000001ff */
[----:B--2---:R3:W2:Y:S02]  /*64e0*/  @!P2 LDG.E R66, desc[UR10][R8.64] ;  /* 0x0000000a0842a981 */ /* 0x0046a4000c1e1900 */
[----:B---3--:R-:W-:-:S04]  /*64f0*/  @!P2 SHF.R.U32.HI R8, RZ, 0x10, R68 ;  /* 0x00000010ff08a819 */ /* 0x008fc80000011644 */
[----:B------:R-:W-:-:S05]  /*6500*/  @!P2 PRMT R12, R8, 0x7610, R12 ;  /* 0x00007610080ca816 */ /* 0x000fca000000000c */
[----:B------:R0:W-:Y:S04]  /*6510*/  STL.S16 [R1+0x2f0], R12 ;  /* 0x0002f00c01007387 */ /* 0x0001e80000100600 */
[----:B0-----:R-:W3:Y:S01]  /*6520*/  LDL.LU R12, [R1+0x8ac] ;  /* 0x0008ac00010c7983 */ /* 0x001ee20000300800 */
[----:B--2---:R-:W-:-:S04]  /*6530*/  @!P2 SHF.R.U32.HI R8, RZ, 0x10, R66 ;  /* 0x00000010ff08a819 */ /* 0x004fc80000011642 */
[----:B------:R-:W-:-:S05]  /*6540*/  @!P2 PRMT R13, R8, 0x7610, R13 ;  /* 0x00007610080da816 */ /* 0x000fca000000000d */
[----:B------:R0:W-:Y:S04]  /*6550*/  STL.S16 [R1+0x2e4], R13 ;  /* 0x0002e40d01007387 */ /* 0x0001e80000100600 */
[----:B0-----:R-:W3:Y:S01]  /*6560*/  LDL.LU R13, [R1+0x8a8] ;  /* 0x0008a800010d7983 */ /* 0x001ee20000300800 */
[----:B------:R-:W-:-:S04]  /*6570*/  PRMT R8, RZ, 0x7610, R8 ;  /* 0x00007610ff087816 */ /* 0x000fc80000000008 */
[----:B------:R-:W-:-:S05]  /*6580*/  @!P2 PRMT R8, R68, 0x7610, R8 ;  /* 0x000076104408a816 */ /* 0x000fca0000000008 */
[----:B------:R0:W-:Y:S02]  /*6590*/  STL.S16 [R1+0x2cc], R8 ;  /* 0x0002cc0801007387 */ /* 0x0001e40000100600 */
[----:B0-----:R-:W-:-:S06]  /*65a0*/  MOV R8, RZ ;  /* 0x000000ff00087202 */ /* 0x001fcc0000000f00 */
[----:B---3--:R0:W2:Y:S02]  /*65b0*/  @!P1 LDG.E R8, desc[UR10][R12.64] ;  /* 0x0000000a0c089981 */ /* 0x0080a4000c1e1900 */
[----:B0-----:R-:W-:-:S10]  /*65c0*/  HFMA2.MMA R12, -RZ, RZ, 0, 0 ;  /* 0x00000000ff0c7435 */ /* 0x001fd400000001ff */
[----:B------:R-:W3:Y:S01]  /*65d0*/  @!P1 LDG.E R12, desc[UR10][R10.64] ;  /* 0x0000000a0a0c9981 */ /* 0x000ee2000c1e1900 */
[----:B------:R-:W-:-:S04]  /*65e0*/  PRMT R9, RZ, 0x7610, R9 ;  /* 0x00007610ff097816 */ /* 0x000fc80000000009 */
[----:B------:R-:W-:-:S05]  /*65f0*/  @!P2 PRMT R9, R66, 0x7610, R9 ;  /* 0x000076104209a816 */ /* 0x000fca0000000009 */
[----:B------:R2:W-:Y:S02]  /*6600*/  STL.S16 [R1+0x2e0], R9 ;  /* 0x0002e00901007387 */ /* 0x0005e40000100600 */
[----:B--2---:R-:W-:-:S04]  /*6610*/  @!P1 SHF.R.U32.HI R9, RZ, 0x10, R8 ;  /* 0x00000010ff099819 */ /* 0x004fc80000011608 */
[----:B------:R-:W-:-:S05]  /*6620*/  @!P1 PRMT R16, R9, 0x7610, R16 ;  /* 0x0000761009109816 */ /* 0x000fca0000000010 */
[----:B------:R0:W-:Y:S04]  /*6630*/  STL.S16 [R1+0x2c8], R16 ;  /* 0x0002c81001007387 */ /* 0x0001e80000100600 */
[----:B0-----:R-:W2:Y:S01]  /*6640*/  LDL.LU R16, [R1+0x8a4] ;  /* 0x0008a40001107983 */ /* 0x001ea20000300800 */
[----:B---3--:R-:W-:-:S04]  /*6650*/  @!P1 SHF.R.U32.HI R9, RZ, 0x10, R12 ;  /* 0x00000010ff099819 */ /* 0x008fc8000001160c */
[----:B------:R-:W-:-:S05]  /*6660*/  @!P1 PRMT R17, R9, 0x7610, R17 ;  /* 0x0000761009119816 */ /* 0x000fca0000000011 */
[----:B------:R0:W-:Y:S04]  /*6670*/  STL.S16 [R1+0x2bc], R17 ;  /* 0x0002bc1101007387 */ /* 0x0001e80000100600 */
[----:B0-----:R-:W2:Y:S01]  /*6680*/  LDL.LU R17, [R1+0x8a0] ;  /* 0x0008a00001117983 */ /* 0x001ea20000300800 */
[----:B------:R-:W-:Y:S02]  /*6690*/  PRMT R11, RZ, 0x7610, R11 ;  /* 0x00007610ff0b7816 */ /* 0x000fe4000000000b */
[----:B------:R-:W-:Y:S02]  /*66a0*/  LOP3.LUT P3, RZ, R2, 0x800000, RZ, 0xc0, !PT ;  /* 0x0080000002ff7812 */ /* 0x000fe4000786c0ff */
[----:B------:R-:W-:Y:S02]  /*66b0*/  @!P1 PRMT R11, R8, 0x7610, R11 ;  /* 0x00007610080b9816 */ /* 0x000fe4000000000b */
[----:B------:R-:W-:-:S03]  /*66c0*/  MOV R9, RZ ;  /* 0x000000ff00097202 */ /* 0x000fc60000000f00 */
[----:B------:R0:W-:Y:S02]  /*66d0*/  STL.S16 [R1+0x2a4], R11 ;  /* 0x0002a40b01007387 */ /* 0x0001e40000100600 */
[----:B0-----:R-:W-:-:S10]  /*66e0*/  HFMA2.MMA R11, -RZ, RZ, 0, 0 ;  /* 0x00000000ff0b7435 */ /* 0x001fd400000001ff */
[----:B------:R-:W3:Y:S04]  /*66f0*/  @!P3 LDG.E R11, desc[UR10][R14.64] ;  /* 0x0000000a0e0bb981 */ /* 0x000ee8000c1e1900 */
[----:B--2---:R-:W2:Y:S01]  /*6700*/  @!P3 LDG.E R9, desc[UR10][R16.64] ;  /* 0x0000000a1009b981 */ /* 0x004ea2000c1e1900 */
[----:B------:R-:W-:-:S04]  /*6710*/  PRMT R10, RZ, 0x7610, R10 ;  /* 0x00007610ff0a7816 */ /* 0x000fc8000000000a */
[----:B------:R-:W-:-:S05]  /*6720*/  @!P1 PRMT R10, R12, 0x7610, R10 ;  /* 0x000076100c0a9816 */ /* 0x000fca000000000a */
[----:B------:R2:W-:Y:S02]  /*6730*/  STL.S16 [R1+0x2b8], R10 ;  /* 0x0002b80a01007387 */ /* 0x0005e40000100600 */
[----:B--2---:R-:W-:-:S04]  /*6740*/  @!P3 SHF.R.U32.HI R10, RZ, 0x10, R9 ;  /* 0x00000010ff0ab819 */ /* 0x004fc80000011609 */
[----:B------:R-:W-:Y:S02]  /*6750*/  @!P3 PRMT R20, R10, 0x7610, R20 ;  /* 0x000076100a14b816 */ /* 0x000fe40000000014 */
[----:B---3--:R-:W-:-:S04]  /*6760*/  @!P3 SHF.R.U32.HI R10, RZ, 0x10, R11 ;  /* 0x00000010ff0ab819 */ /* 0x008fc8000001160b */
[----:B------:R-:W-:Y:S01]  /*6770*/  @!P3 PRMT R21, R10, 0x7610, R21 ;  /* 0x000076100a15b816 */ /* 0x000fe20000000015 */
[----:B------:R0:W-:Y:S04]  /*6780*/  STL.S16 [R1+0x2f4], R20 ;  /* 0x0002f41401007387 */ /* 0x0001e80000100600 */
[----:B------:R1:W-:Y:S04]  /*6790*/  STL.S16 [R1+0x388], R21 ;  /* 0x0003881501007387 */ /* 0x0003e80000100600 */
[----:B0-----:R-:W2:Y:S04]  /*67a0*/  LDL.LU R20, [R1+0x89c] ;  /* 0x00089c0001147983 */ /* 0x001ea80000300800 */
[----:B-1----:R-:W2:Y:S01]  /*67b0*/  LDL.LU R21, [R1+0x898] ;  /* 0x0008980001157983 */ /* 0x002ea20000300800 */
[----:B------:R-:W-:-:S02]  /*67c0*/  PRMT R13, RZ, 0x7610, R13 ;  /* 0x00007610ff0d7816 */ /* 0x000fc4000000000d */
        /* <DEDUP_REMOVED lines=19> */
[----:B------:R-:W-:Y:S02]  /*6900*/  PRMT R19, RZ, 0x7610, R19 ;  /* 0x00007610ff137816 */ /* 0x000fe40000000013 */
[----:B------:R-:W-:Y:S02]  /*6910*/  LOP3.LUT P1, RZ, R2, 0x200000, RZ, 0xc0, !PT ;  /* 0x0020000002ff7812 */ /* 0x000fe4000782c0ff */
[----:B------:R-:W-:Y:S02]  /*6920*/  @!P2 PRMT R17, R13, 0x7610, R17 ;  /* 0x000076100d11a816 */ /* 0x000fe40000000011 */
[----:B------:R-:W-:-:S03]  /*6930*/  @!P2 PRMT R19, R10, 0x7610, R19 ;  /* 0x000076100a13a816 */ /* 0x000fc60000000013 */
[----:B------:R0:W-:Y:S04]  /*6940*/  STL.S16 [R1+0x3e0], R17 ;  /* 0x0003e01101007387 */ /* 0x0001e80000100600 */
[----:B------:R1:W-:Y:S01]  /*6950*/  STL.S16 [R1+0x38c], R19 ;  /* 0x00038c1301007387 */ /* 0x0003e20000100600 */
[----:B0-----:R-:W-:Y:S01]  /*6960*/  MOV R17, RZ ;  /* 0x000000ff00117202 */ /* 0x001fe20000000f00 */
[----:B-1----:R-:W-:-:S10]  /*6970*/  HFMA2.MMA R19, -RZ, RZ, 0, 0 ;  /* 0x00000000ff137435 */ /* 0x002fd400000001ff */
[----:B------:R-:W3:Y:S04]  /*6980*/  @!P1 LDG.E R19, desc[UR10][R22.64] ;  /* 0x0000000a16139981 */ /* 0x000ee8000c1e1900 */
[----:B--2---:R-:W2:Y:S01]  /*6990*/  @!P1 LDG.E R17, desc[UR10][R24.64] ;  /* 0x0000000a18119981 */ /* 0x004ea2000c1e1900 */
[----:B------:R-:W-:Y:S02]  /*69a0*/  PRMT R28, RZ, 0x7610, R28 ;  /* 0x00007610ff1c7816 */ /* 0x000fe4000000001c */
[----:B------:R-:W-:Y:S02]  /*69b0*/  PRMT R29, RZ, 0x7610, R29 ;  /* 0x00007610ff1d7816 */ /* 0x000fe4000000001d */
        /* <DEDUP_REMOVED lines=31> */
[----:B------:R-:W-:Y:S02]  /*6bb0*/  @!P3 PRMT R26, R18, 0x7610, R26 ;  /* 0x00007610121ab816 */ /* 0x000fe4000000001a */
[----:B------:R-:W-:Y:S02]  /*6bc0*/  LOP3.LUT P2, RZ, R2, 0x80000, RZ, 0xc0, !PT ;  /* 0x0008000002ff7812 */ /* 0x000fe4000784c0ff */
[----:B------:R-:W-:Y:S01]  /*6bd0*/  @!P3 PRMT R25, R23, 0x7610, R25 ;  /* 0x000076101719b816 */ /* 0x000fe20000000019 */
[----:B------:R0:W-:Y:S04]  /*6be0*/  STL.S16 [R1+0x254], R26 ;  /* 0x0002541a01007387 */ /* 0x0001e80000100600 */
[----:B------:R1:W-:Y:S01]  /*6bf0*/  STL.S16 [R1+0x260], R25 ;  /* 0x0002601901007387 */ /* 0x0003e20000100600 */
[----:B0-----:R-:W-:Y:S01]  /*6c00*/  HFMA2.MMA R26, -RZ, RZ, 0, 0 ;  /* 0x00000000ff1a7435 */ /* 0x001fe200000001ff */
[----:B-1----:R-:W-:-:S09]  /*6c10*/  MOV R25, RZ ;  /* 0x000000ff00197202 */ /* 0x002fd20000000f00 */
[----:B------:R-:W3:Y:S04]  /*6c20*/  @!P2 LDG.E R26, desc[UR10][R30.64] ;  /* 0x0000000a1e1aa981 */ /* 0x000ee8000c1e1900 */
[----:B--2---:R0:W2:Y:S01]  /*6c30*/  @!P2 LDG.E R25, desc[UR10][R32.64] ;  /* 0x0000000a2019a981 */ /* 0x0040a2000c1e1900 */
[----:B------:R-:W-:Y:S02]  /*6c40*/  PRMT R36, RZ, 0x7610, R36 ;  /* 0x00007610ff247816 */ /* 0x000fe40000000024 */
[----:B------:R-:W-:Y:S02]  /*6c50*/  LOP3.LUT P1, RZ, R2, 0x40000, RZ, 0xc0, !PT ;  /* 0x0004000002ff7812 */ /* 0x000fe4000782c0ff */
[----:B0-----:R-:W-:Y:S02]  /*6c60*/  PRMT R33, RZ, 0x7610, R33 ;  /* 0x00007610ff217816 */ /* 0x001fe40000000021 */
[----:B------:R-:W-:-:S02]  /*6c70*/  PRMT R32, RZ, 0x7610, R32 ;  /* 0x00007610ff207816 */ /* 0x000fc40000000020 */
[----:B------:R-:W-:Y:S02]  /*6c80*/  PRMT R37, RZ, 0x7610, R37 ;  /* 0x00007610ff257816 */ /* 0x000fe40000000025 */
[----:B---3--:R-:W-:-:S05]  /*6c90*/  @!P2 PRMT R32, R26, 0x7610, R32 ;  /* 0x000076101a20a816 */ /* 0x008fca0000000020 */
[----:B------:R-:W-:Y:S01]  /*6ca0*/  STL.S16 [R1+0x280], R32 ;  /* 0x0002802001007387 */ /* 0x000fe20000100600 */
[----:B--2---:R-:W-:Y:S02]  /*6cb0*/  @!P2 SHF.R.U32.HI R14, RZ, 0x10, R25 ;  /* 0x00000010ff0ea819 */ /* 0x004fe40000011619 */
[----:B------:R-:W-:Y:S02]  /*6cc0*/  @!P2 PRMT R33, R25, 0x7610, R33 ;  /* 0x000076101921a816 */ /* 0x000fe40000000021 */
[----:B------:R-:W-:Y:S02]  /*6cd0*/  @!P2 PRMT R36, R14, 0x7610, R36 ;  /* 0x000076100e24a816 */ /* 0x000fe40000000024 */
[----:B------:R-:W-:Y:S01]  /*6ce0*/  @!P2 SHF.R.U32.HI R14, RZ, 0x10, R26 ;  /* 0x00000010ff0ea819 */ /* 0x000fe2000001161a */
[----:B------:R0:W-:Y:S03]  /*6cf0*/  STL.S16 [R1+0x248], R33 ;  /* 0x0002482101007387 */ /* 0x0001e60000100600 */
[----:B------:R-:W-:Y:S01]  /*6d00*/  @!P2 PRMT R37, R14, 0x7610, R37 ;  /* 0x000076100e25a816 */ /* 0x000fe20000000025 */
[----:B------:R1:W-:Y:S01]  /*6d10*/  STL.S16 [R1+0x24c], R36 ;  /* 0x00024c2401007387 */ /* 0x0003e20000100600 */
[----:B0-----:R-:W-:-:S03]  /*6d20*/  CS2R R32, SRZ ;  /* 0x0000000000207805 */ /* 0x001fc6000001ff00 */
[----:B------:R0:W-:Y:S04]  /*6d30*/  STL.S16 [R1+0x43c], R37 ;  /* 0x00043c2501007387 */ /* 0x0001e80000100600 */
[----:B-1----:R-:W2:Y:S04]  /*6d40*/  LDL.LU R36, [R1+0x87c] ;  /* 0x00087c0001247983 */ /* 0x002ea80000300800 */
[----:B------:R1:W3:Y:S04]  /*6d50*/  @!P1 LDG.E R33, desc[UR10][R34.64] ;  /* 0x0000000a22219981 */ /* 0x0002e8000c1e1900 */
[----:B0-----:R-:W2:Y:S01]  /*6d60*/  LDL.LU R37, [R1+0x878] ;  /* 0x0008780001257983 */ /* 0x001ea20000300800 */
[----:B------:R-:W-:-:S02]  /*6d70*/  LOP3.LUT P3, RZ, R2, 0x20000, RZ, 0xc0, !PT ;  /* 0x0002000002ff7812 */ /* 0x000fc4000786c0ff */
[----:B-1----:R-:W-:Y:S01]  /*6d80*/  PRMT R34, RZ, 0x7610, R34 ;  /* 0x00007610ff227816 */ /* 0x002fe20000000022 */
[----:B------:R-:W-:Y:S04]  /*6d90*/  STL.64 [R1+0x698], R62 ;  /* 0x0006983e01007387 */ /* 0x000fe80000100a00 */
[----:B------:R-:W-:Y:S04]  /*6da0*/  STL.64 [R1+0x6a8], R64 ;  /* 0x0006a84001007387 */ /* 0x000fe80000100a00 */
[----:B------:R-:W-:Y:S04]  /*6db0*/  STL [R1+0x6c8], R64 ;  /* 0x0006c84001007387 */ /* 0x000fe80000100800 */
[----:B------:R-:W-:Y:S04]  /*6dc0*/  STL [R1+0x700], R64 ;  /* 0x0007004001007387 */ /* 0x000fe80000100800 */
[----:B------:R-:W-:Y:S04]  /*6dd0*/  STL.64 [R1+0x708], R68 ;  /* 0x0007084401007387 */ /* 0x000fe80000100a00 */
[----:B------:R0:W-:Y:S02]  /*6de0*/  STL [R1+0x14], R8 ;  /* 0x0000140801007387 */ /* 0x0001e40000100800 */
[----:B0-----:R-:W-:-:S06]  /*6df0*/  MOV R8, RZ ;  /* 0x000000ff00087202 */ /* 0x001fcc0000000f00 */
[----:B------:R-:W4:Y:S01]  /*6e00*/  @!P3 LDG.E R8, desc[UR10][R40.64] ;  /* 0x0000000a2808b981 */ /* 0x000f22000c1e1900 */
[----:B---3--:R-:W-:-:S03]  /*6e10*/  @!P1 PRMT R34, R33, 0x7610, R34 ;  /* 0x0000761021229816 */ /* 0x008fc60000000022 */
[----:B--2---:R-:W2:Y:S04]  /*6e20*/  @!P1 LDG.E R32, desc[UR10][R36.64] ;  /* 0x0000000a24209981 */ /* 0x004ea8000c1e1900 */
[----:B------:R0:W-:Y:S02]  /*6e30*/  STL.S16 [R1+0x238], R34 ;  /* 0x0002382201007387 */ /* 0x0001e40000100600 */
[----:B0-----:R-:W-:-:S10]  /*6e40*/  HFMA2.MMA R34, -RZ, RZ, 0, 0 ;  /* 0x00000000ff227435 */ /* 0x001fd400000001ff */
[----:B------:R-:W3:Y:S01]  /*6e50*/  @!P3 LDG.E R34, desc[UR10][R38.64] ;  /* 0x0000000a2622b981 */ /* 0x000ee2000c1e1900 */
[----:B------:R-:W-:Y:S02]  /*6e60*/  PRMT R69, RZ, 0x7610, R69 ;  /* 0x00007610ff457816 */ /* 0x000fe40000000045 */
[----:B------:R-:W-:Y:S01]  /*6e70*/  PRMT R65, RZ, 0x7610, R65 ;  /* 0x00007610ff417816 */ /* 0x000fe20000000041 */
[----:B------:R4:W-:Y:S01]  /*6e80*/  STL [R1+0x114], R12 ;  /* 0x0001140c01007387 */ /* 0x0009e20000100800 */
[----:B------:R-:W-:Y:S02]  /*6e90*/  LOP3.LUT P2, RZ, R2, 0x10000, RZ, 0xc0, !PT ;  /* 0x0001000002ff7812 */ /* 0x000fe4000784c0ff */
[----:B------:R-:W-:Y:S01]  /*6ea0*/  PRMT R63, RZ, 0x7610, R63 ;  /* 0x00007610ff3f7816 */ /* 0x000fe2000000003f */
[----:B------:R0:W-:Y:S01]  /*6eb0*/  STL [R1+0x18], R9 ;  /* 0x0000180901007387 */ /* 0x0001e20000100800 */
[----:B----4-:R-:W-:Y:S02]  /*6ec0*/  @!P3 SHF.R.U32.HI R12, RZ, 0x10, R8 ;  /* 0x00000010ff0cb819 */ /* 0x010fe40000011608 */
[----:B0-----:R-:W-:-:S07]  /*6ed0*/  MOV R9, RZ ;  /* 0x000000ff00097202 */ /* 0x001fce0000000f00 */
[----:B------:R-:W4:Y:S01]  /*6ee0*/  @!P2 LDG.E R9, desc[UR10][R44.64] ;  /* 0x0000000a2c09a981 */ /* 0x000f22000c1e1900 */
[----:B--2---:R-:W-:-:S04]  /*6ef0*/  @!P1 SHF.R.U32.HI R14, RZ, 0x10, R32 ;  /* 0x00000010ff0e9819 */ /* 0x004fc80000011620 */
[----:B------:R-:W-:Y:S02]  /*6f00*/  @!P1 PRMT R69, R14, 0x7610, R69 ;  /* 0x000076100e459816 */ /* 0x000fe40000000045 */
[----:B------:R-:W-:-:S04]  /*6f10*/  @!P1 SHF.R.U32.HI R14, RZ, 0x10, R33 ;  /* 0x00000010ff0e9819 */ /* 0x000fc80000011621 */
[----:B------:R-:W-:Y:S02]  /*6f20*/  @!P1 PRMT R65, R14, 0x7610, R65 ;  /* 0x000076100e419816 */ /* 0x000fe40000000041 */
[----:B------:R-:W-:-:S04]  /*6f30*/  PRMT R14, RZ, 0x7610, R14 ;  /* 0x00007610ff0e7816 */ /* 0x000fc8000000000e */
[----:B------:R-:W-:Y:S02]  /*6f40*/  @!P3 PRMT R14, R12, 0x7610, R14 ;  /* 0x000076100c0eb816 */ /* 0x000fe4000000000e */
[----:B---3--:R-:W-:-:S04]  /*6f50*/  @!P3 SHF.R.U32.HI R12, RZ, 0x10, R34 ;  /* 0x00000010ff0cb819 */ /* 0x008fc80000011622 */
[----:B------:R-:W-:Y:S01]  /*6f60*/  @!P3 PRMT R63, R12, 0x7610, R63 ;  /* 0x000076100c3fb816 */ /* 0x000fe2000000003f */
[----:B------:R-:W-:-:S10]  /*6f70*/  HFMA2.MMA R12, -RZ, RZ, 0, 0 ;  /* 0x00000000ff0c7435 */ /* 0x000fd400000001ff */
[----:B------:R-:W2:Y:S01]  /*6f80*/  @!P2 LDG.E R12, desc[UR10][R42.64] ;  /* 0x0000000a2a0ca981 */ /* 0x000ea2000c1e1900 */
[----:B------:R-:W-:Y:S02]  /*6f90*/  PRMT R64, RZ, 0x7610, R64 ;  /* 0x00007610ff407816 */ /* 0x000fe40000000040 */
[----:B------:R-:W-:Y:S01]  /*6fa0*/  PRMT R20, RZ, 0x7610, R20 ;  /* 0x00007610ff147816 */ /* 0x000fe20000000014 */
[----:B------:R4:W-:Y:S01]  /*6fb0*/  STL [R1+0x118], R11 ;  /* 0x0001180b01007387 */ /* 0x0009e20000100800 */
[----:B------:R-:W-:Y:S02]  /*6fc0*/  @!P1 PRMT R64, R32, 0x7610, R64 ;  /* 0x0000761020409816 */ /* 0x000fe40000000040 */
[----:B------:R-:W-:Y:S02]  /*6fd0*/  LOP3.LUT P1, RZ, R2, 0x8000, RZ, 0xc0, !PT ;  /* 0x0000800002ff7812 */ /* 0x000fe4000782c0ff */
[----:B------:R-:W-:Y:S01]  /*6fe0*/  PRMT R62, RZ, 0x7610, R62 ;  /* 0x00007610ff3e7816 */ /* 0x000fe2000000003e */
[----:B------:R0:W-:Y:S01]  /*6ff0*/  STL [R1+0x1c], R10 ;  /* 0x00001c0a01007387 */ /* 0x0001e20000100800 */
[----:B----4-:R-:W-:-:S03]  /*7000*/  @!P2 SHF.R.U32.HI R11, RZ, 0x10, R9 ;  /* 0x00000010ff0ba819 */ /* 0x010fc60000011609 */
[----:B------:R-:W-:Y:S01]  /*7010*/  STL [R1+0x11c], R13 ;  /* 0x00011c0d01007387 */ /* 0x000fe20000100800 */
[----:B------:R-:W-:-:S03]  /*7020*/  @!P2 PRMT R20, R11, 0x7610, R20 ;  /* 0x000076100b14a816 */ /* 0x000fc60000000014 */
[----:B------:R-:W3:Y:S01]  /*7030*/  LDL.LU.64 R42, [R1+0x220] ;  /* 0x00022000012a7983 */ /* 0x000ee20000300a00 */
[----:B--2---:R-:W-:-:S04]  /*7040*/  @!P2 SHF.R.U32.HI R11, RZ, 0x10, R12 ;  /* 0x00000010ff0ba819 */ /* 0x004fc8000001160c */
[----:B------:R-:W-:Y:S02]  /*7050*/  @!P2 PRMT R62, R11, 0x7610, R62 ;  /* 0x000076100b3ea816 */ /* 0x000fe4000000003e */
[----:B0-----:R-:W-:-:S06]  /*7060*/  CS2R R10, SRZ ;  /* 0x00000000000a7805 */ /* 0x001fcc000001ff00 */
[----:B------:R-:W2:Y:S04]  /*7070*/  @!P1 LDG.E R10, desc[UR10][R48.64] ;  /* 0x0000000a300a9981 */ /* 0x000ea8000c1e1900 */
[----:B------:R-:W4:Y:S01]  /*7080*/  @!P1 LDG.E R11, desc[UR10][R46.64] ;  /* 0x0000000a2e0b9981 */ /* 0x000f22000c1e1900 */
[----:B------:R-:W-:Y:S02]  /*7090*/  PRMT R40, RZ, 0x7610, R40 ;  /* 0x00007610ff287816 */ /* 0x000fe40000000028 */
[----:B------:R-:W-:Y:S02]  /*70a0*/  PRMT R15, RZ, 0x7610, R15 ;  /* 0x00007610ff0f7816 */ /* 0x000fe4000000000f */
[----:B------:R-:W-:Y:S02]  /*70b0*/  PRMT R16, RZ, 0x7610, R16 ;  /* 0x00007610ff107816 */ /* 0x000fe40000000010 */
[----:B------:R-:W-:-:S02]  /*70c0*/  PRMT R36, RZ, 0x7610, R36 ;  /* 0x00007610ff247816 */ /* 0x000fc40000000024 */
[----:B------:R-:W-:Y:S02]  /*70d0*/  PRMT R35, RZ, 0x7610, R35 ;  /* 0x00007610ff237816 */ /* 0x000fe40000000023 */
[----:B------:R-:W-:Y:S02]  /*70e0*/  @!P3 PRMT R15, R8, 0x7610, R15 ;  /* 0x00007610080fb816 */ /* 0x000fe4000000000f */
[----:B------:R-:W-:Y:S02]  /*70f0*/  @!P3 PRMT R16, R34, 0x7610, R16 ;  /* 0x000076102210b816 */ /* 0x000fe40000000010 */
[----:B------:R-:W-:Y:S02]  /*7100*/  LOP3.LUT P3, RZ, R2, 0x4000, RZ, 0xc0, !PT ;  /* 0x0000400002ff7812 */ /* 0x000fe4000786c0ff */
[----:B------:R-:W-:Y:S02]  /*7110*/  PRMT R21, RZ, 0x7610, R21 ;  /* 0x00007610ff157816 */ /* 0x000fe40000000015 */
[----:B------:R-:W-:-:S02]  /*7120*/  PRMT R22, RZ, 0x7610, R22 ;  /* 0x00007610ff167816 */ /* 0x000fc40000000016 */
[----:B------:R-:W-:Y:S02]  /*7130*/  @!P2 PRMT R21, R9, 0x7610, R21 ;  /* 0x000076100915a816 */ /* 0x000fe40000000015 */
[----:B------:R-:W-:Y:S02]  /*7140*/  @!P2 PRMT R22, R12, 0x7610, R22 ;  /* 0x000076100c16a816 */ /* 0x000fe40000000016 */
[----:B------:R-:W-:Y:S01]  /*7150*/  LOP3.LUT P2, RZ, R2, 0x2000, RZ, 0xc0, !PT ;  /* 0x0000200002ff7812 */ /* 0x000fe2000784c0ff */
[----:B------:R-:W-:Y:S04]  /*7160*/  STL [R1+0x10], R68 ;  /* 0x0000104401007387 */ /* 0x000fe80000100800 */
[----:B------:R0:W-:Y:S04]  /*7170*/  STL.S16 [R1+0x234], R69 ;  /* 0x0002344501007387 */ /* 0x0001e80000100600 */
[----:B0-----:R-:W3:Y:S01]  /*7180*/  LDL.LU.64 R68, [R1+0x5b0] ;  /* 0x0005b00001447983 */ /* 0x001ee20000300a00 */
[----:B--2---:R-:W-:-:S04]  /*7190*/  @!P1 SHF.R.U32.HI R13, RZ, 0x10, R10 ;  /* 0x00000010ff0d9819 */ /* 0x004fc8000001160a */
[----:B------:R-:W-:Y:S02]  /*71a0*/  @!P1 PRMT R40, R13, 0x7610, R40 ;  /* 0x000076100d289816 */ /* 0x000fe40000000028 */
[----:B----4-:R-:W-:Y:S02]  /*71b0*/  @!P1 SHF.R.U32.HI R13, RZ, 0x10, R11 ;  /* 0x00000010ff0d9819 */ /* 0x010fe4000001160b */
[----:B------:R-:W-:Y:S02]  /*71c0*/  @!P1 PRMT R35, R11, 0x7610, R35 ;  /* 0x000076100b239816 */ /* 0x000fe40000000023 */
[----:B------:R-:W-:-:S03]  /*71d0*/  @!P1 PRMT R36, R13, 0x7610, R36 ;  /* 0x000076100d249816 */ /* 0x000fc60000000024 */
[----:B------:R0:W-:Y:S04]  /*71e0*/  STL.S16 [R1+0x5c8], R35 ;  /* 0x0005c82301007387 */ /* 0x0001e80000100600 */
[----:B------:R1:W-:Y:S01]  /*71f0*/  STL.S16 [R1+0x5cc], R36 ;  /* 0x0005cc2401007387 */ /* 0x0003e20000100600 */
[----:B0-----:R-:W-:Y:S01]  /*7200*/  HFMA2.MMA R35, -RZ, RZ, 0, 0 ;  /* 0x00000000ff237435 */ /* 0x001fe200000001ff */
[----:B-1----:R-:W-:Y:S02]  /*7210*/  MOV R36, RZ ;  /* 0x000000ff00247202 */ /* 0x002fe40000000f00 */
[----:B------:R0:W-:Y:S04]  /*7220*/  STL.S16 [R1+0x5c4], R40 ;  /* 0x0005c42801007387 */ /* 0x0001e80000100600 */
[----:B------:R-:W2:Y:S04]  /*7230*/  @!P3 LDG.E R36, desc[UR10][R52.64] ;  /* 0x0000000a3424b981 */ /* 0x000ea8000c1e1900 */
[----:B------:R-:W4:Y:S01]  /*7240*/  @!P3 LDG.E R35, desc[UR10][R50.64] ;  /* 0x0000000a3223b981 */ /* 0x000f22000c1e1900 */
[----:B0-----:R-:W-:-:S06]  /*7250*/  MOV R40, RZ ;  /* 0x000000ff00287202 */ /* 0x001fcc0000000f00 */
[----:B------:R-:W3:Y:S01]  /*7260*/  @!P2 LDG.E R40, desc[UR10][R56.64] ;  /* 0x0000000a3828a981 */ /* 0x000ee2000c1e1900 */
[----:B------:R-:W-:Y:S02]  /*7270*/  PRMT R28, RZ, 0x7610, R28 ;  /* 0x00007610ff1c7816 */ /* 0x000fe4000000001c */
[----:B------:R-:W-:Y:S02]  /*7280*/  PRMT R37, RZ, 0x7610, R37 ;  /* 0x00007610ff257816 */ /* 0x000fe40000000025 */
[----:B------:R-:W-:Y:S02]  /*7290*/  PRMT R24, RZ, 0x7610, R24 ;  /* 0x00007610ff187816 */ /* 0x000fe40000000018 */
[----:B------:R-:W-:Y:S02]  /*72a0*/  PRMT R44, RZ, 0x7610, R44 ;  /* 0x00007610ff2c7816 */ /* 0x000fe4000000002c */
[----:B------:R-:W-:Y:S02]  /*72b0*/  @!P1 PRMT R24, R10, 0x7610, R24 ;  /* 0x000076100a189816 */ /* 0x000fe40000000018 */
[----:B------:R-:W-:Y:S01]  /*72c0*/  LOP3.LUT P1, RZ, R2, 0x1000, RZ, 0xc0, !PT ;  /* 0x0000100002ff7812 */ /* 0x000fe2000782c0ff */
[----:B------:R-:W-:Y:S04]  /*72d0*/  STL.S16 [R1+0x284], R65 ;  /* 0x0002844101007387 */ /* 0x000fe80000100600 */
[----:B------:R0:W-:Y:S04]  /*72e0*/  STL.S16 [R1+0x230], R64 ;  /* 0x0002304001007387 */ /* 0x0001e80000100600 */
[----:B0-----:R-:W3:Y:S01]  /*72f0*/  LDL.LU.64 R64, [R1+0x5b8] ;  /* 0x0005b80001407983 */ /* 0x001ee20000300a00 */
[----:B--2---:R-:W-:-:S04]  /*7300*/  @!P3 SHF.R.U32.HI R13, RZ, 0x10, R36 ;  /* 0x00000010ff0db819 */ /* 0x004fc80000011624 */
[----:B------:R-:W-:Y:S02]  /*7310*/  @!P3 PRMT R28, R13, 0x7610, R28 ;  /* 0x000076100d1cb816 */ /* 0x000fe4000000001c */
[----:B----4-:R-:W-:-:S04]  /*7320*/  @!P3 SHF.R.U32.HI R13, RZ, 0x10, R35 ;  /* 0x00000010ff0db819 */ /* 0x010fc80000011623 */
[----:B------:R-:W-:Y:S02]  /*7330*/  @!P3 PRMT R37, R13, 0x7610, R37 ;  /* 0x000076100d25b816 */ /* 0x000fe40000000025 */
[----:B---3--:R-:W-:-:S03]  /*7340*/  @!P2 SHF.R.U32.HI R13, RZ, 0x10, R40 ;  /* 0x00000010ff0da819 */ /* 0x008fc60000011628 */
[----:B------:R0:W-:Y:S01]  /*7350*/  STL.S16 [R1+0x5d0], R37 ;  /* 0x0005d02501007387 */ /* 0x0001e20000100600 */
[----:B------:R-:W-:Y:S01]  /*7360*/  @!P2 PRMT R44, R13, 0x7610, R44 ;  /* 0x000076100d2ca816 */ /* 0x000fe2000000002c */
[----:B0-----:R-:W-:-:S04]  /*7370*/  HFMA2.MMA R37, -RZ, RZ, 0, 0 ;  /* 0x00000000ff257435 */ /* 0x001fc800000001ff */
[----:B------:R0:W-:Y:S06]  /*7380*/  STL.S16 [R1+0x5d4], R44 ;  /* 0x0005d42c01007387 */ /* 0x0001ec0000100600 */
[----:B------:R-:W2:Y:S01]  /*7390*/  @!P2 LDG.E R37, desc[UR10][R54.64] ;  /* 0x0000000a3625a981 */ /* 0x000ea2000c1e1900 */
[----:B0-----:R-:W-:-:S06]  /*73a0*/  MOV R44, RZ ;  /* 0x000000ff002c7202 */ /* 0x001fcc0000000f00 */
[----:B------:R0:W3:Y:S02]  /*73b0*/  @!P1 LDG.E R44, desc[UR10][R42.64] ;  /* 0x0000000a2a2c9981 */ /* 0x0000e4000c1e1900 */
[----:B0-----:R-:W-:-:S06]  /*73c0*/  CS2R R42, SRZ ;  /* 0x00000000002a7805 */ /* 0x001fcc000001ff00 */
[----:B------:R-:W4:Y:S01]  /*73d0*/  @!P1 LDG.E R42, desc[UR10][R68.64] ;  /* 0x0000000a442a9981 */ /* 0x000f22000c1e1900 */
[----:B------:R-:W-:Y:S02]  /*73e0*/  PRMT R29, RZ, 0x7610, R29 ;  /* 0x00007610ff1d7816 */ /* 0x000fe4000000001d */
[----:B------:R-:W-:Y:S02]  /*73f0*/  PRMT R30, RZ, 0x7610, R30 ;  /* 0x00007610ff1e7816 */ /* 0x000fe4000000001e */
[----:B------:R-:W-:Y:S02]  /*7400*/  @!P3 PRMT R29, R36, 0x7610, R29 ;  /* 0x00007610241db816 */ /* 0x000fe4000000001d */
[----:B------:R-:W-:Y:S02]  /*7410*/  @!P3 PRMT R30, R35, 0x7610, R30 ;  /* 0x00007610231eb816 */ /* 0x000fe4000000001e */
[----:B------:R-:W-:Y:S02]  /*7420*/  LOP3.LUT P3, RZ, R2, 0x800, RZ, 0xc0, !PT ;  /* 0x0000080002ff7812 */ /* 0x000fe4000786c0ff */
[----:B------:R-:W-:Y:S01]  /*7430*/  PRMT R38, RZ, 0x7610, R38 ;  /* 0x00007610ff267816 */ /* 0x000fe20000000026 */
[----:B------:R-:W-:Y:S04]  /*7440*/  STL.S16 [R1+0x568], R63 ;  /* 0x0005683f01007387 */ /* 0x000fe80000100600 */
[----:B------:R0:W-:Y:S04]  /*7450*/  STL.S16 [R1+0x56c], R62 ;  /* 0x00056c3e01007387 */ /* 0x0001e80000100600 */
[----:B------:R1:W-:Y:S04]  /*7460*/  STL [R1+0x28], R25 ;  /* 0x0000281901007387 */ /* 0x0003e80000100800 */
[----:B------:R-:W4:Y:S04]  /*7470*/  @!P3 LDG.E R43, desc[UR10][R64.64] ;  /* 0x0000000a402bb981 */ /* 0x000f28000c1e1900 */
[----:B0-----:R-:W4:Y:S01]  /*7480*/  LDL.LU.64 R62, [R1+0x5a8] ;  /* 0x0005a800013e7983 */ /* 0x001f220000300a00 */
[----:B-1----:R-:W-:-:S02]  /*7490*/  PRMT R25, RZ, 0x7610, R25 ;  /* 0x00007610ff197816 */ /* 0x002fc40000000019 */
[----:B------:R-:W-:Y:S01]  /*74a0*/  PRMT R7, RZ, 0x7610, R7 ;  /* 0x00007610ff077816 */ /* 0x000fe20000000007 */
[----:B------:R-:W4:Y:S01]  /*74b0*/  LDL.LU.64 R68, [R1+0x590] ;  /* 0x0005900001447983 */ /* 0x000f220000300a00 */
[----:B------:R-:W-:Y:S02]  /*74c0*/  PRMT R6, RZ, 0x7610, R6 ;  /* 0x00007610ff067816 */ /* 0x000fe40000000006 */
[----:B------:R-:W-:Y:S01]  /*74d0*/  PRMT R31, RZ, 0x7610, R31 ;  /* 0x00007610ff1f7816 */ /* 0x000fe2000000001f */
[----:B------:R-:W4:Y:S01]  /*74e0*/  LDL.LU.64 R64, [R1+0x598] ;  /* 0x0005980001407983 */ /* 0x000f220000300a00 */
[----:B--2---:R-:W-:-:S04]  /*74f0*/  @!P2 SHF.R.U32.HI R13, RZ, 0x10, R37 ;  /* 0x00000010ff0da819 */ /* 0x004fc80000011625 */
[----:B------:R-:W-:Y:S02]  /*7500*/  @!P2 PRMT R38, R13, 0x7610, R38 ;  /* 0x000076100d26a816 */ /* 0x000fe40000000026 */
[----:B---3--:R-:W-:-:S04]  /*7510*/  @!P1 SHF.R.U32.HI R13, RZ, 0x10, R44 ;  /* 0x00000010ff0d9819 */ /* 0x008fc8000001162c */
[----:B------:R-:W-:Y:S02]  /*7520*/  @!P1 PRMT R25, R13, 0x7610, R25 ;  /* 0x000076100d199816 */ /* 0x000fe40000000019 */
[----:B------:R-:W-:Y:S02]  /*7530*/  @!P2 PRMT R7, R37, 0x7610, R7 ;  /* 0x000076102507a816 */ /* 0x000fe40000000007 */
[----:B----4-:R-:W-:-:S04]  /*7540*/  @!P1 SHF.R.U32.HI R13, RZ, 0x10, R42 ;  /* 0x00000010ff0d9819 */ /* 0x010fc8000001162a */
[----:B------:R-:W-:Y:S01]  /*7550*/  @!P1 PRMT R6, R13, 0x7610, R6 ;  /* 0x000076100d069816 */ /* 0x000fe20000000006 */
[----:B------:R-:W-:Y:S04]  /*7560*/  STL.S16 [R1+0x5d8], R7 ;  /* 0x0005d80701007387 */ /* 0x000fe80000100600 */
[----:B------:R0:W-:Y:S04]  /*7570*/  STL.S16 [R1+0x5b0], R6 ;  /* 0x0005b00601007387 */ /* 0x0001e80000100600 */
[----:B0-----:R-:W2:Y:S04]  /*7580*/  LDL.LU.64 R6, [R1+0x5a0] ;  /* 0x0005a00001067983 */ /* 0x001ea80000300a00 */
[----:B------:R0:W-:Y:S01]  /*7590*/  STL.S16 [R1+0x5dc], R38 ;  /* 0x0005dc2601007387 */ /* 0x0001e20000100600 */
[----:B------:R-:W-:Y:S01]  /*75a0*/  PRMT R39, RZ, 0x7610, R39 ;  /* 0x00007610ff277816 */ /* 0x000fe20000000027 */
[----:B0-----:R-:W-:Y:S01]  /*75b0*/  HFMA2.MMA R38, -RZ, RZ, 0, 0 ;  /* 0x00000000ff267435 */ /* 0x001fe200000001ff */
[----:B------:R-:W-:-:S02]  /*75c0*/  @!P3 SHF.R.U32.HI R13, RZ, 0x10, R43 ;  /* 0x00000010ff0db819 */ /* 0x000fc4000001162b */
[----:B------:R-:W-:Y:S02]  /*75d0*/  @!P2 PRMT R31, R40, 0x7610, R31 ;  /* 0x00007610281fa816 */ /* 0x000fe4000000001f */
[----:B------:R-:W-:Y:S02]  /*75e0*/  LOP3.LUT P2, RZ, R2, 0x400, RZ, 0xc0, !PT ;  /* 0x0000040002ff7812 */ /* 0x000fe4000784c0ff */
[----:B------:R-:W-:-:S03]  /*75f0*/  @!P3 PRMT R39, R13, 0x7610, R39 ;  /* 0x000076100d27b816 */ /* 0x000fc60000000027 */
[----:B------:R-:W3:Y:S04]  /*7600*/  @!P3 LDG.E R38, desc[UR10][R62.64] ;  /* 0x0000000a3e26b981 */ /* 0x000ee8000c1e1900 */
[----:B------:R0:W-:Y:S04]  /*7610*/  STL.S16 [R1+0x5a8], R39 ;  /* 0x0005a82701007387 */ /* 0x0001e80000100600 */
[----:B------:R1:W-:Y:S04]  /*7620*/  STL [R1+0x30], R8 ;  /* 0x0000300801007387 */ /* 0x0003e80000100800 */
[----:B------:R-:W4:Y:S01]  /*7630*/  LDL.LU.64 R62, [R1+0x588] ;  /* 0x00058800013e7983 */ /* 0x000f220000300a00 */
[----:B0-----:R-:W-:Y:S01]  /*7640*/  MOV R39, RZ ;  /* 0x000000ff00277202 */ /* 0x001fe20000000f00 */
[----:B-1----:R-:W-:-:S10]  /*7650*/  HFMA2.MMA R8, -RZ, RZ, 0, 0 ;  /* 0x00000000ff087435 */ /* 0x002fd400000001ff */
[----:B------:R-:W4:Y:S01]  /*7660*/  @!P2 LDG.E R8, desc[UR10][R68.64] ;  /* 0x0000000a4408a981 */ /* 0x000f22000c1e1900 */
[----:B------:R-:W-:-:S03]  /*7670*/  PRMT R27, RZ, 0x7610, R27 ;  /* 0x00007610ff1b7816 */ /* 0x000fc6000000001b */
[----:B--2---:R-:W2:Y:S04]  /*7680*/  @!P2 LDG.E R39, desc[UR10][R6.64] ;  /* 0x0000000a0627a981 */ /* 0x004ea8000c1e1900 */
[----:B------:R0:W-:Y:S01]  /*7690*/  STL [R1+0x128], R26 ;  /* 0x0001281a01007387 */ /* 0x0001e20000100800 */
[----:B------:R-:W-:-:S03]  /*76a0*/  @!P1 PRMT R27, R42, 0x7610, R27 ;  /* 0x000076102a1b9816 */ /* 0x000fc6000000001b */
[----:B------:R1:W-:Y:S04]  /*76b0*/  STL [R1+0x130], R34 ;  /* 0x0001302201007387 */ /* 0x0003e80000100800 */
[----:B------:R1:W-:Y:S01]  /*76c0*/  STL [R1+0x12c], R33 ;  /* 0x00012c2101007387 */ /* 0x0003e20000100800 */
[----:B0-----:R-:W-:-:S03]  /*76d0*/  PRMT R26, RZ, 0x7610, R26 ;  /* 0x00007610ff1a7816 */ /* 0x001fc6000000001a */
[----:B------:R0:W-:Y:S01]  /*76e0*/  STL [R1+0x34], R9 ;  /* 0x0000340901007387 */ /* 0x0001e20000100800 */
[----:B------:R-:W-:Y:S02]  /*76f0*/  @!P1 PRMT R26, R44, 0x7610, R26 ;  /* 0x000076102c1a9816 */ /* 0x000fe4000000001a */
[----:B------:R-:W-:Y:S01]  /*7700*/  LOP3.LUT P1, RZ, R2, 0x200, RZ, 0xc0, !PT ;  /* 0x0000020002ff7812 */ /* 0x000fe2000782c0ff */
[----:B------:R4:W-:Y:S01]  /*7710*/  STL [R1+0x20], R17 ;  /* 0x0000201101007387 */ /* 0x0009e20000100800 */
[----:B-1----:R-:W-:Y:S02]  /*7720*/  MOV R34, RZ ;  /* 0x000000ff00227202 */ /* 0x002fe40000000f00 */
[----:B------:R-:W-:Y:S01]  /*7730*/  PRMT R33, RZ, 0x7610, R33 ;  /* 0x00007610ff217816 */ /* 0x000fe20000000021 */
[----:B------:R1:W-:Y:S01]  /*7740*/  STL [R1+0x2c], R32 ;  /* 0x00002c2001007387 */ /* 0x0003e20000100800 */
[----:B---3--:R-:W-:Y:S01]  /*7750*/  @!P3 SHF.R.U32.HI R13, RZ, 0x10, R38 ;  /* 0x00000010ff0db819 */ /* 0x008fe20000011626 */
[----:B0-----:R-:W-:-:S02]  /*7760*/  HFMA2.MMA R9, -RZ, RZ, 0, 0 ;  /* 0x00000000ff097435 */ /* 0x001fc400000001ff */
[----:B------:R-:W3:Y:S01]  /*7770*/  LDL.LU.64 R68, [R1+0x570] ;  /* 0x0005700001447983 */ /* 0x000ee20000300a00 */
[----:B------:R-:W-:Y:S02]  /*7780*/  @!P3 PRMT R33, R13, 0x7610, R33 ;  /* 0x000076100d21b816 */ /* 0x000fe40000000021 */
[----:B------:R-:W-:Y:S01]  /*7790*/  PRMT R13, RZ, 0x7610, R13 ;  /* 0x00007610ff0d7816 */ /* 0x000fe2000000000d */
[----:B------:R-:W3:Y:S03]  /*77a0*/  @!P1 LDG.E R34, desc[UR10][R64.64] ;  /* 0x0000000a40229981 */ /* 0x000ee6000c1e1900 */
[----:B------:R-:W-:Y:S01]  /*77b0*/  @!P3 PRMT R13, R38, 0x7610, R13 ;  /* 0x00007610260db816 */ /* 0x000fe2000000000d */
[----:B----4-:R-:W4:Y:S01]  /*77c0*/  @!P1 LDG.E R9, desc[UR10][R62.64] ;  /* 0x0000000a3e099981 */ /* 0x010f22000c1e1900 */
[----:B------:R-:W-:-:S03]  /*77d0*/  PRMT R17, RZ, 0x7610, R17 ;  /* 0x00007610ff117816 */ /* 0x000fc60000000011 */
[----:B------:R2:W-:Y:S01]  /*77e0*/  STL.S16 [R1+0x5ac], R13 ;  /* 0x0005ac0d01007387 */ /* 0x0005e20000100600 */
[----:B-1----:R-:W-:-:S03]  /*77f0*/  PRMT R32, RZ, 0x7610, R32 ;  /* 0x00007610ff207816 */ /* 0x002fc60000000020 */
[----:B------:R-:W-:Y:S01]  /*7800*/  STL.S16 [R1+0x5b4], R33 ;  /* 0x0005b42101007387 */ /* 0x000fe20000100600 */
[----:B------:R-:W-:-:S03]  /*7810*/  PRMT R45, RZ, 0x7610, R45 ;  /* 0x00007610ff2d7816 */ /* 0x000fc6000000002d */
[----:B------:R-:W-:Y:S01]  /*7820*/  STL [R1+0x134], R12 ;  /* 0x0001340c01007387 */ /* 0x000fe20000100800 */
[----:B------:R-:W-:-:S03]  /*7830*/  PRMT R41, RZ, 0x7610, R41 ;  /* 0x00007610ff297816 */ /* 0x000fc60000000029 */
[----:B------:R-:W-:Y:S04]  /*7840*/  STL [R1+0x124], R23 ;  /* 0x0001241701007387 */ /* 0x000fe80000100800 */
[----:B------:R-:W4:Y:S04]  /*7850*/  LDL.LU.64 R64, [R1+0x560] ;  /* 0x0005600001407983 */ /* 0x000f280000300a00 */
[----:B------:R-:W4:Y:S01]  /*7860*/  LDL.LU.64 R6, [R1+0x870] ;  /* 0x0008700001067983 */ /* 0x000f220000300a00 */
[----:B--2---:R-:W-:-:S04]  /*7870*/  @!P2 SHF.R.U32.HI R13, RZ, 0x10, R39 ;  /* 0x00000010ff0da819 */ /* 0x004fc80000011627 */
[----:B------:R-:W-:Y:S02]  /*7880*/  @!P2 PRMT R17, R13, 0x7610, R17 ;  /* 0x000076100d11a816 */ /* 0x000fe40000000011 */
[----:B------:R-:W-:-:S04]  /*7890*/  @!P2 SHF.R.U32.HI R13, RZ, 0x10, R8 ;  /* 0x00000010ff0da819 */ /* 0x000fc80000011608 */
[----:B------:R-:W-:-:S05]  /*78a0*/  @!P2 PRMT R32, R13, 0x7610, R32 ;  /* 0x000076100d20a816 */ /* 0x000fca0000000020 */
[----:B------:R0:W-:Y:S04]  /*78b0*/  STL.S16 [R1+0x590], R32 ;  /* 0x0005902001007387 */ /* 0x0001e80000100600 */
[----:B0-----:R-:W2:Y:S01]  /*78c0*/  LDL.LU.64 R32, [R1+0x580] ;  /* 0x0005800001207983 */ /* 0x001ea20000300a00 */
[----:B------:R-:W-:Y:S02]  /*78d0*/  PRMT R23, RZ, 0x7610, R23 ;  /* 0x00007610ff177816 */ /* 0x000fe40000000017 */
[----:B---3--:R-:W-:-:S04]  /*78e0*/  @!P1 SHF.R.U32.HI R12, RZ, 0x10, R34 ;  /* 0x00000010ff0c9819 */ /* 0x008fc80000011622 */
[----:B------:R-:W-:Y:S02]  /*78f0*/  @!P1 PRMT R45, R12, 0x7610, R45 ;  /* 0x000076100c2d9816 */ /* 0x000fe4000000002d */
[----:B----4-:R-:W-:Y:S02]  /*7900*/  @!P1 SHF.R.U32.HI R12, RZ, 0x10, R9 ;  /* 0x00000010ff0c9819 */ /* 0x010fe40000011609 */
[----:B------:R-:W-:Y:S02]  /*7910*/  MOV R62, R60 ;  /* 0x0000003c003e7202 */ /* 0x000fe40000000f00 */
[----:B------:R-:W-:Y:S02]  /*7920*/  @!P1 PRMT R41, R12, 0x7610, R41 ;  /* 0x000076100c299816 */ /* 0x000fe40000000029 */
[----:B------:R-:W-:Y:S02]  /*7930*/  MOV R63, R61 ;  /* 0x0000003d003f7202 */ /* 0x000fe40000000f00 */
[----:B------:R-:W-:Y:S01]  /*7940*/  @!P3 PRMT R23, R43, 0x7610, R23 ;  /* 0x000076102b17b816 */ /* 0x000fe20000000017 */
[----:B------:R-:W3:Y:S01]  /*7950*/  LDL.LU.64 R60, [R1+0x578] ;  /* 0x00057800013c7983 */ /* 0x000ee20000300a00 */
[----:B------:R-:W-:-:S03]  /*7960*/  LOP3.LUT P3, RZ, R2, 0x100, RZ, 0xc0, !PT ;  /* 0x0000010002ff7812 */ /* 0x000fc6000786c0ff */
[----:B------:R0:W-:Y:S02]  /*7970*/  STL.S16 [R1+0x594], R41 ;  /* 0x0005942901007387 */ /* 0x0001e40000100600 */
[----:B0-----:R-:W-:-:S10]  /*7980*/  HFMA2.MMA R41, -RZ, RZ, 0, 0 ;  /* 0x00000000ff297435 */ /* 0x001fd400000001ff */
[----:B--2---:R0:W2:Y:S02]  /*7990*/  @!P3 LDG.E R41, desc[UR10][R32.64] ;  /* 0x0000000a2029b981 */ /* 0x0040a4000c1e1900 */
[----:B0-----:R-:W-:-:S06]  /*79a0*/  MOV R33, RZ ;  /* 0x000000ff00217202 */ /* 0x001fcc0000000f00 */
[----:B------:R-:W4:Y:S04]  /*79b0*/  @!P3 LDG.E R33, desc[UR10][R68.64] ;  /* 0x0000000a4421b981 */ /* 0x000f28000c1e1900 */
[----:B------:R0:W-:Y:S04]  /*79c0*/  STL [R1+0x120], R19 ;  /* 0x0001201301007387 */ /* 0x0001e80000100800 */
[----:B------:R1:W-:Y:S04]  /*79d0*/  STL [R1+0x24], R18 ;  /* 0x0000241201007387 */ /* 0x0003e80000100800 */
[----:B------:R3:W-:Y:S01]  /*79e0*/  STL.S16 [R1+0x588], R45 ;  /* 0x0005882d01007387 */ /* 0x0007e20000100600 */
[----:B0-----:R-:W-:-:S03]  /*79f0*/  PRMT R19, RZ, 0x7610, R19 ;  /* 0x00007610ff137816 */ /* 0x001fc60000000013 */
[----:B------:R0:W-:Y:S01]  /*7a00*/  STL [R1+0x3c], R36 ;  /* 0x00003c2401007387 */ /* 0x0001e20000100800 */
[----:B-1----:R-:W-:Y:S02]  /*7a10*/  PRMT R18, RZ, 0x7610, R18 ;  /* 0x00007610ff127816 */ /* 0x002fe40000000012 */
[----:B------:R-:W-:Y:S01]  /*7a20*/  @!P2 PRMT R19, R8, 0x7610, R19 ;  /* 0x000076100813a816 */ /* 0x000fe20000000013 */
[----:B------:R1:W-:Y:S01]  /*7a30*/  STL [R1+0x38], R10 ;  /* 0x0000380a01007387 */ /* 0x0003e20000100800 */
[----:B------:R-:W-:Y:S02]  /*7a40*/  @!P2 PRMT R18, R39, 0x7610, R18 ;  /* 0x000076102712a816 */ /* 0x000fe40000000012 */
[----:B------:R-:W-:Y:S01]  /*7a50*/  LOP3.LUT P2, RZ, R2, 0x80, RZ, 0xc0, !PT ;  /* 0x0000008002ff7812 */ /* 0x000fe2000784c0ff */
[----:B---3--:R-:W-:Y:S01]  /*7a60*/  HFMA2.MMA R45, -RZ, RZ, 0, 0 ;  /* 0x00000000ff2d7435 */ /* 0x008fe200000001ff */
[----:B0-----:R-:W-:Y:S01]  /*7a70*/  MOV R36, RZ ;  /* 0x000000ff00247202 */ /* 0x001fe20000000f00 */
[----:B------:R2:W-:Y:S01]  /*7a80*/  STL [R1+0x138], R11 ;  /* 0x0001380b01007387 */ /* 0x0005e20000100800 */
[----:B------:R-:W-:-:S02]  /*7a90*/  PRMT R7, RZ, 0x7610, R7 ;  /* 0x00007610ff077816 */ /* 0x000fc40000000007 */
[----:B------:R-:W-:Y:S01]  /*7aa0*/  PRMT R6, RZ, 0x7610, R6 ;  /* 0x00007610ff067816 */ /* 0x000fe20000000006 */
[----:B------:R-:W3:Y:S06]  /*7ab0*/  LDL.LU.64 R68, [R1+0x278] ;  /* 0x0002780001447983 */ /* 0x000eec0000300a00 */
[----:B------:R-:W3:Y:S04]  /*7ac0*/  @!P2 LDG.E R45, desc[UR10][R60.64] ;  /* 0x0000000a3c2da981 */ /* 0x000ee8000c1e1900 */
[----:B------:R-:W3:Y:S04]  /*7ad0*/  @!P2 LDG.E R36, desc[UR10][R64.64] ;  /* 0x0000000a4024a981 */ /* 0x000ee8000c1e1900 */
[----:B------:R-:W3:Y:S01]  /*7ae0*/  LDL.LU R60, [R1+0x868] ;  /* 0x00086800013c7983 */ /* 0x000ee20000300800 */
[----:B-1----:R-:W-:-:S02]  /*7af0*/  PRMT R10, RZ, 0x7610, R10 ;  /* 0x00007610ff0a7816 */ /* 0x002fc4000000000a */
[----:B------:R-:W-:Y:S01]  /*7b00*/  @!P1 PRMT R7, R9, 0x7610, R7 ;  /* 0x0000761009079816 */ /* 0x000fe20000000007 */
[----:B------:R-:W3:Y:S04]  /*7b10*/  LDL.LU.64 R64, [R1+0x548] ;  /* 0x0005480001407983 */ /* 0x000ee80000300a00 */
[----:B------:R-:W-:Y:S01]  /*7b20*/  STL.S16 [R1+0x58c], R7 ;  /* 0x00058c0701007387 */ /* 0x000fe20000100600 */
[----:B--2---:R-:W-:-:S04]  /*7b30*/  @!P3 SHF.R.U32.HI R11, RZ, 0x10, R41 ;  /* 0x00000010ff0bb819 */ /* 0x004fc80000011629 */
[----:B------:R-:W-:Y:S02]  /*7b40*/  @!P3 PRMT R10, R11, 0x7610, R10 ;  /* 0x000076100b0ab816 */ /* 0x000fe4000000000a */
[----:B----4-:R-:W-:-:S04]  /*7b50*/  @!P3 SHF.R.U32.HI R11, RZ, 0x10, R33 ;  /* 0x00000010ff0bb819 */ /* 0x010fc80000011621 */
[----:B------:R-:W-:-:S05]  /*7b60*/  @!P3 PRMT R6, R11, 0x7610, R6 ;  /* 0x000076100b06b816 */ /* 0x000fca0000000006 */
[----:B------:R0:W-:Y:S04]  /*7b70*/  STL.S16 [R1+0x570], R6 ;  /* 0x0005700601007387 */ /* 0x0001e80000100600 */
[----:B0-----:R-:W2:Y:S01]  /*7b80*/  LDL.LU.64 R6, [R1+0x558] ;  /* 0x0005580001067983 */ /* 0x001ea20000300a00 */
[----:B------:R-:W-:Y:S02]  /*7b90*/  PRMT R46, RZ, 0x7610, R46 ;  /* 0x00007610ff2e7816 */ /* 0x000fe4000000002e */
[----:B------:R-:W-:Y:S02]  /*7ba0*/  PRMT R13, RZ, 0x7610, R13 ;  /* 0x00007610ff0d7816 */ /* 0x000fe4000000000d */
[----:B---3--:R-:W-:Y:S02]  /*7bb0*/  @!P2 SHF.R.U32.HI R32, RZ, 0x10, R45 ;  /* 0x00000010ff20a819 */ /* 0x008fe4000001162d */
[----:B------:R-:W-:-:S04]  /*7bc0*/  PRMT R60, RZ, 0x7610, R60 ;  /* 0x00007610ff3c7816 */ /* 0x000fc8000000003c */
[----:B------:R-:W-:Y:S02]  /*7bd0*/  @!P2 PRMT R60, R32, 0x7610, R60 ;  /* 0x00007610203ca816 */ /* 0x000fe4000000003c */
[----:B------:R-:W-:-:S04]  /*7be0*/  @!P2 SHF.R.U32.HI R32, RZ, 0x10, R36 ;  /* 0x00000010ff20a819 */ /* 0x000fc80000011624 */
[----:B------:R-:W-:Y:S02]  /*7bf0*/  @!P2 PRMT R46, R32, 0x7610, R46 ;  /* 0x00007610202ea816 */ /* 0x000fe4000000002e */
[----:B------:R-:W-:Y:S02]  /*7c00*/  PRMT R32, RZ, 0x7610, R32 ;  /* 0x00007610ff207816 */ /* 0x000fe40000000020 */
[----:B------:R-:W-:Y:S02]  /*7c10*/  @!P1 PRMT R13, R34, 0x7610, R13 ;  /* 0x00007610220d9816 */ /* 0x000fe4000000000d */
[----:B------:R-:W-:Y:S02]  /*7c20*/  LOP3.LUT P1, RZ, R2, 0x40, RZ, 0xc0, !PT ;  /* 0x0000004002ff7812 */ /* 0x000fe4000782c0ff */
[----:B------:R-:W-:Y:S01]  /*7c30*/  @!P2 PRMT R32, R36, 0x7610, R32 ;  /* 0x000076102420a816 */ /* 0x000fe20000000020 */
[----:B------:R0:W-:Y:S04]  /*7c40*/  STL.S16 [R1+0x564], R46 ;  /* 0x0005642e01007387 */ /* 0x0001e80000100600 */
[----:B------:R1:W-:Y:S01]  /*7c50*/  STL.S16 [R1+0x560], R32 ;  /* 0x0005602001007387 */ /* 0x0003e20000100600 */
[----:B0-----:R-:W-:Y:S01]  /*7c60*/  HFMA2.MMA R46, -RZ, RZ, 0, 0 ;  /* 0x00000000ff2e7435 */ /* 0x001fe200000001ff */
[----:B-1----:R-:W-:-:S06]  /*7c70*/  MOV R32, RZ ;  /* 0x000000ff00207202 */ /* 0x002fcc0000000f00 */
[----:B------:R-:W3:Y:S04]  /*7c80*/  @!P1 LDG.E R32, desc[UR10][R68.64] ;  /* 0x0000000a44209981 */ /* 0x000ee8000c1e1900 */
[----:B------:R0:W-:Y:S04]  /*7c90*/  STL.S16 [R1+0x288], R60 ;  /* 0x0002883c01007387 */ /* 0x0001e80000100600 */
[----:B------:R1:W-:Y:S01]  /*7ca0*/  STL [R1+0x13c], R35 ;  /* 0x00013c2301007387 */ /* 0x0003e20000100800 */
[----:B------:R-:W-:-:S03]  /*7cb0*/  PRMT R11, RZ, 0x7610, R11 ;  /* 0x00007610ff0b7816 */ /* 0x000fc6000000000b */
[----:B------:R4:W-:Y:S04]  /*7cc0*/  STL [R1+0x140], R37 ;  /* 0x0001402501007387 */ /* 0x0009e80000100800 */
[----:B0-----:R-:W3:Y:S04]  /*7cd0*/  LDL.LU.64 R60, [R1+0x550] ;  /* 0x00055000013c7983 */ /* 0x001ee80000300a00 */
[----:B--2---:R-:W2:Y:S01]  /*7ce0*/  @!P1 LDG.E R46, desc[UR10][R6.64] ;  /* 0x0000000a062e9981 */ /* 0x004ea2000c1e1900 */
[----:B------:R-:W-:-:S03]  /*7cf0*/  PRMT R12, RZ, 0x7610, R12 ;  /* 0x00007610ff0c7816 */ /* 0x000fc6000000000c */
[----:B------:R-:W2:Y:S04]  /*7d00*/  LDL.LU.64 R68, [R1+0x228] ;  /* 0x0002280001447983 */ /* 0x000ea80000300a00 */
[----:B------:R-:W2:Y:S01]  /*7d10*/  LDL.LU.64 R6, [R1+0x860] ;  /* 0x0008600001067983 */ /* 0x000ea20000300a00 */
[----:B-1----:R-:W-:Y:S02]  /*7d20*/  PRMT R35, RZ, 0x7610, R35 ;  /* 0x00007610ff237816 */ /* 0x002fe40000000023 */
[----:B----4-:R-:W-:Y:S02]  /*7d30*/  PRMT R37, RZ, 0x7610, R37 ;  /* 0x00007610ff257816 */ /* 0x010fe40000000025 */
[----:B------:R-:W-:Y:S02]  /*7d40*/  @!P2 PRMT R35, R45, 0x7610, R35 ;  /* 0x000076102d23a816 */ /* 0x000fe40000000023 */
[----:B------:R-:W-:-:S02]  /*7d50*/  @!P3 PRMT R11, R41, 0x7610, R11 ;  /* 0x00007610290bb816 */ /* 0x000fc4000000000b */
[----:B------:R-:W-:Y:S01]  /*7d60*/  @!P3 PRMT R12, R33, 0x7610, R12 ;  /* 0x00007610210cb816 */ /* 0x000fe2000000000c */
[----:B------:R-:W-:Y:S01]  /*7d70*/  STL.S16 [R1+0x210], R35 ;  /* 0x0002102301007387 */ /* 0x000fe20000100600 */
[----:B------:R-:W-:Y:S02]  /*7d80*/  LOP3.LUT P3, RZ, R2, 0x20, RZ, 0xc0, !PT ;  /* 0x0000002002ff7812 */ /* 0x000fe4000786c0ff */
[----:B---3--:R-:W-:-:S05]  /*7d90*/  @!P1 PRMT R37, R32, 0x7610, R37 ;  /* 0x0000761020259816 */ /* 0x008fca0000000025 */
[----:B------:R0:W-:Y:S02]  /*7da0*/  STL.S16 [R1+0x220], R37 ;  /* 0x0002202501007387 */ /* 0x0001e40000100600 */
[----:B0-----:R-:W-:-:S10]  /*7db0*/  HFMA2.MMA R37, -RZ, RZ, 0, 0 ;  /* 0x00000000ff257435 */ /* 0x001fd400000001ff */
[----:B------:R-:W3:Y:S04]  /*7dc0*/  @!P3 LDG.E R37, desc[UR10][R60.64] ;  /* 0x0000000a3c25b981 */ /* 0x000ee8000c1e1900 */
[----:B------:R-:W4:Y:S01]  /*7dd0*/  LDL.LU.64 R60, [R1+0x858] ;  /* 0x00085800013c7983 */ /* 0x000f220000300a00 */
[----:B--2---:R-:W-:Y:S02]  /*7de0*/  @!P1 SHF.R.U32.HI R35, RZ, 0x10, R46 ;  /* 0x00000010ff239819 */ /* 0x004fe4000001162e */
[----:B------:R-:W-:Y:S02]  /*7df0*/  PRMT R7, RZ, 0x7610, R7 ;  /* 0x00007610ff077816 */ /* 0x000fe40000000007 */
[----:B------:R-:W-:Y:S02]  /*7e00*/  PRMT R6, RZ, 0x7610, R6 ;  /* 0x00007610ff067816 */ /* 0x000fe40000000006 */
[----:B------:R-:W-:-:S02]  /*7e10*/  @!P1 PRMT R7, R35, 0x7610, R7 ;  /* 0x0000761023079816 */ /* 0x000fc40000000007 */
[----:B------:R-:W-:-:S04]  /*7e20*/  @!P1 SHF.R.U32.HI R35, RZ, 0x10, R32 ;  /* 0x00000010ff239819 */ /* 0x000fc80000011620 */
[----:B------:R-:W-:Y:S02]  /*7e30*/  @!P1 PRMT R6, R35, 0x7610, R6 ;  /* 0x0000761023069816 */ /* 0x000fe40000000006 */
[----:B------:R-:W-:-:S06]  /*7e40*/  MOV R35, RZ ;  /* 0x000000ff00237202 */ /* 0x000fcc0000000f00 */
[----:B------:R-:W2:Y:S04]  /*7e50*/  @!P3 LDG.E R35, desc[UR10][R64.64] ;  /* 0x0000000a4023b981 */ /* 0x000ea8000c1e1900 */
[----:B------:R-:W-:Y:S04]  /*7e60*/  STL.S16 [R1+0x27c], R7 ;  /* 0x00027c0701007387 */ /* 0x000fe80000100600 */
[----:B------:R0:W-:Y:S04]  /*7e70*/  STL.S16 [R1+0x558], R6 ;  /* 0x0005580601007387 */ /* 0x0001e80000100600 */
[----:B------:R1:W-:Y:S04]  /*7e80*/  STL [R1+0x40], R40 ;  /* 0x0000402801007387 */ /* 0x0003e80000100800 */
[----:B------:R1:W-:Y:S04]  /*7e90*/  STL [R1+0x144], R42 ;  /* 0x0001442a01007387 */ /* 0x0003e80000100800 */
[----:B0-----:R-:W2:Y:S01]  /*7ea0*/  LDL.LU.64 R6, [R1+0x540] ;  /* 0x0005400001067983 */ /* 0x001ea20000300a00 */
[----:B-1----:R-:W-:-:S02]  /*7eb0*/  PRMT R40, RZ, 0x7610, R40 ;  /* 0x00007610ff287816 */ /* 0x002fc40000000028 */
[----:B------:R-:W-:Y:S01]  /*7ec0*/  LOP3.LUT P2, RZ, R2, 0x10, RZ, 0xc0, !PT ;  /* 0x0000001002ff7812 */ /* 0x000fe2000784c0ff */
[----:B------:R-:W2:Y:S01]  /*7ed0*/  LDL.LU.64 R64, [R1+0x530] ;  /* 0x0005300001407983 */ /* 0x000ea20000300a00 */
[----:B------:R-:W-:Y:S02]  /*7ee0*/  @!P1 PRMT R40, R46, 0x7610, R40 ;  /* 0x000076102e289816 */ /* 0x000fe40000000028 */
[----:B------:R-:W-:-:S03]  /*7ef0*/  PRMT R42, RZ, 0x7610, R42 ;  /* 0x00007610ff2a7816 */ /* 0x000fc6000000002a */
[----:B------:R3:W-:Y:S02]  /*7f00*/  STL.S16 [R1+0x214], R40 ;  /* 0x0002142801007387 */ /* 0x0007e40000100600 */
[----:B---3--:R-:W-:Y:S02]  /*7f10*/  @!P3 SHF.R.U32.HI R40, RZ, 0x10, R37 ;  /* 0x00000010ff28b819 */ /* 0x008fe40000011625 */
[----:B----4-:R-:W-:Y:S02]  /*7f20*/  PRMT R61, RZ, 0x7610, R61 ;  /* 0x00007610ff3d7816 */ /* 0x010fe4000000003d */
[----:B------:R-:W-:Y:S02]  /*7f30*/  PRMT R60, RZ, 0x7610, R60 ;  /* 0x00007610ff3c7816 */ /* 0x000fe4000000003c */
[----:B------:R-:W-:-:S05]  /*7f40*/  @!P3 PRMT R61, R40, 0x7610, R61 ;  /* 0x00007610283db816 */ /* 0x000fca000000003d */
[----:B------:R-:W-:Y:S01]  /*7f50*/  STL.S16 [R1+0x548], R61 ;  /* 0x0005483d01007387 */ /* 0x000fe20000100600 */
[----:B--2---:R-:W-:Y:S02]  /*7f60*/  @!P3 PRMT R42, R35, 0x7610, R42 ;  /* 0x00007610232ab816 */ /* 0x004fe4000000002a */
[----:B------:R-:W-:-:S03]  /*7f70*/  @!P3 SHF.R.U32.HI R40, RZ, 0x10, R35 ;  /* 0x00000010ff28b819 */ /* 0x000fc60000011623 */
[----:B------:R0:W-:Y:S01]  /*7f80*/  STL.S16 [R1+0x54c], R42 ;  /* 0x00054c2a01007387 */ /* 0x0001e20000100600 */
[----:B------:R-:W-:Y:S02]  /*7f90*/  @!P3 PRMT R60, R40, 0x7610, R60 ;  /* 0x00007610283cb816 */ /* 0x000fe4000000003c */
[----:B------:R-:W-:Y:S01]  /*7fa0*/  PRMT R40, RZ, 0x7610, R40 ;  /* 0x00007610ff287816 */ /* 0x000fe20000000028 */
[----:B0-----:R-:W-:-:S03]  /*7fb0*/  HFMA2.MMA R42, -RZ, RZ, 0, 0 ;  /* 0x00000000ff2a7435 */ /* 0x001fc600000001ff */
[----:B------:R-:W-:-:S05]  /*7fc0*/  @!P3 PRMT R40, R37, 0x7610, R40 ;  /* 0x000076102528b816 */ /* 0x000fca0000000028 */
[----:B------:R0:W-:Y:S04]  /*7fd0*/  STL.S16 [R1+0x224], R40 ;  /* 0x0002242801007387 */ /* 0x0001e80000100600 */
[----:B------:R-:W2:Y:S01]  /*7fe0*/  @!P2 LDG.E R42, desc[UR10][R6.64] ;  /* 0x0000000a062aa981 */ /* 0x000ea2000c1e1900 */
[----:B0-----:R-:W-:-:S03]  /*7ff0*/  IMAD.MOV.U32 R40, RZ, RZ, RZ ;  /* 0x000000ffff287224 */ /* 0x001fc600078e00ff */
[----:B------:R-:W3:Y:S04]  /*8000*/  LDL.LU.64 R6, [R1+0x850] ;  /* 0x0008500001067983 */ /* 0x000ee80000300a00 */
[----:B------:R-:W4:Y:S04]  /*8010*/  @!P2 LDG.E R40, desc[UR10][R68.64] ;  /* 0x0000000a4428a981 */ /* 0x000f28000c1e1900 */
[----:B------:R0:W-:Y:S04]  /*8020*/  STL.S16 [R1+0x550], R60 ;  /* 0x0005503c01007387 */ /* 0x0001e80000100600 */
[----:B------:R-:W-:Y:S04]  /*8030*/  STL [R1+0x148], R38 ;  /* 0x0001482601007387 */ /* 0x000fe80000100800 */
[----:B------:R1:W-:Y:S04]  /*8040*/  STL [R1+0x48], R43 ;  /* 0x0000482b01007387 */ /* 0x0003e80000100800 */
[----:B0-----:R-:W4:Y:S01]  /*8050*/  LDL.LU.64 R60, [R1+0x538] ;  /* 0x00053800013c7983 */ /* 0x001f220000300a00 */
[----:B------:R-:W-:-:S03]  /*8060*/  LOP3.LUT P1, RZ, R2, 0x8, RZ, 0xc0, !PT ;  /* 0x0000000802ff7812 */ /* 0x000fc6000782c0ff */
[----:B------:R-:W4:Y:S01]  /*8070*/  LDL.LU.64 R68, [R1+0x518] ;  /* 0x0005180001447983 */ /* 0x000f220000300a00 */
[----:B-1----:R-:W-:Y:S02]  /*8080*/  PRMT R43, RZ, 0x7610, R43 ;  /* 0x00007610ff2b7816 */ /* 0x002fe4000000002b */
[----:B--2---:R-:W-:Y:S02]  /*8090*/  @!P2 SHF.R.U32.HI R38, RZ, 0x10, R42 ;  /* 0x00000010ff26a819 */ /* 0x004fe4000001162a */
[----:B---3--:R-:W-:Y:S02]  /*80a0*/  PRMT R7, RZ, 0x7610, R7 ;  /* 0x00007610ff077816 */ /* 0x008fe40000000007 */
[----:B------:R-:W-:Y:S02]  /*80b0*/  PRMT R6, RZ, 0x7610, R6 ;  /* 0x00007610ff067816 */ /* 0x000fe40000000006 */
[----:B------:R-:W-:Y:S02]  /*80c0*/  @!P2 PRMT R7, R38, 0x7610, R7 ;  /* 0x000076102607a816 */ /* 0x000fe40000000007 */
[----:B----4-:R-:W-:-:S04]  /*80d0*/  @!P2 SHF.R.U32.HI R38, RZ, 0x10, R40 ;  /* 0x00000010ff26a819 */ /* 0x010fc80000011628 */
[----:B------:R-:W-:Y:S02]  /*80e0*/  @!P2 PRMT R6, R38, 0x7610, R6 ;  /* 0x000076102606a816 */ /* 0x000fe40000000006 */
[----:B------:R-:W-:Y:S02]  /*80f0*/  PRMT R38, RZ, 0x7610, R38 ;  /* 0x00007610ff267816 */ /* 0x000fe40000000026 */
[----:B------:R-:W-:Y:S02]  /*8100*/  @!P2 PRMT R43, R42, 0x7610, R43 ;  /* 0x000076102a2ba816 */ /* 0x000fe4000000002b */
[----:B------:R-:W-:-:S03]  /*8110*/  @!P2 PRMT R38, R40, 0x7610, R38 ;  /* 0x000076102826a816 */ /* 0x000fc60000000026 */
[----:B------:R0:W-:Y:S04]  /*8120*/  STL.S16 [R1+0x228], R43 ;  /* 0x0002282b01007387 */ /* 0x0001e80000100600 */
[----:B------:R1:W-:Y:S01]  /*8130*/  STL.S16 [R1+0x22c], R38 ;  /* 0x00022c2601007387 */ /* 0x0003e20000100600 */
[----:B0-----:R-:W-:Y:S01]  /*8140*/  MOV R43, RZ ;  /* 0x000000ff002b7202 */ /* 0x001fe20000000f00 */
[----:B-1----:R-:W-:-:S05]  /*8150*/  HFMA2.MMA R38, -RZ, RZ, 0, 0 ;  /* 0x00000000ff267435 */ /* 0x002fca00000001ff */
[----:B------:R-:W2:Y:S05]  /*8160*/  @!P1 LDG.E R43, desc[UR10][R60.64] ;  /* 0x0000000a3c2b9981 */ /* 0x000eaa000c1e1900 */
[----:B------:R-:W3:Y:S04]  /*8170*/  @!P1 LDG.E R38, desc[UR10][R64.64] ;  /* 0x0000000a40269981 */ /* 0x000ee8000c1e1900 */
[----:B------:R-:W4:Y:S04]  /*8180*/  LDL.LU.64 R60, [R1+0x848] ;  /* 0x00084800013c7983 */ /* 0x000f280000300a00 */
[----:B------:R-:W-:Y:S04]  /*8190*/  STL.S16 [R1+0x278], R7 ;  /* 0x0002780701007387 */ /* 0x000fe80000100600 */
[----:B------:R0:W-:Y:S04]  /*81a0*/  STL.S16 [R1+0x540], R6 ;  /* 0x0005400601007387 */ /* 0x0001e80000100600 */
[----:B------:R-:W-:Y:S04]  /*81b0*/  STL [R1+0x14c], R8 ;  /* 0x00014c0801007387 */ /* 0x000fe80000100800 */
[----:B------:R1:W-:Y:S04]  /*81c0*/  STL [R1+0x44], R44 ;  /* 0x0000442c01007387 */ /* 0x0003e80000100800 */
[----:B0-----:R-:W3:Y:S01]  /*81d0*/  LDL.LU.64 R6, [R1+0x528] ;  /* 0x0005280001067983 */ /* 0x001ee20000300a00 */
[----:B------:R-:W-:-:S03]  /*81e0*/  LOP3.LUT P3, RZ, R2, 0x4, RZ, 0xc0, !PT ;  /* 0x0000000402ff7812 */ /* 0x000fc6000786c0ff */
[----:B------:R-:W3:Y:S01]  /*81f0*/  LDL.LU.64 R64, [R1+0x510] ;  /* 0x0005100001407983 */ /* 0x000ee20000300a00 */
[----:B-1----:R-:W-:Y:S02]  /*8200*/  PRMT R44, RZ, 0x7610, R44 ;  /* 0x00007610ff2c7816 */ /* 0x002fe4000000002c */
[----:B--2---:R-:W-:Y:S02]  /*8210*/  @!P1 SHF.R.U32.HI R8, RZ, 0x10, R43 ;  /* 0x00000010ff089819 */ /* 0x004fe4000001162b */
[----:B----4-:R-:W-:Y:S02]  /*8220*/  PRMT R61, RZ, 0x7610, R61 ;  /* 0x00007610ff3d7816 */ /* 0x010fe4000000003d */
[----:B------:R-:W-:Y:S02]  /*8230*/  PRMT R60, RZ, 0x7610, R60 ;  /* 0x00007610ff3c7816 */ /* 0x000fe4000000003c */
[----:B------:R-:W-:Y:S02]  /*8240*/  @!P1 PRMT R61, R8, 0x7610, R61 ;  /* 0x00007610083d9816 */ /* 0x000fe4000000003d */
[----:B---3--:R-:W-:-:S04]  /*8250*/  @!P1 SHF.R.U32.HI R8, RZ, 0x10, R38 ;  /* 0x00000010ff089819 */ /* 0x008fc80000011626 */
        /* <DEDUP_REMOVED lines=13> */
[----:B------:R-:W-:Y:S01]  /*8330*/  STL [R1+0x150], R9 ;  /* 0x0001500901007387 */ /* 0x000fe20000100800 */
[----:B------:R-:W-:-:S03]  /*8340*/  LOP3.LUT P2, RZ, R2, 0x2, RZ, 0xc0, !PT ;  /* 0x0000000202ff7812 */ /* 0x000fc6000784c0ff */
[----:B------:R1:W-:Y:S04]  /*8350*/  STL [R1+0x54], R41 ;  /* 0x0000542901007387 */ /* 0x0003e80000100800 */
[----:B0-----:R-:W3:Y:S04]  /*8360*/  LDL.LU.64 R60, [R1+0x520] ;  /* 0x00052000013c7983 */ /* 0x001ee80000300a00 */
[----:B------:R-:W3:Y:S01]  /*8370*/  LDL.LU.64 R68, [R1+0x500] ;  /* 0x0005000001447983 */ /* 0x000ee20000300a00 */
[----:B-1----:R-:W-:Y:S02]  /*8380*/  MOV R41, RZ ;  /* 0x000000ff00297202 */ /* 0x002fe40000000f00 */
[----:B--2---:R-:W-:-:S02]  /*8390*/  @!P3 SHF.R.U32.HI R9, RZ, 0x10, R44 ;  /* 0x00000010ff09b819 */ /* 0x004fc4000001162c */
[----:B----4-:R-:W-:Y:S02]  /*83a0*/  PRMT R7, RZ, 0x7610, R7 ;  /* 0x00007610ff077816 */ /* 0x010fe40000000007 */
[----:B------:R-:W-:Y:S02]  /*83b0*/  PRMT R6, RZ, 0x7610, R6 ;  /* 0x00007610ff067816 */ /* 0x000fe40000000006 */
[----:B------:R-:W-:Y:S02]  /*83c0*/  @!P3 PRMT R7, R9, 0x7610, R7 ;  /* 0x000076100907b816 */ /* 0x000fe40000000007 */
[----:B---3--:R-:W-:-:S04]  /*83d0*/  @!P3 SHF.R.U32.HI R9, RZ, 0x10, R8 ;  /* 0x00000010ff09b819 */ /* 0x008fc80000011608 */
[----:B------:R-:W-:Y:S02]  /*83e0*/  @!P3 PRMT R6, R9, 0x7610, R6 ;  /* 0x000076100906b816 */ /* 0x000fe40000000006 */
[----:B------:R-:W-:-:S04]  /*83f0*/  PRMT R9, RZ, 0x7610, R9 ;  /* 0x00007610ff097816 */ /* 0x000fc80000000009 */
[----:B------:R-:W-:Y:S01]  /*8400*/  @!P3 PRMT R9, R8, 0x7610, R9 ;  /* 0x000076100809b816 */ /* 0x000fe20000000009 */
[----:B------:R-:W2:Y:S04]  /*8410*/  @!P2 LDG.E R41, desc[UR10][R60.64] ;  /* 0x0000000a3c29a981 */ /* 0x000ea8000c1e1900 */
[----:B------:R0:W-:Y:S04]  /*8420*/  STL.S16 [R1+0x25c], R9 ;  /* 0x00025c0901007387 */ /* 0x0001e80000100600 */
[----:B------:R-:W3:Y:S01]  /*8430*/  LDL.LU R60, [R1+0x838] ;  /* 0x00083800013c7983 */ /* 0x000ee20000300800 */
[----:B0-----:R-:W-:-:S10]  /*8440*/  HFMA2.MMA R9, -RZ, RZ, 0, 0 ;  /* 0x00000000ff097435 */ /* 0x001fd400000001ff */
[----:B------:R-:W4:Y:S04]  /*8450*/  @!P2 LDG.E R9, desc[UR10][R64.64] ;  /* 0x0000000a4009a981 */ /* 0x000f28000c1e1900 */
[----:B------:R-:W-:Y:S04]  /*8460*/  STL.S16 [R1+0x518], R7 ;  /* 0x0005180701007387 */ /* 0x000fe80000100600 */
[----:B------:R0:W-:Y:S04]  /*8470*/  STL.S16 [R1+0x51c], R6 ;  /* 0x00051c0601007387 */ /* 0x0001e80000100600 */
[----:B------:R-:W-:Y:S04]  /*8480*/  STL [R1+0x154], R33 ;  /* 0x0001542101007387 */ /* 0x000fe80000100800 */
[----:B------:R1:W-:Y:S04]  /*8490*/  STL [R1+0x4c], R39 ;  /* 0x00004c2701007387 */ /* 0x0003e80000100800 */
[----:B0-----:R-:W4:Y:S01]  /*84a0*/  LDL.LU.64 R6, [R1+0x508] ;  /* 0x0005080001067983 */ /* 0x001f220000300a00 */
[----:B------:R-:W-:-:S03]  /*84b0*/  LOP3.LUT P1, RZ, R2, 0x1, RZ, 0xc0, !PT ;  /* 0x0000000102ff7812 */ /* 0x000fc6000782c0ff */
[----:B------:R0:W-:Y:S01]  /*84c0*/  STL [R1+0x50], R34 ;  /* 0x0000502201007387 */ /* 0x0001e20000100800 */
[----:B-1----:R-:W-:Y:S02]  /*84d0*/  PRMT R39, RZ, 0x7610, R39 ;  /* 0x00007610ff277816 */ /* 0x002fe40000000027 */
[----:B------:R-:W-:Y:S01]  /*84e0*/  PRMT R3, RZ, 0x7610, R3 ;  /* 0x00007610ff037816 */ /* 0x000fe20000000003 */
[----:B------:R-:W4:Y:S01]  /*84f0*/  LDL.LU.64 R64, [R1+0x4f0] ;  /* 0x0004f00001407983 */ /* 0x000f220000300a00 */
[----:B0-----:R-:W-:Y:S02]  /*8500*/  PRMT R34, RZ, 0x7610, R34 ;  /* 0x00007610ff227816 */ /* 0x001fe40000000022 */
[----:B------:R-:W-:-:S05]  /*8510*/  @!P3 PRMT R3, R44, 0x7610, R3 ;  /* 0x000076102c03b816 */ /* 0x000fca0000000003 */
[----:B------:R0:W-:Y:S04]  /*8520*/  STL.S16 [R1+0x250], R3 ;  /* 0x0002500301007387 */ /* 0x0001e80000100600 */
[----:B0-----:R-:W4:Y:S01]  /*8530*/  LDL.LU R3, [R1+0x83c] ;  /* 0x00083c0001037983 */ /* 0x001f220000300800 */
[----:B--2---:R-:W-:Y:S02]  /*8540*/  @!P2 SHF.R.U32.HI R33, RZ, 0x10, R41 ;  /* 0x00000010ff21a819 */ /* 0x004fe40000011629 */
[----:B---3--:R-:W-:-:S04]  /*8550*/  PRMT R60, RZ, 0x7610, R60 ;  /* 0x00007610ff3c7816 */ /* 0x008fc8000000003c */
[----:B------:R-:W-:Y:S02]  /*8560*/  @!P2 PRMT R60, R33, 0x7610, R60 ;  /* 0x00007610213ca816 */ /* 0x000fe4000000003c */
[----:B------:R-:W-:Y:S02]  /*8570*/  @!P2 PRMT R34, R41, 0x7610, R34 ;  /* 0x000076102922a816 */ /* 0x000fe40000000022 */
[----:B----4-:R-:W-:-:S04]  /*8580*/  @!P2 SHF.R.U32.HI R33, RZ, 0x10, R9 ;  /* 0x00000010ff21a819 */ /* 0x010fc80000011609 */
[----:B------:R-:W-:Y:S01]  /*8590*/  @!P2 PRMT R39, R33, 0x7610, R39 ;  /* 0x000076102127a816 */ /* 0x000fe20000000027 */
[----:B------:R0:W-:Y:S04]  /*85a0*/  STL.S16 [R1+0x510], R34 ;  /* 0x0005102201007387 */ /* 0x0001e80000100600 */
[----:B------:R1:W-:Y:S01]  /*85b0*/  STL.S16 [R1+0x524], R39 ;  /* 0x0005242701007387 */ /* 0x0003e20000100600 */
[----:B0-----:R-:W-:Y:S01]  /*85c0*/  HFMA2.MMA R34, -RZ, RZ, 0, 0 ;  /* 0x00000000ff227435 */ /* 0x001fe200000001ff */
[----:B-1----:R-:W-:-:S06]  /*85d0*/  MOV R39, RZ ;  /* 0x000000ff00277202 */ /* 0x002fcc0000000f00 */
[----:B------:R-:W2:Y:S04]  /*85e0*/  @!P1 LDG.E R39, desc[UR10][R6.64] ;  /* 0x0000000a06279981 */ /* 0x000ea8000c1e1900 */
[----:B------:R-:W3:Y:S04]  /*85f0*/  @!P1 LDG.E R34, desc[UR10][R68.64] ;  /* 0x0000000a44229981 */ /* 0x000ee8000c1e1900 */
[----:B------:R-:W4:Y:S04]  /*8600*/  LDL.LU.64 R6, [R1+0x830] ;  /* 0x0008300001067983 */ /* 0x000f280000300a00 */
[----:B------:R0:W-:Y:S01]  /*8610*/  STL.S16 [R1+0x514], R60 ;  /* 0x0005143c01007387 */ /* 0x0001e20000100600 */
[----:B------:R-:W-:-:S03]  /*8620*/  PRMT R33, RZ, 0x7610, R33 ;  /* 0x00007610ff217816 */ /* 0x000fc60000000021 */
[----:B------:R1:W-:Y:S04]  /*8630*/  STL [R1+0x158], R36 ;  /* 0x0001582401007387 */ /* 0x0003e80000100800 */
[----:B------:R-:W3:Y:S04]  /*8640*/  LDL.LU.64 R68, [R1+0x4e0] ;  /* 0x0004e00001447983 */ /* 0x000ee80000300a00 */
[----:B0-----:R-:W3:Y:S01]  /*8650*/  LDL.LU.64 R60, [R1+0x4f8] ;  /* 0x0004f800013c7983 */ /* 0x001ee20000300a00 */
[----:B------:R-:W-:-:S05]  /*8660*/  @!P2 PRMT R33, R9, 0x7610, R33 ;  /* 0x000076100921a816 */ /* 0x000fca0000000021 */
[----:B------:R2:W-:Y:S01]  /*8670*/  STL.S16 [R1+0x520], R33 ;  /* 0x0005202101007387 */ /* 0x0005e20000100600 */
[----:B-1----:R-:W-:Y:S02]  /*8680*/  PRMT R36, RZ, 0x7610, R36 ;  /* 0x00007610ff247816 */ /* 0x002fe40000000024 */
[----:B------:R-:W-:Y:S02]  /*8690*/  LOP3.LUT P3, RZ, R3, 0x80000000, RZ, 0xc0, !PT ;  /* 0x8000000003ff7812 */ /* 0x000fe4000786c0ff */
[----:B--2---:R-:W-:Y:S02]  /*86a0*/  @!P1 SHF.R.U32.HI R33, RZ, 0x10, R39 ;  /* 0x00000010ff219819 */ /* 0x004fe40000011627 */
[----:B----4-:R-:W-:Y:S02]  /*86b0*/  PRMT R7, RZ, 0x7610, R7 ;  /* 0x00007610ff077816 */ /* 0x010fe40000000007 */
[----:B------:R-:W-:Y:S02]  /*86c0*/  PRMT R6, RZ, 0x7610, R6 ;  /* 0x00007610ff067816 */ /* 0x000fe40000000006 */
[----:B------:R-:W-:-:S02]  /*86d0*/  @!P1 PRMT R7, R33, 0x7610, R7 ;  /* 0x0000761021079816 */ /* 0x000fc40000000007 */
        /* <DEDUP_REMOVED lines=30> */
[----:B------:R-:W3:Y:S01]  /*88c0*/  LDL.LU.64 R6, [R1+0x818] ;  /* 0x0008180001067983 */ /* 0x000ee20000300a00 */
[----:B0-----:R-:W-:-:S10]  /*88d0*/  HFMA2.MMA R32, -RZ, RZ, 0, 0 ;  /* 0x00000000ff207435 */ /* 0x001fd400000001ff */
[----:B------:R-:W4:Y:S04]  /*88e0*/  @!P2 LDG.E R32, desc[UR10][R68.64] ;  /* 0x0000000a4420a981 */ /* 0x000f28000c1e1900 */
[----:B------:R-:W-:Y:S04]  /*88f0*/  STL.S16 [R1+0x4f4], R61 ;  /* 0x0004f43d01007387 */ /* 0x000fe80000100600 */
[----:B------:R0:W-:Y:S04]  /*8900*/  STL.S16 [R1+0x4fc], R60 ;  /* 0x0004fc3c01007387 */ /* 0x0001e80000100600 */
[----:B------:R-:W-:Y:S01]  /*8910*/  STL [R1+0x160], R35 ;  /* 0x0001602301007387 */ /* 0x000fe20000100800 */
[----:B------:R-:W-:-:S03]  /*8920*/  LOP3.LUT P1, RZ, R3, 0x20000000, RZ, 0xc0, !PT ;  /* 0x2000000003ff7812 */ /* 0x000fc6000782c0ff */
[----:B------:R1:W-:Y:S04]  /*8930*/  STL [R1+0x64], R42 ;  /* 0x0000642a01007387 */ /* 0x0003e80000100800 */
[----:B0-----:R-:W4:Y:S04]  /*8940*/  LDL.LU.64 R60, [R1+0x4d8] ;  /* 0x0004d800013c7983 */ /* 0x001f280000300a00 */
[----:B------:R-:W4:Y:S01]  /*8950*/  LDL.LU.64 R68, [R1+0x4c0] ;  /* 0x0004c00001447983 */ /* 0x000f220000300a00 */
[----:B-1----:R-:W-:-:S10]  /*8960*/  HFMA2.MMA R42, -RZ, RZ, 0, 0 ;  /* 0x00000000ff2a7435 */ /* 0x002fd400000001ff */
[----:B------:R-:W4:Y:S01]  /*8970*/  @!P1 LDG.E R42, desc[UR10][R64.64] ;  /* 0x0000000a402a9981 */ /* 0x000f22000c1e1900 */
[----:B------:R-:W-:-:S04]  /*8980*/  PRMT R0, RZ, 0x7610, R0 ;  /* 0x00007610ff007816 */ /* 0x000fc80000000000 */
[----:B------:R-:W-:-:S05]  /*8990*/  @!P3 PRMT R0, R36, 0x7610, R0 ;  /* 0x000076102400b816 */ /* 0x000fca0000000000 */
[----:B------:R0:W-:Y:S04]  /*89a0*/  STL.S16 [R1+0x4f0], R0 ;  /* 0x0004f00001007387 */ /* 0x0001e80000100600 */
[----:B------:R-:W-:Y:S04]  /*89b0*/  STL [R1+0x164], R40 ;  /* 0x0001642801007387 */ /* 0x000fe80000100800 */
[----:B------:R-:W-:Y:S04]  /*89c0*/  STL [R1+0x68], R43 ;  /* 0x0000682b01007387 */ /* 0x000fe80000100800 */
[----:B0-----:R-:W4:Y:S01]  /*89d0*/  LDL.LU R0, [R1+0x820] ;  /* 0x0008200001007983 */ /* 0x001f220000300800 */
[----:B--2---:R-:W-:-:S03]  /*89e0*/  @!P2 SHF.R.U32.HI R35, RZ, 0x10, R37 ;  /* 0x00000010ff23a819 */ /* 0x004fc60000011625 */
[----:B------:R-:W2:Y:S01]  /*89f0*/  LDL.LU.64 R64, [R1+0x4b0] ;  /* 0x0004b00001407983 */ /* 0x000ea20000300a00 */
[----:B---3--:R-:W-:Y:S02]  /*8a00*/  PRMT R7, RZ, 0x7610, R7 ;  /* 0x00007610ff077816 */ /* 0x008fe40000000007 */
[----:B------:R-:W-:Y:S02]  /*8a10*/  PRMT R6, RZ, 0x7610, R6 ;  /* 0x00007610ff067816 */ /* 0x000fe40000000006 */
[----:B------:R-:W-:Y:S02]  /*8a20*/  @!P2 PRMT R7, R35, 0x7610, R7 ;  /* 0x000076102307a816 */ /* 0x000fe40000000007 */
[----:B----4-:R-:W-:-:S04]  /*8a30*/  @!P2 SHF.R.U32.HI R35, RZ, 0x10, R32 ;  /* 0x00000010ff23a819 */ /* 0x010fc80000011620 */
[----:B------:R-:W-:Y:S02]  /*8a40*/  @!P2 PRMT R6, R35, 0x7610, R6 ;  /* 0x000076102306a816 */ /* 0x000fe40000000006 */
[----:B------:R-:W-:-:S04]  /*8a50*/  PRMT R35, RZ, 0x7610, R35 ;  /* 0x00007610ff237816 */ /* 0x000fc80000000023 */
[----:B------:R-:W-:-:S05]  /*8a60*/  @!P2 PRMT R35, R32, 0x7610, R35 ;  /* 0x000076102023a816 */ /* 0x000fca0000000023 */
[----:B------:R0:W-:Y:S02]  /*8a70*/  STL.S16 [R1+0x4e8], R35 ;  /* 0x0004e82301007387 */ /* 0x0001e40000100600 */
[----:B0-----:R-:W-:-:S06]  /*8a80*/  MOV R35, RZ ;  /* 0x000000ff00237202 */ /* 0x001fcc0000000f00 */
[----:B------:R-:W3:Y:S04]  /*8a90*/  @!P1 LDG.E R35, desc[UR10][R60.64] ;  /* 0x0000000a3c239981 */ /* 0x000ee8000c1e1900 */
[----:B------:R-:W4:Y:S04]  /*8aa0*/  LDL.LU.64 R60, [R1+0x808] ;  /* 0x00080800013c7983 */ /* 0x000f280000300a00 */
[----:B------:R-:W-:Y:S04]  /*8ab0*/  STL.S16 [R1+0x4e4], R7 ;  /* 0x0004e40701007387 */ /* 0x000fe80000100600 */
[----:B------:R0:W-:Y:S04]  /*8ac0*/  STL.S16 [R1+0x4ec], R6 ;  /* 0x0004ec0601007387 */ /* 0x0001e80000100600 */
[----:B0-----:R-:W2:Y:S01]  /*8ad0*/  LDL.LU.64 R6, [R1+0x4c8] ;  /* 0x0004c80001067983 */ /* 0x001ea20000300a00 */
[----:B------:R-:W-:-:S02]  /*8ae0*/  LOP3.LUT P3, RZ, R3, 0x10000000, RZ, 0xc0, !PT ;  /* 0x1000000003ff7812 */ /* 0x000fc4000786c0ff */
[----:B------:R-:W-:Y:S02]  /*8af0*/  MOV R43, RZ ;  /* 0x000000ff002b7202 */ /* 0x000fe40000000f00 */
[----:B------:R-:W-:-:S04]  /*8b00*/  PRMT R0, RZ, 0x7610, R0 ;  /* 0x00007610ff007816 */ /* 0x000fc80000000000 */
[----:B------:R-:W-:-:S05]  /*8b10*/  @!P2 PRMT R0, R37, 0x7610, R0 ;  /* 0x000076102500a816 */ /* 0x000fca0000000000 */
[----:B------:R0:W-:Y:S04]  /*8b20*/  STL.S16 [R1+0x4e0], R0 ;  /* 0x0004e00001007387 */ /* 0x0001e80000100600 */
[----:B0-----:R-:W2:Y:S01]  /*8b30*/  LDL.LU R0, [R1+0x810] ;  /* 0x0008100001007983 */ /* 0x001ea20000300800 */
[----:B---3--:R-:W-:Y:S02]  /*8b40*/  @!P1 SHF.R.U32.HI R40, RZ, 0x10, R35 ;  /* 0x00000010ff289819 */ /* 0x008fe40000011623 */
[----:B----4-:R-:W-:Y:S02]  /*8b50*/  PRMT R61, RZ, 0x7610, R61 ;  /* 0x00007610ff3d7816 */ /* 0x010fe4000000003d */
[----:B------:R-:W-:Y:S02]  /*8b60*/  PRMT R60, RZ, 0x7610, R60 ;  /* 0x00007610ff3c7816 */ /* 0x000fe4000000003c */
[----:B------:R-:W-:-:S02]  /*8b70*/  @!P1 PRMT R61, R40, 0x7610, R61 ;  /* 0x00007610283d9816 */ /* 0x000fc4000000003d */
[----:B------:R-:W-:-:S04]  /*8b80*/  @!P1 SHF.R.U32.HI R40, RZ, 0x10, R42 ;  /* 0x00000010ff289819 */ /* 0x000fc8000001162a */
[----:B------:R-:W-:Y:S02]  /*8b90*/  @!P1 PRMT R60, R40, 0x7610, R60 ;  /* 0x00007610283c9816 */ /* 0x000fe4000000003c */
[----:B------:R-:W-:-:S04]  /*8ba0*/  PRMT R40, RZ, 0x7610, R40 ;  /* 0x00007610ff287816 */ /* 0x000fc80000000028 */
[----:B------:R-:W-:Y:S01]  /*8bb0*/  @!P1 PRMT R40, R42, 0x7610, R40 ;  /* 0x000076102a289816 */ /* 0x000fe20000000028 */
[----:B--2---:R-:W2:Y:S04]  /*8bc0*/  @!P3 LDG.E R43, desc[UR10][R6.64] ;  /* 0x0000000a062bb981 */ /* 0x004ea8000c1e1900 */
        /* <DEDUP_REMOVED lines=11> */
[----:B-1----:R-:W-:Y:S02]  /*8c80*/  MOV R44, RZ ;  /* 0x000000ff002c7202 */ /* 0x002fe40000000f00 */
[----:B------:R-:W-:-:S04]  /*8c90*/  PRMT R0, RZ, 0x7610, R0 ;  /* 0x00007610ff007816 */ /* 0x000fc80000000000 */
[----:B------:R-:W-:-:S05]  /*8ca0*/  @!P1 PRMT R0, R35, 0x7610, R0 ;  /* 0x0000761023009816 */ /* 0x000fca0000000000 */
[----:B------:R0:W-:Y:S04]  /*8cb0*/  STL.S16 [R1+0x4d0], R0 ;  /* 0x0004d00001007387 */ /* 0x0001e80000100600 */
[----:B0-----:R-:W4:Y:S01]  /*8cc0*/  LDL.LU R0, [R1+0x800] ;  /* 0x0008000001007983 */ /* 0x001f220000300800 */
[----:B--2---:R-:W-:Y:S02]  /*8cd0*/  @!P3 SHF.R.U32.HI R38, RZ, 0x10, R43 ;  /* 0x00000010ff26b819 */ /* 0x004fe4000001162b */
[----:B---3--:R-:W-:Y:S02]  /*8ce0*/  PRMT R7, RZ, 0x7610, R7 ;  /* 0x00007610ff077816 */ /* 0x008fe40000000007 */
[----:B------:R-:W-:Y:S02]  /*8cf0*/  PRMT R6, RZ, 0x7610, R6 ;  /* 0x00007610ff067816 */ /* 0x000fe40000000006 */
[----:B------:R-:W-:-:S02]  /*8d00*/  @!P3 PRMT R7, R38, 0x7610, R7 ;  /* 0x000076102607b816 */ /* 0x000fc40000000007 */
[----:B----4-:R-:W-:-:S04]  /*8d10*/  @!P3 SHF.R.U32.HI R38, RZ, 0x10, R40 ;  /* 0x00000010ff26b819 */ /* 0x010fc80000011628 */
[----:B------:R-:W-:Y:S02]  /*8d20*/  @!P3 PRMT R6, R38, 0x7610, R6 ;  /* 0x000076102606b816 */ /* 0x000fe40000000006 */
[----:B------:R-:W-:-:S04]  /*8d30*/  PRMT R38, RZ, 0x7610, R38 ;  /* 0x00007610ff267816 */ /* 0x000fc80000000026 */
[----:B------:R-:W-:-:S05]  /*8d40*/  @!P3 PRMT R38, R40, 0x7610, R38 ;  /* 0x000076102826b816 */ /* 0x000fca0000000026 */
[----:B------:R0:W-:Y:S04]  /*8d50*/  STL.S16 [R1+0x4c8], R38 ;  /* 0x0004c82601007387 */ /* 0x0001e80000100600 */
[----:B------:R-:W2:Y:S01]  /*8d60*/  @!P2 LDG.E R44, desc[UR10][R60.64] ;  /* 0x0000000a3c2ca981 */ /* 0x000ea2000c1e1900 */
[----:B0-----:R-:W-:-:S03]  /*8d70*/  HFMA2.MMA R38, -RZ, RZ, 0, 0 ;  /* 0x00000000ff267435 */ /* 0x001fc600000001ff */
[----:B------:R-:W3:Y:S07]  /*8d80*/  LDL.LU.64 R60, [R1+0x7e8] ;  /* 0x0007e800013c7983 */ /* 0x000eee0000300a00 */
        /* <DEDUP_REMOVED lines=130> */
[----:B------:R-:W-:Y:S04]  /*95b0*/  STL [R1+0x84], R43 ;  /* 0x0000842b01007387 */ /* 0x000fe80000100800 */
[----:B0-----:R-:W4:Y:S01]  /*95c0*/  LDL.LU.64 R60, [R1+0x458] ;  /* 0x00045800013c7983 */ /* 0x001f220000300a00 */
[----:B------:R-:W-:-:S03]  /*95d0*/  PRMT R0, RZ, 0x7610, R0 ;  /* 0x00007610ff007816 */ /* 0x000fc60000000000 */
[----:B------:R-:W4:Y:S01]  /*95e0*/  LDL.LU.64 R68, [R1+0x440] ;  /* 0x0004400001447983 */ /* 0x000f220000300a00 */
        /* <DEDUP_REMOVED lines=11> */
[----:B------:R0:W-:Y:S02]  /*96a0*/  STL.S16 [R1+0x468], R42 ;  /* 0x0004682a01007387 */ /* 0x0001e40000100600 */
[----:B0-----:R-:W-:-:S06]  /*96b0*/  CS2R R42, SRZ ;  /* 0x00000000002a7805 */ /* 0x001fcc000001ff00 */
[----:B------:R-:W2:Y:S04]  /*96c0*/  @!P2 LDG.E R43, desc[UR10][R60.64] ;  /* 0x0000000a3c2ba981 */ /* 0x000ea8000c1e1900 */
[----:B------:R-:W3:Y:S04]  /*96d0*/  @!P2 LDG.E R42, desc[UR10][R64.64] ;  /* 0x0000000a402aa981 */ /* 0x000ee8000c1e1900 */
[----:B------:R-:W4:Y:S04]  /*96e0*/  LDL.LU.64 R60, [R1+0x788] ;  /* 0x00078800013c7983 */ /* 0x000f280000300a00 */
[----:B------:R-:W-:Y:S04]  /*96f0*/  STL.S16 [R1+0x464], R7 ;  /* 0x0004640701007387 */ /* 0x000fe80000100600 */
[----:B------:R0:W-:Y:S04]  /*9700*/  STL.S16 [R1+0x46c], R6 ;  /* 0x00046c0601007387 */ /* 0x0001e80000100600 */
[----:B------:R-:W-:Y:S01]  /*9710*/  STL [R1+0x184], R40 ;  /* 0x0001842801007387 */ /* 0x000fe20000100800 */
[----:B------:R-:W-:-:S03]  /*9720*/  LOP3.LUT P1, RZ, R3, 0x100000, RZ, 0xc0, !PT ;  /* 0x0010000003ff7812 */ /* 0x000fc6000782c0ff */
[----:B------:R1:W-:Y:S04]  /*9730*/  STL [R1+0x88], R44 ;  /* 0x0000882c01007387 */ /* 0x0003e80000100800 */
[----:B0-----:R-:W3:Y:S01]  /*9740*/  LDL.LU.64 R6, [R1+0x448] ;  /* 0x0004480001067983 */ /* 0x001ee20000300a00 */
[----:B------:R-:W-:-:S03]  /*9750*/  PRMT R0, RZ, 0x7610, R0 ;  /* 0x00007610ff007816 */ /* 0x000fc60000000000 */
[----:B------:R-:W3:Y:S01]  /*9760*/  LDL.LU.64 R64, [R1+0x428] ;  /* 0x0004280001407983 */ /* 0x000ee20000300a00 */
[----:B-1----:R-:W-:Y:S02]  /*9770*/  MOV R44, RZ ;  /* 0x000000ff002c7202 */ /* 0x002fe40000000f00 */
[----:B------:R-:W-:-:S05]  /*9780*/  @!P3 PRMT R0, R35, 0x7610, R0 ;  /* 0x000076102300b816 */ /* 0x000fca0000000000 */
[----:B------:R0:W-:Y:S04]  /*9790*/  STL.S16 [R1+0x460], R0 ;  /* 0x0004600001007387 */ /* 0x0001e80000100600 */
[----:B0-----:R-:W3:Y:S01]  /*97a0*/  LDL.LU R0, [R1+0x790] ;  /* 0x0007900001007983 */ /* 0x001ee20000300800 */
[----:B--2---:R-:W-:Y:S02]  /*97b0*/  @!P2 SHF.R.U32.HI R40, RZ, 0x10, R43 ;  /* 0x00000010ff28a819 */ /* 0x004fe4000001162b */
[----:B----4-:R-:W-:Y:S02]  /*97c0*/  PRMT R61, RZ, 0x7610, R61 ;  /* 0x00007610ff3d7816 */ /* 0x010fe4000000003d */
[----:B------:R-:W-:Y:S02]  /*97d0*/  PRMT R60, RZ, 0x7610, R60 ;  /* 0x00007610ff3c7816 */ /* 0x000fe4000000003c */
[----:B------:R-:W-:-:S02]  /*97e0*/  @!P2 PRMT R61, R40, 0x7610, R61 ;  /* 0x00007610283da816 */ /* 0x000fc4000000003d */
        /* <DEDUP_REMOVED lines=14> */
[----:B0-----:R-:W4:Y:S01]  /*98d0*/  LDL.LU.64 R60, [R1+0x430] ;  /* 0x00043000013c7983 */ /* 0x001f220000300a00 */
[----:B------:R-:W-:-:S03]  /*98e0*/  PRMT R0, RZ, 0x7610, R0 ;  /* 0x00007610ff007816 */ /* 0x000fc60000000000 */
[----:B------:R-:W4:Y:S01]  /*98f0*/  LDL.LU.64 R68, [R1+0x418] ;  /* 0x0004180001447983 */ /* 0x000f220000300a00 */
[----:B-1----:R-:W-:Y:S02]  /*9900*/  MOV R41, RZ ;  /* 0x000000ff00297202 */ /* 0x002fe40000000f00 */
        /* <DEDUP_REMOVED lines=18> */
[----:B0-----:R-:W4:Y:S04]  /*9a30*/  LDL.LU.64 R6, [R1+0x420] ;  /* 0x0004200001067983 */ /* 0x001f280000300a00 */
[----:B------:R-:W-:Y:S01]  /*9a40*/  STL [R1+0x18c], R8 ;  /* 0x00018c0801007387 */ /* 0x000fe20000100800 */
[----:B------:R-:W-:-:S02]  /*9a50*/  PRMT R0, RZ, 0x7610, R0 ;  /* 0x00007610ff007816 */ /* 0x000fc40000000000 */
[----:B------:R-:W-:Y:S02]  /*9a60*/  LOP3.LUT P2, RZ, R3, 0x40000, RZ, 0xc0, !PT ;  /* 0x0004000003ff7812 */ /* 0x000fe4000784c0ff */
[----:B------:R-:W-:Y:S01]  /*9a70*/  @!P1 PRMT R0, R44, 0x7610, R0 ;  /* 0x000076102c009816 */ /* 0x000fe20000000000 */
[----:B------:R-:W-:Y:S04]  /*9a80*/  STL.64 [R1+0x6b0], R14 ;  /* 0x0006b00e01007387 */ /* 0x000fe80000100a00 */
[----:B------:R0:W-:Y:S04]  /*9a90*/  STL.S16 [R1+0x440], R0 ;  /* 0x0004400001007387 */ /* 0x0001e80000100600 */
[----:B------:R-:W-:Y:S04]  /*9aa0*/  STL [R1+0x6d8], R14 ;  /* 0x0006d80e01007387 */ /* 0x000fe80000100800 */
[----:B------:R-:W-:Y:S04]  /*9ab0*/  STL.64 [R1+0x6e0], R14 ;  /* 0x0006e00e01007387 */ /* 0x000fe80000100a00 */
[----:B------:R-:W-:Y:S04]  /*9ac0*/  STL.64 [R1+0x6f0], R14 ;  /* 0x0006f00e01007387 */ /* 0x000fe80000100a00 */
[----:B------:R-:W-:Y:S04]  /*9ad0*/  STL.64 [R1+0x6c0], R20 ;  /* 0x0006c01401007387 */ /* 0x000fe80000100a00 */
[----:B------:R-:W-:Y:S04]  /*9ae0*/  STL.64 [R1+0x6e8], R20 ;  /* 0x0006e81401007387 */ /* 0x000fe80000100a00 */
[----:B------:R-:W-:Y:S04]  /*9af0*/  STL.64 [R1+0x6d0], R50 ;  /* 0x0006d03201007387 */ /* 0x000fe80000100a00 */
[----:B0-----:R-:W4:Y:S04]  /*9b00*/  LDL.LU R0, [R1+0x770] ;  /* 0x0007700001007983 */ /* 0x001f280000300800 */
[----:B------:R0:W-:Y:S02]  /*9b10*/  STL [R1+0x90], R39 ;  /* 0x0000902701007387 */ /* 0x0001e40000100800 */
[----:B0-----:R-:W-:-:S02]  /*9b20*/  MOV R39, RZ ;  /* 0x000000ff00277202 */ /* 0x001fc40000000f00 */
[----:B--2---:R-:W-:Y:S02]  /*9b30*/  @!P3 SHF.R.U32.HI R8, RZ, 0x10, R41 ;  /* 0x00000010ff08b819 */ /* 0x004fe40000011629 */
[----:B---3--:R-:W-:Y:S02]  /*9b40*/  PRMT R61, RZ, 0x7610, R61 ;  /* 0x00007610ff3d7816 */ /* 0x008fe4000000003d */
[----:B------:R-:W-:Y:S02]  /*9b50*/  PRMT R60, RZ, 0x7610, R60 ;  /* 0x00007610ff3c7816 */ /* 0x000fe4000000003c */
[----:B------:R-:W-:Y:S02]  /*9b60*/  @!P3 PRMT R61, R8, 0x7610, R61 ;  /* 0x00007610083db816 */ /* 0x000fe4000000003d */
[----:B----4-:R-:W-:-:S04]  /*9b70*/  @!P3 SHF.R.U32.HI R8, RZ, 0x10, R38 ;  /* 0x00000010ff08b819 */ /* 0x010fc80000011626 */
[----:B------:R-:W-:Y:S02]  /*9b80*/  @!P3 PRMT R60, R8, 0x7610, R60 ;  /* 0x00007610083cb816 */ /* 0x000fe4000000003c */
[----:B------:R-:W-:Y:S01]  /*9b90*/  PRMT R8, RZ, 0x7610, R8 ;  /* 0x00007610ff087816 */ /* 0x000fe20000000008 */
[----:B------:R-:W-:Y:S03]  /*9ba0*/  STL.S16 [R1+0x42c], R61 ;  /* 0x00042c3d01007387 */ /* 0x000fe60000100600 */
[----:B------:R-:W-:Y:S01]  /*9bb0*/  @!P3 PRMT R8, R38, 0x7610, R8 ;  /* 0x000076102608b816 */ /* 0x000fe20000000008 */
[----:B------:R0:W-:Y:S04]  /*9bc0*/  STL.S16 [R1+0x434], R60 ;  /* 0x0004343c01007387 */ /* 0x0001e80000100600 */
[----:B------:R1:W-:Y:S04]  /*9bd0*/  STL.S16 [R1+0x430], R8 ;  /* 0x0004300801007387 */ /* 0x0003e80000100600 */
[----:B------:R-:W2:Y:S04]  /*9be0*/  @!P2 LDG.E R39, desc[UR10][R6.64] ;  /* 0x0000000a0627a981 */ /* 0x000ea8000c1e1900 */
[----:B0-----:R-:W3:Y:S01]  /*9bf0*/  LDL.LU.64 R60, [R1+0x410] ;  /* 0x00041000013c7983 */ /* 0x001ee20000300a00 */
[----:B-1----:R-:W-:-:S03]  /*9c00*/  HFMA2.MMA R8, -RZ, RZ, 0, 0 ;  /* 0x00000000ff087435 */ /* 0x002fc600000001ff */
[----:B------:R-:W4:Y:S04]  /*9c10*/  LDL.LU.64 R64, [R1+0x408] ;  /* 0x0004080001407983 */ /* 0x000f280000300a00 */
[----:B------:R-:W3:Y:S04]  /*9c20*/  LDL.LU.64 R6, [R1+0x758] ;  /* 0x0007580001067983 */ /* 0x000ee80000300a00 */
[----:B------:R-:W3:Y:S04]  /*9c30*/  @!P2 LDG.E R8, desc[UR10][R68.64] ;  /* 0x0000000a4408a981 */ /* 0x000ee8000c1e1900 */
[----:B------:R-:W-:Y:S01]  /*9c40*/  STL [R1+0x190], R9 ;  /* 0x0001900901007387 */ /* 0x000fe20000100800 */
[----:B------:R-:W-:-:S03]  /*9c50*/  LOP3.LUT P1, RZ, R3, 0x20000, RZ, 0xc0, !PT ;  /* 0x0002000003ff7812 */ /* 0x000fc6000782c0ff */
[----:B------:R0:W-:Y:S04]  /*9c60*/  STL [R1+0x94], R36 ;  /* 0x0000942401007387 */ /* 0x0001e80000100800 */
[----:B------:R-:W3:Y:S01]  /*9c70*/  LDL.LU.64 R68, [R1+0x3f0] ;  /* 0x0003f00001447983 */ /* 0x000ee20000300a00 */
[----:B0-----:R-:W-:Y:S01]  /*9c80*/  HFMA2.MMA R36, -RZ, RZ, 0, 0 ;  /* 0x00000000ff247435 */ /* 0x001fe200000001ff */
[----:B--2---:R-:W-:-:S09]  /*9c90*/  @!P2 SHF.R.U32.HI R9, RZ, 0x10, R39 ;  /* 0x00000010ff09a819 */ /* 0x004fd20000011627 */
[----:B----4-:R-:W2:Y:S01]  /*9ca0*/  @!P1 LDG.E R36, desc[UR10][R64.64] ;  /* 0x0000000a40249981 */ /* 0x010ea2000c1e1900 */
[----:B---3--:R-:W-:Y:S02]  /*9cb0*/  PRMT R7, RZ, 0x7610, R7 ;  /* 0x00007610ff077816 */ /* 0x008fe40000000007 */
[----:B------:R-:W-:Y:S02]  /*9cc0*/  PRMT R6, RZ, 0x7610, R6 ;  /* 0x00007610ff067816 */ /* 0x000fe40000000006 */
[----:B------:R-:W-:Y:S02]  /*9cd0*/  @!P2 PRMT R7, R9, 0x7610, R7 ;  /* 0x000076100907a816 */ /* 0x000fe40000000007 */
[----:B------:R-:W-:Y:S01]  /*9ce0*/  @!P2 SHF.R.U32.HI R9, RZ, 0x10, R8 ;  /* 0x00000010ff09a819 */ /* 0x000fe20000011608 */
[----:B------:R-:W-:Y:S03]  /*9cf0*/  STL [R1+0x194], R34 ;  /* 0x0001942201007387 */ /* 0x000fe60000100800 */
[----:B------:R-:W-:Y:S01]  /*9d00*/  @!P2 PRMT R6, R9, 0x7610, R6 ;  /* 0x000076100906a816 */ /* 0x000fe20000000006 */
[----:B------:R-:W-:Y:S01]  /*9d10*/  STL [R1+0x98], R37 ;  /* 0x0000982501007387 */ /* 0x000fe20000100800 */
[----:B------:R-:W-:-:S02]  /*9d20*/  PRMT R9, RZ, 0x7610, R9 ;  /* 0x00007610ff097816 */ /* 0x000fc40000000009 */
[----:B------:R-:W-:Y:S01]  /*9d30*/  PRMT R0, RZ, 0x7610, R0 ;  /* 0x00007610ff007816 */ /* 0x000fe20000000000 */
[----:B------:R-:W3:Y:S01]  /*9d40*/  LDL.LU.64 R64, [R1+0x3d8] ;  /* 0x0003d80001407983 */ /* 0x000ee20000300a00 */
[----:B------:R-:W-:-:S05]  /*9d50*/  @!P2 PRMT R9, R8, 0x7610, R9 ;  /* 0x000076100809a816 */ /* 0x000fca0000000009 */
[----:B------:R0:W-:Y:S02]  /*9d60*/  STL.S16 [R1+0x420], R9 ;  /* 0x0004200901007387 */ /* 0x0001e40000100600 */
[----:B0-----:R-:W-:-:S06]  /*9d70*/  MOV R9, RZ ;  /* 0x000000ff00097202 */ /* 0x001fcc0000000f00 */
[----:B------:R-:W4:Y:S04]  /*9d80*/  @!P1 LDG.E R9, desc[UR10][R60.64] ;  /* 0x0000000a3c099981 */ /* 0x000f28000c1e1900 */
[----:B------:R-:W2:Y:S04]  /*9d90*/  LDL.LU.64 R60, [R1+0x748] ;  /* 0x00074800013c7983 */ /* 0x000ea80000300a00 */
[----:B------:R-:W-:Y:S04]  /*9da0*/  STL.S16 [R1+0x41c], R7 ;  /* 0x00041c0701007387 */ /* 0x000fe80000100600 */
[----:B------:R0:W-:Y:S04]  /*9db0*/  STL.S16 [R1+0x424], R6 ;  /* 0x0004240601007387 */ /* 0x0001e80000100600 */
[----:B0-----:R-:W3:Y:S01]  /*9dc0*/  LDL.LU.64 R6, [R1+0x400] ;  /* 0x0004000001067983 */ /* 0x001ee20000300a00 */
[----:B------:R-:W-:-:S02]  /*9dd0*/  @!P3 PRMT R0, R41, 0x7610, R0 ;  /* 0x000076102900b816 */ /* 0x000fc40000000000 */
[----:B------:R-:W-:Y:S02]  /*9de0*/  LOP3.LUT P3, RZ, R3, 0x10000, RZ, 0xc0, !PT ;  /* 0x0001000003ff7812 */ /* 0x000fe4000786c0ff */
[----:B------:R-:W-:Y:S01]  /*9df0*/  MOV R37, RZ ;  /* 0x000000ff00257202 */ /* 0x000fe20000000f00 */
[----:B------:R0:W-:Y:S04]  /*9e00*/  STL.S16 [R1+0x428], R0 ;  /* 0x0004280001007387 */ /* 0x0001e80000100600 */
[----:B0-----:R-:W3:Y:S01]  /*9e10*/  LDL.LU R0, [R1+0x760] ;  /* 0x0007600001007983 */ /* 0x001ee20000300800 */
[----:B----4-:R-:W-:Y:S02]  /*9e20*/  @!P1 SHF.R.U32.HI R34, RZ, 0x10, R9 ;  /* 0x00000010ff229819 */ /* 0x010fe40000011609 */
[----:B--2---:R-:W-:-:S02]  /*9e30*/  PRMT R61, RZ, 0x7610, R61 ;  /* 0x00007610ff3d7816 */ /* 0x004fc4000000003d */
[----:B------:R-:W-:Y:S02]  /*9e40*/  PRMT R60, RZ, 0x7610, R60 ;  /* 0x00007610ff3c7816 */ /* 0x000fe4000000003c */
[----:B------:R-:W-:Y:S02]  /*9e50*/  @!P1 PRMT R61, R34, 0x7610, R61 ;  /* 0x00007610223d9816 */ /* 0x000fe4000000003d */
[----:B------:R-:W-:-:S04]  /*9e60*/  @!P1 SHF.R.U32.HI R34, RZ, 0x10, R36 ;  /* 0x00000010ff229819 */ /* 0x000fc80000011624 */
[----:B------:R-:W-:Y:S02]  /*9e70*/  @!P1 PRMT R60, R34, 0x7610, R60 ;  /* 0x00007610223c9816 */ /* 0x000fe4000000003c */
[----:B------:R-:W-:-:S04]  /*9e80*/  PRMT R34, RZ, 0x7610, R34 ;  /* 0x00007610ff227816 */ /* 0x000fc80000000022 */
[----:B------:R-:W-:Y:S01]  /*9e90*/  @!P1 PRMT R34, R36, 0x7610, R34 ;  /* 0x0000761024229816 */ /* 0x000fe20000000022 */
[----:B---3--:R-:W2:Y:S04]  /*9ea0*/  @!P3 LDG.E R37, desc[UR10][R6.64] ;  /* 0x0000000a0625b981 */ /* 0x008ea8000c1e1900 */
[----:B------:R0:W-:Y:S04]  /*9eb0*/  STL.S16 [R1+0x410], R34 ;  /* 0x0004102201007387 */ /* 0x0001e80000100600 */
[----:B------:R-:W3:Y:S01]  /*9ec0*/  LDL.LU.64 R6, [R1+0x738] ;  /* 0x0007380001067983 */ /* 0x000ee20000300a00 */
[----:B0-----:R-:W-:-:S10]  /*9ed0*/  HFMA2.MMA R34, -RZ, RZ, 0, 0 ;  /* 0x00000000ff227435 */ /* 0x001fd400000001ff */
[----:B------:R-:W4:Y:S04]  /*9ee0*/  @!P3 LDG.E R34, desc[UR10][R68.64] ;  /* 0x0000000a4422b981 */ /* 0x000f28000c1e1900 */
[----:B------:R-:W-:Y:S04]  /*9ef0*/  STL.S16 [R1+0x40c], R61 ;  /* 0x00040c3d01007387 */ /* 0x000fe80000100600 */
[----:B------:R0:W-:Y:S01]  /*9f00*/  STL.S16 [R1+0x414], R60 ;  /* 0x0004143c01007387 */ /* 0x0001e20000100600 */
[----:B------:R-:W-:-:S03]  /*9f10*/  PRMT R0, RZ, 0x7610, R0 ;  /* 0x00007610ff007816 */ /* 0x000fc60000000000 */
[----:B------:R-:W-:Y:S04]  /*9f20*/  STL [R1+0x198], R33 ;  /* 0x0001982101007387 */ /* 0x000fe80000100800 */
[----:B------:R1:W-:Y:S04]  /*9f30*/  STL [R1+0x9c], R35 ;  /* 0x00009c2301007387 */ /* 0x0003e80000100800 */
[----:B0-----:R-:W4:Y:S01]  /*9f40*/  LDL.LU.64 R60, [R1+0x3e8] ;  /* 0x0003e800013c7983 */ /* 0x001f220000300a00 */
[----:B------:R-:W-:Y:S02]  /*9f50*/  @!P2 PRMT R0, R39, 0x7610, R0 ;  /* 0x000076102700a816 */ /* 0x000fe40000000000 */
[----:B------:R-:W-:Y:S01]  /*9f60*/  LOP3.LUT P2, RZ, R3, 0x8000, RZ, 0xc0, !PT ;  /* 0x0000800003ff7812 */ /* 0x000fe2000784c0ff */
[----:B------:R-:W4:Y:S01]  /*9f70*/  LDL.LU.64 R68, [R1+0x3c8] ;  /* 0x0003c80001447983 */ /* 0x000f220000300a00 */
[----:B-1----:R-:W-:-:S03]  /*9f80*/  IMAD.MOV.U32 R35, RZ, RZ, RZ ;  /* 0x000000ffff237224 */ /* 0x002fc600078e00ff */
        /* <DEDUP_REMOVED lines=12> */
[----:B0-----:R-:W-:-:S03]  /*a050*/  MOV R33, RZ ;  /* 0x000000ff00217202 */ /* 0x001fc60000000f00 */
[----:B------:R-:W3:Y:S04]  /*a060*/  LDL.LU.64 R60, [R1+0x728] ;  /* 0x00072800013c7983 */ /* 0x000ee80000300a00 */
[----:B------:R-:W4:Y:S04]  /*a070*/  @!P2 LDG.E R33, desc[UR10][R64.64] ;  /* 0x0000000a4021a981 */ /* 0x000f28000c1e1900 */
[----:B------:R-:W-:Y:S04]  /*a080*/  STL.S16 [R1+0x3f4], R7 ;  /* 0x0003f40701007387 */ /* 0x000fe80000100600 */
[----:B------:R0:W-:Y:S04]  /*a090*/  STL.S16 [R1+0x404], R6 ;  /* 0x0004040601007387 */ /* 0x0001e80000100600 */
[----:B------:R-:W-:Y:S01]  /*a0a0*/  STL [R1+0x19c], R32 ;  /* 0x00019c2001007387 */ /* 0x000fe20000100800 */
[----:B------:R-:W-:-:S03]  /*a0b0*/  PRMT R0, RZ, 0x7610, R0 ;  /* 0x00007610ff007816 */ /* 0x000fc60000000000 */
[----:B------:R1:W-:Y:S04]  /*a0c0*/  STL [R1+0xa0], R43 ;  /* 0x0000a02b01007387 */ /* 0x0003e80000100800 */
[----:B0-----:R-:W4:Y:S01]  /*a0d0*/  LDL.LU.64 R6, [R1+0x3d0] ;  /* 0x0003d00001067983 */ /* 0x001f220000300a00 */
[----:B------:R-:W-:Y:S02]  /*a0e0*/  @!P1 PRMT R0, R9, 0x7610, R0 ;  /* 0x0000761009009816 */ /* 0x000fe40000000000 */
[----:B------:R-:W-:Y:S01]  /*a0f0*/  LOP3.LUT P1, RZ, R3, 0x4000, RZ, 0xc0, !PT ;  /* 0x0000400003ff7812 */ /* 0x000fe2000782c0ff */
[----:B------:R-:W4:Y:S01]  /*a100*/  LDL.LU.64 R64, [R1+0x3b8] ;  /* 0x0003b80001407983 */ /* 0x000f220000300a00 */
[----:B-1----:R-:W-:-:S03]  /*a110*/  MOV R43, RZ ;  /* 0x000000ff002b7202 */ /* 0x002fc60000000f00 */
[----:B------:R0:W-:Y:S08]  /*a120*/  STL.S16 [R1+0x408], R0 ;  /* 0x0004080001007387 */ /* 0x0001f00000100600 */
[----:B------:R-:W4:Y:S04]  /*a130*/  @!P1 LDG.E R43, desc[UR10][R68.64] ;  /* 0x0000000a442b9981 */ /* 0x000f28000c1e1900 */
[----:B0-----:R-:W4:Y:S04]  /*a140*/  LDL.LU R0, [R1+0x740] ;  /* 0x0007400001007983 */ /* 0x001f280000300800 */
[----:B------:R-:W-:Y:S01]  /*a150*/  STL [R1+0x5c], R46 ;  /* 0x00005c2e01007387 */ /* 0x000fe20000100800 */
[----:B------:R-:W-:-:S02]  /*a160*/  PRMT R49, RZ, 0x7610, R49 ;  /* 0x00007610ff317816 */ /* 0x000fc40000000031 */
[----:B------:R-:W-:Y:S01]  /*a170*/  PRMT R51, RZ, 0x7610, R51 ;  /* 0x00007610ff337816 */ /* 0x000fe20000000033 */
[----:B------:R-:W-:Y:S01]  /*a180*/  STL [R1+0x1a0], R42 ;  /* 0x0001a02a01007387 */ /* 0x000fe20000100800 */
[----:B------:R-:W-:-:S03]  /*a190*/  PRMT R50, RZ, 0x7610, R50 ;  /* 0x00007610ff327816 */ /* 0x000fc60000000032 */
[----:B------:R-:W4:Y:S01]  /*a1a0*/  LDL.LU.64 R68, [R1+0x3b0] ;  /* 0x0003b00001447983 */ /* 0x000f220000300a00 */
[----:B--2---:R-:W-:Y:S02]  /*a1b0*/  @!P2 SHF.R.U32.HI R32, RZ, 0x10, R35 ;  /* 0x00000010ff20a819 */ /* 0x004fe40000011623 */
        /* <DEDUP_REMOVED lines=8> */
[----:B0-----:R-:W-:-:S10]  /*a240*/  HFMA2.MMA R32, -RZ, RZ, 0, 0 ;  /* 0x00000000ff207435 */ /* 0x001fd400000001ff */
[----:B------:R-:W2:Y:S04]  /*a250*/  @!P1 LDG.E R32, desc[UR10][R6.64] ;  /* 0x0000000a06209981 */ /* 0x000ea8000c1e1900 */
[----:B------:R-:W-:Y:S04]  /*a260*/  STL.S16 [R1+0x3dc], R61 ;  /* 0x0003dc3d01007387 */ /* 0x000fe80000100600 */
[----:B------:R0:W-:Y:S01]  /*a270*/  STL.S16 [R1+0x3ec], R60 ;  /* 0x0003ec3c01007387 */ /* 0x0001e20000100600 */
[----:B------:R-:W-:Y:S02]  /*a280*/  PRMT R46, RZ, 0x7610, R46 ;  /* 0x00007610ff2e7816 */ /* 0x000fe4000000002e */
[----:B------:R-:W-:Y:S01]  /*a290*/  PRMT R0, RZ, 0x7610, R0 ;  /* 0x00007610ff007816 */ /* 0x000fe20000000000 */
[----:B------:R-:W3:Y:S04]  /*a2a0*/  LDL.LU.64 R6, [R1+0x718] ;  /* 0x0007180001067983 */ /* 0x000ee80000300a00 */
[----:B0-----:R-:W4:Y:S01]  /*a2b0*/  LDL.LU.64 R60, [R1+0x3c0] ;  /* 0x0003c000013c7983 */ /* 0x001f220000300a00 */
[----:B------:R-:W-:-:S02]  /*a2c0*/  @!P1 PRMT R46, R43, 0x7610, R46 ;  /* 0x000076102b2e9816 */ /* 0x000fc4000000002e */
[----:B------:R-:W-:Y:S02]  /*a2d0*/  @!P3 PRMT R0, R37, 0x7610, R0 ;  /* 0x000076102500b816 */ /* 0x000fe40000000000 */
[----:B------:R-:W-:Y:S01]  /*a2e0*/  LOP3.LUT P3, RZ, R3, 0x2000, RZ, 0xc0, !PT ;  /* 0x0000200003ff7812 */ /* 0x000fe2000786c0ff */
[----:B------:R0:W-:Y:S04]  /*a2f0*/  STL.S16 [R1+0x3d0], R46 ;  /* 0x0003d02e01007387 */ /* 0x0001e80000100600 */
[----:B------:R1:W-:Y:S01]  /*a300*/  STL.S16 [R1+0x3f0], R0 ;  /* 0x0003f00001007387 */ /* 0x0003e20000100600 */
[----:B0-----:R-:W-:-:S03]  /*a310*/  HFMA2.MMA R46, -RZ, RZ, 0, 0 ;  /* 0x00000000ff2e7435 */ /* 0x001fc600000001ff */
[----:B-1----:R-:W3:Y:S01]  /*a320*/  LDL.LU R0, [R1+0x730] ;  /* 0x0007300001007983 */ /* 0x002ee20000300800 */
[----:B--2---:R-:W-:-:S05]  /*a330*/  @!P1 PRMT R49, R32, 0x7610, R49 ;  /* 0x0000761020319816 */ /* 0x004fca0000000031 */
[----:B------:R0:W-:Y:S01]  /*a340*/  STL.S16 [R1+0x3c8], R49 ;  /* 0x0003c83101007387 */ /* 0x0001e20000100600 */
[----:B------:R-:W-:Y:S02]  /*a350*/  @!P1 SHF.R.U32.HI R42, RZ, 0x10, R32 ;  /* 0x00000010ff2a9819 */ /* 0x000fe40000011620 */
[----:B0-----:R-:W-:Y:S02]  /*a360*/  MOV R49, RZ ;  /* 0x000000ff00317202 */ /* 0x001fe40000000f00 */
[----:B------:R-:W-:Y:S01]  /*a370*/  @!P1 PRMT R51, R42, 0x7610, R51 ;  /* 0x000076102a339816 */ /* 0x000fe20000000033 */
[----:B----4-:R-:W2:Y:S01]  /*a380*/  @!P3 LDG.E R46, desc[UR10][R60.64] ;  /* 0x0000000a3c2eb981 */ /* 0x010ea2000c1e1900 */
[----:B------:R-:W-:-:S03]  /*a390*/  @!P1 SHF.R.U32.HI R42, RZ, 0x10, R43 ;  /* 0x00000010ff2a9819 */ /* 0x000fc6000001162b */
[----:B------:R-:W4:Y:S01]  /*a3a0*/  @!P3 LDG.E R49, desc[UR10][R64.64] ;  /* 0x0000000a4031b981 */ /* 0x000f22000c1e1900 */
[----:B------:R-:W-:-:S03]  /*a3b0*/  @!P1 PRMT R50, R42, 0x7610, R50 ;  /* 0x000076102a329816 */ /* 0x000fc60000000032 */
[----:B------:R-:W-:Y:S04]  /*a3c0*/  STL.S16 [R1+0x3cc], R51 ;  /* 0x0003cc3301007387 */ /* 0x000fe80000100600 */
[----:B------:R0:W-:Y:S04]  /*a3d0*/  STL.S16 [R1+0x3d4], R50 ;  /* 0x0003d43201007387 */ /* 0x0001e80000100600 */
[----:B------:R-:W4:Y:S01]  /*a3e0*/  LDL.LU.64 R60, [R1+0x710] ;  /* 0x00071000013c7983 */ /* 0x000f220000300a00 */
[----:B------:R-:W-:Y:S02]  /*a3f0*/  PRMT R55, RZ, 0x7610, R55 ;  /* 0x00007610ff377816 */ /* 0x000fe40000000037 */
[----:B---3--:R-:W-:-:S02]  /*a400*/  PRMT R0, RZ, 0x7610, R0 ;  /* 0x00007610ff007816 */ /* 0x008fc40000000000 */
[----:B------:R-:W-:Y:S01]  /*a410*/  PRMT R52, RZ, 0x7610, R52 ;  /* 0x00007610ff347816 */ /* 0x000fe20000000034 */
[----:B0-----:R-:W3:Y:S01]  /*a420*/  LDL.LU.64 R50, [R1+0x3a8] ;  /* 0x0003a80001327983 */ /* 0x001ee20000300a00 */
[----:B------:R-:W-:Y:S02]  /*a430*/  @!P2 PRMT R0, R35, 0x7610, R0 ;  /* 0x000076102300a816 */ /* 0x000fe40000000000 */
[----:B------:R-:W-:Y:S01]  /*a440*/  LOP3.LUT P2, RZ, R3, 0x1000, RZ, 0xc0, !PT ;  /* 0x0000100003ff7812 */ /* 0x000fe2000784c0ff */
[----:B------:R-:W-:Y:S01]  /*a450*/  STL [R1+0x1a4], R40 ;  /* 0x0001a42801007387 */ /* 0x000fe20000100800 */
[----:B------:R-:W-:-:S03]  /*a460*/  PRMT R7, RZ, 0x7610, R7 ;  /* 0x00007610ff077816 */ /* 0x000fc60000000007 */
[----:B------:R-:W3:Y:S01]  /*a470*/  LDL.LU.64 R64, [R1+0x3a0] ;  /* 0x0003a00001407983 */ /* 0x000ee20000300a00 */
[----:B--2---:R-:W-:Y:S02]  /*a480*/  @!P3 PRMT R55, R46, 0x7610, R55 ;  /* 0x000076102e37b816 */ /* 0x004fe40000000037 */
[----:B----4-:R-:W-:-:S03]  /*a490*/  @!P3 PRMT R52, R49, 0x7610, R52 ;  /* 0x000076103134b816 */ /* 0x010fc60000000034 */
[----:B------:R0:W-:Y:S04]  /*a4a0*/  STL.S16 [R1+0x3b8], R55 ;  /* 0x0003b83701007387 */ /* 0x0001e80000100600 */
[----:B------:R1:W-:Y:S01]  /*a4b0*/  STL.S16 [R1+0x3c0], R52 ;  /* 0x0003c03401007387 */ /* 0x0003e20000100600 */
[----:B0-----:R-:W-:Y:S01]  /*a4c0*/  MOV R55, RZ ;  /* 0x000000ff00377202 */ /* 0x001fe20000000f00 */
[----:B-1----:R-:W-:-:S05]  /*a4d0*/  HFMA2.MMA R52, -RZ, RZ, 0, 0 ;  /* 0x00000000ff347435 */ /* 0x002fca00000001ff */
[----:B---3--:R-:W2:Y:S01]  /*a4e0*/  @!P2 LDG.E R55, desc[UR10][R50.64] ;  /* 0x0000000a3237a981 */ /* 0x008ea2000c1e1900 */
[----:B------:R-:W-:-:S04]  /*a4f0*/  @!P3 SHF.R.U32.HI R40, RZ, 0x10, R46 ;  /* 0x00000010ff28b819 */ /* 0x000fc8000001162e */
[----:B------:R0:W3:Y:S01]  /*a500*/  @!P2 LDG.E R52, desc[UR10][R68.64] ;  /* 0x0000000a4434a981 */ /* 0x0000e2000c1e1900 */
[----:B------:R-:W-:Y:S02]  /*a510*/  @!P3 PRMT R7, R40, 0x7610, R7 ;  /* 0x000076102807b816 */ /* 0x000fe40000000007 */
[----:B------:R-:W-:Y:S01]  /*a520*/  PRMT R60, RZ, 0x7610, R60 ;  /* 0x00007610ff3c7816 */ /* 0x000fe2000000003c */
[----:B------:R-:W-:Y:S01]  /*a530*/  STL [R1+0x110], R66 ;  /* 0x0001104201007387 */ /* 0x000fe20000100800 */
[----:B------:R-:W-:Y:S02]  /*a540*/  LOP3.LUT P1, RZ, R3, 0x800, RZ, 0xc0, !PT ;  /* 0x0000080003ff7812 */ /* 0x000fe4000782c0ff */
[----:B------:R-:W-:Y:S01]  /*a550*/  PRMT R15, RZ, 0x7610, R15 ;  /* 0x00007610ff0f7816 */ /* 0x000fe2000000000f */
[----:B------:R-:W-:Y:S04]  /*a560*/  STL [R1+0x1a8], R38 ;  /* 0x0001a82601007387 */ /* 0x000fe80000100800 */
[----:B------:R-:W0:Y:S01]  /*a570*/  LDL.LU.64 R68, [R1+0x708] ;  /* 0x0007080001447983 */ /* 0x000e220000300a00 */
[----:B------:R-:W-:-:S02]  /*a580*/  @!P3 SHF.R.U32.HI R40, RZ, 0x10, R49 ;  /* 0x00000010ff28b819 */ /* 0x000fc40000011631 */
[----:B------:R-:W-:Y:S01]  /*a590*/  PRMT R14, RZ, 0x7610, R14 ;  /* 0x00007610ff0e7816 */ /* 0x000fe2000000000e */
[----:B------:R-:W4:Y:S01]  /*a5a0*/  LDL.LU.64 R50, [R1+0x380] ;  /* 0x0003800001327983 */ /* 0x000f220000300a00 */
[----:B------:R-:W-:-:S03]  /*a5b0*/  @!P3 PRMT R60, R40, 0x7610, R60 ;  /* 0x00007610283cb816 */ /* 0x000fc6000000003c */
[----:B------:R1:W-:Y:S04]  /*a5c0*/  STL.S16 [R1+0x3bc], R7 ;  /* 0x0003bc0701007387 */ /* 0x0003e80000100600 */
[----:B------:R1:W-:Y:S02]  /*a5d0*/  STL.S16 [R1+0x3c4], R60 ;  /* 0x0003c43c01007387 */ /* 0x0003e40000100600 */
[----:B-1----:R-:W-:Y:S02]  /*a5e0*/  MOV R7, R61 ;  /* 0x0000003d00077202 */ /* 0x002fe40000000f00 */
[----:B------:R-:W4:Y:S01]  /*a5f0*/  LDL.LU.64 R60, [R1+0x398] ;  /* 0x00039800013c7983 */ /* 0x000f220000300a00 */
[----:B------:R-:W-:-:S04]  /*a600*/  PRMT R66, RZ, 0x7610, R66 ;  /* 0x00007610ff427816 */ /* 0x000fc80000000042 */
[----:B--2---:R-:W-:-:S05]  /*a610*/  @!P2 PRMT R66, R55, 0x7610, R66 ;  /* 0x000076103742a816 */ /* 0x004fca0000000042 */
[----:B------:R1:W-:Y:S02]  /*a620*/  STL.S16 [R1+0x3b0], R66 ;  /* 0x0003b04201007387 */ /* 0x0003e40000100600 */
[----:B-1----:R-:W-:Y:S01]  /*a630*/  HFMA2.MMA R66, -RZ, RZ, 0, 0 ;  /* 0x00000000ff427435 */ /* 0x002fe200000001ff */
[----:B0-----:R-:W-:-:S04]  /*a640*/  PRMT R69, RZ, 0x7610, R69 ;  /* 0x00007610ff457816 */ /* 0x001fc80000000045 */
[----:B---3--:R-:W-:-:S05]  /*a650*/  @!P2 PRMT R69, R52, 0x7610, R69 ;  /* 0x000076103445a816 */ /* 0x008fca0000000045 */
[----:B------:R-:W2:Y:S04]  /*a660*/  @!P1 LDG.E R66, desc[UR10][R64.64] ;  /* 0x0000000a40429981 */ /* 0x000ea8000c1e1900 */
[----:B------:R0:W-:Y:S04]  /*a670*/  STL.S16 [R1+0x3a8], R69 ;  /* 0x0003a84501007387 */ /* 0x0001e80000100600 */
[----:B------:R-:W3:Y:S01]  /*a680*/  LDL.LU R64, [R1+0x700] ;  /* 0x0007000001407983 */ /* 0x000ee20000300800 */
[----:B0-----:R-:W-:-:S06]  /*a690*/  MOV R69, RZ ;  /* 0x000000ff00457202 */ /* 0x001fcc0000000f00 */
[----:B----4-:R-:W4:Y:S01]  /*a6a0*/  @!P1 LDG.E R69, desc[UR10][R60.64] ;  /* 0x0000000a3c459981 */ /* 0x010f22000c1e1900 */
[----:B------:R-:W-:-:S03]  /*a6b0*/  @!P2 SHF.R.U32.HI R38, RZ, 0x10, R52 ;  /* 0x00000010ff26a819 */ /* 0x000fc60000011634 */
[----:B------:R-:W4:Y:S01]  /*a6c0*/  LDL.LU.64 R60, [R1+0x6f8] ;  /* 0x0006f800013c7983 */ /* 0x000f220000300a00 */
[----:B------:R-:W-:Y:S02]  /*a6d0*/  @!P2 PRMT R15, R38, 0x7610, R15 ;  /* 0x00007610260fa816 */ /* 0x000fe4000000000f */
[----:B------:R-:W-:-:S04]  /*a6e0*/  @!P2 SHF.R.U32.HI R38, RZ, 0x10, R55 ;  /* 0x00000010ff26a819 */ /* 0x000fc80000011637 */
[----:B------:R-:W-:Y:S01]  /*a6f0*/  @!P2 PRMT R14, R38, 0x7610, R14 ;  /* 0x00007610260ea816 */ /* 0x000fe2000000000e */
[----:B------:R-:W-:Y:S04]  /*a700*/  STL.S16 [R1+0x3ac], R15 ;  /* 0x0003ac0f01007387 */ /* 0x000fe80000100600 */
[----:B------:R0:W-:Y:S04]  /*a710*/  STL.S16 [R1+0x3b4], R14 ;  /* 0x0003b40e01007387 */ /* 0x0001e80000100600 */
[----:B0-----:R-:W4:Y:S04]  /*a720*/  LDL.LU.64 R14, [R1+0x390] ;  /* 0x00039000010e7983 */ /* 0x001f280000300a00 */
[----:B------:R2:W-:Y:S01]  /*a730*/  STL [R1+0x1ac], R8 ;  /* 0x0001ac0801007387 */ /* 0x0005e20000100800 */
[----:B------:R-:W-:-:S03]  /*a740*/  LOP3.LUT P3, RZ, R3, 0x400, RZ, 0xc0, !PT ;  /* 0x0000040003ff7812 */ /* 0x000fc6000786c0ff */
[----:B------:R-:W-:Y:S01]  /*a750*/  STL [R1+0xb0], R9 ;  /* 0x0000b00901007387 */ /* 0x000fe20000100800 */
[----:B--2---:R-:W-:Y:S02]  /*a760*/  @!P1 SHF.R.U32.HI R8, RZ, 0x10, R66 ;  /* 0x00000010ff089819 */ /* 0x004fe40000011642 */
[----:B---3--:R-:W-:-:S04]  /*a770*/  PRMT R64, RZ, 0x7610, R64 ;  /* 0x00007610ff407816 */ /* 0x008fc80000000040 */
[----:B------:R-:W-:Y:S02]  /*a780*/  @!P1 PRMT R64, R8, 0x7610, R64 ;  /* 0x0000761008409816 */ /* 0x000fe40000000040 */
[----:B----4-:R-:W-:Y:S02]  /*a790*/  @!P1 SHF.R.U32.HI R8, RZ, 0x10, R69 ;  /* 0x00000010ff089819 */ /* 0x010fe40000011645 */
[----:B------:R-:W-:-:S04]  /*a7a0*/  PRMT R61, RZ, 0x7610, R61 ;  /* 0x00007610ff3d7816 */ /* 0x000fc8000000003d */
[----:B------:R-:W-:Y:S02]  /*a7b0*/  @!P1 PRMT R61, R8, 0x7610, R61 ;  /* 0x00007610083d9816 */ /* 0x000fe4000000003d */
[----:B------:R-:W-:-:S04]  /*a7c0*/  PRMT R8, RZ, 0x7610, R8 ;  /* 0x00007610ff087816 */ /* 0x000fc80000000008 */
[----:B------:R-:W-:-:S05]  /*a7d0*/  @!P1 PRMT R8, R69, 0x7610, R8 ;  /* 0x0000761045089816 */ /* 0x000fca0000000008 */
[----:B------:R0:W-:Y:S02]  /*a7e0*/  STL.S16 [R1+0x3a0], R8 ;  /* 0x0003a00801007387 */ /* 0x0001e40000100600 */
[----:B0-----:R-:W-:-:S06]  /*a7f0*/  CS2R R8, SRZ ;  /* 0x0000000000087805 */ /* 0x001fcc000001ff00 */
[----:B------:R-:W2:Y:S01]  /*a800*/  @!P3 LDG.E R8, desc[UR10][R14.64] ;  /* 0x0000000a0e08b981 */ /* 0x000ea2000c1e1900 */
[----:B------:R-:W-:-:S03]  /*a810*/  PRMT R60, RZ, 0x7610, R60 ;  /* 0x00007610ff3c7816 */ /* 0x000fc6000000003c */
[----:B------:R-:W3:Y:S01]  /*a820*/  @!P3 LDG.E R9, desc[UR10][R50.64] ;  /* 0x0000000a3209b981 */ /* 0x000ee2000c1e1900 */
[----:B------:R-:W-:-:S03]  /*a830*/  @!P1 PRMT R60, R66, 0x7610, R60 ;  /* 0x00007610423c9816 */ /* 0x000fc6000000003c */
[----:B------:R0:W-:Y:S04]  /*a840*/  STL.S16 [R1+0x39c], R64 ;  /* 0x00039c4001007387 */ /* 0x0001e80000100600 */
[----:B------:R-:W-:Y:S01]  /*a850*/  STL.S16 [R1+0x3a4], R61 ;  /* 0x0003a43d01007387 */ /* 0x000fe20000100600 */
[----:B------:R-:W-:Y:S02]  /*a860*/  PRMT R42, RZ, 0x7610, R42 ;  /* 0x00007610ff2a7816 */ /* 0x000fe4000000002a */
[----:B------:R-:W-:Y:S01]  /*a870*/  LOP3.LUT P2, RZ, R3, 0x200, RZ, 0xc0, !PT ;  /* 0x0000020003ff7812 */ /* 0x000fe2000784c0ff */
[----:B------:R-:W-:Y:S04]  /*a880*/  STL [R1+0xa8], R41 ;  /* 0x0000a82901007387 */ /* 0x000fe80000100800 */
[----:B0-----:R-:W4:Y:S04]  /*a890*/  LDL.LU.64 R64, [R1+0x378] ;  /* 0x0003780001407983 */ /* 0x001f280000300a00 */
[----:B------:R0:W-:Y:S01]  /*a8a0*/  STL.S16 [R1+0x398], R60 ;  /* 0x0003983c01007387 */ /* 0x0001e20000100600 */
[----:B------:R-:W-:-:S03]  /*a8b0*/  PRMT R21, RZ, 0x7610, R21 ;  /* 0x00007610ff157816 */ /* 0x000fc60000000015 */
[----:B------:R-:W-:Y:S01]  /*a8c0*/  STL [R1+0x1b0], R36 ;  /* 0x0001b02401007387 */ /* 0x000fe20000100800 */
[----:B------:R-:W-:-:S03]  /*a8d0*/  PRMT R20, RZ, 0x7610, R20 ;  /* 0x00007610ff147816 */ /* 0x000fc60000000014 */
[----:B------:R-:W4:Y:S04]  /*a8e0*/  LDL.LU.64 R50, [R1+0x360] ;  /* 0x0003600001327983 */ /* 0x000f280000300a00 */
[----:B0-----:R-:W4:Y:S01]  /*a8f0*/  LDL.LU.64 R60, [R1+0x370] ;  /* 0x00037000013c7983 */ /* 0x001f220000300a00 */
[----:B------:R-:W-:Y:S02]  /*a900*/  PRMT R41, RZ, 0x7610, R41 ;  /* 0x00007610ff297816 */ /* 0x000fe40000000029 */
[----:B------:R-:W-:Y:S01]  /*a910*/  PRMT R47, RZ, 0x7610, R47 ;  /* 0x00007610ff2f7816 */ /* 0x000fe2000000002f */
[----:B------:R-:W-:Y:S01]  /*a920*/  STL [R1+0x1b4], R34 ;  /* 0x0001b42201007387 */ /* 0x000fe20000100800 */
[----:B------:R-:W-:-:S03]  /*a930*/  PRMT R40, RZ, 0x7610, R40 ;  /* 0x00007610ff287816 */ /* 0x000fc60000000028 */
[----:B------:R-:W-:Y:S04]  /*a940*/  STL [R1+0xac], R39 ;  /* 0x0000ac2701007387 */ /* 0x000fe80000100800 */
[----:B------:R-:W4:Y:S01]  /*a950*/  LDL.LU.64 R14, [R1+0x6f0] ;  /* 0x0006f000010e7983 */ /* 0x000f220000300a00 */
[----:B--2---:R-:W-:-:S05]  /*a960*/  @!P3 PRMT R42, R8, 0x7610, R42 ;  /* 0x00007610082ab816 */ /* 0x004fca000000002a */
[----:B------:R0:W-:Y:S01]  /*a970*/  STL.S16 [R1+0x380], R42 ;  /* 0x0003802a01007387 */ /* 0x0001e20000100600 */
[----:B---3--:R-:W-:Y:S01]  /*a980*/  @!P3 PRMT R41, R9, 0x7610, R41 ;  /* 0x000076100929b816 */ /* 0x008fe20000000029 */
[----:B0-----:R-:W-:-:S04]  /*a990*/  HFMA2.MMA R42, -RZ, RZ, 0, 0 ;  /* 0x00000000ff2a7435 */ /* 0x001fc800000001ff */
[----:B------:R0:W-:Y:S06]  /*a9a0*/  STL.S16 [R1+0x390], R41 ;  /* 0x0003902901007387 */ /* 0x0001ec0000100600 */
[----:B----4-:R-:W2:Y:S01]  /*a9b0*/  @!P2 LDG.E R42, desc[UR10][R64.64] ;  /* 0x0000000a402aa981 */ /* 0x010ea2000c1e1900 */
[----:B0-----:R-:W-:Y:S02]  /*a9c0*/  MOV R41, RZ ;  /* 0x000000ff00297202 */ /* 0x001fe40000000f00 */
[----:B------:R-:W-:Y:S02]  /*a9d0*/  @!P3 SHF.R.U32.HI R36, RZ, 0x10, R8 ;  /* 0x00000010ff24b819 */ /* 0x000fe40000011608 */
[----:B------:R-:W-:-:S02]  /*a9e0*/  LOP3.LUT P1, RZ, R3, 0x100, RZ, 0xc0, !PT ;  /* 0x0000010003ff7812 */ /* 0x000fc4000782c0ff */
[----:B------:R-:W-:Y:S02]  /*a9f0*/  PRMT R39, RZ, 0x7610, R39 ;  /* 0x00007610ff277816 */ /* 0x000fe40000000027 */
[----:B------:R-:W-:Y:S01]  /*aa00*/  PRMT R38, RZ, 0x7610, R38 ;  /* 0x00007610ff267816 */ /* 0x000fe20000000026 */
[----:B------:R-:W3:Y:S04]  /*aa10*/  LDL.LU.64 R64, [R1+0x350] ;  /* 0x0003500001407983 */ /* 0x000ee80000300a00 */
[----:B------:R-:W4:Y:S01]  /*aa20*/  @!P2 LDG.E R41, desc[UR10][R60.64] ;  /* 0x0000000a3c29a981 */ /* 0x000f22000c1e1900 */
[----:B------:R-:W-:Y:S02]  /*aa30*/  @!P3 PRMT R21, R36, 0x7610, R21 ;  /* 0x000076102415b816 */ /* 0x000fe40000000015 */
[----:B------:R-:W-:-:S04]  /*aa40*/  @!P3 SHF.R.U32.HI R36, RZ, 0x10, R9 ;  /* 0x00000010ff24b819 */ /* 0x000fc80000011609 */
[----:B------:R-:W-:Y:S01]  /*aa50*/  @!P3 PRMT R20, R36, 0x7610, R20 ;  /* 0x000076102414b816 */ /* 0x000fe20000000014 */
[----:B------:R-:W-:Y:S04]  /*aa60*/  STL.S16 [R1+0x384], R21 ;  /* 0x0003841501007387 */ /* 0x000fe80000100600 */
[----:B------:R0:W-:Y:S04]  /*aa70*/  STL.S16 [R1+0x394], R20 ;  /* 0x0003941401007387 */ /* 0x0001e80000100600 */
[----:B------:R-:W3:Y:S04]  /*aa80*/  LDL.LU.64 R60, [R1+0x358] ;  /* 0x00035800013c7983 */ /* 0x000ee80000300a00 */
[----:B0-----:R-:W3:Y:S01]  /*aa90*/  LDL.LU.64 R20, [R1+0x368] ;  /* 0x0003680001147983 */ /* 0x001ee20000300a00 */
[----:B--2---:R-:W-:-:S04]  /*aaa0*/  @!P2 SHF.R.U32.HI R34, RZ, 0x10, R42 ;  /* 0x00000010ff22a819 */ /* 0x004fc8000001162a */
[----:B------:R-:W-:Y:S02]  /*aab0*/  @!P2 PRMT R47, R34, 0x7610, R47 ;  /* 0x00007610222fa816 */ /* 0x000fe4000000002f */
[----:B----4-:R-:W-:-:S04]  /*aac0*/  @!P2 SHF.R.U32.HI R34, RZ, 0x10, R41 ;  /* 0x00000010ff22a819 */ /* 0x010fc80000011629 */
[----:B------:R-:W-:-:S05]  /*aad0*/  @!P2 PRMT R40, R34, 0x7610, R40 ;  /* 0x000076102228a816 */ /* 0x000fca0000000028 */
[----:B------:R0:W-:Y:S01]  /*aae0*/  STL.S16 [R1+0x37c], R40 ;  /* 0x00037c2801007387 */ /* 0x0001e20000100600 */
[----:B------:R-:W-:Y:S01]  /*aaf0*/  @!P2 PRMT R39, R42, 0x7610, R39 ;  /* 0x000076102a27a816 */ /* 0x000fe20000000027 */
[----:B0-----:R-:W-:-:S04]  /*ab00*/  HFMA2.MMA R40, -RZ, RZ, 0, 0 ;  /* 0x00000000ff287435 */ /* 0x001fc800000001ff */
[----:B------:R0:W-:Y:S06]  /*ab10*/  STL.S16 [R1+0x370], R39 ;  /* 0x0003702701007387 */ /* 0x0001ec0000100600 */
[----:B---3--:R-:W2:Y:S01]  /*ab20*/  @!P1 LDG.E R40, desc[UR10][R20.64] ;  /* 0x0000000a14289981 */ /* 0x008ea2000c1e1900 */
[----:B0-----:R-:W-:-:S06]  /*ab30*/  MOV R39, RZ ;  /* 0x000000ff00277202 */ /* 0x001fcc0000000f00 */
[----:B------:R-:W3:Y:S01]  /*ab40*/  @!P1 LDG.E R39, desc[UR10][R50.64] ;  /* 0x0000000a32279981 */ /* 0x000ee2000c1e1900 */
[----:B------:R-:W-:Y:S02]  /*ab50*/  PRMT R14, RZ, 0x7610, R14 ;  /* 0x00007610ff0e7816 */ /* 0x000fe4000000000e */
[----:B------:R-:W-:Y:S01]  /*ab60*/  LOP3.LUT P3, RZ, R3, 0x80, RZ, 0xc0, !PT ;  /* 0x0000008003ff7812 */ /* 0x000fe2000786c0ff */
[----:B------:R-:W-:Y:S01]  /*ab70*/  STL [R1+0xb8], R35 ;  /* 0x0000b82301007387 */ /* 0x000fe20000100800 */
[----:B------:R-:W-:-:S03]  /*ab80*/  PRMT R15, RZ, 0x7610, R15 ;  /* 0x00007610ff0f7816 */ /* 0x000fc6000000000f */
[----:B------:R-:W-:Y:S01]  /*ab90*/  STL [R1+0x1b8], R33 ;  /* 0x0001b82101007387 */ /* 0x000fe20000100800 */
[----:B------:R-:W-:Y:S02]  /*aba0*/  @!P2 PRMT R15, R41, 0x7610, R15 ;  /* 0x00007610290fa816 */ /* 0x000fe4000000000f */
[----:B------:R-:W-:Y:S01]  /*abb0*/  LOP3.LUT P4, RZ, R3, 0x40, RZ, 0xc0, !PT ;  /* 0x0000004003ff7812 */ /* 0x000fe2000788c0ff */
[----:B------:R-:W-:Y:S04]  /*abc0*/  STL [R1+0xb4], R37 ;  /* 0x0000b42501007387 */ /* 0x000fe80000100800 */
[----:B------:R-:W-:Y:S01]  /*abd0*/  STL.S16 [R1+0x378], R15 ;  /* 0x0003780f01007387 */ /* 0x000fe20000100600 */
[----:B------:R-:W-:-:S03]  /*abe0*/  PRMT R36, RZ, 0x7610, R36 ;  /* 0x00007610ff247816 */ /* 0x000fc60000000024 */
[----:B------:R-:W4:Y:S01]  /*abf0*/  LDL.LU.64 R20, [R1+0x348] ;  /* 0x0003480001147983 */ /* 0x000f220000300a00 */
[----:B--2---:R-:W-:-:S03]  /*ac00*/  @!P1 SHF.R.U32.HI R34, RZ, 0x10, R40 ;  /* 0x00000010ff229819 */ /* 0x004fc60000011628 */
[----:B------:R-:W2:Y:S01]  /*ac10*/  LDL.LU.64 R50, [R1+0x338] ;  /* 0x0003380001327983 */ /* 0x000ea20000300a00 */
[----:B------:R-:W-:Y:S02]  /*ac20*/  @!P1 PRMT R14, R34, 0x7610, R14 ;  /* 0x00007610220e9816 */ /* 0x000fe4000000000e */
[----:B---3--:R-:W-:-:S04]  /*ac30*/  @!P1 SHF.R.U32.HI R34, RZ, 0x10, R39 ;  /* 0x00000010ff229819 */ /* 0x008fc80000011627 */
[----:B------:R-:W-:-:S05]  /*ac40*/  @!P1 PRMT R38, R34, 0x7610, R38 ;  /* 0x0000761022269816 */ /* 0x000fca0000000026 */
[----:B------:R0:W-:Y:S02]  /*ac50*/  STL.S16 [R1+0x364], R38 ;  /* 0x0003642601007387 */ /* 0x0001e40000100600 */
[----:B0-----:R-:W-:-:S10]  /*ac60*/  HFMA2.MMA R38, -RZ, RZ, 0, 0 ;  /* 0x00000000ff267435 */ /* 0x001fd400000001ff */
[----:B------:R0:W3:Y:S04]  /*ac70*/  @!P3 LDG.E R38, desc[UR10][R60.64] ;  /* 0x0000000a3c26b981 */ /* 0x0000e8000c1e1900 */
[----:B------:R1:W-:Y:S04]  /*ac80*/  STL.S16 [R1+0x360], R14 ;  /* 0x0003600e01007387 */ /* 0x0003e80000100600 */
[----:B-1----:R-:W2:Y:S01]  /*ac90*/  LDL.LU.64 R14, [R1+0x340] ;  /* 0x00034000010e7983 */ /* 0x002ea20000300a00 */
[----:B------:R-:W-:Y:S02]  /*aca0*/  PRMT R35, RZ, 0x7610, R35 ;  /* 0x00007610ff237816 */ /* 0x000fe40000000023 */
[----:B------:R-:W-:-:S02]  /*acb0*/  PRMT R37, RZ, 0x7610, R37 ;  /* 0x00007610ff257816 */ /* 0x000fc40000000025 */
[----:B------:R-:W-:Y:S02]  /*acc0*/  @!P1 PRMT R36, R39, 0x7610, R36 ;  /* 0x0000761027249816 */ /* 0x000fe40000000024 */
[----:B------:R-:W-:-:S03]  /*acd0*/  @!P1 PRMT R37, R40, 0x7610, R37 ;  /* 0x0000761028259816 */ /* 0x000fc60000000025 */
[----:B------:R-:W-:Y:S04]  /*ace0*/  STL.S16 [R1+0x35c], R36 ;  /* 0x00035c2401007387 */ /* 0x000fe80000100600 */
[----:B------:R1:W-:Y:S02]  /*acf0*/  STL.S16 [R1+0x358], R37 ;  /* 0x0003582501007387 */ /* 0x0003e40000100600 */
[----:B-1----:R-:W-:-:S06]  /*ad00*/  CS2R R36, SRZ ;  /* 0x0000000000247805 */ /* 0x002fcc000001ff00 */
[----:B------:R-:W2:Y:S04]  /*ad10*/  @!P3 LDG.E R37, desc[UR10][R64.64] ;  /* 0x0000000a4025b981 */ /* 0x000ea8000c1e1900 */
[----:B----4-:R-:W4:Y:S01]  /*ad20*/  @!P4 LDG.E R36, desc[UR10][R20.64] ;  /* 0x0000000a1424c981 */ /* 0x010f22000c1e1900 */
[----:B0-----:R-:W-:Y:S02]  /*ad30*/  MOV R60, R58 ;  /* 0x0000003a003c7202 */ /* 0x001fe40000000f00 */
[----:B------:R-:W-:Y:S02]  /*ad40*/  MOV R61, R59 ;  /* 0x0000003b003d7202 */ /* 0x000fe40000000f00 */
[----:B------:R-:W4:Y:S01]  /*ad50*/  LDL.LU.64 R58, [R1+0x330] ;  /* 0x00033000013a7983 */ /* 0x000f220000300a00 */
[----:B------:R-:W-:-:S03]  /*ad60*/  PRMT R34, RZ, 0x7610, R34 ;  /* 0x00007610ff227816 */ /* 0x000fc60000000022 */
[----:B------:R-:W-:Y:S04]  /*ad70*/  STL [R1+0xbc], R32 ;  /* 0x0000bc2001007387 */ /* 0x000fe80000100800 */
[----:B------:R-:W4:Y:S01]  /*ad80*/  LDL.LU.64 R20, [R1+0x6e8] ;  /* 0x0006e80001147983 */ /* 0x000f220000300a00 */
[C---:B------:R-:W-:Y:S02]  /*ad90*/  LOP3.LUT P2, RZ, R3.reuse, 0x10, RZ, 0xc0, !PT ;  /* 0x0000001003ff7812 */ /* 0x040fe4000784c0ff */
[----:B------:R-:W-:Y:S01]  /*ada0*/  LOP3.LUT P5, RZ, R3, 0x20, RZ, 0xc0, !PT ;  /* 0x0000002003ff7812 */ /* 0x000fe200078ac0ff */
[----:B------:R-:W-:Y:S04]  /*adb0*/  STL [R1+0x1bc], R43 ;  /* 0x0001bc2b01007387 */ /* 0x000fe80000100800 */
[----:B------:R-:W4:Y:S01]  /*adc0*/  LDL.LU.64 R64, [R1+0x328] ;  /* 0x0003280001407983 */ /* 0x000f220000300a00 */
[----:B---3--:R-:W-:-:S04]  /*add0*/  @!P3 SHF.R.U32.HI R33, RZ, 0x10, R38 ;  /* 0x00000010ff21b819 */ /* 0x008fc80000011626 */
[----:B------:R-:W-:-:S05]  /*ade0*/  @!P3 PRMT R35, R33, 0x7610, R35 ;  /* 0x000076102123b816 */ /* 0x000fca0000000023 */
[----:B------:R0:W-:Y:S02]  /*adf0*/  STL.S16 [R1+0x368], R35 ;  /* 0x0003682301007387 */ /* 0x0001e40000100600 */
[----:B0-----:R-:W-:-:S10]  /*ae00*/  HFMA2.MMA R35, -RZ, RZ, 0, 0 ;  /* 0x00000000ff237435 */ /* 0x001fd400000001ff */
[----:B--2---:R0:W2:Y:S04]  /*ae10*/  @!P4 LDG.E R35, desc[UR10][R14.64] ;  /* 0x0000000a0e23c981 */ /* 0x0040a8000c1e1900 */
[----:B------:R-:W0:Y:S01]  /*ae20*/  LDL.LU.64 R14, [R1+0x6e0] ;  /* 0x0006e000010e7983 */ /* 0x000e220000300a00 */
[----:B------:R-:W-:Y:S02]  /*ae30*/  @!P3 SHF.R.U32.HI R33, RZ, 0x10, R37 ;  /* 0x00000010ff21b819 */ /* 0x000fe40000011625 */
[----:B0-----:R-:W-:Y:S02]  /*ae40*/  PRMT R15, RZ, 0x7610, R15 ;  /* 0x00007610ff0f7816 */ /* 0x001fe4000000000f */
[----:B------:R-:W-:Y:S02]  /*ae50*/  PRMT R14, RZ, 0x7610, R14 ;  /* 0x00007610ff0e7816 */ /* 0x000fe4000000000e */
[----:B------:R-:W-:-:S02]  /*ae60*/  @!P3 PRMT R15, R38, 0x7610, R15 ;  /* 0x00007610260fb816 */ /* 0x000fc4000000000f */
[----:B------:R-:W-:-:S03]  /*ae70*/  @!P3 PRMT R14, R37, 0x7610, R14 ;  /* 0x00007610250eb816 */ /* 0x000fc6000000000e */
[----:B------:R-:W-:Y:S04]  /*ae80*/  STL.S16 [R1+0x354], R15 ;  /* 0x0003540f01007387 */ /* 0x000fe80000100600 */
[----:B------:R0:W-:Y:S04]  /*ae90*/  STL.S16 [R1+0x36c], R14 ;  /* 0x00036c0e01007387 */ /* 0x0001e80000100600 */
[----:B0-----:R-:W3:Y:S01]  /*aea0*/  LDL.LU.64 R14, [R1+0x320] ;  /* 0x00032000010e7983 */ /* 0x001ee20000300a00 */
[----:B------:R-:W-:Y:S02]  /*aeb0*/  @!P3 PRMT R34, R33, 0x7610, R34 ;  /* 0x000076102122b816 */ /* 0x000fe40000000022 */
[----:B------:R-:W-:-:S02]  /*aec0*/  PRMT R33, RZ, 0x7610, R33 ;  /* 0x00007610ff217816 */ /* 0x000fc40000000021 */
[----:B----4-:R-:W-:Y:S01]  /*aed0*/  @!P4 SHF.R.U32.HI R32, RZ, 0x10, R36 ;  /* 0x00000010ff20c819 */ /* 0x010fe20000011624 */
[----:B------:R-:W-:-:S03]  /*aee0*/  HFMA2.MMA R43, -RZ, RZ, 0, 0 ;  /* 0x00000000ff2b7435 */ /* 0x000fc600000001ff */
[----:B------:R-:W-:Y:S01]  /*aef0*/  @!P4 PRMT R33, R32, 0x7610, R33 ;  /* 0x000076102021c816 */ /* 0x000fe20000000021 */
[----:B------:R0:W-:Y:S04]  /*af00*/  STL.S16 [R1+0x528], R34 ;  /* 0x0005282201007387 */ /* 0x0001e80000100600 */
[----:B------:R1:W-:Y:S01]  /*af10*/  STL.S16 [R1+0x544], R33 ;  /* 0x0005442101007387 */ /* 0x0003e20000100600 */
[----:B0-----:R-:W-:Y:S01]  /*af20*/  MOV R34, RZ ;  /* 0x000000ff00227202 */ /* 0x001fe20000000f00 */
[----:B-1----:R-:W-:-:S05]  /*af30*/  HFMA2.MMA R33, -RZ, RZ, 0, 0 ;  /* 0x00000000ff217435 */ /* 0x002fca00000001ff */
[----:B------:R-:W4:Y:S05]  /*af40*/  @!P5 LDG.E R34, desc[UR10][R50.64] ;  /* 0x0000000a3222d981 */ /* 0x000f2a000c1e1900 */
[----:B------:R-:W4:Y:S01]  /*af50*/  @!P5 LDG.E R33, desc[UR10][R58.64] ;  /* 0x0000000a3a21d981 */ /* 0x000f22000c1e1900 */
[----:B------:R-:W-:Y:S02]  /*af60*/  PRMT R21, RZ, 0x7610, R21 ;  /* 0x00007610ff157816 */ /* 0x000fe40000000015 */
[----:B--2---:R-:W-:Y:S01]  /*af70*/  @!P4 SHF.R.U32.HI R32, RZ, 0x10, R35 ;  /* 0x00000010ff20c819 */ /* 0x004fe20000011623 */
[----:B------:R-:W2:Y:S01]  /*af80*/  LDL.LU.64 R50, [R1+0x318] ;  /* 0x0003180001327983 */ /* 0x000ea20000300a00 */
[----:B------:R-:W-:-:S02]  /*af90*/  PRMT R6, RZ, 0x7610, R6 ;  /* 0x00007610ff067816 */ /* 0x000fc40000000006 */
[----:B------:R-:W-:Y:S02]  /*afa0*/  @!P4 PRMT R21, R32, 0x7610, R21 ;  /* 0x000076102015c816 */ /* 0x000fe40000000015 */
[----:B------:R-:W-:Y:S01]  /*afb0*/  @!P4 PRMT R6, R36, 0x7610, R6 ;  /* 0x000076102406c816 */ /* 0x000fe20000000006 */
[----:B------:R-:W2:Y:S04]  /*afc0*/  LDL.LU.64 R58, [R1+0x310] ;  /* 0x00031000013a7983 */ /* 0x000ea80000300a00 */
[----:B------:R0:W-:Y:S04]  /*afd0*/  STL.S16 [R1+0x554], R21 ;  /* 0x0005541501007387 */ /* 0x0001e80000100600 */
[----:B------:R1:W-:Y:S01]  /*afe0*/  STL.S16 [R1+0x52c], R6 ;  /* 0x00052c0601007387 */ /* 0x0003e20000100600 */
[----:B0-----:R-:W-:-:S03]  /*aff0*/  MOV R21, R7 ;  /* 0x0000000700157202 */ /* 0x001fc60000000f00 */
[----:B-1----:R-:W2:Y:S04]  /*b000*/  LDL.LU.64 R6, [R1+0x308] ;  /* 0x0003080001067983 */ /* 0x002ea80000300a00 */
[----:B---3--:R0:W3:Y:S04]  /*b010*/  @!P2 LDG.E R43, desc[UR10][R14.64] ;  /* 0x0000000a0e2ba981 */ /* 0x0080e8000c1e1900 */
[----:B------:R-:W0:Y:S04]  /*b020*/  LDL.LU R14, [R1+0x6d8] ;  /* 0x0006d800010e7983 */ /* 0x000e280000300800 */
[----:B------:R1:W-:Y:S01]  /*b030*/  STL [R1+0xa4], R44 ;  /* 0x0000a42c01007387 */ /* 0x0003e20000100800 */
[----:B------:R-:W-:-:S02]  /*b040*/  LOP3.LUT P1, RZ, R3, 0x8, RZ, 0xc0, !PT ;  /* 0x0000000803ff7812 */ /* 0x000fc4000782c0ff */
[C---:B------:R-:W-:Y:S02]  /*b050*/  LOP3.LUT P3, RZ, R3.reuse, 0x4, RZ, 0xc0, !PT ;  /* 0x0000000403ff7812 */ /* 0x040fe4000786c0ff */
[----:B------:R-:W-:Y:S02]  /*b060*/  LOP3.LUT P0, RZ, R3, 0x1, RZ, 0xc0, !PT ;  /* 0x0000000103ff7812 */ /* 0x000fe4000780c0ff */
[----:B-1----:R-:W-:-:S04]  /*b070*/  PRMT R44, RZ, 0x7610, R44 ;  /* 0x00007610ff2c7816 */ /* 0x002fc8000000002c */
[----:B------:R-:W-:Y:S02]  /*b080*/  @!P4 PRMT R44, R35, 0x7610, R44 ;  /* 0x00007610232cc816 */ /* 0x000fe4000000002c */
[----:B------:R-:W-:Y:S02]  /*b090*/  LOP3.LUT P4, RZ, R3, 0x2, RZ, 0xc0, !PT ;  /* 0x0000000203ff7812 */ /* 0x000fe4000788c0ff */
[----:B----4-:R-:W-:Y:S02]  /*b0a0*/  @!P5 SHF.R.U32.HI R3, RZ, 0x10, R34 ;  /* 0x00000010ff03d819 */ /* 0x010fe40000011622 */
[----:B------:R-:W-:Y:S01]  /*b0b0*/  MOV R32, RZ ;  /* 0x000000ff00207202 */ /* 0x000fe20000000f00 */
[----:B------:R1:W-:Y:S05]  /*b0c0*/  STL [R1+0x58], R45 ;  /* 0x0000582d01007387 */ /* 0x0003ea0000100800 */
[----:B------:R-:W4:Y:S01]  /*b0d0*/  @!P2 LDG.E R32, desc[UR10][R64.64] ;  /* 0x0000000a4020a981 */ /* 0x000f22000c1e1900 */
[----:B-1----:R-:W-:-:S03]  /*b0e0*/  PRMT R45, RZ, 0x7610, R45 ;  /* 0x00007610ff2d7816 */ /* 0x002fc6000000002d */
[----:B------:R-:W3:Y:S04]  /*b0f0*/  LDL.LU.64 R64, [R1+0x300] ;  /* 0x0003000001407983 */ /* 0x000ee80000300a00 */
[----:B------:R-:W-:Y:S04]  /*b100*/  STL.S16 [R1+0x374], R47 ;  /* 0x0003742f01007387 */ /* 0x000fe80000100600 */
[----:B------:R1:W-:Y:S02]  /*b110*/  STL [R1+0xc0], R46 ;  /* 0x0000c02e01007387 */ /* 0x0003e40000100800 */
[----:B-1----:R-:W-:-:S06]  /*b120*/  CS2R R46, SRZ ;  /* 0x00000000002e7805 */ /* 0x002fcc000001ff00 */
[----:B--2---:R1:W2:Y:S04]  /*b130*/  @!P3 LDG.E R46, desc[UR10][R6.64] ;  /* 0x0000000a062eb981 */ /* 0x0042a8000c1e1900 */
[----:B------:R-:W1:Y:S01]  /*b140*/  LDL.LU R6, [R1+0x6cc] ;  /* 0x0006cc0001067983 */ /* 0x000e620000300800 */
[----:B0-----:R-:W-:-:S04]  /*b150*/  PRMT R14, RZ, 0x7610, R14 ;  /* 0x00007610ff0e7816 */ /* 0x001fc8000000000e */
[----:B------:R-:W-:Y:S02]  /*b160*/  @!P5 PRMT R14, R3, 0x7610, R14 ;  /* 0x00007610030ed816 */ /* 0x000fe4000000000e */
[----:B------:R-:W-:-:S04]  /*b170*/  @!P5 SHF.R.U32.HI R3, RZ, 0x10, R33 ;  /* 0x00000010ff03d819 */ /* 0x000fc80000011621 */
[----:B------:R-:W-:-:S05]  /*b180*/  @!P5 PRMT R45, R3, 0x7610, R45 ;  /* 0x00007610032dd816 */ /* 0x000fca000000002d */
[----:B------:R0:W-:Y:S02]  /*b190*/  STL.S16 [R1+0x57c], R45 ;  /* 0x00057c2d01007387 */ /* 0x0001e40000100600 */
[----:B0-----:R-:W-:-:S10]  /*b1a0*/  HFMA2.MMA R45, -RZ, RZ, 0, 0 ;  /* 0x00000000ff2d7435 */ /* 0x001fd400000001ff */
[----:B------:R-:W2:Y:S04]  /*b1b0*/  @!P1 LDG.E R45, desc[UR10][R58.64] ;  /* 0x0000000a3a2d9981 */ /* 0x000ea8000c1e1900 */
[----:B------:R0:W-:Y:S01]  /*b1c0*/  STL.S16 [R1+0x53c], R44 ;  /* 0x00053c2c01007387 */ /* 0x0001e20000100600 */
[----:B------:R-:W-:-:S03]  /*b1d0*/  PRMT R20, RZ, 0x7610, R20 ;  /* 0x00007610ff147816 */ /* 0x000fc60000000014 */
[----:B------:R4:W-:Y:S04]  /*b1e0*/  STL.S16 [R1+0x3d8], R0 ;  /* 0x0003d80001007387 */ /* 0x0009e80000100600 */
[----:B------:R-:W2:Y:S01]  /*b1f0*/  LDL.LU.64 R58, [R1+0x2e8] ;  /* 0x0002e800013a7983 */ /* 0x000ea20000300a00 */
[----:B0-----:R-:W-:-:S03]  /*b200*/  MOV R44, RZ ;  /* 0x000000ff002c7202 */ /* 0x001fc60000000f00 */
[----:B------:R0:W-:Y:S04]  /*b210*/  STL.S16 [R1+0x574], R14 ;  /* 0x0005740e01007387 */ /* 0x0001e80000100600 */
[----:B------:R2:W2:Y:S01]  /*b220*/  @!P1 LDG.E R44, desc[UR10][R50.64] ;  /* 0x0000000a322c9981 */ /* 0x0004a2000c1e1900 */
[----:B------:R-:W-:-:S03]  /*b230*/  PRMT R3, RZ, 0x7610, R3 ;  /* 0x00007610ff037816 */ /* 0x000fc60000000003 */
[----:B----4-:R-:W4:Y:S04]  /*b240*/  LDL.LU R0, [R1+0x720] ;  /* 0x0007200001007983 */ /* 0x010f280000300800 */
[----:B0-----:R-:W4:Y:S04]  /*b250*/  LDL.LU.64 R14, [R1+0x2f8] ;  /* 0x0002f800010e7983 */ /* 0x001f280000300a00 */
[----:B------:R-:W4:Y:S01]  /*b260*/  LDL.LU.64 R50, [R1+0x6d0] ;  /* 0x0006d00001327983 */ /* 0x000f220000300a00 */
[----:B------:R-:W-:Y:S02]  /*b270*/  @!P5 PRMT R20, R34, 0x7610, R20 ;  /* 0x000076102214d816 */ /* 0x000fe40000000014 */
[----:B------:R-:W-:Y:S01]  /*b280*/  @!P5 PRMT R3, R33, 0x7610, R3 ;  /* 0x000076102103d816 */ /* 0x000fe20000000003 */
[----:B---3--:R0:W3:Y:S01]  /*b290*/  @!P3 LDG.E R47, desc[UR10][R64.64] ;  /* 0x0000000a402fb981 */ /* 0x0080e2000c1e1900 */
[----:B------:R-:W-:-:S03]  /*b2a0*/  LOP3.LUT P5, RZ, R21, 0x1, RZ, 0xc0, !PT ;  /* 0x0000000115ff7812 */ /* 0x000fc600078ac0ff */
[----:B------:R1:W-:Y:S04]  /*b2b0*/  STL.S16 [R1+0x55c], R20 ;  /* 0x00055c1401007387 */ /* 0x0003e80000100600 */
[----:B------:R-:W0:Y:S04]  /*b2c0*/  LDL.LU R64, [R1+0x6c8] ;  /* 0x0006c80001407983 */ /* 0x000e280000300800 */
[----:B-1----:R-:W3:Y:S04]  /*b2d0*/  LDL.LU.64 R20, [R1+0x2d8] ;  /* 0x0002d80001147983 */ /* 0x002ee80000300a00 */
[----:B------:R1:W-:Y:S02]  /*b2e0*/  STL [R1+0x1c0], R49 ;  /* 0x0001c03101007387 */ /* 0x0003e40000100800 */
[----:B-1----:R-:W-:-:S02]  /*b2f0*/  HFMA2.MMA R49, -RZ, RZ, 0, 0 ;  /* 0x00000000ff317435 */ /* 0x002fc400000001ff */
[----:B------:R1:W-:Y:S01]  /*b300*/  STL.S16 [R1+0x578], R3 ;  /* 0x0005780301007387 */ /* 0x0003e20000100600 */
[----:B------:R-:W-:Y:S02]  /*b310*/  PRMT R6, RZ, 0x7610, R6 ;  /* 0x00007610ff067816 */ /* 0x000fe40000000006 */
[----:B-1----:R-:W-:-:S04]  /*b320*/  @!P2 SHF.R.U32.HI R3, RZ, 0x10, R32 ;  /* 0x00000010ff03a819 */ /* 0x002fc80000011620 */
[----:B------:R-:W-:-:S05]  /*b330*/  @!P2 PRMT R6, R3, 0x7610, R6 ;  /* 0x000076100306a816 */ /* 0x000fca0000000006 */
[----:B------:R1:W-:Y:S04]  /*b340*/  STL.S16 [R1+0x598], R6 ;  /* 0x0005980601007387 */ /* 0x0003e80000100600 */
[----:B-1----:R-:W3:Y:S04]  /*b350*/  LDL.LU.64 R6, [R1+0x2d0] ;  /* 0x0002d00001067983 */ /* 0x002ee80000300a00 */
[----:B--2---:R-:W2:Y:S04]  /*b360*/  @!P4 LDG.E R49, desc[UR10][R58.64] ;  /* 0x0000000a3a31c981 */ /* 0x004ea8000c1e1900 */
[----:B------:R-:W2:Y:S01]  /*b370*/  LDL.LU.64 R58, [R1+0x2a8] ;  /* 0x0002a800013a7983 */ /* 0x000ea20000300a00 */
[----:B------:R-:W-:-:S02]  /*b380*/  PRMT R48, RZ, 0x7610, R48 ;  /* 0x00007610ff307816 */ /* 0x000fc40000000030 */
[----:B------:R-:W-:-:S04]  /*b390*/  @!P2 SHF.R.U32.HI R3, RZ, 0x10, R43 ;  /* 0x00000010ff03a819 */ /* 0x000fc8000001162b */
[----:B------:R-:W-:Y:S02]  /*b3a0*/  @!P2 PRMT R48, R3, 0x7610, R48 ;  /* 0x000076100330a816 */ /* 0x000fe40000000030 */
[----:B------:R-:W-:-:S03]  /*b3b0*/  PRMT R3, RZ, 0x7610, R3 ;  /* 0x00007610ff037816 */ /* 0x000fc60000000003 */
[----:B------:R1:W-:Y:S01]  /*b3c0*/  STL.S16 [R1+0x59c], R48 ;  /* 0x00059c3001007387 */ /* 0x0003e20000100600 */
[----:B------:R-:W-:Y:S02]  /*b3d0*/  @!P2 PRMT R3, R43, 0x7610, R3 ;  /* 0x000076102b03a816 */ /* 0x000fe40000000003 */
[----:B----4-:R-:W-:-:S03]  /*b3e0*/  PRMT R50, RZ, 0x7610, R50 ;  /* 0x00007610ff327816 */ /* 0x010fc60000000032 */
[----:B------:R4:W-:Y:S01]  /*b3f0*/  STL.S16 [R1+0x584], R3 ;  /* 0x0005840301007387 */ /* 0x0009e20000100600 */
[----:B-1----:R-:W-:Y:S02]  /*b400*/  MOV R48, RZ ;  /* 0x000000ff00307202 */ /* 0x002fe40000000f00 */
[----:B----4-:R-:W-:-:S04]  /*b410*/  @!P1 SHF.R.U32.HI R3, RZ, 0x10, R44 ;  /* 0x00000010ff039819 */ /* 0x010fc8000001162c */
[----:B------:R-:W4:Y:S01]  /*b420*/  @!P4 LDG.E R48, desc[UR10][R14.64] ;  /* 0x0000000a0e30c981 */ /* 0x000f22000c1e1900 */
[----:B------:R-:W-:Y:S02]  /*b430*/  PRMT R51, RZ, 0x7610, R51 ;  /* 0x00007610ff337816 */ /* 0x000fe40000000033 */
[----:B------:R-:W-:Y:S02]  /*b440*/  @!P1 PRMT R50, R3, 0x7610, R50 ;  /* 0x0000761003329816 */ /* 0x000fe40000000032 */
[----:B------:R-:W-:-:S04]  /*b450*/  @!P1 SHF.R.U32.HI R3, RZ, 0x10, R45 ;  /* 0x00000010ff039819 */ /* 0x000fc8000001162d */
[----:B------:R-:W-:Y:S01]  /*b460*/  @!P1 PRMT R51, R3, 0x7610, R51 ;  /* 0x0000761003339816 */ /* 0x000fe20000000033 */
[----:B------:R-:W4:Y:S01]  /*b470*/  LDL.LU.64 R14, [R1+0x2c0] ;  /* 0x0002c000010e7983 */ /* 0x000f220000300a00 */
[----:B------:R-:W-:Y:S02]  /*b480*/  PRMT R3, RZ, 0x7610, R3 ;  /* 0x00007610ff037816 */ /* 0x000fe40000000003 */
[----:B------:R-:W-:Y:S01]  /*b490*/  PRMT R0, RZ, 0x7610, R0 ;  /* 0x00007610ff007816 */ /* 0x000fe20000000000 */
[----:B------:R1:W-:Y:S01]  /*b4a0*/  STL.S16 [R1+0x5a4], R50 ;  /* 0x0005a43201007387 */ /* 0x0003e20000100600 */
[----:B------:R-:W-:Y:S02]  /*b4b0*/  @!P1 PRMT R3, R45, 0x7610, R3 ;  /* 0x000076102d039816 */ /* 0x000fe40000000003 */
[----:B------:R-:W-:Y:S02]  /*b4c0*/  @!P3 PRMT R0, R46, 0x7610, R0 ;  /* 0x000076102e00b816 */ /* 0x000fe40000000000 */
[----:B------:R-:W-:Y:S01]  /*b4d0*/  PRMT R53, RZ, 0x7610, R53 ;  /* 0x00007610ff357816 */ /* 0x000fe20000000035 */
[----:B------:R3:W-:Y:S01]  /*b4e0*/  STL.S16 [R1+0x5b8], R3 ;  /* 0x0005b80301007387 */ /* 0x0007e20000100600 */
[----:B-1----:R-:W-:-:S03]  /*b4f0*/  MOV R50, RZ ;  /* 0x000000ff00327202 */ /* 0x002fc60000000f00 */
[----:B------:R1:W-:Y:S01]  /*b500*/  STL.S16 [R1+0x5c0], R0 ;  /* 0x0005c00001007387 */ /* 0x0003e20000100600 */
[----:B0-----:R-:W-:Y:S02]  /*b510*/  PRMT R64, RZ, 0x7610, R64 ;  /* 0x00007610ff407816 */ /* 0x001fe40000000040 */
[----:B---3--:R-:W-:Y:S01]  /*b520*/  @!P3 SHF.R.U32.HI R3, RZ, 0x10, R46 ;  /* 0x00000010ff03b819 */ /* 0x008fe2000001162e */
[----:B------:R-:W3:Y:S01]  /*b530*/  @!P0 LDG.E R50, desc[UR10][R20.64] ;  /* 0x0000000a14328981 */ /* 0x000ee2000c1e1900 */
[----:B------:R-:W-:Y:S02]  /*b540*/  PRMT R54, RZ, 0x7610, R54 ;  /* 0x00007610ff367816 */ /* 0x000fe40000000036 */
[----:B------:R-:W-:Y:S01]  /*b550*/  @!P3 PRMT R53, R3, 0x7610, R53 ;  /* 0x000076100335b816 */ /* 0x000fe20000000035 */
[----:B-1----:R-:W3:Y:S01]  /*b560*/  LDL.LU R0, [R1+0x6a0] ;  /* 0x0006a00001007983 */ /* 0x002ee20000300800 */
[----:B------:R-:W-:Y:S02]  /*b570*/  @!P3 SHF.R.U32.HI R3, RZ, 0x10, R47 ;  /* 0x00000010ff03b819 */ /* 0x000fe4000001162f */
[----:B------:R-:W-:-:S02]  /*b580*/  @!P2 PRMT R64, R32, 0x7610, R64 ;  /* 0x000076102040a816 */ /* 0x000fc40000000040 */
[----:B------:R-:W-:Y:S01]  /*b590*/  LOP3.LUT P2, RZ, R2, 0x80000000, RZ, 0xc0, !PT ;  /* 0x8000000002ff7812 */ /* 0x000fe2000784c0ff */
[----:B------:R-:W-:Y:S01]  /*b5a0*/  STL.S16 [R1+0x5bc], R51 ;  /* 0x0005bc3301007387 */ /* 0x000fe20000100600 */
[----:B------:R-:W-:Y:S02]  /*b5b0*/  @!P3 PRMT R54, R3, 0x7610, R54 ;  /* 0x000076100336b816 */ /* 0x000fe40000000036 */
[----:B------:R-:W-:Y:S02]  /*b5c0*/  PRMT R56, RZ, 0x7610, R56 ;  /* 0x00007610ff387816 */ /* 0x000fe40000000038 */
[----:B------:R-:W-:Y:S01]  /*b5d0*/  PRMT R57, RZ, 0x7610, R57 ;  /* 0x00007610ff397816 */ /* 0x000fe20000000039 */
[----:B------:R0:W-:Y:S01]  /*b5e0*/  STL.S16 [R1+0x5ec], R54 ;  /* 0x0005ec3601007387 */ /* 0x0001e20000100600 */
[----:B------:R-:W-:-:S03]  /*b5f0*/  PRMT R67, RZ, 0x7610, R67 ;  /* 0x00007610ff437816 */ /* 0x000fc60000000043 */
[----:B------:R-:W-:Y:S04]  /*b600*/  STL [R1+0xc8], R66 ;  /* 0x0000c84201007387 */ /* 0x000fe80000100800 */
[----:B------:R-:W-:Y:S01]  /*b610*/  STL [R1+0x1c4], R55 ;  /* 0x0001c43701007387 */ /* 0x000fe20000100800 */
[----:B0-----:R-:W-:Y:S01]  /*b620*/  MOV R54, RZ ;  /* 0x000000ff00367202 */ /* 0x001fe20000000f00 */
[----:B------:R-:W-:Y:S01]  /*b630*/  HFMA2.MMA R51, -RZ, RZ, 0, 0 ;  /* 0x00000000ff337435 */ /* 0x000fe200000001ff */
[----:B------:R-:W-:Y:S01]  /*b640*/  PRMT R68, RZ, 0x7610, R68 ;  /* 0x00007610ff447816 */ /* 0x000fe20000000044 */
[----:B------:R-:W-:Y:S01]  /*b650*/  UIMAD.WIDE UR6, UR5, 0x8, UR6 ;  /* 0x00000008050678a5 */ /* 0x000fe2000f8e0206 */
[----:B------:R-:W-:Y:S04]  /*b660*/  STL [R1+0xc4], R52 ;  /* 0x0000c43401007387 */ /* 0x000fe80000100800 */
[----:B------:R-:W5:Y:S04]  /*b670*/  LDL.LU.64 R20, [R1+0x6c0] ;  /* 0x0006c00001147983 */ /* 0x000f680000300a00 */
[----:B------:R0:W3:Y:S04]  /*b680*/  @!P0 LDG.E R51, desc[UR10][R6.64] ;  /* 0x0000000a06338981 */ /* 0x0000e8000c1e1900 */
[----:B------:R-:W0:Y:S04]  /*b690*/  LDL.LU R6, [R1+0x6b8] ;  /* 0x0006b80001067983 */ /* 0x000e280000300800 */
[----:B------:R1:W-:Y:S04]  /*b6a0*/  STL.S16 [R1+0x580], R64 ;  /* 0x0005804001007387 */ /* 0x0003e80000100600 */
[----:B-1----:R-:W3:Y:S04]  /*b6b0*/  LDL.LU.64 R64, [R1+0x2b0] ;  /* 0x0002b00001407983 */ /* 0x002ee80000300a00 */
[----:B--2---:R-:W2:Y:S04]  /*b6c0*/  @!P2 LDG.E R54, desc[UR10][R58.64] ;  /* 0x0000000a3a36a981 */ /* 0x004ea8000c1e1900 */
[----:B------:R-:W2:Y:S01]  /*b6d0*/  LDL.LU.64 R58, [R1+0x240] ;  /* 0x00024000013a7983 */ /* 0x000ea20000300a00 */
[----:B------:R-:W-:-:S04]  /*b6e0*/  PRMT R3, RZ, 0x7610, R3 ;  /* 0x00007610ff037816 */ /* 0x000fc80000000003 */
[----:B------:R-:W-:-:S05]  /*b6f0*/  @!P3 PRMT R3, R47, 0x7610, R3 ;  /* 0x000076102f03b816 */ /* 0x000fca0000000003 */
[----:B------:R4:W-:Y:S02]  /*b700*/  STL.S16 [R1+0x5e4], R3 ;  /* 0x0005e40301007387 */ /* 0x0009e40000100600 */
[----:B----4-:R-:W-:-:S04]  /*b710*/  @!P4 SHF.R.U32.HI R3, RZ, 0x10, R48 ;  /* 0x00000010ff03c819 */ /* 0x010fc80000011630 */
[----:B------:R-:W-:Y:S02]  /*b720*/  @!P4 PRMT R56, R3, 0x7610, R56 ;  /* 0x000076100338c816 */ /* 0x000fe40000000038 */
[----:B------:R-:W-:-:S04]  /*b730*/  @!P4 SHF.R.U32.HI R3, RZ, 0x10, R49 ;  /* 0x00000010ff03c819 */ /* 0x000fc80000011631 */
[----:B------:R-:W-:Y:S02]  /*b740*/  @!P4 PRMT R57, R3, 0x7610, R57 ;  /* 0x000076100339c816 */ /* 0x000fe40000000039 */
[----:B------:R-:W-:-:S04]  /*b750*/  PRMT R3, RZ, 0x7610, R3 ;  /* 0x00007610ff037816 */ /* 0x000fc80000000003 */
[----:B------:R-:W-:-:S05]  /*b760*/  @!P4 PRMT R3, R49, 0x7610, R3 ;  /* 0x000076103103c816 */ /* 0x000fca0000000003 */
[----:B------:R3:W-:Y:S02]  /*b770*/  STL.S16 [R1+0x5f4], R3 ;  /* 0x0005f40301007387 */ /* 0x0007e40000100600 */
[----:B---3--:R-:W-:Y:S02]  /*b780*/  @!P0 SHF.R.U32.HI R3, RZ, 0x10, R50 ;  /* 0x00000010ff038819 */ /* 0x008fe40000011632 */
[----:B------:R-:W-:Y:S02]  /*b790*/  PRMT R0, RZ, 0x7610, R0 ;  /* 0x00007610ff007816 */ /* 0x000fe40000000000 */
[----:B------:R-:W-:Y:S02]  /*b7a0*/  @!P0 PRMT R67, R3, 0x7610, R67 ;  /* 0x0000761003438816 */ /* 0x000fe40000000043 */
[----:B------:R-:W-:Y:S02]  /*b7b0*/  @!P4 PRMT R0, R48, 0x7610, R0 ;  /* 0x000076103000c816 */ /* 0x000fe40000000000 */
[----:B------:R-:W-:Y:S01]  /*b7c0*/  LOP3.LUT P4, RZ, R2, 0x10000000, RZ, 0xc0, !PT ;  /* 0x1000000002ff7812 */ /* 0x000fe2000788c0ff */
[----:B------:R1:W-:Y:S02]  /*b7d0*/  STL.S16 [R1+0x608], R67 ;  /* 0x0006084301007387 */ /* 0x0003e40000100600 */
[----:B-1----:R-:W-:Y:S01]  /*b7e0*/  HFMA2.MMA R67, -RZ, RZ, 0, 0 ;  /* 0x00000000ff437435 */ /* 0x002fe200000001ff */
[----:B0-----:R-:W-:-:S04]  /*b7f0*/  PRMT R6, RZ, 0x7610, R6 ;  /* 0x00007610ff067816 */ /* 0x001fc80000000006 */
[----:B------:R-:W-:-:S05]  /*b800*/  @!P1 PRMT R6, R44, 0x7610, R6 ;  /* 0x000076102c069816 */ /* 0x000fca0000000006 */
[----:B------:R0:W-:Y:S04]  /*b810*/  STL.S16 [R1+0x5a0], R6 ;  /* 0x0005a00601007387 */ /* 0x0001e80000100600 */
[----:B0-----:R-:W3:Y:S01]  /*b820*/  LDL.LU.64 R6, [R1+0x270] ;  /* 0x0002700001067983 */ /* 0x001ee20000300a00 */
[----:B------:R-:W-:-:S06]  /*b830*/  MOV R66, RZ ;  /* 0x000000ff00427202 */ /* 0x000fcc0000000f00 */
[----:B------:R-:W4:Y:S01]  /*b840*/  @!P4 LDG.E R66, desc[UR10][R60.64] ;  /* 0x0000000a3c42c981 */ /* 0x000f22000c1e1900 */
[----:B------:R-:W-:Y:S01]  /*b850*/  LOP3.LUT P1, RZ, R2, 0x40000000, RZ, 0xc0, !PT ;  /* 0x4000000002ff7812 */ /* 0x000fe2000782c0ff */
[----:B------:R-:W-:Y:S02]  /*b860*/  HFMA2.MMA R55, -RZ, RZ, 0, 0 ;  /* 0x00000000ff377435 */ /* 0x000fe400000001ff */
[----:B------:R-:W4:Y:S04]  /*b870*/  LDL.LU.64 R60, [R1+0x678] ;  /* 0x00067800013c7983 */ /* 0x000f280000300a00 */
[----:B------:R0:W-:Y:S04]  /*b880*/  STL.S16 [R1+0x5e8], R53 ;  /* 0x0005e83501007387 */ /* 0x0001e80000100600 */
[----:B------:R-:W4:Y:S01]  /*b890*/  @!P2 LDG.E R55, desc[UR10][R62.64] ;  /* 0x0000000a3e37a981 */ /* 0x000f22000c1e1900 */
[----:B0-----:R-:W-:-:S03]  /*b8a0*/  HFMA2.MMA R53, -RZ, RZ, 0, 0 ;  /* 0x00000000ff357435 */ /* 0x001fc600000001ff */
[----:B------:R-:W4:Y:S07]  /*b8b0*/  LDL.LU.64 R62, [R1+0x698] ;  /* 0x00069800013e7983 */ /* 0x000f2e0000300a00 */
[----:B------:R-:W4:Y:S04]  /*b8c0*/  @!P1 LDG.E R53, desc[UR10][R64.64] ;  /* 0x0000000a40359981 */ /* 0x000f28000c1e1900 */
[----:B------:R-:W4:Y:S04]  /*b8d0*/  LDL.LU.64 R64, [R1+0x6a8] ;  /* 0x0006a80001407983 */ /* 0x000f280000300a00 */
[----:B--2---:R-:W2:Y:S04]  /*b8e0*/  @!P4 LDG.E R67, desc[UR10][R58.64] ;  /* 0x0000000a3a43c981 */ /* 0x004ea8000c1e1900 */
[----:B------:R-:W4:Y:S01]  /*b8f0*/  LDL.LU.64 R58, [R1+0x670] ;  /* 0x00067000013a7983 */ /* 0x000f220000300a00 */
[----:B------:R-:W-:-:S04]  /*b900*/  @!P0 SHF.R.U32.HI R3, RZ, 0x10, R51 ;  /* 0x00000010ff038819 */ /* 0x000fc80000011633 */
[----:B------:R-:W-:-:S05]  /*b910*/  @!P0 PRMT R68, R3, 0x7610, R68 ;  /* 0x0000761003448816 */ /* 0x000fca0000000044 */
[----:B------:R0:W-:Y:S01]  /*b920*/  STL.S16 [R1+0x614], R68 ;  /* 0x0006144401007387 */ /* 0x0001e20000100600 */
[----:B------:R-:W-:Y:S02]  /*b930*/  PRMT R3, RZ, 0x7610, R3 ;  /* 0x00007610ff037816 */ /* 0x000fe40000000003 */
[----:B0-----:R-:W-:Y:S02]  /*b940*/  MOV R68, RZ ;  /* 0x000000ff00447202 */ /* 0x001fe40000000f00 */
[----:B------:R-:W-:Y:S02]  /*b950*/  @!P0 PRMT R3, R51, 0x7610, R3 ;  /* 0x0000761033038816 */ /* 0x000fe40000000003 */
[----:B------:R-:W-:-:S03]  /*b960*/  LOP3.LUT P3, RZ, R2, 0x20000000, RZ, 0xc0, !PT ;  /* 0x2000000002ff7812 */ /* 0x000fc6000786c0ff */
[----:B------:R0:W-:Y:S04]  /*b970*/  STL.S16 [R1+0x604], R3 ;  /* 0x0006040301007387 */ /* 0x0001e80000100600 */
[----:B------:R1:W-:Y:S01]  /*b980*/  STL.S16 [R1+0x5f0], R56 ;  /* 0x0005f03801007387 */ /* 0x0003e20000100600 */
[----:B0-----:R-:W-:-:S03]  /*b990*/  MOV R3, UR7 ;  /* 0x0000000700037c02 */ /* 0x001fc60008000f00 */
[----:B------:R0:W-:Y:S01]  /*b9a0*/  STL.S16 [R1+0x5f8], R57 ;  /* 0x0005f83901007387 */ /* 0x0001e20000100600 */
[----:B-1----:R-:W-:-:S06]  /*b9b0*/  MOV R56, RZ ;  /* 0x000000ff00387202 */ /* 0x002fcc0000000f00 */
[----:B------:R-:W2:Y:S01]  /*b9c0*/  @!P3 LDG.E R56, desc[UR10][R4.64] ;  /* 0x0000000a0438b981 */ /* 0x000ea2000c1e1900 */
[----:B0-----:R-:W-:Y:S01]  /*b9d0*/  HFMA2.MMA R57, -RZ, RZ, 0, 0 ;  /* 0x00000000ff397435 */ /* 0x001fe200000001ff */
[----:B------:R-:W-:-:S06]  /*b9e0*/  MOV R52, RZ ;  /* 0x000000ff00347202 */ /* 0x000fcc0000000f00 */
[----:B------:R-:W2:Y:S04]  /*b9f0*/  @!P1 LDG.E R52, desc[UR10][R14.64] ;  /* 0x0000000a0e349981 */ /* 0x000ea8000c1e1900 */
[----:B------:R0:W-:Y:S04]  /*ba00*/  STL.S16 [R1+0x274], R0 ;  /* 0x0002740001007387 */ /* 0x0001e80000100600 */
[----:B------:R-:W5:Y:S04]  /*ba10*/  LDL.LU.64 R4, [R1+0x690] ;  /* 0x0006900001047983 */ /* 0x000f680000300a00 */
[----:B------:R-:W5:Y:S04]  /*ba20*/  LDL.LU.64 R14, [R1+0x6b0] ;  /* 0x0006b000010e7983 */ /* 0x000f680000300a00 */
[----:B0-----:R-:W5:Y:S04]  /*ba30*/  LDL.LU R0, [R1+0x680] ;  /* 0x0006800001007983 */ /* 0x001f680000300800 */
[----:B---3--:R-:W3:Y:S04]  /*ba40*/  @!P3 LDG.E R57, desc[UR10][R6.64] ;  /* 0x0000000a0639b981 */ /* 0x008ee8000c1e1900 */
[----:B------:R-:W5:Y:S04]  /*ba50*/  LDL.LU.64 R6, [R1+0x688] ;  /* 0x0006880001067983 */ /* 0x000f680000300a00 */
[----:B----4-:R0:W4:Y:S02]  /*ba60*/  @!P5 LDG.E R68, desc[UR10][R58.64] ;  /* 0x0000000a3a44d981 */ /* 0x010124000c1e1900 */
[----:B0-----:R-:W-:-:S04]  /*ba70*/  PRMT R59, RZ, 0x7610, R59 ;  /* 0x00007610ff3b7816 */ /* 0x001fc8000000003b */
[----:B------:R-:W-:Y:S02]  /*ba80*/  @!P0 PRMT R59, R50, 0x7610, R59 ;  /* 0x00007610323b8816 */ /* 0x000fe4000000003b */
[----:B------:R-:W-:Y:S01]  /*ba90*/  LOP3.LUT P0, RZ, R2, 0x8000000, RZ, 0xc0, !PT ;  /* 0x0800000002ff7812 */ /* 0x000fe2000780c0ff */
[----:B------:R-:W-:-:S06]  /*baa0*/  IMAD.U32 R2, RZ, RZ, UR6 ;  /* 0x00000006ff027e24 */ /* 0x000fcc000f8e00ff */
[----:B------:R-:W4:Y:S04]  /*bab0*/  LDG.E.64 R2, desc[UR10][R2.64] ;  /* 0x0000000a02027981 */ /* 0x000f28000c1e1b00 */
[----:B------:R0:W-:Y:S02]  /*bac0*/  STL.S16 [R1+0x240], R59 ;  /* 0x0002403b01007387 */ /* 0x0001e40000100600 */
[----:B0-----:R-:W-:-:S06]  /*bad0*/  CS2R R58, SRZ ;  /* 0x00000000003a7805 */ /* 0x001fcc000001ff00 */
[----:B------:R0:W4:Y:S04]  /*bae0*/  @!P5 LDG.E R58, desc[UR10][R60.64] ;  /* 0x0000000a3c3ad981 */ /* 0x000128000c1e1900 */
[----:B------:R1:W4:Y:S01]  /*baf0*/  @!P6 LDG.E R59, desc[UR10][R62.64] ;  /* 0x0000000a3e3be981 */ /* 0x000322000c1e1900 */
[----:B0-----:R-:W-:-:S10]  /*bb00*/  HFMA2.MMA R60, -RZ, RZ, 0, 0 ;  /* 0x00000000ff3c7435 */ /* 0x001fd400000001ff */
[----:B------:R-:W4:Y:S04]  /*bb10*/  @!P6 LDG.E R60, desc[UR10][R64.64] ;  /* 0x0000000a403ce981 */ /* 0x000f28000c1e1900 */
[----:B------:R0:W-:Y:S04]  /*bb20*/  STL [R1+0xd0], R42 ;  /* 0x0000d02a01007387 */ /* 0x0001e80000100800 */
[----:B------:R1:W-:Y:S01]  /*bb30*/  STL [R1+0xd4], R40 ;  /* 0x0000d42801007387 */ /* 0x0003e20000100800 */
[----:B0-----:R-:W-:Y:S02]  /*bb40*/  PRMT R42, RZ, 0x7610, R42 ;  /* 0x00007610ff2a7816 */ /* 0x001fe4000000002a */
[----:B-1----:R-:W-:Y:S01]  /*bb50*/  PRMT R40, RZ, 0x7610, R40 ;  /* 0x00007610ff287816 */ /* 0x002fe20000000028 */
[----:B------:R0:W-:Y:S01]  /*bb60*/  STL [R1+0x1c8], R69 ;  /* 0x0001c84501007387 */ /* 0x0001e20000100800 */
[----:B------:R-:W-:-:S02]  /*bb70*/  PRMT R63, RZ, 0x7610, R63 ;  /* 0x00007610ff3f7816 */ /* 0x000fc4000000003f */
[----:B------:R-:W-:Y:S01]  /*bb80*/  PRMT R61, RZ, 0x7610, R61 ;  /* 0x00007610ff3d7816 */ /* 0x000fe2000000003d */
[----:B------:R2:W-:Y:S01]  /*bb90*/  STL [R1+0xcc], R8 ;  /* 0x0000cc0801007387 */ /* 0x0005e20000100800 */
[----:B0-----:R-:W-:-:S03]  /*bba0*/  PRMT R69, RZ, 0x7610, R69 ;  /* 0x00007610ff457816 */ /* 0x001fc60000000045 */
[----:B------:R0:W-:Y:S01]  /*bbb0*/  STL [R1+0xf0], R48 ;  /* 0x0000f03001007387 */ /* 0x0001e20000100800 */
[----:B------:R-:W-:-:S03]  /*bbc0*/  @!P1 PRMT R69, R53, 0x7610, R69 ;  /* 0x0000761035459816 */ /* 0x000fc60000000045 */
[----:B------:R1:W-:Y:S01]  /*bbd0*/  STL [R1+0x1f8], R53 ;  /* 0x0001f83501007387 */ /* 0x0003e20000100800 */
[----:B--2---:R-:W-:Y:S02]  /*bbe0*/  @!P1 SHF.R.U32.HI R8, RZ, 0x10, R52 ;  /* 0x00000010ff089819 */ /* 0x004fe40000011634 */
[----:B0-----:R-:W-:Y:S02]  /*bbf0*/  PRMT R48, RZ, 0x7610, R48 ;  /* 0x00007610ff307816 */ /* 0x001fe40000000030 */
[----:B-1----:R-:W-:Y:S02]  /*bc00*/  @!P1 SHF.R.U32.HI R53, RZ, 0x10, R53 ;  /* 0x00000010ff359819 */ /* 0x002fe40000011635 */
[----:B------:R-:W-:Y:S02]  /*bc10*/  @!P1 PRMT R63, R52, 0x7610, R63 ;  /* 0x00007610343f9816 */ /* 0x000fe4000000003f */
[----:B------:R-:W-:Y:S02]  /*bc20*/  @!P1 PRMT R61, R8, 0x7610, R61 ;  /* 0x00007610083d9816 */ /* 0x000fe4000000003d */
[----:B------:R-:W-:Y:S01]  /*bc30*/  @!P1 PRMT R48, R53, 0x7610, R48 ;  /* 0x0000761035309816 */ /* 0x000fe20000000030 */
[----:B------:R0:W-:Y:S01]  /*bc40*/  STL [R1+0x1d4], R39 ;  /* 0x0001d42701007387 */ /* 0x0001e20000100800 */
[----:B------:R-:W-:-:S03]  /*bc50*/  @!P2 SHF.R.U32.HI R8, RZ, 0x10, R54 ;  /* 0x00000010ff08a819 */ /* 0x000fc60000011636 */
[----:B------:R1:W-:Y:S04]  /*bc60*/  STL [R1+0x1d8], R37 ;  /* 0x0001d82501007387 */ /* 0x0003e80000100800 */
[----:B------:R2:W-:Y:S01]  /*bc70*/  STL [R1+0x1dc], R35 ;  /* 0x0001dc2301007387 */ /* 0x0005e20000100800 */
[----:B0-----:R-:W-:-:S03]  /*bc80*/  PRMT R39, RZ, 0x7610, R39 ;  /* 0x00007610ff277816 */ /* 0x001fc60000000027 */
[----:B------:R0:W-:Y:S01]  /*bc90*/  STL [R1+0x1e0], R33 ;  /* 0x0001e02101007387 */ /* 0x0001e20000100800 */
[----:B-1----:R-:W-:-:S03]  /*bca0*/  PRMT R37, RZ, 0x7610, R37 ;  /* 0x00007610ff257816 */ /* 0x002fc60000000025 */
[----:B------:R1:W-:Y:S01]  /*bcb0*/  STL [R1+0xec], R46 ;  /* 0x0000ec2e01007387 */ /* 0x0003e20000100800 */
[----:B--2---:R-:W-:Y:S02]  /*bcc0*/  PRMT R35, RZ, 0x7610, R35 ;  /* 0x00007610ff237816 */ /* 0x004fe40000000023 */
[----:B0-----:R-:W-:Y:S02]  /*bcd0*/  PRMT R33, RZ, 0x7610, R33 ;  /* 0x00007610ff217816 */ /* 0x001fe40000000021 */
[----:B-1----:R-:W-:Y:S01]  /*bce0*/  PRMT R46, RZ, 0x7610, R46 ;  /* 0x00007610ff2e7816 */ /* 0x002fe2000000002e */
[----:B------:R0:W-:Y:S01]  /*bcf0*/  STL [R1+0x1d0], R41 ;  /* 0x0001d02901007387 */ /* 0x0001e20000100800 */
[----:B------:R-:W-:Y:S02]  /*bd00*/  @!P4 PRMT R39, R66, 0x7610, R39 ;  /* 0x000076104227c816 */ /* 0x000fe40000000027 */
[----:B------:R-:W-:Y:S01]  /*bd10*/  @!P2 PRMT R46, R8, 0x7610, R46 ;  /* 0x00007610082ea816 */ /* 0x000fe2000000002e */
[----:B------:R1:W-:Y:S01]  /*bd20*/  STL [R1+0xd8], R38 ;  /* 0x0000d82601007387 */ /* 0x0003e20000100800 */
[----:B------:R-:W-:-:S02]  /*bd30*/  @!P4 PRMT R37, R67, 0x7610, R37 ;  /* 0x000076104325c816 */ /* 0x000fc40000000025 */
[----:B------:R-:W-:Y:S01]  /*bd40*/  @!P2 SHF.R.U32.HI R8, RZ, 0x10, R55 ;  /* 0x00000010ff08a819 */ /* 0x000fe20000011637 */
[----:B------:R2:W-:Y:S01]  /*bd50*/  STL [R1+0xdc], R36 ;  /* 0x0000dc2401007387 */ /* 0x0005e20000100800 */
[----:B0-----:R-:W-:-:S03]  /*bd60*/  PRMT R41, RZ, 0x7610, R41 ;  /* 0x00007610ff297816 */ /* 0x001fc60000000029 */
[----:B------:R0:W-:Y:S01]  /*bd70*/  STL [R1+0xe0], R34 ;  /* 0x0000e02201007387 */ /* 0x0001e20000100800 */
[----:B-1----:R-:W-:-:S03]  /*bd80*/  PRMT R38, RZ, 0x7610, R38 ;  /* 0x00007610ff267816 */ /* 0x002fc60000000026 */
[----:B------:R1:W-:Y:S01]  /*bd90*/  STL [R1+0xe4], R32 ;  /* 0x0000e42001007387 */ /* 0x0003e20000100800 */
[----:B--2---:R-:W-:-:S03]  /*bda0*/  PRMT R36, RZ, 0x7610, R36 ;  /* 0x00007610ff247816 */ /* 0x004fc60000000024 */
        /* <DEDUP_REMOVED lines=11> */
[----:B--2---:R-:W-:Y:S02]  /*be60*/  PRMT R47, RZ, 0x7610, R47 ;  /* 0x00007610ff2f7816 */ /* 0x004fe4000000002f */
[----:B0-----:R-:W-:Y:S02]  /*be70*/  @!P4 SHF.R.U32.HI R66, RZ, 0x10, R66 ;  /* 0x00000010ff42c819 */ /* 0x001fe40000011642 */
[----:B-1----:R-:W-:Y:S02]  /*be80*/  @!P4 SHF.R.U32.HI R67, RZ, 0x10, R67 ;  /* 0x00000010ff43c819 */ /* 0x002fe40000011643 */
[----:B------:R-:W-:Y:S02]  /*be90*/  @!P2 PRMT R47, R54, 0x7610, R47 ;  /* 0x00007610362fa816 */ /* 0x000fe4000000002f */
[----:B------:R-:W-:Y:S02]  /*bea0*/  @!P2 PRMT R45, R55, 0x7610, R45 ;  /* 0x00007610372da816 */ /* 0x000fe4000000002d */
[----:B------:R-:W-:-:S02]  /*beb0*/  @!P2 PRMT R44, R8, 0x7610, R44 ;  /* 0x00007610082ca816 */ /* 0x000fc4000000002c */
[----:B------:R-:W-:Y:S02]  /*bec0*/  @!P3 PRMT R43, R56, 0x7610, R43 ;  /* 0x00007610382bb816 */ /* 0x000fe4000000002b */
[----:B---3--:R-:W-:Y:S02]  /*bed0*/  @!P3 PRMT R41, R57, 0x7610, R41 ;  /* 0x000076103929b816 */ /* 0x008fe40000000029 */
[----:B------:R-:W-:Y:S02]  /*bee0*/  @!P4 PRMT R38, R66, 0x7610, R38 ;  /* 0x000076104226c816 */ /* 0x000fe40000000026 */
[----:B------:R-:W-:Y:S01]  /*bef0*/  @!P4 PRMT R36, R67, 0x7610, R36 ;  /* 0x000076104324c816 */ /* 0x000fe20000000024 */
[----:B------:R-:W-:Y:S04]  /*bf00*/  STL [R1+0x1f0], R49 ;  /* 0x0001f03101007387 */ /* 0x000fe80000100800 */
[----:B------:R-:W-:Y:S04]  /*bf10*/  STL [R1+0xf4], R50 ;  /* 0x0000f43201007387 */ /* 0x000fe80000100800 */
[----:B------:R-:W-:Y:S04]  /*bf20*/  STL [R1+0x1f4], R51 ;  /* 0x0001f43301007387 */ /* 0x000fe80000100800 */
[----:B------:R-:W-:Y:S04]  /*bf30*/  STL [R1+0xf8], R52 ;  /* 0x0000f83401007387 */ /* 0x000fe80000100800 */
[----:B------:R-:W-:Y:S04]  /*bf40*/  STL.S16 [R1+0x5fc], R63 ;  /* 0x0005fc3f01007387 */ /* 0x000fe80000100600 */
[----:B------:R-:W-:Y:S04]  /*bf50*/  STL.S16 [R1+0x600], R61 ;  /* 0x0006003d01007387 */ /* 0x000fe80000100600 */
[----:B------:R-:W-:Y:S04]  /*bf60*/  STL.S16 [R1+0x610], R69 ;  /* 0x0006104501007387 */ /* 0x000fe80000100600 */
[----:B------:R-:W-:Y:S04]  /*bf70*/  STL [R1+0xfc], R54 ;  /* 0x0000fc3601007387 */ /* 0x000fe80000100800 */
[----:B------:R-:W-:Y:S04]  /*bf80*/  STL.S16 [R1+0x60c], R48 ;  /* 0x00060c3001007387 */ /* 0x000fe80000100600 */
[----:B------:R-:W-:Y:S04]  /*bf90*/  STL.S16 [R1+0x618], R47 ;  /* 0x0006182f01007387 */ /* 0x000fe80000100600 */
[----:B------:R-:W-:Y:S04]  /*bfa0*/  STL.S16 [R1+0x61c], R46 ;  /* 0x00061c2e01007387 */ /* 0x000fe80000100600 */
[----:B------:R-:W-:Y:S04]  /*bfb0*/  STL [R1+0x1fc], R55 ;  /* 0x0001fc3701007387 */ /* 0x000fe80000100800 */
[----:B------:R-:W-:Y:S01]  /*bfc0*/  STL.S16 [R1+0x620], R45 ;  /* 0x0006202d01007387 */ /* 0x000fe20000100600 */
[----:B----4-:R-:W-:-:S02]  /*bfd0*/  R2UR UR16, R2 ;  /* 0x00000000021072ca */ /* 0x010fc400000e0000 */
[----:B------:R-:W-:-:S04]  /*bfe0*/  @!P3 SHF.R.U32.HI R2, RZ, 0x10, R56 ;  /* 0x00000010ff02b819 */ /* 0x000fc80000011638 */
[----:B------:R-:W-:Y:S02]  /*bff0*/  @!P3 PRMT R42, R2, 0x7610, R42 ;  /* 0x00007610022ab816 */ /* 0x000fe4000000002a */
[----:B------:R-:W-:-:S04]  /*c000*/  @!P3 SHF.R.U32.HI R2, RZ, 0x10, R57 ;  /* 0x00000010ff02b819 */ /* 0x000fc80000011639 */
[----:B------:R-:W-:Y:S02]  /*c010*/  @!P3 PRMT R40, R2, 0x7610, R40 ;  /* 0x000076100228b816 */ /* 0x000fe40000000028 */
[----:B------:R-:W-:-:S05]  /*c020*/  MOV R2, UR16 ;  /* 0x0000001000027c02 */ /* 0x000fca0008000f00 */
[----:B------:R-:W-:-:S05]  /*c030*/  FFMA.FTZ R2, -R2, UR16, R3 ;  /* 0x0000001002027c23 */ /* 0x000fca0008010103 */
[----:B------:R-:W-:-:S13]  /*c040*/  FSETP.GTU.FTZ.AND P1, PT, R2, RZ, PT ;  /* 0x000000ff0200720b */ /* 0x000fda0003f3c000 */
[----:B------:R-:W-:Y:S01]  /*c050*/  VOTEU.ANY UP0, P1 ;  /* 0x00000000003f7886 */ /* 0x000fe20000800100 */
[----:B------:R-:W-:-:S04]  /*c060*/  PLOP3.LUT P1, PT, PT, PT, UP0, 0x80, 0x0 ;  /* 0x000000000000781c */ /* 0x000fc80003f2f008 */
[----:B------:R-:W-:-:S09]  /*c070*/  @UP0 ULDC UR6, c[0x0][0x250] ;  /* 0x0000940000060ab9 */ /* 0x000fd20000000800 */
[----:B------:R-:W-:Y:S01]  /*c080*/  @P1 FADD.FTZ R2, R2, UR6 ;  /* 0x0000000602021e21 */ /* 0x000fe20008010000 */
[----:B------:R-:W-:Y:S01]  /*c090*/  @!P5 PRMT R35, R68, 0x7610, R35 ;  /* 0x000076104423d816 */ /* 0x000fe20000000023 */
[----:B------:R0:W-:Y:S01]  /*c0a0*/  STL [R1+0x108], R68 ;  /* 0x0001084401007387 */ /* 0x0001e20000100800 */
[----:B------:R-:W-:-:S03]  /*c0b0*/  @!P5 PRMT R33, R58, 0x7610, R33 ;  /* 0x000076103a21d816 */ /* 0x000fc60000000021 */
[----:B------:R-:W1:Y:S01]  /*c0c0*/  @P1 MUFU.RSQ R2, R2 ;  /* 0x0000000200021308 */ /* 0x000e620000001400 */
[----:B------:R2:W-:Y:S01]  /*c0d0*/  STL [R1+0x208], R58 ;  /* 0x0002083a01007387 */ /* 0x0005e20000100800 */
[----:B0-----:R-:W-:Y:S02]  /*c0e0*/  @!P5 SHF.R.U32.HI R68, RZ, 0x10, R68 ;  /* 0x00000010ff44d819 */ /* 0x001fe40000011644 */
[----:B--2---:R-:W-:Y:S02]  /*c0f0*/  @!P5 SHF.R.U32.HI R58, RZ, 0x10, R58 ;  /* 0x00000010ff3ad819 */ /* 0x004fe4000001163a */
[----:B------:R-:W-:Y:S02]  /*c100*/  @!P5 PRMT R34, R68, 0x7610, R34 ;  /* 0x000076104422d816 */ /* 0x000fe40000000022 */
[----:B------:R-:W-:Y:S01]  /*c110*/  @!P5 PRMT R32, R58, 0x7610, R32 ;  /* 0x000076103a20d816 */ /* 0x000fe20000000020 */
[----:B------:R-:W-:Y:S04]  /*c120*/  STL.S16 [R1+0x624], R44 ;  /* 0x0006242c01007387 */ /* 0x000fe80000100600 */
[----:B------:R-:W-:Y:S04]  /*c130*/  STL [R1+0x100], R56 ;  /* 0x0001003801007387 */ /* 0x000fe80000100800 */
[----:B------:R-:W-:Y:S04]  /*c140*/  STL.S16 [R1+0x628], R43 ;  /* 0x0006282b01007387 */ /* 0x000fe80000100600 */
[----:B------:R-:W-:Y:S04]  /*c150*/  STL.S16 [R1+0x62c], R42 ;  /* 0x00062c2a01007387 */ /* 0x000fe80000100600 */
[----:B------:R-:W-:Y:S04]  /*c160*/  STL [R1+0x200], R57 ;  /* 0x0002003901007387 */ /* 0x000fe80000100800 */
[----:B------:R-:W-:Y:S04]  /*c170*/  STL.S16 [R1+0x630], R41 ;  /* 0x0006302901007387 */ /* 0x000fe80000100600 */
        /* <DEDUP_REMOVED lines=8> */
[----:B------:R-:W-:Y:S01]  /*c200*/  STL.S16 [R1+0x650], R32 ;  /* 0x0006502001007387 */ /* 0x000fe20000100600 */
[----:B-1----:R-:W-:-:S02]  /*c210*/  @P1 R2UR UR6, R2 ;  /* 0x00000000020612ca */ /* 0x002fc400000e0000 */
[----:B------:R-:W-:Y:S01]  /*c220*/  PRMT R3, RZ, 0x7610, R3 ;  /* 0x00007610ff037816 */ /* 0x000fe20000000003 */
[----:B------:R0:W-:Y:S01]  /*c230*/  STL [R1+0x1cc], R9 ;  /* 0x0001cc0901007387 */ /* 0x0001e20000100800 */
[----:B------:R-:W-:Y:S02]  /*c240*/  PRMT R8, RZ, 0x7610, R8 ;  /* 0x00007610ff087816 */ /* 0x000fe40000000008 */
[----:B------:R-:W-:Y:S01]  /*c250*/  @!P6 PRMT R3, R60, 0x7610, R3 ;  /* 0x000076103c03e816 */ /* 0x000fe20000000003 */
[----:B------:R1:W-:Y:S01]  /*c260*/  STL [R1+0x10c], R59 ;  /* 0x00010c3b01007387 */ /* 0x0003e20000100800 */
[----:B------:R-:W-:Y:S02]  /*c270*/  PRMT R2, RZ, 0x7610, R2 ;  /* 0x00007610ff027816 */ /* 0x000fe40000000002 */
[----:B0-----:R-:W-:Y:S01]  /*c280*/  PRMT R9, RZ, 0x7610, R9 ;  /* 0x00007610ff097816 */ /* 0x001fe20000000009 */
[----:B------:R0:W-:Y:S03]  /*c290*/  STL [R1+0x20c], R60 ;  /* 0x00020c3c01007387 */ /* 0x0001e60000100800 */
[----:B------:R-:W-:-:S02]  /*c2a0*/  @!P6 PRMT R9, R59, 0x7610, R9 ;  /* 0x000076103b09e816 */ /* 0x000fc40000000009 */
[----:B-1----:R-:W-:Y:S02]  /*c2b0*/  @!P6 SHF.R.U32.HI R59, RZ, 0x10, R59 ;  /* 0x00000010ff3be819 */ /* 0x002fe4000001163b */
[----:B0-----:R-:W-:Y:S02]  /*c2c0*/  @!P6 SHF.R.U32.HI R60, RZ, 0x10, R60 ;  /* 0x00000010ff3ce819 */ /* 0x001fe4000001163c */
[----:B------:R-:W-:Y:S02]  /*c2d0*/  @!P6 PRMT R8, R59, 0x7610, R8 ;  /* 0x000076103b08e816 */ /* 0x000fe40000000008 */
[----:B------:R-:W-:Y:S01]  /*c2e0*/  @!P6 PRMT R2, R60, 0x7610, R2 ;  /* 0x000076103c02e816 */ /* 0x000fe20000000002 */
[----:B------:R-:W-:Y:S01]  /*c2f0*/  UMOV UR12, 0x3f800000 ;  /* 0x3f800000000c7882 */ /* 0x000fe20000000000 */
[----:B------:R-:W-:Y:S01]  /*c300*/  @UP0 UMOV UR12, UR6 ;  /* 0x00000006000c0c82 */ /* 0x000fe20008000000 */
[----:B------:R-:W-:Y:S01]  /*c310*/  BSSY B0, `(.L_x_304) ;  /* 0x0000014000007945 */ /* 0x000fe20003800000 */
[----:B------:R-:W-:Y:S04]  /*c320*/  STL.S16 [R1+0x658], R9 ;  /* 0x0006580901007387 */ /* 0x000fe80000100600 */
[----:B------:R0:W-:Y:S04]  /*c330*/  STL.S16 [R1+0x65c], R8 ;  /* 0x00065c0801007387 */ /* 0x0001e80000100600 */
[----:B------:R-:W-:Y:S04]  /*c340*/  STL.S16 [R1+0x660], R3 ;  /* 0x0006600301007387 */ /* 0x000fe80000100600 */
[----:B------:R1:W-:Y:S01]  /*c350*/  STL.S16 [R1+0x664], R2 ;  /* 0x0006640201007387 */ /* 0x0003e20000100600 */
[----:B0-----:R-:W-:-:S02]  /*c360*/  CS2R R8, SRZ ;  /* 0x0000000000087805 */ /* 0x001fc4000001ff00 */
[----:B-1----:R-:W-:Y:S01]  /*c370*/  CS2R R2, SRZ ;  /* 0x0000000000027805 */ /* 0x002fe2000001ff00 */
[----:B------:R-:W-:Y:S06]  /*c380*/  @P0 BRA `(.L_x_305) ;  /* 0x0000000000300947 */ /* 0x000fec0003800000 */
[----:B------:R-:W2:Y:S01]  /*c390*/  LDL R69, [R1+0x668] ;  /* 0x0006680001457983 */ /* 0x000ea20000100800 */
[----:B------:R-:W-:Y:S01]  /*c3a0*/  ISETP.NE.AND P1, PT, RZ, UR15, PT ;  /* 0x0000000fff007c0c */ /* 0x000fe2000bf25270 */
[----:B------:R-:W0:Y:S01]  /*c3b0*/  LDC.64 R32, c[0x0][0x238] ;  /* 0x00008e00ff207b82 */ /* 0x000e220000000a00 */
[----:B------:R-:W-:-:S11]  /*c3c0*/  MOV R34, UR9 ;  /* 0x0000000900227c02 */ /* 0x000fd60008000f00 */
[----:B------:R-:W1:Y:S01]  /*c3d0*/  @P1 LDC.64 R8, c[0x0][0x240] ;  /* 0x00009000ff081b82 */ /* 0x000e620000000a00 */
[----:B--2---:R-:W-:-:S04]  /*c3e0*/  IMAD R34, R34, 0x62, R69 ;  /* 0x0000006222227824 */ /* 0x004fc800078e0245 */
[C---:B0-----:R-:W-:Y:S01]  /*c3f0*/  IMAD.WIDE R32, R34.reuse, 0x4, R32 ;  /* 0x0000000422207825 */ /* 0x041fe200078e0220 */
[----:B-1----:R-:W-:Y:S02]  /*c400*/  @P1 LEA R8, P2, R34, R8, 0x2 ;  /* 0x0000000822081211 */ /* 0x002fe400078410ff */
[----:B------:R-:W-:-:S04]  /*c410*/  @P1 SHF.R.S32.HI R35, RZ, 0x1f, R34 ;  /* 0x0000001fff231819 */ /* 0x000fc80000011422 */
[----:B------:R-:W-:-:S05]  /*c420*/  @P1 LEA.HI.X R9, R34, R9, R35, 0x2, P2 ;  /* 0x0000000922091211 */ /* 0x000fca00010f1423 */
[----:B------:R0:W5:Y:S04]  /*c430*/  @P1 LDG.E.64 R2, desc[UR10][R8.64] ;  /* 0x0000000a08021981 */ /* 0x000168000c1e1b00 */
[----:B------:R0:W5:Y:S02]  /*c440*/  LDG.E.64 R8, desc[UR10][R32.64] ;  /* 0x0000000a20087981 */ /* 0x000164000c1e1b00 */
.L_x_305:
[----:B------:R-:W-:Y:S05]  /*c450*/  BSYNC B0 ;  /* 0x0000000000007941 */ /* 0x000fea0003800000 */
.L_x_304:
[----:B------:R-:W2:Y:S01]  /*c460*/  LDL.LU R34, [R1+0x2cc] ;  /* 0x0002cc0001227983 */ /* 0x000ea20000300800 */
[----:B------:R-:W-:-:S03]  /*c470*/  ULDC.U8 UR15, c[0x0][0x2a4] ;  /* 0x0000a900000f7ab9 */ /* 0x000fc60000000000 */
[----:B0-----:R-:W3:Y:S04]  /*c480*/  LDL.LU R33, [R1+0x2f0] ;  /* 0x0002f00001217983 */ /* 0x001ee80000300800 */
[----:B------:R-:W4:Y:S04]  /*c490*/  LDL.LU R32, [R1+0x2e0] ;  /* 0x0002e00001207983 */ /* 0x000f280000300800 */
[----:B------:R-:W4:Y:S01]  /*c4a0*/  LDL.LU R35, [R1+0x2e4] ;  /* 0x0002e40001237983 */ /* 0x000f220000300800 */
[----:B------:R-:W-:Y:S02]  /*c4b0*/  ISETP.NE.AND P5, PT, RZ, UR15, PT ;  /* 0x0000000fff007c0c */ /* 0x000fe4000bfa5270 */
[----:B--2---:R-:W-:-:S02]  /*c4c0*/  SHF.L.U32 R34, R34, 0x10, RZ ;  /* 0x0000001022227819 */ /* 0x004fc400000006ff */
[----:B---3--:R-:W-:-:S03]  /*c4d0*/  SHF.L.U32 R33, R33, 0x10, RZ ;  /* 0x0000001021217819 */ /* 0x008fc600000006ff */
[----:B------:R-:W-:Y:S01]  /*c4e0*/  FADD.FTZ R34, R34, -UR16 ;  /* 0x8000001022227e21 */ /* 0x000fe20008010000 */
[----:B----4-:R-:W-:Y:S01]  /*c4f0*/  SHF.L.U32 R32, R32, 0x10, RZ ;  /* 0x0000001020207819 */ /* 0x010fe200000006ff */
[----:B------:R-:W-:Y:S02]  /*c500*/  FADD.FTZ R33, R33, -UR16 ;  /* 0x8000001021217e21 */ /* 0x000fe40008010000 */
[----:B------:R-:W-:Y:S01]  /*c510*/  FMUL.FTZ R34, R34, UR12 ;  /* 0x0000000c22227c20 */ /* 0x000fe20008410000 */
[----:B------:R-:W-:Y:S01]  /*c520*/  SHF.L.U32 R35, R35, 0x10, RZ ;  /* 0x0000001023237819 */ /* 0x000fe200000006ff */
[----:B------:R-:W-:Y:S01]  /*c530*/  FMUL.FTZ R33, R33, UR12 ;  /* 0x0000000c21217c20 */ /* 0x000fe20008410000 */
[----:B------:R-:W-:Y:S06]  /*c540*/  @!P5 BRA `(.L_x_306) ;  /* 0x000000000048d947 */ /* 0x000fec0003800000 */
[----:B-----5:R-:W-:-:S04]  /*c550*/  FFMA.FTZ R36, R34, R8, R2 ;  /* 0x0000000822247223 */ /* 0x020fc80000010002 */
        /* <DEDUP_REMOVED lines=17> */
.L_x_306:
[----:B------:R-:W2:Y:S04]  /*c670*/  LDL.LU R37, [R1+0x2a4] ;  /* 0x0002a40001257983 */ /* 0x000ea80000300800 */
[----:B------:R-:W3:Y:S04]  /*c680*/  LDL.LU R38, [R1+0x2c8] ;  /* 0x0002c80001267983 */ /* 0x000ee80000300800 */
[----:B------:R-:W4:Y:S04]  /*c690*/  LDL.LU R41, [R1+0x2b8] ;  /* 0x0002b80001297983 */ /* 0x000f280000300800 */
[----:B------:R-:W4:Y:S01]  /*c6a0*/  LDL.LU R39, [R1+0x2bc] ;  /* 0x0002bc0001277983 */ /* 0x000f220000300800 */
[----:B-----5:R-:W-:-:S04]  /*c6b0*/  FMUL.FTZ R36, R32, R8 ;  /* 0x0000000820247220 */ /* 0x020fc80000410000 */
[C---:B------:R-:W-:Y:S01]  /*c6c0*/  FFMA.FTZ R36, R34.reuse, R36, RZ ;  /* 0x0000002422247223 */ /* 0x040fe200000100ff */
[----:B------:R-:W-:Y:S01]  /*c6d0*/  FFMA.FTZ R34, R34, R32, RZ ;  /* 0x0000002022227223 */ /* 0x000fe200000100ff */
[----:B--2---:R-:W-:Y:S01]  /*c6e0*/  SHF.L.U32 R40, R37, 0x10, RZ ;  /* 0x0000001025287819 */ /* 0x004fe200000006ff */
[----:B------:R-:W-:Y:S01]  /*c6f0*/  FMUL.FTZ R37, R35, R9 ;  /* 0x0000000923257220 */ /* 0x000fe20000410000 */
[----:B---3--:R-:W-:-:S03]  /*c700*/  SHF.L.U32 R38, R38, 0x10, RZ ;  /* 0x0000001026267819 */ /* 0x008fc600000006ff */
[----:B------:R-:W-:Y:S01]  /*c710*/  FADD.FTZ R40, R40, -UR16 ;  /* 0x8000001028287e21 */ /* 0x000fe20008010000 */
[----:B------:R-:W-:Y:S01]  /*c720*/  FFMA.FTZ R36, R33, R37, R36 ;  /* 0x0000002521247223 */ /* 0x000fe20000010024 */
[----:B----4-:R-:W-:Y:S01]  /*c730*/  SHF.L.U32 R37, R41, 0x10, RZ ;  /* 0x0000001029257819 */ /* 0x010fe200000006ff */
[----:B------:R-:W-:Y:S01]  /*c740*/  FADD.FTZ R38, R38, -UR16 ;  /* 0x8000001026267e21 */ /* 0x000fe20008010000 */
[----:B------:R-:W-:Y:S01]  /*c750*/  FMUL.FTZ R40, R40, UR12 ;  /* 0x0000000c28287c20 */ /* 0x000fe20008410000 */
[----:B------:R-:W-:Y:S02]  /*c760*/  SHF.L.U32 R39, R39, 0x10, RZ ;  /* 0x0000001027277819 */ /* 0x000fe400000006ff */
        /* <DEDUP_REMOVED lines=20> */
.L_x_307:
[----:B------:R-:W2:Y:S04]  /*c8b0*/  LDL.LU R45, [R1+0x28c] ;  /* 0x00028c00012d7983 */ /* 0x000ea80000300800 */
[----:B------:R-:W3:Y:S04]  /*c8c0*/  LDL.LU R42, [R1+0x2f4] ;  /* 0x0002f400012a7983 */ /* 0x000ee80000300800 */
[----:B------:R-:W4:Y:S04]  /*c8d0*/  LDL.LU R44, [R1+0x2a0] ;  /* 0x0002a000012c7983 */ /* 0x000f280000300800 */
[----:B------:R-:W5:Y:S01]  /*c8e0*/  LDL.LU R43, [R1+0x388] ;  /* 0x00038800012b7983 */ /* 0x000f620000300800 */
[----:B------:R-:W-:Y:S01]  /*c8f0*/  FMUL.FTZ R41, R37, R8 ;  /* 0x0000000825297220 */ /* 0x000fe20000410000 */
[----:B------:R-:W-:Y:S01]  /*c900*/  FFMA.FTZ R34, R40, R37, R34 ;  /* 0x0000002528227223 */ /* 0x000fe20000010022 */
[----:B------:R-:W-:-:S02]  /*c910*/  FFMA.FTZ R33, R33, R35, RZ ;  /* 0x0000002321217223 */ /* 0x000fc400000100ff */
[----:B------:R-:W-:Y:S01]  /*c920*/  FFMA.FTZ R36, R40, R41, R36 ;  /* 0x0000002928247223 */ /* 0x000fe20000010024 */
[----:B------:R-:W-:Y:S01]  /*c930*/  FADD.FTZ R40, RZ, R32 ;  /* 0x00000020ff287221 */ /* 0x000fe20000010000 */
[----:B------:R-:W-:Y:S01]  /*c940*/  FFMA.FTZ R32, R32, R8, RZ ;  /* 0x0000000820207223 */ /* 0x000fe200000100ff */
[----:B------:R-:W-:Y:S02]  /*c950*/  FFMA.FTZ R33, R38, R39, R33 ;  /* 0x0000002726217223 */ /* 0x000fe40000010021 */
[----:B------:R-:W-:Y:S01]  /*c960*/  FADD.FTZ R37, R40, R37 ;  /* 0x0000002528257221 */ /* 0x000fe20000010000 */
[-C--:B------:R-:W-:Y:S01]  /*c970*/  FFMA.FTZ R32, R35, R9.reuse, R32 ;  /* 0x0000000923207223 */ /* 0x080fe20000010020 */
[----:B------:R-:W-:Y:S01]  /*c980*/  FADD.FTZ R40, RZ, R35 ;  /* 0x00000023ff287221 */ /* 0x000fe20000010000 */
[----:B------:R-:W-:Y:S02]  /*c990*/  FMUL.FTZ R35, R39, R9 ;  /* 0x0000000927237220 */ /* 0x000fe40000410000 */
[----:B------:R-:W-:Y:S01]  /*c9a0*/  FADD.FTZ R41, R32, R41 ;  /* 0x0000002920297221 */ /* 0x000fe20000010000 */
[----:B------:R-:W-:Y:S01]  /*c9b0*/  FADD.FTZ R40, R40, R39 ;  /* 0x0000002728287221 */ /* 0x000fe20000010000 */
[----:B------:R-:W-:Y:S01]  /*c9c0*/  FFMA.FTZ R36, R38, R35, R36 ;  /* 0x0000002326247223 */ /* 0x000fe20000010024 */
[----:B--2---:R-:W-:-:S02]  /*c9d0*/  SHF.L.U32 R38, R45, 0x10, RZ ;  /* 0x000000102d267819 */ /* 0x004fc400000006ff */
[----:B---3--:R-:W-:-:S03]  /*c9e0*/  SHF.L.U32 R39, R42, 0x10, RZ ;  /* 0x000000102a277819 */ /* 0x008fc600000006ff */
[----:B------:R-:W-:Y:S01]  /*c9f0*/  FADD.FTZ R42, R38, -UR16 ;  /* 0x80000010262a7e21 */ /* 0x000fe20008010000 */
[----:B----4-:R-:W-:Y:S01]  /*ca00*/  SHF.L.U32 R38, R44, 0x10, RZ ;  /* 0x000000102c267819 */ /* 0x010fe200000006ff */
[----:B------:R-:W-:Y:S02]  /*ca10*/  FADD.FTZ R32, R39, -UR16 ;  /* 0x8000001027207e21 */ /* 0x000fe40008010000 */
[----:B------:R-:W-:Y:S01]  /*ca20*/  FMUL.FTZ R42, R42, UR12 ;  /* 0x0000000c2a2a7c20 */ /* 0x000fe20008410000 */
[----:B-----5:R-:W-:Y:S01]  /*ca30*/  SHF.L.U32 R39, R43, 0x10, RZ ;  /* 0x000000102b277819 */ /* 0x020fe200000006ff */
        /* <DEDUP_REMOVED lines=20> */
.L_x_308:
[----:B------:R-:W2:Y:S04]  /*cb80*/  LDL.LU R46, [R1+0x38c] ;  /* 0x00038c00012e7983 */ /* 0x000ea80000300800 */
[----:B------:R-:W3:Y:S04]  /*cb90*/  LDL.LU R43, [R1+0x3f8] ;  /* 0x0003f800012b7983 */ /* 0x000ee80000300800 */
[----:B------:R-:W4:Y:S04]  /*cba0*/  LDL.LU R45, [R1+0x3e0] ;  /* 0x0003e000012d7983 */ /* 0x000f280000300800 */
[----:B------:R-:W5:Y:S01]  /*cbb0*/  LDL.LU R44, [R1+0x3e4] ;  /* 0x0003e400012c7983 */ /* 0x000f620000300800 */
[----:B------:R-:W-:Y:S01]  /*cbc0*/  FADD.FTZ R37, R37, R38 ;  /* 0x0000002625257221 */ /* 0x000fe20000010000 */
[----:B------:R-:W-:Y:S01]  /*cbd0*/  FFMA.FTZ R34, R42, R38, R34 ;  /* 0x000000262a227223 */ /* 0x000fe20000010022 */
[----:B------:R-:W-:Y:S01]  /*cbe0*/  FMUL.FTZ R38, R38, R8 ;  /* 0x0000000826267220 */ /* 0x000fe20000410000 */
[----:B------:R-:W-:Y:S01]  /*cbf0*/  FADD.FTZ R41, R35, R41 ;  /* 0x0000002923297221 */ /* 0x000fe20000010000 */
[----:B------:R-:W-:-:S02]  /*cc00*/  FMUL.FTZ R35, R39, R9 ;  /* 0x0000000927237220 */ /* 0x000fc40000410000 */
[----:B------:R-:W-:Y:S01]  /*cc10*/  FFMA.FTZ R36, R42, R38, R36 ;  /* 0x000000262a247223 */ /* 0x000fe20000010024 */
[----:B------:R-:W-:Y:S01]  /*cc20*/  FADD.FTZ R42, R40, R39 ;  /* 0x00000027282a7221 */ /* 0x000fe20000010000 */
[C---:B------:R-:W-:Y:S01]  /*cc30*/  FFMA.FTZ R39, R32.reuse, R39, R33 ;  /* 0x0000002720277223 */ /* 0x040fe20000010021 */
[----:B------:R-:W-:Y:S01]  /*cc40*/  FADD.FTZ R41, R41, R38 ;  /* 0x0000002629297221 */ /* 0x000fe20000010000 */
[----:B------:R-:W-:-:S03]  /*cc50*/  FFMA.FTZ R32, R32, R35, R36 ;  /* 0x0000002320207223 */ /* 0x000fc60000010024 */
[----:B------:R-:W-:Y:S01]  /*cc60*/  FADD.FTZ R35, R35, R41 ;  /* 0x0000002923237221 */ /* 0x000fe20000010000 */
[----:B--2---:R-:W-:Y:S02]  /*cc70*/  SHF.L.U32 R33, R46, 0x10, RZ ;  /* 0x000000102e217819 */ /* 0x004fe400000006ff */
        /* <DEDUP_REMOVED lines=26> */
.L_x_309:
[----:B------:R-:W2:Y:S04]  /*ce20*/  LDL.LU R47, [R1+0x264] ;  /* 0x00026400012f7983 */ /* 0x000ea80000300800 */
[----:B------:R-:W3:Y:S04]  /*ce30*/  LDL.LU R44, [R1+0x268] ;  /* 0x00026800012c7983 */ /* 0x000ee80000300800 */
[----:B------:R-:W4:Y:S04]  /*ce40*/  LDL.LU R46, [R1+0x26c] ;  /* 0x00026c00012e7983 */ /* 0x000f280000300800 */
[----:B------:R-:W5:Y:S01]  /*ce50*/  LDL.LU R45, [R1+0x3fc] ;  /* 0x0003fc00012d7983 */ /* 0x000f620000300800 */
[----:B------:R-:W-:Y:S01]  /*ce60*/  FMUL.FTZ R41, R33, R8 ;  /* 0x0000000821297220 */ /* 0x000fe20000410000 */
[----:B------:R-:W-:Y:S01]  /*ce70*/  FADD.FTZ R38, R37, R33 ;  /* 0x0000002125267221 */ /* 0x000fe20000010000 */
[----:B------:R-:W-:-:S02]  /*ce80*/  FFMA.FTZ R37, R40, R33, R34 ;  /* 0x0000002128257223 */ /* 0x000fc40000010022 */
[----:B------:R-:W-:Y:S01]  /*ce90*/  FFMA.FTZ R32, R40, R41, R32 ;  /* 0x0000002928207223 */ /* 0x000fe20000010020 */
[----:B------:R-:W-:Y:S01]  /*cea0*/  FADD.FTZ R35, R35, R41 ;  /* 0x0000002923237221 */ /* 0x000fe20000010000 */
[----:B------:R-:W-:-:S04]  /*ceb0*/  FMUL.FTZ R40, R36, R9 ;  /* 0x0000000924287220 */ /* 0x000fc80000410000 */
[----:B------:R-:W-:Y:S01]  /*cec0*/  FFMA.FTZ R33, R43, R40, R32 ;  /* 0x000000282b217223 */ /* 0x000fe20000010020 */
        /* <DEDUP_REMOVED lines=28> */
.L_x_310:
[----:B------:R-:W2:Y:S04]  /*d090*/  LDL.LU R49, [R1+0x254] ;  /* 0x0002540001317983 */ /* 0x000ea80000300800 */
[----:B------:R-:W3:Y:S04]  /*d0a0*/  LDL.LU R46, [R1+0x258] ;  /* 0x00025800012e7983 */ /* 0x000ee80000300800 */
[----:B------:R-:W4:Y:S04]  /*d0b0*/  LDL.LU R48, [R1+0x260] ;  /* 0x0002600001307983 */ /* 0x000f280000300800 */
[----:B------:R-:W5:Y:S01]  /*d0c0*/  LDL.LU R47, [R1+0x438] ;  /* 0x00043800012f7983 */ /* 0x000f620000300800 */
[----:B------:R-:W-:-:S04]  /*d0d0*/  FMUL.FTZ R45, R40, R8 ;  /* 0x00000008282d7220 */ /* 0x000fc80000410000 */
        /* <DEDUP_REMOVED lines=32> */
.L_x_311:
[----:B------:R-:W2:Y:S04]  /*d2e0*/  LDL.LU R54, [R1+0x248] ;  /* 0x0002480001367983 */ /* 0x000ea80000300800 */
[----:B------:R-:W3:Y:S04]  /*d2f0*/  LDL.LU R52, [R1+0x24c] ;  /* 0x00024c0001347983 */ /* 0x000ee80000300800 */
[----:B------:R-:W4:Y:S04]  /*d300*/  LDL R51, [R1+0x5e0] ;  /* 0x0005e00001337983 */ /* 0x000f280000100800 */
[----:B------:R-:W5:Y:S04]  /*d310*/  LDL R49, [R1+0x66c] ;  /* 0x00066c0001317983 */ /* 0x000f680000100800 */
[----:B------:R-:W5:Y:S04]  /*d320*/  LDL.LU R48, [R1+0x280] ;  /* 0x0002800001307983 */ /* 0x000f680000300800 */
[----:B------:R-:W5:Y:S01]  /*d330*/  LDL.LU R47, [R1+0x43c] ;  /* 0x00043c00012f7983 */ /* 0x000f620000300800 */
[----:B------:R-:W-:Y:S01]  /*d340*/  FMUL.FTZ R46, R33, R8 ;  /* 0x00000008212e7220 */ /* 0x000fe20000410000 */
[----:B------:R-:W-:Y:S01]  /*d350*/  FFMA.FTZ R39, R43, R36, R39 ;  /* 0x000000242b277223 */ /* 0x000fe20000010027 */
[----:B------:R-:W-:Y:S01]  /*d360*/  FADD.FTZ R36, R42, R36 ;  /* 0x000000242a247221 */ /* 0x000fe20000010000 */
[----:B------:R-:W-:Y:S01]  /*d370*/  MOV R67, 0xffffffe0 ;  /* 0xffffffe000437802 */ /* 0x000fe20000000f00 */
        /* <DEDUP_REMOVED lines=8> */
[----:B----4-:R-:W-:Y:S01]  /*d400*/  ISETP.GT.AND P1, PT, R51, 0x17f, PT ;  /* 0x0000017f3300780c */ /* 0x010fe20003f24270 */
[----:B------:R-:W-:Y:S02]  /*d410*/  FADD.FTZ R45, R45, -UR16 ;  /* 0x800000102d2d7e21 */ /* 0x000fe40008010000 */
[----:B------:R-:W-:Y:S01]  /*d420*/  FMUL.FTZ R52, R42, UR12 ;  /* 0x0000000c2a347c20 */ /* 0x000fe20008410000 */
[----:B-----5:R-:W-:Y:S02]  /*d430*/  IMAD R67, R49, R67, 0x187 ;  /* 0x0000018731437424 */ /* 0x020fe400078e0243 */
[----:B------:R-:W-:Y:S01]  /*d440*/  FMUL.FTZ R49, R45, UR12 ;  /* 0x0000000c2d317c20 */ /* 0x000fe20008410000 */
[----:B------:R-:W-:Y:S02]  /*d450*/  SHF.L.U32 R51, R48, 0x10, RZ ;  /* 0x0000001030337819 */ /* 0x000fe400000006ff */
        /* <DEDUP_REMOVED lines=20> */
.L_x_312:
[----:B------:R-:W2:Y:S04]  /*d5a0*/  LDL.LU R57, [R1+0x230] ;  /* 0x0002300001397983 */ /* 0x000ea80000300800 */
[----:B------:R-:W3:Y:S04]  /*d5b0*/  LDL.LU R56, [R1+0x234] ;  /* 0x0002340001387983 */ /* 0x000ee80000300800 */
[----:B------:R-:W4:Y:S04]  /*d5c0*/  LDL.LU R55, [R1+0x238] ;  /* 0x0002380001377983 */ /* 0x000f280000300800 */
[----:B------:R-:W5:Y:S01]  /*d5d0*/  LDL.LU R54, [R1+0x284] ;  /* 0x0002840001367983 */ /* 0x000f620000300800 */
[----:B------:R-:W0:Y:S01]  /*d5e0*/  S2R R48, SR_LANEID ;  /* 0x0000000000307919 */ /* 0x000e220000000000 */
[----:B------:R-:W-:Y:S01]  /*d5f0*/  FMUL.FTZ R42, R51, R8 ;  /* 0x00000008332a7220 */ /* 0x000fe20000410000 */
[----:B------:R-:W-:-:S03]  /*d600*/  SEL R67, R67, 0x1f, P1 ;  /* 0x0000001f43437807 */ /* 0x000fc60000800000 */
[----:B------:R-:W-:Y:S01]  /*d610*/  FFMA.FTZ R43, R52, R42, R43 ;  /* 0x0000002a342b7223 */ /* 0x000fe2000001002b */
[----:B------:R-:W-:Y:S01]  /*d620*/  FADD.FTZ R44, R44, R42 ;  /* 0x0000002a2c2c7221 */ /* 0x000fe20000010000 */
[C---:B0-----:R-:W-:Y:S02]  /*d630*/  IADD3 R45, R48.reuse, 0x2, RZ ;  /* 0x00000002302d7810 */ /* 0x041fe40007ffe0ff */
[C---:B------:R-:W-:Y:S02]  /*d640*/  IADD3 R42, R48.reuse, 0x4, RZ ;  /* 0x00000004302a7810 */ /* 0x040fe40007ffe0ff */
[----:B------:R-:W-:Y:S02]  /*d650*/  IADD3 R47, R48, 0x8, RZ ;  /* 0x00000008302f7810 */ /* 0x000fe40007ffe0ff */
[----:B------:R-:W-:Y:S01]  /*d660*/  ISETP.GT.AND P2, PT, R45, R67, PT ;  /* 0x000000432d00720c */ /* 0x000fe20003f44270 */
[----:B------:R-:W-:Y:S01]  /*d670*/  FMUL.FTZ R45, R46, R9 ;  /* 0x000000092e2d7220 */ /* 0x000fe20000410000 */
[----:B------:R-:W-:-:S02]  /*d680*/  ISETP.GT.AND P3, PT, R42, R67, PT ;  /* 0x000000432a00720c */ /* 0x000fc40003f64270 */
[----:B------:R-:W-:Y:S01]  /*d690*/  ISETP.GT.AND P4, PT, R47, R67, PT ;  /* 0x000000432f00720c */ /* 0x000fe20003f84270 */
[----:B------:R-:W-:Y:S01]  /*d6a0*/  FFMA.FTZ R43, R49, R45, R43 ;  /* 0x0000002d312b7223 */ /* 0x000fe2000001002b */
[----:B------:R-:W-:Y:S01]  /*d6b0*/  FADD.FTZ R44, R45, R44 ;  /* 0x0000002c2d2c7221 */ /* 0x000fe20000010000 */
[----:B--2---:R-:W-:Y:S02]  /*d6c0*/  SHF.L.U32 R42, R57, 0x10, RZ ;  /* 0x00000010392a7819 */ /* 0x004fe400000006ff */
[----:B---3--:R-:W-:Y:S01]  /*d6d0*/  SHF.L.U32 R47, R56, 0x10, RZ ;  /* 0x00000010382f7819 */ /* 0x008fe200000006ff */
[----:B------:R-:W-:Y:S02]  /*d6e0*/  VIADD R56, R48, 0x10 ;  /* 0x0000001030387836 */ /* 0x000fe40000000000 */
[----:B------:R-:W-:Y:S02]  /*d6f0*/  FADD.FTZ R48, R42, -UR16 ;  /* 0x800000102a307e21 */ /* 0x000fe40008010000 */
[----:B------:R-:W-:Y:S01]  /*d700*/  FADD.FTZ R45, R47, -UR16 ;  /* 0x800000102f2d7e21 */ /* 0x000fe20008010000 */
[----:B----4-:R-:W-:Y:S01]  /*d710*/  SHF.L.U32 R47, R55, 0x10, RZ ;  /* 0x00000010372f7819 */ /* 0x010fe200000006ff */
        /* <DEDUP_REMOVED lines=22> */
.L_x_313:
[----:B------:R-:W2:Y:S01]  /*d880*/  LDL.LU R57, [R1+0x568] ;  /* 0x0005680001397983 */ /* 0x000ea20000300800 */
[----:B------:R-:W-:Y:S01]  /*d890*/  FMUL.FTZ R55, R47, R8 ;  /* 0x000000082f377220 */ /* 0x000fe20000410000 */
[----:B------:R-:W-:Y:S01]  /*d8a0*/  FFMA.FTZ R54, R41, R40, R37 ;  /* 0x0000002829367223 */ /* 0x000fe20000010025 */
[----:B------:R-:W-:Y:S01]  /*d8b0*/  FMUL.FTZ R41, R42, R9 ;  /* 0x000000092a297220 */ /* 0x000fe20000410000 */
[----:B------:R-:W-:Y:S01]  /*d8c0*/  SHF.L.U32 R15, R15, 0x10, RZ ;  /* 0x000000100f0f7819 */ /* 0x000fe200000006ff */
[----:B------:R-:W-:Y:S01]  /*d8d0*/  FFMA.FTZ R43, R48, R55, R43 ;  /* 0x00000037302b7223 */ /* 0x000fe2000001002b */
[----:B------:R-:W-:Y:S01]  /*d8e0*/  FADD.FTZ R44, R44, R55 ;  /* 0x000000372c2c7221 */ /* 0x000fe20000010000 */
[----:B------:R-:W-:Y:S01]  /*d8f0*/  SHF.L.U32 R55, R14, 0x10, RZ ;  /* 0x000000100e377819 */ /* 0x000fe200000006ff */
[----:B------:R-:W-:Y:S01]  /*d900*/  FADD.FTZ R14, R38, R40 ;  /* 0x00000028260e7221 */ /* 0x000fe20000010000 */
[----:B------:R-:W-:Y:S01]  /*d910*/  FFMA.FTZ R37, R45, R41, R43 ;  /* 0x000000292d257223 */ /* 0x000fe2000001002b */
[----:B------:R-:W-:Y:S01]  /*d920*/  FADD.FTZ R40, R41, R44 ;  /* 0x0000002c29287221 */ /* 0x000fe20000010000 */
[----:B------:R-:W-:Y:S01]  /*d930*/  FADD.FTZ R15, R15, -UR16 ;  /* 0x800000100f0f7e21 */ /* 0x000fe20008010000 */
[----:B------:R-:W-:Y:S01]  /*d940*/  FADD.FTZ R41, R55, -UR16 ;  /* 0x8000001037297e21 */ /* 0x000fe20008010000 */
[----:B------:R-:W-:-:S02]  /*d950*/  ISETP.GT.AND P1, PT, R56, R67, PT ;  /* 0x000000433800720c */ /* 0x000fc40003f24270 */
[----:B------:R-:W-:Y:S01]  /*d960*/  SHF.L.U32 R43, R16, 0x10, RZ ;  /* 0x00000010102b7819 */ /* 0x000fe200000006ff */
[----:B------:R-:W-:Y:S01]  /*d970*/  FMUL.FTZ R44, R15, UR12 ;  /* 0x0000000c0f2c7c20 */ /* 0x000fe20008410000 */
[----:B------:R-:W-:Y:S01]  /*d980*/  FMUL.FTZ R41, R41, UR12 ;  /* 0x0000000c29297c20 */ /* 0x000fe20008410000 */
[----:B--2---:R-:W-:Y:S01]  /*d990*/  SHF.L.U32 R38, R57, 0x10, RZ ;  /* 0x0000001039267819 */ /* 0x004fe200000006ff */
[----:B------:R-:W-:Y:S07]  /*d9a0*/  @!P5 BRA `(.L_x_314) ;  /* 0x000000000048d947 */ /* 0x000fee0003800000 */
        /* <DEDUP_REMOVED lines=18> */
.L_x_314:
[----:B------:R-:W2:Y:S01]  /*dad0*/  LDL.LU R55, [R1+0x56c] ;  /* 0x00056c0001377983 */ /* 0x000ea20000300800 */
[----:B------:R-:W-:Y:S01]  /*dae0*/  FFMA.FTZ R15, R34, R32, R39 ;  /* 0x00000020220f7223 */ /* 0x000fe20000010027 */
[----:B------:R-:W-:Y:S01]  /*daf0*/  FMUL.FTZ R16, R43, R8 ;  /* 0x000000082b107220 */ /* 0x000fe20000410000 */
[----:B------:R-:W-:Y:S02]  /*db00*/  SHF.L.U32 R21, R21, 0x10, RZ ;  /* 0x0000001015157819 */ /* 0x000fe400000006ff */
[----:B------:R-:W-:Y:S01]  /*db10*/  SHF.L.U32 R34, R20, 0x10, RZ ;  /* 0x0000001014227819 */ /* 0x000fe200000006ff */
[----:B------:R-:W-:Y:S01]  /*db20*/  FFMA.FTZ R20, R44, R16, R37 ;  /* 0x000000102c147223 */ /* 0x000fe20000010025 */
[----:B------:R-:W-:Y:S01]  /*db30*/  FADD.FTZ R16, R40, R16 ;  /* 0x0000001028107221 */ /* 0x000fe20000010000 */
[----:B------:R-:W-:Y:S01]  /*db40*/  FADD.FTZ R21, R21, -UR16 ;  /* 0x8000001015157e21 */ /* 0x000fe20008010000 */
[----:B------:R-:W-:Y:S01]  /*db50*/  SHF.L.U32 R39, R22, 0x10, RZ ;  /* 0x0000001016277819 */ /* 0x000fe200000006ff */
[----:B------:R-:W-:Y:S01]  /*db60*/  FADD.FTZ R37, R34, -UR16 ;  /* 0x8000001022257e21 */ /* 0x000fe20008010000 */
[----:B------:R-:W-:Y:S01]  /*db70*/  FMUL.FTZ R22, R38, R9 ;  /* 0x0000000926167220 */ /* 0x000fe20000410000 */
        /* <DEDUP_REMOVED lines=22> */
.L_x_315:
[----:B------:R-:W2:Y:S04]  /*dce0*/  LDL.LU R57, [R1+0x5c4] ;  /* 0x0005c40001397983 */ /* 0x000ea80000300800 */
[----:B------:R-:W3:Y:S04]  /*dcf0*/  LDL.LU R56, [R1+0x5c8] ;  /* 0x0005c80001387983 */ /* 0x000ee80000300800 */
[----:B------:R-:W4:Y:S01]  /*dd00*/  LDL.LU R55, [R1+0x5cc] ;  /* 0x0005cc0001377983 */ /* 0x000f220000300800 */
[----:B------:R-:W-:Y:S01]  /*dd10*/  FFMA.FTZ R20, R41, R22, R20 ;  /* 0x0000001629147223 */ /* 0x000fe20000010014 */
[----:B------:R-:W-:Y:S01]  /*dd20*/  FADD.FTZ R22, R22, R16 ;  /* 0x0000001016167221 */ /* 0x000fe20000010000 */
[----:B------:R-:W-:Y:S01]  /*dd30*/  FADD.FTZ R16, R36, R32 ;  /* 0x0000002024107221 */ /* 0x000fe20000010000 */
[----:B------:R-:W-:Y:S01]  /*dd40*/  FMUL.FTZ R21, R39, R8 ;  /* 0x0000000827157220 */ /* 0x000fe20000410000 */
[----:B------:R-:W-:Y:S01]  /*dd50*/  SHF.L.U32 R24, R24, 0x10, RZ ;  /* 0x0000001018187819 */ /* 0x000fe200000006ff */
[----:B------:R-:W-:Y:S01]  /*dd60*/  FFMA.FTZ R54, R35, R33, R54 ;  /* 0x0000002123367223 */ /* 0x000fe20000010036 */
[----:B------:R-:W-:Y:S01]  /*dd70*/  FADD.FTZ R14, R14, R33 ;  /* 0x000000210e0e7221 */ /* 0x000fe20000010000 */
[----:B------:R-:W-:Y:S01]  /*dd80*/  FFMA.FTZ R20, R40, R21, R20 ;  /* 0x0000001528147223 */ /* 0x000fe20000010014 */
[----:B------:R-:W-:Y:S01]  /*dd90*/  FADD.FTZ R22, R22, R21 ;  /* 0x0000001516167221 */ /* 0x000fe20000010000 */
[----:B------:R-:W-:Y:S01]  /*dda0*/  FMUL.FTZ R21, R34, R9 ;  /* 0x0000000922157220 */ /* 0x000fe20000410000 */
[----:B------:R-:W-:-:S03]  /*ddb0*/  FADD.FTZ R24, R24, -UR16 ;  /* 0x8000001018187e21 */ /* 0x000fc60008010000 */
[----:B------:R-:W-:Y:S01]  /*ddc0*/  FFMA.FTZ R20, R37, R21, R20 ;  /* 0x0000001525147223 */ /* 0x000fe20000010014 */
[----:B------:R-:W-:Y:S01]  /*ddd0*/  FADD.FTZ R22, R21, R22 ;  /* 0x0000001615167221 */ /* 0x000fe20000010000 */
[----:B------:R-:W-:Y:S01]  /*dde0*/  FMUL.FTZ R36, R24, UR12 ;  /* 0x0000000c18247c20 */ /* 0x000fe20008410000 */
[----:B--2---:R-:W-:Y:S02]  /*ddf0*/  SHF.L.U32 R32, R57, 0x10, RZ ;  /* 0x0000001039207819 */ /* 0x004fe400000006ff */
[----:B---3--:R-:W-:-:S03]  /*de00*/  SHF.L.U32 R35, R56, 0x10, RZ ;  /* 0x0000001038237819 */ /* 0x008fc600000006ff */
[----:B------:R-:W-:Y:S01]  /*de10*/  FADD.FTZ R32, R32, -UR16 ;  /* 0x8000001020207e21 */ /* 0x000fe20008010000 */
[----:B----4-:R-:W-:-:S03]  /*de20*/  SHF.L.U32 R33, R55, 0x10, RZ ;  /* 0x0000001037217819 */ /* 0x010fc600000006ff */
        /* <DEDUP_REMOVED lines=20> */
.L_x_316:
[----:B------:R-:W2:Y:S01]  /*df70*/  LDL.LU R55, [R1+0x5d0] ;  /* 0x0005d00001377983 */ /* 0x000ea20000300800 */
[----:B------:R-:W-:Y:S01]  /*df80*/  SHF.L.U32 R29, R29, 0x10, RZ ;  /* 0x000000101d1d7819 */ /* 0x000fe200000006ff */
[----:B------:R-:W-:Y:S01]  /*df90*/  FMUL.FTZ R21, R35, R8 ;  /* 0x0000000823157220 */ /* 0x000fe20000410000 */
[----:B------:R-:W-:Y:S01]  /*dfa0*/  SHF.L.U32 R28, R28, 0x10, RZ ;  /* 0x000000101c1c7819 */ /* 0x000fe200000006ff */
[----:B------:R-:W-:Y:S01]  /*dfb0*/  FFMA.FTZ R15, R53, R50, R15 ;  /* 0x00000032350f7223 */ /* 0x000fe2000001000f */
[----:B------:R-:W-:Y:S01]  /*dfc0*/  SHF.L.U32 R30, R30, 0x10, RZ ;  /* 0x000000101e1e7819 */ /* 0x000fe200000006ff */
[----:B------:R-:W-:Y:S01]  /*dfd0*/  FADD.FTZ R29, R29, -UR16 ;  /* 0x800000101d1d7e21 */ /* 0x000fe20008010000 */
[----:B------:R-:W-:Y:S01]  /*dfe0*/  FFMA.FTZ R20, R36, R21, R20 ;  /* 0x0000001524147223 */ /* 0x000fe20000010014 */
[----:B------:R-:W-:Y:S01]  /*dff0*/  FADD.FTZ R24, R28, -UR16 ;  /* 0x800000101c187e21 */ /* 0x000fe20008010000 */
[----:B------:R-:W-:Y:S01]  /*e000*/  FADD.FTZ R21, R22, R21 ;  /* 0x0000001516157221 */ /* 0x000fe20000010000 */
[----:B------:R-:W-:Y:S01]  /*e010*/  FMUL.FTZ R28, R29, UR12 ;  /* 0x0000000c1d1c7c20 */ /* 0x000fe20008410000 */
[----:B------:R-:W-:Y:S01]  /*e020*/  FMUL.FTZ R53, R33, R9 ;  /* 0x0000000921357220 */ /* 0x000fe20000410000 */
        /* <DEDUP_REMOVED lines=21> */
.L_x_317:
[----:B------:R-:W2:Y:S04]  /*e180*/  LDL.LU R57, [R1+0x5d4] ;  /* 0x0005d40001397983 */ /* 0x000ea80000300800 */
[----:B------:R-:W3:Y:S04]  /*e190*/  LDL.LU R56, [R1+0x5d8] ;  /* 0x0005d80001387983 */ /* 0x000ee80000300800 */
[----:B------:R-:W4:Y:S01]  /*e1a0*/  LDL.LU R55, [R1+0x5dc] ;  /* 0x0005dc0001377983 */ /* 0x000f220000300800 */
[----:B------:R-:W-:Y:S01]  /*e1b0*/  FFMA.FTZ R20, R32, R53, R20 ;  /* 0x0000003520147223 */ /* 0x000fe20000010014 */
[----:B------:R-:W-:Y:S01]  /*e1c0*/  FMUL.FTZ R29, R30, R8 ;  /* 0x000000081e1d7220 */ /* 0x000fe20000410000 */
[----:B------:R-:W-:Y:S01]  /*e1d0*/  FADD.FTZ R21, R53, R21 ;  /* 0x0000001535157221 */ /* 0x000fe20000010000 */
[----:B------:R-:W-:Y:S01]  /*e1e0*/  FADD.FTZ R50, R16, R50 ;  /* 0x0000003210327221 */ /* 0x000fe20000010000 */
[----:B------:R-:W-:Y:S01]  /*e1f0*/  FMUL.FTZ R16, R22, R9 ;  /* 0x0000000916107220 */ /* 0x000fe20000410000 */
[----:B------:R-:W-:Y:S01]  /*e200*/  FFMA.FTZ R20, R28, R29, R20 ;  /* 0x0000001d1c147223 */ /* 0x000fe20000010014 */
[----:B------:R-:W-:Y:S01]  /*e210*/  FADD.FTZ R21, R21, R29 ;  /* 0x0000001d15157221 */ /* 0x000fe20000010000 */
[----:B------:R-:W-:Y:S01]  /*e220*/  SHF.L.U32 R31, R31, 0x10, RZ ;  /* 0x000000101f1f7819 */ /* 0x000fe200000006ff */
[----:B------:R-:W-:Y:S01]  /*e230*/  FFMA.FTZ R54, R52, R51, R54 ;  /* 0x0000003334367223 */ /* 0x000fe20000010036 */
[----:B------:R-:W-:Y:S01]  /*e240*/  FADD.FTZ R51, R14, R51 ;  /* 0x000000330e337221 */ /* 0x000fe20000010000 */
[----:B------:R-:W-:Y:S01]  /*e250*/  FFMA.FTZ R14, R24, R16, R20 ;  /* 0x00000010180e7223 */ /* 0x000fe20000010014 */
[----:B------:R-:W-:Y:S01]  /*e260*/  FADD.FTZ R21, R16, R21 ;  /* 0x0000001510157221 */ /* 0x000fe20000010000 */
[----:B------:R-:W-:-:S04]  /*e270*/  FADD.FTZ R31, R31, -UR16 ;  /* 0x800000101f1f7e21 */ /* 0x000fc80008010000 */
        /* <DEDUP_REMOVED lines=25> */
.L_x_318:
[----:B------:R-:W2:Y:S01]  /*e410*/  LDL.LU R31, [R1+0x5b0] ;  /* 0x0005b000011f7983 */ /* 0x000ea20000300800 */
[----:B------:R-:W-:Y:S01]  /*e420*/  SHF.L.U32 R26, R26, 0x10, RZ ;  /* 0x000000101a1a7819 */ /* 0x000fe200000006ff */
[----:B------:R-:W-:Y:S01]  /*e430*/  FMUL.FTZ R29, R68, R8 ;  /* 0x00000008441d7220 */ /* 0x000fe20000410000 */
[----:B------:R-:W-:Y:S01]  /*e440*/  SHF.L.U32 R25, R25, 0x10, RZ ;  /* 0x0000001019197819 */ /* 0x000fe200000006ff */
[----:B------:R-:W-:Y:S02]  /*e450*/  FFMA.FTZ R49, R49, R46, R15 ;  /* 0x0000002e31317223 */ /* 0x000fe4000001000f */
[----:B------:R-:W-:Y:S01]  /*e460*/  FADD.FTZ R26, R26, -UR16 ;  /* 0x800000101a1a7e21 */ /* 0x000fe20008010000 */
[----:B------:R-:W-:Y:S01]  /*e470*/  FFMA.FTZ R15, R69, R29, R14 ;  /* 0x0000001d450f7223 */ /* 0x000fe2000001000e */
[----:B------:R-:W-:Y:S01]  /*e480*/  FADD.FTZ R25, R25, -UR16 ;  /* 0x8000001019197e21 */ /* 0x000fe20008010000 */
[----:B------:R-:W-:Y:S01]  /*e490*/  FADD.FTZ R29, R21, R29 ;  /* 0x0000001d151d7221 */ /* 0x000fe20000010000 */
[----:B------:R-:W-:Y:S01]  /*e4a0*/  FMUL.FTZ R66, R26, UR12 ;  /* 0x0000000c1a427c20 */ /* 0x000fe20008410000 */
[----:B------:R-:W-:Y:S01]  /*e4b0*/  SHF.L.U32 R21, R27, 0x10, RZ ;  /* 0x000000101b157819 */ /* 0x000fe200000006ff */
        /* <DEDUP_REMOVED lines=22> */
.L_x_319:
[----:B------:R-:W2:Y:S04]  /*e620*/  LDL.LU R27, [R1+0x5a8] ;  /* 0x0005a800011b7983 */ /* 0x000ea80000300800 */
[----:B------:R-:W3:Y:S04]  /*e630*/  LDL.LU R52, [R1+0x5ac] ;  /* 0x0005ac0001347983 */ /* 0x000ee80000300800 */
[----:B------:R-:W4:Y:S01]  /*e640*/  LDL.LU R31, [R1+0x5b4] ;  /* 0x0005b400011f7983 */ /* 0x000f220000300800 */
[----:B------:R-:W-:Y:S01]  /*e650*/  FFMA.FTZ R15, R20, R26, R15 ;  /* 0x0000001a140f7223 */ /* 0x000fe2000001000f */
[----:B------:R-:W-:Y:S01]  /*e660*/  FMUL.FTZ R25, R21, R8 ;  /* 0x0000000815197220 */ /* 0x000fe20000410000 */
[----:B------:R-:W-:Y:S01]  /*e670*/  FADD.FTZ R29, R26, R29 ;  /* 0x0000001d1a1d7221 */ /* 0x000fe20000010000 */
[----:B------:R-:W-:Y:S01]  /*e680*/  SHF.L.U32 R26, R23, 0x10, RZ ;  /* 0x00000010171a7819 */ /* 0x000fe200000006ff */
[----:B------:R-:W-:Y:S01]  /*e690*/  FADD.FTZ R50, R50, R46 ;  /* 0x0000002e32327221 */ /* 0x000fe20000010000 */
[----:B------:R-:W-:Y:S01]  /*e6a0*/  FFMA.FTZ R15, R66, R25, R15 ;  /* 0x00000019420f7223 */ /* 0x000fe2000001000f */
[----:B------:R-:W-:Y:S01]  /*e6b0*/  FADD.FTZ R29, R29, R25 ;  /* 0x000000191d1d7221 */ /* 0x000fe20000010000 */
[----:B------:R-:W-:Y:S01]  /*e6c0*/  FMUL.FTZ R25, R14, R9 ;  /* 0x000000090e197220 */ /* 0x000fe20000410000 */
[----:B------:R-:W-:Y:S01]  /*e6d0*/  FADD.FTZ R26, R26, -UR16 ;  /* 0x800000101a1a7e21 */ /* 0x000fe20008010000 */
[----:B------:R-:W-:Y:S01]  /*e6e0*/  FFMA.FTZ R48, R48, R47, R54 ;  /* 0x0000002f30307223 */ /* 0x000fe20000010036 */
[----:B------:R-:W-:Y:S01]  /*e6f0*/  FADD.FTZ R51, R51, R47 ;  /* 0x0000002f33337221 */ /* 0x000fe20000010000 */
[----:B------:R-:W-:Y:S01]  /*e700*/  FFMA.FTZ R23, R65, R25, R15 ;  /* 0x0000001941177223 */ /* 0x000fe2000001000f */
[----:B------:R-:W-:Y:S01]  /*e710*/  FADD.FTZ R29, R25, R29 ;  /* 0x0000001d191d7221 */ /* 0x000fe20000010000 */
[----:B------:R-:W-:Y:S01]  /*e720*/  FMUL.FTZ R64, R26, UR12 ;  /* 0x0000000c1a407c20 */ /* 0x000fe20008410000 */
[----:B--2---:R-:W-:-:S02]  /*e730*/  SHF.L.U32 R27, R27, 0x10, RZ ;  /* 0x000000101b1b7819 */ /* 0x004fc400000006ff */
        /* <DEDUP_REMOVED lines=23> */
.L_x_320:
        /* <DEDUP_REMOVED lines=33> */
.L_x_321:
[----:B------:R-:W2:Y:S04]  /*eac0*/  LDL.LU R26, [R1+0x588] ;  /* 0x00058800011a7983 */ /* 0x000ea80000300800 */
[----:B------:R-:W3:Y:S04]  /*ead0*/  LDL.LU R25, [R1+0x58c] ;  /* 0x00058c0001197983 */ /* 0x000ee80000300800 */
[----:B------:R-:W4:Y:S01]  /*eae0*/  LDL.LU R19, [R1+0x594] ;  /* 0x0005940001137983 */ /* 0x000f220000300800 */
[----:B------:R-:W-:Y:S01]  /*eaf0*/  FFMA.FTZ R23, R15, R18, R23 ;  /* 0x000000120f177223 */ /* 0x000fe20000010017 */
        /* <DEDUP_REMOVED lines=8> */
[----:B------:R-:W-:Y:S01]  /*eb80*/  FADD.FTZ R13, R13, -UR16 ;  /* 0x800000100d0d7e21 */ /* 0x000fe20008010000 */
[----:B------:R-:W-:-:S02]  /*eb90*/  FADD.FTZ R50, R50, R42 ;  /* 0x0000002a32327221 */ /* 0x000fc40000010000 */
        /* <DEDUP_REMOVED lines=27> */
.L_x_322:
[----:B------:R-:W2:Y:S01]  /*ed50*/  LDL.LU R17, [R1+0x570] ;  /* 0x0005700001117983 */ /* 0x000ea20000300800 */
[----:B------:R-:W-:Y:S01]  /*ed60*/  SHF.L.U32 R10, R10, 0x10, RZ ;  /* 0x000000100a0a7819 */ /* 0x000fe200000006ff */
[----:B------:R-:W-:Y:S02]  /*ed70*/  IMAD.U32 R11, R11, 0x10000, RZ ;  /* 0x000100000b0b7824 */ /* 0x000fe400078e00ff */
[----:B------:R-:W-:Y:S01]  /*ed80*/  FMUL.FTZ R13, R57, R8 ;  /* 0x00000008390d7220 */ /* 0x000fe20000410000 */
[----:B------:R-:W-:Y:S01]  /*ed90*/  FFMA.FTZ R41, R41, R38, R49 ;  /* 0x0000002629297223 */ /* 0x000fe20000010031 */
[----:B------:R-:W-:Y:S01]  /*eda0*/  SHF.L.U32 R59, R12, 0x10, RZ ;  /* 0x000000100c3b7819 */ /* 0x000fe200000006ff */
[----:B------:R-:W-:Y:S01]  /*edb0*/  FADD.FTZ R11, R11, -UR16 ;  /* 0x800000100b0b7e21 */ /* 0x000fe20008010000 */
[----:B------:R-:W-:Y:S01]  /*edc0*/  FADD.FTZ R52, R10, -UR16 ;  /* 0x800000100a347e21 */ /* 0x000fe20008010000 */
[----:B------:R-:W-:Y:S01]  /*edd0*/  FFMA.FTZ R23, R58, R13, R23 ;  /* 0x0000000d3a177223 */ /* 0x000fe20000010017 */
        /* <DEDUP_REMOVED lines=24> */
.L_x_323:
[----:B------:R-:W2:Y:S04]  /*ef60*/  LDL.LU R12, [R1+0x210] ;  /* 0x00021000010c7983 */ /* 0x000ea80000300800 */
[----:B------:R-:W3:Y:S04]  /*ef70*/  LDL.LU R13, [R1+0x288] ;  /* 0x00028800010d7983 */ /* 0x000ee80000300800 */
[----:B------:R-:W4:Y:S04]  /*ef80*/  LDL.LU R18, [R1+0x560] ;  /* 0x0005600001127983 */ /* 0x000f280000300800 */
[----:B------:R-:W5:Y:S01]  /*ef90*/  LDL.LU R17, [R1+0x564] ;  /* 0x0005640001117983 */ /* 0x000f620000300800 */
[----:B------:R-:W-:Y:S01]  /*efa0*/  FFMA.FTZ R23, R55, R10, R23 ;  /* 0x0000000a37177223 */ /* 0x000fe20000010017 */
[----:B------:R-:W-:Y:S01]  /*efb0*/  FMUL.FTZ R11, R59, R8 ;  /* 0x000000083b0b7220 */ /* 0x000fe20000410000 */
[----:B------:R-:W-:Y:S01]  /*efc0*/  FADD.FTZ R29, R10, R29 ;  /* 0x0000001d0a1d7221 */ /* 0x000fe20000010000 */
[----:B------:R-:W-:Y:S01]  /*efd0*/  FADD.FTZ R38, R50, R38 ;  /* 0x0000002632267221 */ /* 0x000fe20000010000 */
[----:B------:R-:W-:Y:S01]  /*efe0*/  FFMA.FTZ R10, R40, R39, R44 ;  /* 0x00000027280a7223 */ /* 0x000fe2000001002c */
[----:B------:R-:W-:Y:S01]  /*eff0*/  FFMA.FTZ R23, R60, R11, R23 ;  /* 0x0000000b3c177223 */ /* 0x000fe20000010017 */
[----:B------:R-:W-:Y:S01]  /*f000*/  FADD.FTZ R29, R29, R11 ;  /* 0x0000000b1d1d7221 */ /* 0x000fe20000010000 */
[----:B------:R-:W-:Y:S01]  /*f010*/  FMUL.FTZ R11, R48, R9 ;  /* 0x00000009300b7220 */ /* 0x000fe20000410000 */
[----:B------:R-:W-:-:S03]  /*f020*/  FADD.FTZ R39, R43, R39 ;  /* 0x000000272b277221 */ /* 0x000fc60000010000 */
        /* <DEDUP_REMOVED lines=29> */
.L_x_324:
[----:B------:R-:W2:Y:S04]  /*f200*/  LDL.LU R12, [R1+0x214] ;  /* 0x00021400010c7983 */ /* 0x000ea80000300800 */
[----:B------:R-:W3:Y:S04]  /*f210*/  LDL.LU R13, [R1+0x27c] ;  /* 0x00027c00010d7983 */ /* 0x000ee80000300800 */
[----:B------:R-:W4:Y:S04]  /*f220*/  LDL.LU R18, [R1+0x220] ;  /* 0x0002200001127983 */ /* 0x000f280000300800 */
[----:B------:R-:W5:Y:S01]  /*f230*/  LDL.LU R17, [R1+0x558] ;  /* 0x0005580001117983 */ /* 0x000f620000300800 */
[----:B------:R-:W-:Y:S01]  /*f240*/  FMUL.FTZ R11, R49, R8 ;  /* 0x00000008310b7220 */ /* 0x000fe20000410000 */
[----:B------:R-:W-:-:S03]  /*f250*/  FFMA.FTZ R37, R37, R34, R41 ;  /* 0x0000002225257223 */ /* 0x000fc60000010029 */
[----:B------:R-:W-:Y:S01]  /*f260*/  FFMA.FTZ R23, R50, R11, R23 ;  /* 0x0000000b32177223 */ /* 0x000fe20000010017 */
[----:B------:R-:W-:Y:S01]  /*f270*/  FADD.FTZ R29, R29, R11 ;  /* 0x0000000b1d1d7221 */ /* 0x000fe20000010000 */
[----:B------:R-:W-:Y:S01]  /*f280*/  FMUL.FTZ R11, R44, R9 ;  /* 0x000000092c0b7220 */ /* 0x000fe20000410000 */
        /* <DEDUP_REMOVED lines=27> */
.L_x_325:
[----:B------:R-:W2:Y:S04]  /*f440*/  LDL.LU R17, [R1+0x224] ;  /* 0x0002240001117983 */ /* 0x000ea80000300800 */
[----:B------:R-:W3:Y:S04]  /*f450*/  LDL.LU R13, [R1+0x548] ;  /* 0x00054800010d7983 */ /* 0x000ee80000300800 */
[----:B------:R-:W4:Y:S04]  /*f460*/  LDL.LU R19, [R1+0x54c] ;  /* 0x00054c0001137983 */ /* 0x000f280000300800 */
[----:B------:R-:W5:Y:S01]  /*f470*/  LDL.LU R18, [R1+0x550] ;  /* 0x0005500001127983 */ /* 0x000f620000300800 */
[----:B------:R-:W-:Y:S01]  /*f480*/  FFMA.FTZ R23, R47, R11, R23 ;  /* 0x0000000b2f177223 */ /* 0x000fe20000010017 */
[----:B------:R-:W-:Y:S01]  /*f490*/  FMUL.FTZ R12, R45, R8 ;  /* 0x000000082d0c7220 */ /* 0x000fe20000410000 */
[----:B------:R-:W-:Y:S01]  /*f4a0*/  FADD.FTZ R29, R11, R29 ;  /* 0x0000001d0b1d7221 */ /* 0x000fe20000010000 */
[----:B------:R-:W-:Y:S01]  /*f4b0*/  FFMA.FTZ R11, R36, R35, R10 ;  /* 0x00000023240b7223 */ /* 0x000fe2000001000a */
[----:B------:R-:W-:Y:S01]  /*f4c0*/  FMUL.FTZ R10, R40, R9 ;  /* 0x00000009280a7220 */ /* 0x000fe20000410000 */
[----:B------:R-:W-:Y:S01]  /*f4d0*/  FFMA.FTZ R23, R46, R12, R23 ;  /* 0x0000000c2e177223 */ /* 0x000fe20000010017 */
[----:B------:R-:W-:Y:S01]  /*f4e0*/  FADD.FTZ R29, R29, R12 ;  /* 0x0000000c1d1d7221 */ /* 0x000fe20000010000 */
[----:B------:R-:W-:-:S02]  /*f4f0*/  FADD.FTZ R34, R38, R34 ;  /* 0x0000002226227221 */ /* 0x000fc40000010000 */
[----:B------:R-:W-:Y:S01]  /*f500*/  FFMA.FTZ R23, R43, R10, R23 ;  /* 0x0000000a2b177223 */ /* 0x000fe20000010017 */
[----:B------:R-:W-:Y:S01]  /*f510*/  FADD.FTZ R29, R10, R29 ;  /* 0x0000001d0a1d7221 */ /* 0x000fe20000010000 */
[----:B--2---:R-:W-:Y:S01]  /*f520*/  SHF.L.U32 R12, R17, 0x10, RZ ;  /* 0x00000010110c7819 */ /* 0x004fe200000006ff */
[----:B------:R-:W-:Y:S01]  /*f530*/  FADD.FTZ R17, R39, R35 ;  /* 0x0000002327117221 */ /* 0x000fe20000010000 */
        /* <DEDUP_REMOVED lines=26> */
.L_x_326:
[----:B------:R-:W2:Y:S04]  /*f6e0*/  LDL.LU R12, [R1+0x228] ;  /* 0x00022800010c7983 */ /* 0x000ea80000300800 */
[----:B------:R-:W3:Y:S04]  /*f6f0*/  LDL.LU R18, [R1+0x278] ;  /* 0x0002780001127983 */ /* 0x000ee80000300800 */
[----:B------:R-:W4:Y:S04]  /*f700*/  LDL.LU R25, [R1+0x22c] ;  /* 0x00022c0001197983 */ /* 0x000f280000300800 */
[----:B------:R-:W5:Y:S01]  /*f710*/  LDL.LU R19, [R1+0x540] ;  /* 0x0005400001137983 */ /* 0x000f620000300800 */
[----:B------:R-:W-:-:S04]  /*f720*/  FMUL.FTZ R10, R41, R8 ;  /* 0x00000008290a7220 */ /* 0x000fc80000410000 */
[----:B------:R-:W-:Y:S01]  /*f730*/  FFMA.FTZ R23, R42, R10, R23 ;  /* 0x0000000a2a177223 */ /* 0x000fe20000010017 */
[----:B------:R-:W-:Y:S01]  /*f740*/  FADD.FTZ R29, R29, R10 ;  /* 0x0000000a1d1d7221 */ /* 0x000fe20000010000 */
[----:B------:R-:W-:Y:S01]  /*f750*/  FMUL.FTZ R10, R36, R9 ;  /* 0x00000009240a7220 */ /* 0x000fe20000410000 */
[----:B--2---:R-:W-:Y:S01]  /*f760*/  SHF.L.U32 R13, R12, 0x10, RZ ;  /* 0x000000100c0d7819 */ /* 0x004fe200000006ff */
[----:B------:R-:W-:Y:S01]  /*f770*/  FFMA.FTZ R12, R32, R33, R37 ;  /* 0x00000021200c7223 */ /* 0x000fe20000010025 */
        /* <DEDUP_REMOVED lines=26> */
.L_x_327:
        /* <DEDUP_REMOVED lines=11> */
[----:B------:R-:W-:Y:S01]  /*f9d0*/  FADD.FTZ R10, R34, R33 ;  /* 0x00000021220a7221 */ /* 0x000fe20000010000 */
[----:B------:R-:W-:Y:S01]  /*f9e0*/  FADD.FTZ R17, R17, R30 ;  /* 0x0000001e11117221 */ /* 0x000fe20000010000 */
[----:B------:R-:W-:Y:S01]  /*f9f0*/  FFMA.FTZ R23, R35, R11, R23 ;  /* 0x0000000b23177223 */ /* 0x000fe20000010017 */
[----:B------:R-:W-:Y:S01]  /*fa00*/  FADD.FTZ R29, R11, R29 ;  /* 0x0000001d0b1d7221 */ /* 0x000fe20000010000 */
        /* <DEDUP_REMOVED lines=27> */
.L_x_328:
[----:B------:R-:W2:Y:S04]  /*fbc0*/  LDL.LU R11, [R1+0x250] ;  /* 0x00025000010b7983 */ /* 0x000ea80000300800 */
[----:B------:R-:W3:Y:S04]  /*fbd0*/  LDL.LU R27, [R1+0x518] ;  /* 0x00051800011b7983 */ /* 0x000ee80000300800 */
[----:B------:R-:W4:Y:S04]  /*fbe0*/  LDL.LU R26, [R1+0x25c] ;  /* 0x00025c00011a7983 */ /* 0x000f280000300800 */
[----:B------:R-:W5:Y:S01]  /*fbf0*/  LDL.LU R25, [R1+0x51c] ;  /* 0x00051c0001197983 */ /* 0x000f620000300800 */
[----:B------:R-:W-:-:S04]  /*fc00*/  FMUL.FTZ R18, R33, R8 ;  /* 0x0000000821127220 */ /* 0x000fc80000410000 */
[----:B------:R-:W-:Y:S01]  /*fc10*/  FFMA.FTZ R23, R34, R18, R23 ;  /* 0x0000001222177223 */ /* 0x000fe20000010017 */
[----:B------:R-:W-:Y:S01]  /*fc20*/  FADD.FTZ R18, R29, R18 ;  /* 0x000000121d127221 */ /* 0x000fe20000010000 */
[----:B--2---:R-:W-:Y:S01]  /*fc30*/  SHF.L.U32 R19, R11, 0x10, RZ ;  /* 0x000000100b137819 */ /* 0x004fe200000006ff */
[----:B------:R-:W-:Y:S01]  /*fc40*/  FFMA.FTZ R11, R24, R22, R12 ;  /* 0x00000016180b7223 */ /* 0x000fe2000001000c */
[----:B---3--:R-:W-:-:S03]  /*fc50*/  SHF.L.U32 R12, R27, 0x10, RZ ;  /* 0x000000101b0c7819 */ /* 0x008fc600000006ff */
[----:B------:R-:W-:Y:S01]  /*fc60*/  FADD.FTZ R19, R19, -UR16 ;  /* 0x8000001013137e21 */ /* 0x000fe20008010000 */
[----:B----4-:R-:W-:Y:S01]  /*fc70*/  SHF.L.U32 R29, R26, 0x10, RZ ;  /* 0x000000101a1d7819 */ /* 0x010fe200000006ff */
[----:B------:R-:W-:Y:S02]  /*fc80*/  FADD.FTZ R12, R12, -UR16 ;  /* 0x800000100c0c7e21 */ /* 0x000fe40008010000 */
[----:B------:R-:W-:Y:S01]  /*fc90*/  FMUL.FTZ R30, R19, UR12 ;  /* 0x0000000c131e7c20 */ /* 0x000fe20008410000 */
[----:B------:R-:W-:Y:S01]  /*fca0*/  FMUL.FTZ R19, R28, R9 ;  /* 0x000000091c137220 */ /* 0x000fe20000410000 */
        /* <DEDUP_REMOVED lines=21> */
.L_x_329:
[----:B------:R-:W-:Y:S01]  /*fe00*/  FMUL.FTZ R12, R29, R8 ;  /* 0x000000081d0c7220 */ /* 0x000fe20000410000 */
[----:B------:R-:W-:Y:S01]  /*fe10*/  FFMA.FTZ R23, R31, R19, R23 ;  /* 0x000000131f177223 */ /* 0x000fe20000010017 */
[----:B------:R-:W-:Y:S01]  /*fe20*/  FADD.FTZ R18, R19, R18 ;  /* 0x0000001213127221 */ /* 0x000fe20000010000 */
[----:B------:R-:W2:Y:S02]  /*fe30*/  LDL.LU R26, [R1+0x524] ;  /* 0x00052400011a7983 */ /* 0x000ea40000300800 */
[----:B------:R-:W-:Y:S01]  /*fe40*/  FFMA.FTZ R23, R30, R12, R23 ;  /* 0x0000000c1e177223 */ /* 0x000fe20000010017 */
[----:B------:R-:W-:Y:S01]  /*fe50*/  FADD.FTZ R19, R18, R12 ;  /* 0x0000000c12137221 */ /* 0x000fe20000010000 */
[----:B------:R-:W3:Y:S04]  /*fe60*/  LDL.LU R25, [R1+0x520] ;  /* 0x0005200001197983 */ /* 0x000ee80000300800 */
[----:B------:R-:W4:Y:S01]  /*fe70*/  LDL.LU R12, [R1+0x514] ;  /* 0x00051400010c7983 */ /* 0x000f220000300800 */
[----:B------:R-:W-:-:S03]  /*fe80*/  FFMA.FTZ R69, R69, R68, R13 ;  /* 0x0000004445457223 */ /* 0x000fc6000001000d */
[----:B------:R-:W5:Y:S01]  /*fe90*/  LDL.LU R13, [R1+0x510] ;  /* 0x00051000010d7983 */ /* 0x000f620000300800 */
[----:B------:R-:W-:Y:S01]  /*fea0*/  FADD.FTZ R10, R10, R22 ;  /* 0x000000160a0a7221 */ /* 0x000fe20000010000 */
[----:B------:R-:W-:Y:S01]  /*feb0*/  FMUL.FTZ R22, R24, R9 ;  /* 0x0000000918167220 */ /* 0x000fe20000410000 */
[----:B------:R-:W-:-:S03]  /*fec0*/  FADD.FTZ R68, R17, R68 ;  /* 0x0000004411447221 */ /* 0x000fc60000010000 */
[----:B------:R-:W-:Y:S01]  /*fed0*/  FADD.FTZ R17, R22, R19 ;  /* 0x0000001316117221 */ /* 0x000fe20000010000 */
[----:B----4-:R-:W-:-:S05]  /*fee0*/  SHF.L.U32 R18, R12, 0x10, RZ ;  /* 0x000000100c127819 */ /* 0x010fca00000006ff */
[----:B------:R-:W-:-:S04]  /*fef0*/  FADD.FTZ R18, R18, -UR16 ;  /* 0x8000001012127e21 */ /* 0x000fc80008010000 */
[----:B------:R-:W-:-:S05]  /*ff00*/  FMUL.FTZ R19, R18, UR12 ;  /* 0x0000000c12137c20 */ /* 0x000fca0008410000 */
[----:B------:R0:W-:Y:S01]  /*ff10*/  STL [R1+0x214], R19 ;  /* 0x0002141301007387 */ /* 0x0001e20000100800 */
[----:B-----5:R-:W-:Y:S01]  /*ff20*/  SHF.L.U32 R13, R13, 0x10, RZ ;  /* 0x000000100d0d7819 */ /* 0x020fe200000006ff */
[----:B------:R-:W-:Y:S01]  /*ff30*/  FFMA.FTZ R12, R27, R22, R23 ;  /* 0x000000161b0c7223 */ /* 0x000fe20000010017 */
[----:B--2---:R-:W-:-:S03]  /*ff40*/  SHF.L.U32 R22, R26, 0x10, RZ ;  /* 0x000000101a167819 */ /* 0x004fc600000006ff */
[----:B------:R-:W-:Y:S01]  /*ff50*/  FADD.FTZ R13, R13, -UR16 ;  /* 0x800000100d0d7e21 */ /* 0x000fe20008010000 */
[----:B---3--:R-:W-:-:S03]  /*ff60*/  SHF.L.U32 R25, R25, 0x10, RZ ;  /* 0x0000001019197819 */ /* 0x008fc600000006ff */
[----:B------:R-:W-:Y:S01]  /*ff70*/  FMUL.FTZ R26, R13, UR12 ;  /* 0x0000000c0d1a7c20 */ /* 0x000fe20008410000 */
[----:B0-----:R-:W-:Y:S06]  /*ff80*/  @!P5 BRA `(.L_x_330) ;  /* 0x000000000048d947 */ /* 0x001fec0003800000 */
        /* <DEDUP_REMOVED lines=18> */
.L_x_330:
[----:B------:R-:W2:Y:S04]  /*100b0*/  LDL.LU R13, [R1+0x500] ;  /* 0x00050000010d7983 */ /* 0x000ea80000300800 */
[----:B------:R-:W3:Y:S01]  /*100c0*/  LDL.LU R19, [R1+0x504] ;  /* 0x0005040001137983 */ /* 0x000ee20000300800 */
[----:B------:R-:W-:-:S03]  /*100d0*/  FFMA.FTZ R11, R20, R16, R11 ;  /* 0x00000010140b7223 */ /* 0x000fc6000001000b */
[----:B------:R-:W4:Y:S01]  /*100e0*/  LDL.LU R23, [R1+0x508] ;  /* 0x0005080001177983 */ /* 0x000f220000300800 */
[----:B------:R-:W-:-:S03]  /*100f0*/  FMUL.FTZ R18, R25, R8 ;  /* 0x0000000819127220 */ /* 0x000fc60000410000 */
[----:B------:R-:W5:Y:S01]  /*10100*/  LDL.LU R20, [R1+0x50c] ;  /* 0x00050c0001147983 */ /* 0x000f620000300800 */
[----:B------:R-:W-:Y:S01]  /*10110*/  FFMA.FTZ R12, R26, R18, R12 ;  /* 0x000000121a0c7223 */ /* 0x000fe2000001000c */
[----:B------:R-:W-:Y:S01]  /*10120*/  FADD.FTZ R17, R17, R18 ;  /* 0x0000001211117221 */ /* 0x000fe20000010000 */
[----:B------:R-:W-:Y:S01]  /*10130*/  FMUL.FTZ R18, R22, R9 ;  /* 0x0000000916127220 */ /* 0x000fe20000410000 */
[----:B--2---:R-:W-:Y:S02]  /*10140*/  SHF.L.U32 R13, R13, 0x10, RZ ;  /* 0x000000100d0d7819 */ /* 0x004fe400000006ff */
[----:B---3--:R-:W-:-:S03]  /*10150*/  SHF.L.U32 R19, R19, 0x10, RZ ;  /* 0x0000001013137819 */ /* 0x008fc600000006ff */
[----:B------:R-:W-:Y:S02]  /*10160*/  FADD.FTZ R13, R13, -UR16 ;  /* 0x800000100d0d7e21 */ /* 0x000fe40008010000 */
[----:B------:R-:W-:Y:S02]  /*10170*/  FADD.FTZ R19, R19, -UR16 ;  /* 0x8000001013137e21 */ /* 0x000fe40008010000 */
[----:B------:R-:W-:Y:S02]  /*10180*/  FMUL.FTZ R13, R13, UR12 ;  /* 0x0000000c0d0d7c20 */ /* 0x000fe40008410000 */
[----:B------:R-:W-:-:S03]  /*10190*/  FMUL.FTZ R19, R19, UR12 ;  /* 0x0000000c13137c20 */ /* 0x000fc60008410000 */
[----:B------:R0:W-:Y:S04]  /*101a0*/  STL [R1+0x210], R13 ;  /* 0x0002100d01007387 */ /* 0x0001e80000100800 */
[----:B------:R0:W-:Y:S01]  /*101b0*/  STL [R1+0x21c], R19 ;  /* 0x00021c1301007387 */ /* 0x0001e20000100800 */
[----:B----4-:R-:W-:Y:S02]  /*101c0*/  SHF.L.U32 R23, R23, 0x10, RZ ;  /* 0x0000001017177819 */ /* 0x010fe400000006ff */
[----:B-----5:R-:W-:Y:S01]  /*101d0*/  SHF.L.U32 R20, R20, 0x10, RZ ;  /* 0x0000001014147819 */ /* 0x020fe200000006ff */
        /* <DEDUP_REMOVED lines=8> */
[----:B------:R-:W-:Y:S02]  /*10260*/  FFMA.FTZ R19, R13, R19, 1 ;  /* 0x3f8000000d137423 */ /* 0x000fe40000010013 */
[----:B------:R-:W2:Y:S02]  /*10270*/  LDL R13, [R1+0x21c] ;  /* 0x00021c00010d7983 */ /* 0x000ea40000100800 */
[----:B------:R-:W-:Y:S01]  /*10280*/  FMUL.FTZ R23, R23, R19 ;  /* 0x0000001317177220 */ /* 0x000fe20000410000 */
[----:B--2---:R-:W-:-:S04]  /*10290*/  FFMA.FTZ R13, R13, R9, R3 ;  /* 0x000000090d0d7223 */ /* 0x004fc80000010003 */
        /* <DEDUP_REMOVED lines=8> */
.L_x_331:
[----:B0-----:R-:W2:Y:S01]  /*10320*/  LDL R13, [R1+0x214] ;  /* 0x00021400010d7983 */ /* 0x001ea20000100800 */
[----:B------:R-:W-:-:S03]  /*10330*/  FADD.FTZ R17, R18, R17 ;  /* 0x0000001112117221 */ /* 0x000fc60000010000 */
[----:B------:R-:W3:Y:S01]  /*10340*/  LDL.LU R19, [R1+0x4fc] ;  /* 0x0004fc0001137983 */ /* 0x000ee20000300800 */
[----:B--2---:R-:W-:Y:S01]  /*10350*/  FFMA.FTZ R12, R13, R18, R12 ;  /* 0x000000120d0c7223 */ /* 0x004fe2000001000c */
[----:B------:R-:W-:Y:S02]  /*10360*/  FMUL.FTZ R13, R23, R8 ;  /* 0x00000008170d7220 */ /* 0x000fe40000410000 */
[----:B------:R-:W2:Y:S01]  /*10370*/  LDL R18, [R1+0x210] ;  /* 0x0002100001127983 */ /* 0x000ea20000100800 */
[----:B------:R-:W-:Y:S01]  /*10380*/  FADD.FTZ R10, R10, R16 ;  /* 0x000000100a0a7221 */ /* 0x000fe20000010000 */
[----:B------:R-:W-:Y:S02]  /*10390*/  FADD.FTZ R17, R17, R13 ;  /* 0x0000000d11117221 */ /* 0x000fe40000010000 */
[----:B------:R-:W4:Y:S01]  /*103a0*/  LDL.LU R16, [R1+0x4f4] ;  /* 0x0004f40001107983 */ /* 0x000f220000300800 */
[----:B------:R-:W-:Y:S01]  /*103b0*/  FFMA.FTZ R69, R66, R21, R69 ;  /* 0x0000001542457223 */ /* 0x000fe20000010045 */
[----:B------:R-:W-:-:S02]  /*103c0*/  FADD.FTZ R68, R68, R21 ;  /* 0x0000001544447221 */ /* 0x000fc40000010000 */
[----:B------:R-:W5:Y:S04]  /*103d0*/  LDL R21, [R1+0x21c] ;  /* 0x00021c0001157983 */ /* 0x000f680000100800 */
[----:B------:R-:W3:Y:S01]  /*103e0*/  LDL.LU R66, [R1+0x4f8] ;  /* 0x0004f80001427983 */ /* 0x000ee20000300800 */
[----:B--2---:R-:W-:-:S03]  /*103f0*/  FFMA.FTZ R12, R18, R13, R12 ;  /* 0x0000000d120c7223 */ /* 0x004fc6000001000c */
[----:B------:R-:W2:Y:S01]  /*10400*/  LDL.LU R13, [R1+0x4f0] ;  /* 0x0004f000010d7983 */ /* 0x000ea20000300800 */
[----:B------:R-:W-:Y:S01]  /*10410*/  FMUL.FTZ R18, R20, R9 ;  /* 0x0000000914127220 */ /* 0x000fe20000410000 */
[----:B----4-:R-:W-:-:S03]  /*10420*/  SHF.L.U32 R16, R16, 0x10, RZ ;  /* 0x0000001010107819 */ /* 0x010fc600000006ff */
[----:B------:R-:W-:Y:S02]  /*10430*/  FADD.FTZ R17, R18, R17 ;  /* 0x0000001112117221 */ /* 0x000fe40000010000 */
[----:B------:R-:W-:Y:S01]  /*10440*/  FADD.FTZ R16, R16, -UR16 ;  /* 0x8000001010107e21 */ /* 0x000fe20008010000 */
[----:B-----5:R-:W-:Y:S01]  /*10450*/  FFMA.FTZ R12, R21, R18, R12 ;  /* 0x00000012150c7223 */ /* 0x020fe2000001000c */
[----:B---3--:R-:W-:Y:S01]  /*10460*/  IMAD.U32 R18, R19, 0x10000, RZ ;  /* 0x0001000013127824 */ /* 0x008fe200078e00ff */
[----:B------:R-:W-:Y:S01]  /*10470*/  SHF.L.U32 R21, R66, 0x10, RZ ;  /* 0x0000001042157819 */ /* 0x000fe200000006ff */
[----:B------:R-:W-:-:S05]  /*10480*/  FMUL.FTZ R19, R16, UR12 ;  /* 0x0000000c10137c20 */ /* 0x000fca0008410000 */
[----:B------:R0:W-:Y:S01]  /*10490*/  STL [R1+0x220], R19 ;  /* 0x0002201301007387 */ /* 0x0001e20000100800 */
[----:B--2---:R-:W-:-:S05]  /*104a0*/  SHF.L.U32 R13, R13, 0x10, RZ ;  /* 0x000000100d0d7819 */ /* 0x004fca00000006ff */
[----:B------:R-:W-:-:S04]  /*104b0*/  FADD.FTZ R13, R13, -UR16 ;  /* 0x800000100d0d7e21 */ /* 0x000fc80008010000 */
[----:B------:R-:W-:-:S05]  /*104c0*/  FMUL.FTZ R66, R13, UR12 ;  /* 0x0000000c0d427c20 */ /* 0x000fca0008410000 */
        /* <DEDUP_REMOVED lines=20> */
.L_x_332:
[----:B------:R-:W-:Y:S01]  /*10610*/  FFMA.FTZ R11, R65, R14, R11 ;  /* 0x0000000e410b7223 */ /* 0x000fe2000001000b */
[----:B------:R-:W2:Y:S04]  /*10620*/  LDL.LU R13, [R1+0x4e0] ;  /* 0x0004e000010d7983 */ /* 0x000ea80000300800 */
[----:B------:R-:W3:Y:S01]  /*10630*/  LDL.LU R65, [R1+0x4e4] ;  /* 0x0004e40001417983 */ /* 0x000ee20000300800 */
[----:B------:R-:W-:-:S03]  /*10640*/  FMUL.FTZ R16, R21, R8 ;  /* 0x0000000815107220 */ /* 0x000fc60000410000 */
[----:B0-----:R-:W4:Y:S01]  /*10650*/  LDL.LU R19, [R1+0x4e8] ;  /* 0x0004e80001137983 */ /* 0x001f220000300800 */
[----:B------:R-:W-:Y:S01]  /*10660*/  FFMA.FTZ R12, R66, R16, R12 ;  /* 0x00000010420c7223 */ /* 0x000fe2000001000c */
[----:B------:R-:W-:Y:S02]  /*10670*/  FADD.FTZ R17, R17, R16 ;  /* 0x0000001011117221 */ /* 0x000fe40000010000 */
[----:B------:R-:W5:Y:S01]  /*10680*/  LDL.LU R16, [R1+0x4ec] ;  /* 0x0004ec0001107983 */ /* 0x000f620000300800 */
        /* <DEDUP_REMOVED lines=8> */
[----:B----4-:R-:W-:Y:S01]  /*10710*/  SHF.L.U32 R19, R19, 0x10, RZ ;  /* 0x0000001013137819 */ /* 0x010fe200000006ff */
[----:B------:R-:W-:Y:S01]  /*10720*/  FMUL.FTZ R65, R18, R9 ;  /* 0x0000000912417220 */ /* 0x000fe20000410000 */
        /* <DEDUP_REMOVED lines=21> */
.L_x_333:
[----:B0-----:R-:W2:Y:S01]  /*10880*/  LDL R13, [R1+0x220] ;  /* 0x00022000010d7983 */ /* 0x001ea20000100800 */
[----:B------:R-:W-:-:S03]  /*10890*/  FADD.FTZ R17, R65, R17 ;  /* 0x0000001141117221 */ /* 0x000fc60000010000 */
[----:B------:R-:W3:Y:S01]  /*108a0*/  LDL.LU R66, [R1+0x4dc] ;  /* 0x0004dc0001427983 */ /* 0x000ee20000300800 */
[----:B--2---:R-:W-:Y:S01]  /*108b0*/  FFMA.FTZ R12, R13, R65, R12 ;  /* 0x000000410d0c7223 */ /* 0x004fe2000001000c */
[----:B------:R-:W-:Y:S02]  /*108c0*/  FMUL.FTZ R13, R19, R8 ;  /* 0x00000008130d7220 */ /* 0x000fe40000410000 */
[----:B------:R-:W2:Y:S01]  /*108d0*/  LDL R65, [R1+0x224] ;  /* 0x0002240001417983 */ /* 0x000ea20000100800 */
[----:B------:R-:W-:Y:S01]  /*108e0*/  FFMA.FTZ R69, R64, R63, R69 ;  /* 0x0000003f40457223 */ /* 0x000fe20000010045 */
[----:B------:R-:W-:Y:S01]  /*108f0*/  FADD.FTZ R10, R10, R14 ;  /* 0x0000000e0a0a7221 */ /* 0x000fe20000010000 */
[----:B------:R-:W-:Y:S01]  /*10900*/  FADD.FTZ R64, R17, R13 ;  /* 0x0000000d11407221 */ /* 0x000fe20000010000 */
[----:B------:R-:W4:Y:S04]  /*10910*/  LDL.LU R14, [R1+0x4d0] ;  /* 0x0004d000010e7983 */ /* 0x000f280000300800 */
[----:B------:R-:W5:Y:S01]  /*10920*/  LDL.LU R17, [R1+0x4d4] ;  /* 0x0004d40001117983 */ /* 0x000f620000300800 */
[----:B--2---:R-:W-:-:S03]  /*10930*/  FFMA.FTZ R12, R65, R13, R12 ;  /* 0x0000000d410c7223 */ /* 0x004fc6000001000c */
[----:B------:R-:W2:Y:S01]  /*10940*/  LDL R13, [R1+0x22c] ;  /* 0x00022c00010d7983 */ /* 0x000ea20000100800 */
[----:B------:R-:W-:Y:S01]  /*10950*/  FMUL.FTZ R65, R16, R9 ;  /* 0x0000000910417220 */ /* 0x000fe20000410000 */
[----:B------:R-:W-:-:S03]  /*10960*/  FADD.FTZ R68, R68, R63 ;  /* 0x0000003f44447221 */ /* 0x000fc60000010000 */
[----:B------:R-:W-:Y:S01]  /*10970*/  FADD.FTZ R63, R65, R64 ;  /* 0x00000040413f7221 */ /* 0x000fe20000010000 */
[----:B----4-:R-:W-:Y:S01]  /*10980*/  SHF.L.U32 R14, R14, 0x10, RZ ;  /* 0x000000100e0e7819 */ /* 0x010fe200000006ff */
[----:B--2---:R-:W-:Y:S02]  /*10990*/  FFMA.FTZ R13, R13, R65, R12 ;  /* 0x000000410d0d7223 */ /* 0x004fe4000001000c */
[----:B------:R-:W2:Y:S01]  /*109a0*/  LDL.LU R65, [R1+0x4d8] ;  /* 0x0004d80001417983 */ /* 0x000ea20000300800 */
[----:B-----5:R-:W-:Y:S01]  /*109b0*/  SHF.L.U32 R17, R17, 0x10, RZ ;  /* 0x0000001011117819 */ /* 0x020fe200000006ff */
[----:B------:R-:W-:-:S04]  /*109c0*/  FADD.FTZ R12, R14, -UR16 ;  /* 0x800000100e0c7e21 */ /* 0x000fc80008010000 */
[----:B------:R-:W-:Y:S01]  /*109d0*/  FADD.FTZ R64, R17, -UR16 ;  /* 0x8000001011407e21 */ /* 0x000fe20008010000 */
[----:B------:R-:W-:-:S05]  /*109e0*/  FMUL.FTZ R12, R12, UR12 ;  /* 0x0000000c0c0c7c20 */ /* 0x000fca0008410000 */
[----:B------:R0:W-:Y:S01]  /*109f0*/  STL [R1+0x228], R12 ;  /* 0x0002280c01007387 */ /* 0x0001e20000100800 */
[----:B---3--:R-:W-:Y:S02]  /*10a00*/  SHF.L.U32 R14, R66, 0x10, RZ ;  /* 0x00000010420e7819 */ /* 0x008fe400000006ff */
[----:B--2---:R-:W-:Y:S01]  /*10a10*/  SHF.L.U32 R17, R65, 0x10, RZ ;  /* 0x0000001041117819 */ /* 0x004fe200000006ff */
[----:B------:R-:W-:-:S05]  /*10a20*/  FMUL.FTZ R65, R64, UR12 ;  /* 0x0000000c40417c20 */ /* 0x000fca0008410000 */
        /* <DEDUP_REMOVED lines=20> */
.L_x_334:
[----:B------:R1:W-:Y:S04]  /*10b70*/  STL [R1+0x670], R0 ;  /* 0x0006700001007387 */ /* 0x0003e80000100800 */
[----:B0-----:R-:W2:Y:S04]  /*10b80*/  LDL.LU R12, [R1+0x4c0] ;  /* 0x0004c000010c7983 */ /* 0x001ea80000300800 */
[----:B------:R-:W3:Y:S04]  /*10b90*/  LDL.LU R65, [R1+0x4c4] ;  /* 0x0004c40001417983 */ /* 0x000ee80000300800 */
[----:B-1----:R-:W4:Y:S04]  /*10ba0*/  LDL R0, [R1+0x228] ;  /* 0x0002280001007983 */ /* 0x002f280000100800 */
[----:B------:R-:W3:Y:S01]  /*10bb0*/  LDL.LU R66, [R1+0x4cc] ;  /* 0x0004cc0001427983 */ /* 0x000ee20000300800 */
[----:B------:R-:W-:Y:S01]  /*10bc0*/  FMUL.FTZ R64, R17, R8 ;  /* 0x0000000811407220 */ /* 0x000fe20000410000 */
[----:B------:R-:W-:-:S02]  /*10bd0*/  FFMA.FTZ R11, R15, R53, R11 ;  /* 0x000000350f0b7223 */ /* 0x000fc4000001000b */
[----:B------:R-:W3:Y:S01]  /*10be0*/  LDL.LU R15, [R1+0x4c8] ;  /* 0x0004c800010f7983 */ /* 0x000ee20000300800 */
[----:B------:R-:W-:Y:S01]  /*10bf0*/  FADD.FTZ R63, R63, R64 ;  /* 0x000000403f3f7221 */ /* 0x000fe20000010000 */
[----:B--2---:R-:W-:Y:S01]  /*10c00*/  SHF.L.U32 R12, R12, 0x10, RZ ;  /* 0x000000100c0c7819 */ /* 0x004fe200000006ff */
[----:B----4-:R-:W-:Y:S02]  /*10c10*/  FFMA.FTZ R13, R0, R64, R13 ;  /* 0x00000040000d7223 */ /* 0x010fe4000001000d */
[----:B------:R0:W5:Y:S01]  /*10c20*/  LDL.LU R0, [R1+0x670] ;  /* 0x0006700001007983 */ /* 0x0001620000300800 */
[----:B---3--:R-:W-:Y:S01]  /*10c30*/  SHF.L.U32 R65, R65, 0x10, RZ ;  /* 0x0000001041417819 */ /* 0x008fe200000006ff */
[----:B------:R-:W-:Y:S01]  /*10c40*/  FADD.FTZ R64, R12, -UR16 ;  /* 0x800000100c407e21 */ /* 0x000fe20008010000 */
[----:B------:R-:W-:-:S03]  /*10c50*/  SHF.L.U32 R12, R66, 0x10, RZ ;  /* 0x00000010420c7819 */ /* 0x000fc600000006ff */
[----:B------:R-:W-:Y:S01]  /*10c60*/  FADD.FTZ R65, R65, -UR16 ;  /* 0x8000001041417e21 */ /* 0x000fe20008010000 */
[----:B------:R-:W-:-:S03]  /*10c70*/  FMUL.FTZ R66, R64, UR12 ;  /* 0x0000000c40427c20 */ /* 0x000fc60008410000 */
[----:B------:R-:W-:Y:S02]  /*10c80*/  FMUL.FTZ R65, R65, UR12 ;  /* 0x0000000c41417c20 */ /* 0x000fe40008410000 */
[----:B------:R0:W-:Y:S04]  /*10c90*/  STL [R1+0x234], R66 ;  /* 0x0002344201007387 */ /* 0x0001e80000100800 */
[----:B------:R0:W-:Y:S01]  /*10ca0*/  STL [R1+0x23c], R65 ;  /* 0x00023c4101007387 */ /* 0x0001e20000100800 */
[----:B------:R-:W-:Y:S01]  /*10cb0*/  SHF.L.U32 R15, R15, 0x10, RZ ;  /* 0x000000100f0f7819 */ /* 0x000fe200000006ff */
[----:B------:R-:W-:Y:S01]  /*10cc0*/  FMUL.FTZ R64, R14, R9 ;  /* 0x000000090e407220 */ /* 0x000fe20000410000 */
        /* <DEDUP_REMOVED lines=20> */
.L_x_335:
[----:B0-----:R-:W2:Y:S01]  /*10e10*/  LDL R65, [R1+0x230] ;  /* 0x0002300001417983 */ /* 0x001ea20000100800 */
[----:B------:R-:W-:Y:S01]  /*10e20*/  FADD.FTZ R63, R64, R63 ;  /* 0x0000003f403f7221 */ /* 0x000fe20000010000 */
[----:B------:R-:W-:Y:S01]  /*10e30*/  FADD.FTZ R53, R10, R53 ;  /* 0x000000350a357221 */ /* 0x000fe20000010000 */
[----:B------:R-:W-:Y:S01]  /*10e40*/  FFMA.FTZ R69, R62, R61, R69 ;  /* 0x0000003d3e457223 */ /* 0x000fe20000010045 */
[----:B------:R-:W3:Y:S01]  /*10e50*/  LDL.LU R10, [R1+0x4b0] ;  /* 0x0004b000010a7983 */ /* 0x000ee20000300800 */
[----:B------:R-:W-:-:S03]  /*10e60*/  FADD.FTZ R68, R68, R61 ;  /* 0x0000003d44447221 */ /* 0x000fc60000010000 */
[----:B------:R-:W4:Y:S04]  /*10e70*/  LDL.LU R62, [R1+0x4b4] ;  /* 0x0004b400013e7983 */ /* 0x000f280000300800 */
[----:B------:R-:W4:Y:S04]  /*10e80*/  LDL R61, [R1+0x23c] ;  /* 0x00023c00013d7983 */ /* 0x000f280000100800 */
[----:B------:R-:W4:Y:S01]  /*10e90*/  LDL.LU R66, [R1+0x4bc] ;  /* 0x0004bc0001427983 */ /* 0x000f220000300800 */
[----:B--2---:R-:W-:Y:S01]  /*10ea0*/  FFMA.FTZ R13, R65, R64, R13 ;  /* 0x00000040410d7223 */ /* 0x004fe2000001000d */
[----:B------:R-:W-:-:S02]  /*10eb0*/  FMUL.FTZ R65, R15, R8 ;  /* 0x000000080f417220 */ /* 0x000fc40000410000 */
[----:B------:R-:W2:Y:S02]  /*10ec0*/  LDL R64, [R1+0x234] ;  /* 0x0002340001407983 */ /* 0x000ea40000100800 */
[----:B------:R-:W-:Y:S01]  /*10ed0*/  FADD.FTZ R63, R63, R65 ;  /* 0x000000413f3f7221 */ /* 0x000fe20000010000 */
[----:B---3--:R-:W-:Y:S02]  /*10ee0*/  SHF.L.U32 R10, R10, 0x10, RZ ;  /* 0x000000100a0a7819 */ /* 0x008fe400000006ff */
[----:B----4-:R-:W-:Y:S01]  /*10ef0*/  SHF.L.U32 R62, R62, 0x10, RZ ;  /* 0x000000103e3e7819 */ /* 0x010fe200000006ff */
[----:B--2---:R-:W-:Y:S02]  /*10f00*/  FFMA.FTZ R13, R64, R65, R13 ;  /* 0x00000041400d7223 */ /* 0x004fe4000001000d */
[----:B------:R-:W2:Y:S01]  /*10f10*/  LDL.LU R65, [R1+0x4b8] ;  /* 0x0004b80001417983 */ /* 0x000ea20000300800 */
[----:B------:R-:W-:Y:S01]  /*10f20*/  FMUL.FTZ R64, R12, R9 ;  /* 0x000000090c407220 */ /* 0x000fe20000410000 */
[----:B------:R-:W-:-:S03]  /*10f30*/  FADD.FTZ R62, R62, -UR16 ;  /* 0x800000103e3e7e21 */ /* 0x000fc60008010000 */
[----:B------:R-:W-:Y:S01]  /*10f40*/  FFMA.FTZ R61, R61, R64, R13 ;  /* 0x000000403d3d7223 */ /* 0x000fe2000001000d */
[----:B------:R-:W-:Y:S01]  /*10f50*/  FADD.FTZ R63, R64, R63 ;  /* 0x0000003f403f7221 */ /* 0x000fe20000010000 */
[----:B------:R-:W-:-:S04]  /*10f60*/  FADD.FTZ R64, R10, -UR16 ;  /* 0x800000100a407e21 */ /* 0x000fc80008010000 */
[----:B------:R-:W-:-:S05]  /*10f70*/  FMUL.FTZ R64, R64, UR12 ;  /* 0x0000000c40407c20 */ /* 0x000fca0008410000 */
[----:B------:R0:W-:Y:S01]  /*10f80*/  STL [R1+0x238], R64 ;  /* 0x0002384001007387 */ /* 0x0001e20000100800 */
[----:B------:R-:W-:Y:S02]  /*10f90*/  SHF.L.U32 R10, R66, 0x10, RZ ;  /* 0x00000010420a7819 */ /* 0x000fe400000006ff */
[----:B--2---:R-:W-:Y:S01]  /*10fa0*/  SHF.L.U32 R13, R65, 0x10, RZ ;  /* 0x00000010410d7819 */ /* 0x004fe200000006ff */
[----:B------:R-:W-:-:S05]  /*10fb0*/  FMUL.FTZ R65, R62, UR12 ;  /* 0x0000000c3e417c20 */ /* 0x000fca0008410000 */
[----:B------:R0:W-:Y:S01]  /*10fc0*/  STL [R1+0x244], R65 ;  /* 0x0002444101007387 */ /* 0x0001e20000100800 */
[----:B------:R-:W-:Y:S05]  /*10fd0*/  @!P5 BRA `(.L_x_336) ;  /* 0x000000000048d947 */ /* 0x000fea0003800000 */
        /* <DEDUP_REMOVED lines=18> */
.L_x_336:
[----:B-----5:R1:W-:Y:S04]  /*11100*/  STL [R1+0x670], R0 ;  /* 0x0006700001007387 */ /* 0x0203e80000100800 */
[----:B0-----:R-:W2:Y:S04]  /*11110*/  LDL.LU R64, [R1+0x4a0] ;  /* 0x0004a00001407983 */ /* 0x001ea80000300800 */
[----:B------:R-:W3:Y:S04]  /*11120*/  LDL.LU R65, [R1+0x4a4] ;  /* 0x0004a40001417983 */ /* 0x000ee80000300800 */
[----:B-1----:R-:W4:Y:S04]  /*11130*/  LDL R0, [R1+0x238] ;  /* 0x0002380001007983 */ /* 0x002f280000100800 */
[----:B------:R-:W3:Y:S01]  /*11140*/  LDL.LU R66, [R1+0x4ac] ;  /* 0x0004ac0001427983 */ /* 0x000ee20000300800 */
[----:B------:R-:W-:Y:S01]  /*11150*/  FMUL.FTZ R62, R13, R8 ;  /* 0x000000080d3e7220 */ /* 0x000fe20000410000 */
[----:B------:R-:W-:-:S02]  /*11160*/  FFMA.FTZ R56, R56, R54, R11 ;  /* 0x0000003638387223 */ /* 0x000fc4000001000b */
[----:B------:R-:W3:Y:S01]  /*11170*/  LDL.LU R11, [R1+0x4a8] ;  /* 0x0004a800010b7983 */ /* 0x000ee20000300800 */
[----:B--2---:R-:W-:Y:S01]  /*11180*/  SHF.L.U32 R64, R64, 0x10, RZ ;  /* 0x0000001040407819 */ /* 0x004fe200000006ff */
[----:B----4-:R-:W-:Y:S02]  /*11190*/  FFMA.FTZ R61, R0, R62, R61 ;  /* 0x0000003e003d7223 */ /* 0x010fe4000001003d */
[----:B------:R0:W5:Y:S01]  /*111a0*/  LDL.LU R0, [R1+0x670] ;  /* 0x0006700001007983 */ /* 0x0001620000300800 */
[----:B---3--:R-:W-:Y:S02]  /*111b0*/  SHF.L.U32 R65, R65, 0x10, RZ ;  /* 0x0000001041417819 */ /* 0x008fe400000006ff */
[----:B------:R-:W-:Y:S01]  /*111c0*/  SHF.L.U32 R66, R66, 0x10, RZ ;  /* 0x0000001042427819 */ /* 0x000fe200000006ff */
[----:B------:R-:W-:Y:S02]  /*111d0*/  FADD.FTZ R64, R64, -UR16 ;  /* 0x8000001040407e21 */ /* 0x000fe40008010000 */
[----:B------:R-:W-:-:S02]  /*111e0*/  FADD.FTZ R65, R65, -UR16 ;  /* 0x8000001041417e21 */ /* 0x000fc40008010000 */
[----:B------:R1:W-:Y:S01]  /*111f0*/  STL [R1+0x2bc], R66 ;  /* 0x0002bc4201007387 */ /* 0x0003e20000100800 */
[----:B------:R-:W-:Y:S01]  /*11200*/  FMUL.FTZ R64, R64, UR12 ;  /* 0x0000000c40407c20 */ /* 0x000fe20008410000 */
[----:B-1----:R-:W-:-:S04]  /*11210*/  FMUL.FTZ R66, R65, UR12 ;  /* 0x0000000c41427c20 */ /* 0x002fc80008410000 */
[----:B------:R0:W-:Y:S04]  /*11220*/  STL [R1+0x25c], R64 ;  /* 0x00025c4001007387 */ /* 0x0001e80000100800 */
[----:B------:R0:W-:Y:S01]  /*11230*/  STL [R1+0x34c], R66 ;  /* 0x00034c4201007387 */ /* 0x0001e20000100800 */
[----:B------:R-:W-:Y:S01]  /*11240*/  FADD.FTZ R63, R63, R62 ;  /* 0x0000003e3f3f7221 */ /* 0x000fe20000010000 */
        /* <DEDUP_REMOVED lines=16> */
[----:B------:R0:W1:Y:S02]  /*11350*/  MUFU.RCP R66, R64 ;  /* 0x0000004000427308 */ /* 0x0000640000001000 */
[----:B0-----:R-:W1:Y:S02]  /*11360*/  LDL.LU R64, [R1+0x2bc] ;  /* 0x0002bc0001407983 */ /* 0x001e640000300800 */
[----:B-1----:R-:W-:Y:S01]  /*11370*/  FMUL.FTZ R64, R64, R66 ;  /* 0x0000004240407220 */ /* 0x002fe20000410000 */
[----:B------:R-:W-:-:S04]  /*11380*/  FADD.FTZ R66, -R66, 1 ;  /* 0x3f80000042427421 */ /* 0x000fc80000010100 */
[----:B------:R-:W-:-:S04]  /*11390*/  FFMA.FTZ R66, R65, R66, 1 ;  /* 0x3f80000041427423 */ /* 0x000fc80000010042 */
[----:B------:R-:W-:-:S05]  /*113a0*/  FMUL.FTZ R64, R64, R66 ;  /* 0x0000004240407220 */ /* 0x000fca0000410000 */
[----:B------:R1:W-:Y:S02]  /*113b0*/  STL [R1+0x2bc], R64 ;  /* 0x0002bc4001007387 */ /* 0x0003e40000100800 */
.L_x_337:
[----:B01----:R-:W2:Y:S04]  /*113c0*/  LDL R64, [R1+0x244] ;  /* 0x0002440001407983 */ /* 0x003ea80000100800 */
[----:B-----5:R0:W-:Y:S04]  /*113d0*/  STL [R1+0x670], R0 ;  /* 0x0006700001007387 */ /* 0x0201e80000100800 */
[----:B------:R-:W3:Y:S04]  /*113e0*/  LDL.LU R65, [R1+0x49c] ;  /* 0x00049c0001417983 */ /* 0x000ee80000300800 */
[----:B------:R-:W4:Y:S04]  /*113f0*/  LDL.LU R66, [R1+0x498] ;  /* 0x0004980001427983 */ /* 0x000f280000300800 */
[----:B0-----:R-:W3:Y:S01]  /*11400*/  LDL R0, [R1+0x25c] ;  /* 0x00025c0001007983 */ /* 0x001ee20000100800 */
[----:B------:R-:W-:Y:S01]  /*11410*/  FADD.FTZ R63, R62, R63 ;  /* 0x0000003f3e3f7221 */ /* 0x000fe20000010000 */
[----:B------:R-:W-:-:S02]  /*11420*/  FADD.FTZ R53, R53, R54 ;  /* 0x0000003635357221 */ /* 0x000fc40000010000 */
[----:B------:R-:W4:Y:S01]  /*11430*/  LDL R54, [R1+0x2bc] ;  /* 0x0002bc0001367983 */ /* 0x000f220000100800 */
[----:B------:R-:W-:-:S03]  /*11440*/  FFMA.FTZ R69, R58, R57, R69 ;  /* 0x000000393a457223 */ /* 0x000fc60000010045 */
[----:B------:R-:W4:Y:S01]  /*11450*/  LDL.LU R58, [R1+0x490] ;  /* 0x00049000013a7983 */ /* 0x000f220000300800 */
[----:B--2---:R-:W-:Y:S01]  /*11460*/  FFMA.FTZ R61, R64, R62, R61 ;  /* 0x0000003e403d7223 */ /* 0x004fe2000001003d */
[----:B------:R-:W-:Y:S02]  /*11470*/  FMUL.FTZ R64, R11, R8 ;  /* 0x000000080b407220 */ /* 0x000fe40000410000 */
[----:B------:R-:W2:Y:S02]  /*11480*/  LDL.LU R62, [R1+0x494] ;  /* 0x00049400013e7983 */ /* 0x000ea40000300800 */
[----:B------:R-:W-:Y:S01]  /*11490*/  FADD.FTZ R63, R63, R64 ;  /* 0x000000403f3f7221 */ /* 0x000fe20000010000 */
[----:B---3--:R-:W-:Y:S02]  /*114a0*/  FFMA.FTZ R61, R0, R64, R61 ;  /* 0x00000040003d7223 */ /* 0x008fe4000001003d */
[----:B------:R-:W3:Y:S01]  /*114b0*/  LDL R64, [R1+0x34c] ;  /* 0x00034c0001407983 */ /* 0x000ee20000100800 */
[----:B----4-:R-:W-:-:S03]  /*114c0*/  FMUL.FTZ R54, R54, R9 ;  /* 0x0000000936367220 */ /* 0x010fc60000410000 */
[----:B------:R0:W5:Y:S01]  /*114d0*/  LDL.LU R0, [R1+0x670] ;  /* 0x0006700001007983 */ /* 0x0001620000300800 */
[----:B------:R-:W-:Y:S01]  /*114e0*/  FADD.FTZ R63, R54, R63 ;  /* 0x0000003f363f7221 */ /* 0x000fe20000010000 */
[----:B------:R-:W-:Y:S01]  /*114f0*/  SHF.L.U32 R58, R58, 0x10, RZ ;  /* 0x000000103a3a7819 */ /* 0x000fe200000006ff */
[----:B------:R-:W-:Y:S01]  /*11500*/  FADD.FTZ R57, R68, R57 ;  /* 0x0000003944397221 */ /* 0x000fe20000010000 */
[----:B------:R-:W-:-:S03]  /*11510*/  SHF.L.U32 R68, R66, 0x10, RZ ;  /* 0x0000001042447819 */ /* 0x000fc600000006ff */
[----:B------:R-:W-:-:S04]  /*11520*/  FADD.FTZ R58, R58, -UR16 ;  /* 0x800000103a3a7e21 */ /* 0x000fc80008010000 */
[----:B------:R-:W-:Y:S01]  /*11530*/  FMUL.FTZ R66, R58, UR12 ;  /* 0x0000000c3a427c20 */ /* 0x000fe20008410000 */
[----:B---3--:R-:W-:Y:S01]  /*11540*/  FFMA.FTZ R61, R64, R54, R61 ;  /* 0x00000036403d7223 */ /* 0x008fe2000001003d */
[----:B------:R-:W-:-:S05]  /*11550*/  SHF.L.U32 R54, R65, 0x10, RZ ;  /* 0x0000001041367819 */ /* 0x000fca00000006ff */
[----:B------:R0:W-:Y:S04]  /*11560*/  STL [R1+0x2b8], R54 ;  /* 0x0002b83601007387 */ /* 0x0001e80000100800 */
[----:B------:R0:W5:Y:S01]  /*11570*/  LDL R64, [R1+0x2b8] ;  /* 0x0002b80001407983 */ /* 0x0001620000100800 */
[----:B--2---:R-:W-:-:S05]  /*11580*/  SHF.L.U32 R62, R62, 0x10, RZ ;  /* 0x000000103e3e7819 */ /* 0x004fca00000006ff */
[----:B------:R-:W-:-:S04]  /*11590*/  FADD.FTZ R62, R62, -UR16 ;  /* 0x800000103e3e7e21 */ /* 0x000fc80008010000 */
[----:B------:R-:W-:Y:S01]  /*115a0*/  FMUL.FTZ R62, R62, UR12 ;  /* 0x0000000c3e3e7c20 */ /* 0x000fe20008410000 */
[----:B------:R0:W-:Y:S04]  /*115b0*/  STL [R1+0x348], R66 ;  /* 0x0003484201007387 */ /* 0x0001e80000100800 */
        /* <DEDUP_REMOVED lines=16> */
[----:B0----5:R-:W-:Y:S01]  /*116c0*/  FMUL.FTZ R62, R64, R58 ;  /* 0x0000003a403e7220 */ /* 0x021fe20000410000 */
[----:B------:R-:W-:-:S04]  /*116d0*/  FADD.FTZ R58, -R58, 1 ;  /* 0x3f8000003a3a7421 */ /* 0x000fc80000010100 */
[----:B------:R-:W-:-:S04]  /*116e0*/  FFMA.FTZ R58, R54, R58, 1 ;  /* 0x3f800000363a7423 */ /* 0x000fc8000001003a */
[----:B------:R-:W-:-:S05]  /*116f0*/  FMUL.FTZ R64, R62, R58 ;  /* 0x0000003a3e407220 */ /* 0x000fca0000410000 */
[----:B------:R1:W-:Y:S02]  /*11700*/  STL [R1+0x2b8], R64 ;  /* 0x0002b84001007387 */ /* 0x0003e40000100800 */
.L_x_338:
[----:B------:R-:W-:Y:S01]  /*11710*/  FFMA.FTZ R56, R55, R51, R56 ;  /* 0x0000003337387223 */ /* 0x000fe20000010038 */
[----:B------:R-:W2:Y:S04]  /*11720*/  LDL.LU R58, [R1+0x480] ;  /* 0x00048000013a7983 */ /* 0x000ea80000300800 */
[----:B------:R-:W3:Y:S04]  /*11730*/  LDL.LU R55, [R1+0x484] ;  /* 0x0004840001377983 */ /* 0x000ee80000300800 */
[----:B------:R-:W4:Y:S04]  /*11740*/  LDL.LU R65, [R1+0x488] ;  /* 0x0004880001417983 */ /* 0x000f280000300800 */
[----:B0-----:R-:W4:Y:S01]  /*11750*/  LDL.LU R62, [R1+0x48c] ;  /* 0x00048c00013e7983 */ /* 0x001f220000300800 */
[----:B------:R-:W-:-:S04]  /*11760*/  FMUL.FTZ R54, R68, R8 ;  /* 0x0000000844367220 */ /* 0x000fc80000410000 */
[----:B------:R-:W-:Y:S01]  /*11770*/  FFMA.FTZ R61, R66, R54, R61 ;  /* 0x00000036423d7223 */ /* 0x000fe2000001003d */
[----:B------:R-:W-:Y:S01]  /*11780*/  FADD.FTZ R63, R63, R54 ;  /* 0x000000363f3f7221 */ /* 0x000fe20000010000 */
[----:B-----5:R-:W-:Y:S01]  /*11790*/  FMUL.FTZ R54, R64, R9 ;  /* 0x0000000940367220 */ /* 0x020fe20000410000 */
[----:B--2---:R-:W-:Y:S02]  /*117a0*/  SHF.L.U32 R58, R58, 0x10, RZ ;  /* 0x000000103a3a7819 */ /* 0x004fe400000006ff */
[----:B---3--:R-:W-:-:S03]  /*117b0*/  SHF.L.U32 R55, R55, 0x10, RZ ;  /* 0x0000001037377819 */ /* 0x008fc600000006ff */
[----:B------:R-:W-:Y:S02]  /*117c0*/  FADD.FTZ R58, R58, -UR16 ;  /* 0x800000103a3a7e21 */ /* 0x000fe40008010000 */
[----:B------:R-:W-:Y:S01]  /*117d0*/  FADD.FTZ R55, R55, -UR16 ;  /* 0x8000001037377e21 */ /* 0x000fe20008010000 */
[----:B----4-:R-:W-:Y:S01]  /*117e0*/  SHF.L.U32 R66, R65, 0x10, RZ ;  /* 0x0000001041427819 */ /* 0x010fe200000006ff */
[----:B------:R-:W-:Y:S01]  /*117f0*/  FMUL.FTZ R58, R58, UR12 ;  /* 0x0000000c3a3a7c20 */ /* 0x000fe20008410000 */
[----:B------:R-:W-:Y:S01]  /*11800*/  SHF.L.U32 R65, R62, 0x10, RZ ;  /* 0x000000103e417819 */ /* 0x000fe200000006ff */
[----:B------:R-:W-:-:S03]  /*11810*/  FMUL.FTZ R62, R55, UR12 ;  /* 0x0000000c373e7c20 */ /* 0x000fc60008410000 */
[----:B------:R0:W-:Y:S04]  /*11820*/  STL [R1+0x340], R58 ;  /* 0x0003403a01007387 */ /* 0x0001e80000100800 */
        /* <DEDUP_REMOVED lines=20> */
.L_x_339:
[----:B------:R-:W2:Y:S01]  /*11970*/  LDL R55, [R1+0x350] ;  /* 0x0003500001377983 */ /* 0x000ea20000100800 */
[----:B------:R-:W-:-:S03]  /*11980*/  FADD.FTZ R63, R54, R63 ;  /* 0x0000003f363f7221 */ /* 0x000fc60000010000 */
[----:B0-----:R-:W3:Y:S04]  /*11990*/  LDL.LU R58, [R1+0x474] ;  /* 0x00047400013a7983 */ /* 0x001ee80000300800 */
[----:B-1----:R-:W4:Y:S04]  /*119a0*/  LDL.LU R64, [R1+0x478] ;  /* 0x0004780001407983 */ /* 0x002f280000300800 */
[----:B------:R-:W5:Y:S01]  /*119b0*/  LDL.LU R62, [R1+0x47c] ;  /* 0x00047c00013e7983 */ /* 0x000f620000300800 */
[----:B--2---:R-:W-:Y:S01]  /*119c0*/  FFMA.FTZ R61, R55, R54, R61 ;  /* 0x00000036373d7223 */ /* 0x004fe2000001003d */
[----:B------:R-:W-:-:S02]  /*119d0*/  FMUL.FTZ R55, R66, R8 ;  /* 0x0000000842377220 */ /* 0x000fc40000410000 */
[----:B------:R-:W2:Y:S01]  /*119e0*/  LDL R54, [R1+0x340] ;  /* 0x0003400001367983 */ /* 0x000ea20000100800 */
[----:B------:R-:W-:Y:S01]  /*119f0*/  FADD.FTZ R53, R53, R51 ;  /* 0x0000003335357221 */ /* 0x000fe20000010000 */
[----:B------:R-:W-:Y:S01]  /*11a00*/  FFMA.FTZ R69, R60, R59, R69 ;  /* 0x0000003b3c457223 */ /* 0x000fe20000010045 */
[----:B--2---:R-:W-:Y:S01]  /*11a10*/  FFMA.FTZ R51, R54, R55, R61 ;  /* 0x0000003736337223 */ /* 0x004fe2000001003d */
[----:B------:R-:W-:Y:S01]  /*11a20*/  FADD.FTZ R54, R63, R55 ;  /* 0x000000373f367221 */ /* 0x000fe20000010000 */
[----:B------:R-:W2:Y:S04]  /*11a30*/  LDL R61, [R1+0x344] ;  /* 0x00034400013d7983 */ /* 0x000ea80000100800 */
[----:B------:R-:W2:Y:S01]  /*11a40*/  LDL.LU R55, [R1+0x470] ;  /* 0x0004700001377983 */ /* 0x000ea20000300800 */
[----:B---3--:R-:W-:Y:S01]  /*11a50*/  SHF.L.U32 R58, R58, 0x10, RZ ;  /* 0x000000103a3a7819 */ /* 0x008fe200000006ff */
[----:B------:R-:W-:Y:S01]  /*11a60*/  FMUL.FTZ R60, R65, R9 ;  /* 0x00000009413c7220 */ /* 0x000fe20000410000 */
[----:B------:R-:W-:Y:S01]  /*11a70*/  FADD.FTZ R57, R57, R59 ;  /* 0x0000003b39397221 */ /* 0x000fe20000010000 */
[----:B----4-:R-:W-:-:S02]  /*11a80*/  SHF.L.U32 R64, R64, 0x10, RZ ;  /* 0x0000001040407819 */ /* 0x010fc400000006ff */
[----:B------:R-:W-:Y:S01]  /*11a90*/  FADD.FTZ R58, R58, -UR16 ;  /* 0x800000103a3a7e21 */ /* 0x000fe20008010000 */
[----:B------:R-:W-:Y:S01]  /*11aa0*/  FADD.FTZ R54, R60, R54 ;  /* 0x000000363c367221 */ /* 0x000fe20000010000 */
[----:B-----5:R-:W-:Y:S02]  /*11ab0*/  SHF.L.U32 R63, R62, 0x10, RZ ;  /* 0x000000103e3f7819 */ /* 0x020fe400000006ff */
[----:B------:R-:W-:-:S05]  /*11ac0*/  FMUL.FTZ R59, R58, UR12 ;  /* 0x0000000c3a3b7c20 */ /* 0x000fca0008410000 */
[----:B------:R0:W-:Y:S01]  /*11ad0*/  STL [R1+0x33c], R59 ;  /* 0x00033c3b01007387 */ /* 0x0001e20000100800 */
[----:B--2---:R-:W-:Y:S01]  /*11ae0*/  FFMA.FTZ R51, R61, R60, R51 ;  /* 0x0000003c3d337223 */ /* 0x004fe20000010033 */
[----:B------:R-:W-:-:S05]  /*11af0*/  SHF.L.U32 R55, R55, 0x10, RZ ;  /* 0x0000001037377819 */ /* 0x000fca00000006ff */
        /* <DEDUP_REMOVED lines=22> */
.L_x_340:
[----:B------:R-:W2:Y:S04]  /*11c60*/  LDL.LU R55, [R1+0x460] ;  /* 0x0004600001377983 */ /* 0x000ea80000300800 */
[----:B------:R-:W3:Y:S04]  /*11c70*/  LDL.LU R62, [R1+0x464] ;  /* 0x00046400013e7983 */ /* 0x000ee80000300800 */
[----:B------:R-:W4:Y:S04]  /*11c80*/  LDL.LU R60, [R1+0x468] ;  /* 0x00046800013c7983 */ /* 0x000f280000300800 */
[----:B0-----:R-:W5:Y:S01]  /*11c90*/  LDL.LU R59, [R1+0x46c] ;  /* 0x00046c00013b7983 */ /* 0x001f620000300800 */
[----:B------:R-:W-:Y:S01]  /*11ca0*/  FFMA.FTZ R56, R52, R48, R56 ;  /* 0x0000003034387223 */ /* 0x000fe20000010038 */
        /* <DEDUP_REMOVED lines=9> */
[----:B------:R-:W-:Y:S01]  /*11d40*/  FMUL.FTZ R55, R63, R9 ;  /* 0x000000093f377220 */ /* 0x000fe20000410000 */
[----:B-----5:R-:W-:Y:S01]  /*11d50*/  SHF.L.U32 R61, R59, 0x10, RZ ;  /* 0x000000103b3d7819 */ /* 0x020fe200000006ff */
[----:B------:R-:W-:Y:S02]  /*11d60*/  FMUL.FTZ R60, R52, UR12 ;  /* 0x0000000c343c7c20 */ /* 0x000fe40008410000 */
        /* <DEDUP_REMOVED lines=21> */
.L_x_341:
[----:B------:R-:W2:Y:S01]  /*11ec0*/  LDL R52, [R1+0x33c] ;  /* 0x00033c0001347983 */ /* 0x000ea20000100800 */
[----:B------:R-:W-:Y:S01]  /*11ed0*/  FADD.FTZ R53, R53, R48 ;  /* 0x0000003035357221 */ /* 0x000fe20000010000 */
[----:B------:R-:W-:Y:S01]  /*11ee0*/  FADD.FTZ R54, R55, R54 ;  /* 0x0000003637367221 */ /* 0x000fe20000010000 */
[----:B------:R-:W-:Y:S01]  /*11ef0*/  FFMA.FTZ R69, R50, R49, R69 ;  /* 0x0000003132457223 */ /* 0x000fe20000010045 */
[----:B------:R-:W3:Y:S04]  /*11f00*/  LDL R48, [R1+0x330] ;  /* 0x0003300001307983 */ /* 0x000ee80000100800 */
[----:B------:R-:W4:Y:S04]  /*11f10*/  LDL.LU R50, [R1+0x450] ;  /* 0x0004500001327983 */ /* 0x000f280000300800 */
[----:B------:R-:W5:Y:S04]  /*11f20*/  LDL.LU R59, [R1+0x458] ;  /* 0x00045800013b7983 */ /* 0x000f680000300800 */
[----:B0-----:R-:W5:Y:S01]  /*11f30*/  LDL.LU R58, [R1+0x45c] ;  /* 0x00045c00013a7983 */ /* 0x001f620000300800 */
[----:B--2---:R-:W-:Y:S01]  /*11f40*/  FFMA.FTZ R51, R52, R55, R51 ;  /* 0x0000003734337223 */ /* 0x004fe20000010033 */
[----:B------:R-:W-:-:S02]  /*11f50*/  FMUL.FTZ R52, R62, R8 ;  /* 0x000000083e347220 */ /* 0x000fc40000410000 */
[----:B------:R-:W2:Y:S02]  /*11f60*/  LDL.LU R55, [R1+0x454] ;  /* 0x0004540001377983 */ /* 0x000ea40000300800 */
[----:B---3--:R-:W-:Y:S01]  /*11f70*/  FFMA.FTZ R48, R48, R52, R51 ;  /* 0x0000003430307223 */ /* 0x008fe20000010033 */
[----:B------:R-:W-:Y:S01]  /*11f80*/  FADD.FTZ R51, R54, R52 ;  /* 0x0000003436337221 */ /* 0x000fe20000010000 */
[----:B----4-:R-:W-:Y:S01]  /*11f90*/  SHF.L.U32 R50, R50, 0x10, RZ ;  /* 0x0000001032327819 */ /* 0x010fe200000006ff */
[----:B------:R-:W-:-:S04]  /*11fa0*/  FMUL.FTZ R54, R61, R9 ;  /* 0x000000093d367220 */ /* 0x000fc80000410000 */
[----:B------:R-:W-:Y:S01]  /*11fb0*/  FADD.FTZ R50, R50, -UR16 ;  /* 0x8000001032327e21 */ /* 0x000fe20008010000 */
[----:B------:R-:W-:Y:S01]  /*11fc0*/  FFMA.FTZ R48, R60, R54, R48 ;  /* 0x000000363c307223 */ /* 0x000fe20000010030 */
[----:B-----5:R-:W-:Y:S02]  /*11fd0*/  IMAD.U32 R60, R59, 0x10000, RZ ;  /* 0x000100003b3c7824 */ /* 0x020fe400078e00ff */
[----:B------:R-:W-:Y:S01]  /*11fe0*/  FADD.FTZ R51, R54, R51 ;  /* 0x0000003336337221 */ /* 0x000fe20000010000 */
[----:B------:R-:W-:Y:S01]  /*11ff0*/  SHF.L.U32 R59, R58, 0x10, RZ ;  /* 0x000000103a3b7819 */ /* 0x000fe200000006ff */
[----:B------:R-:W-:-:S05]  /*12000*/  FMUL.FTZ R58, R50, UR12 ;  /* 0x0000000c323a7c20 */ /* 0x000fca0008410000 */
[----:B------:R0:W-:Y:S01]  /*12010*/  STL [R1+0x328], R58 ;  /* 0x0003283a01007387 */ /* 0x0001e20000100800 */
[----:B------:R-:W-:Y:S01]  /*12020*/  FADD.FTZ R49, R57, R49 ;  /* 0x0000003139317221 */ /* 0x000fe20000010000 */
        /* <DEDUP_REMOVED lines=23> */
.L_x_342:
[----:B------:R-:W2:Y:S04]  /*121a0*/  LDL.LU R50, [R1+0x440] ;  /* 0x0004400001327983 */ /* 0x000ea80000300800 */
[----:B0-----:R-:W3:Y:S04]  /*121b0*/  LDL.LU R54, [R1+0x444] ;  /* 0x0004440001367983 */ /* 0x001ee80000300800 */
[----:B------:R-:W4:Y:S04]  /*121c0*/  LDL.LU R57, [R1+0x448] ;  /* 0x0004480001397983 */ /* 0x000f280000300800 */
[----:B------:R-:W5:Y:S01]  /*121d0*/  LDL.LU R55, [R1+0x44c] ;  /* 0x00044c0001377983 */ /* 0x000f620000300800 */
[----:B------:R-:W-:Y:S01]  /*121e0*/  FFMA.FTZ R47, R47, R44, R56 ;  /* 0x0000002c2f2f7223 */ /* 0x000fe20000010038 */
[----:B------:R-:W-:-:S04]  /*121f0*/  FMUL.FTZ R52, R60, R8 ;  /* 0x000000083c347220 */ /* 0x000fc80000410000 */
        /* <DEDUP_REMOVED lines=10> */
[----:B------:R-:W-:-:S03]  /*122a0*/  FMUL.FTZ R56, R54, UR12 ;  /* 0x0000000c36387c20 */ /* 0x000fc60008410000 */
        /* <DEDUP_REMOVED lines=21> */
.L_x_343:
[----:B0-----:R-:W2:Y:S01]  /*12400*/  LDL R50, [R1+0x32c] ;  /* 0x00032c0001327983 */ /* 0x001ea20000100800 */
[----:B------:R-:W-:-:S03]  /*12410*/  FADD.FTZ R51, R52, R51 ;  /* 0x0000003334337221 */ /* 0x000fc60000010000 */
[----:B------:R-:W3:Y:S01]  /*12420*/  LDL.LU R54, [R1+0x434] ;  /* 0x0004340001367983 */ /* 0x000ee20000300800 */
[----:B------:R-:W-:Y:S01]  /*12430*/  FADD.FTZ R53, R53, R44 ;  /* 0x0000002c35357221 */ /* 0x000fe20000010000 */
[----:B------:R-:W-:Y:S02]  /*12440*/  FFMA.FTZ R69, R46, R45, R69 ;  /* 0x0000002d2e457223 */ /* 0x000fe40000010045 */
[----:B------:R-:W4:Y:S04]  /*12450*/  LDL.LU R44, [R1+0x428] ;  /* 0x00042800012c7983 */ /* 0x000f280000300800 */
[----:B------:R-:W3:Y:S04]  /*12460*/  LDL.LU R46, [R1+0x42c] ;  /* 0x00042c00012e7983 */ /* 0x000ee80000300800 */
[----:B------:R-:W3:Y:S01]  /*12470*/  LDL.LU R55, [R1+0x430] ;  /* 0x0004300001377983 */ /* 0x000ee20000300800 */
[----:B--2---:R-:W-:-:S03]  /*12480*/  FFMA.FTZ R48, R50, R52, R48 ;  /* 0x0000003432307223 */ /* 0x004fc60000010030 */
[----:B------:R-:W2:Y:S01]  /*12490*/  LDL R52, [R1+0x320] ;  /* 0x0003200001347983 */ /* 0x000ea20000100800 */
[----:B------:R-:W-:-:S04]  /*124a0*/  FMUL.FTZ R50, R58, R8 ;  /* 0x000000083a327220 */ /* 0x000fc80000410000 */
[----:B------:R-:W-:Y:S01]  /*124b0*/  FADD.FTZ R51, R51, R50 ;  /* 0x0000003233337221 */ /* 0x000fe20000010000 */
[----:B------:R-:W-:Y:S01]  /*124c0*/  FADD.FTZ R49, R49, R45 ;  /* 0x0000002d31317221 */ /* 0x000fe20000010000 */
[----:B----4-:R-:W-:Y:S02]  /*124d0*/  SHF.L.U32 R44, R44, 0x10, RZ ;  /* 0x000000102c2c7819 */ /* 0x010fe400000006ff */
[----:B---3--:R-:W-:-:S03]  /*124e0*/  SHF.L.U32 R46, R46, 0x10, RZ ;  /* 0x000000102e2e7819 */ /* 0x008fc600000006ff */
[----:B------:R-:W-:Y:S02]  /*124f0*/  FADD.FTZ R44, R44, -UR16 ;  /* 0x800000102c2c7e21 */ /* 0x000fe40008010000 */
[----:B------:R-:W-:Y:S01]  /*12500*/  FADD.FTZ R46, R46, -UR16 ;  /* 0x800000102e2e7e21 */ /* 0x000fe20008010000 */
[----:B--2---:R-:W-:Y:S01]  /*12510*/  FFMA.FTZ R48, R52, R50, R48 ;  /* 0x0000003234307223 */ /* 0x004fe20000010030 */
[----:B------:R-:W-:-:S04]  /*12520*/  FMUL.FTZ R52, R57, R9 ;  /* 0x0000000939347220 */ /* 0x000fc80000410000 */
[----:B------:R-:W-:Y:S01]  /*12530*/  FFMA.FTZ R50, R56, R52, R48 ;  /* 0x0000003438327223 */ /* 0x000fe20000010030 */
[----:B------:R-:W-:Y:S01]  /*12540*/  SHF.L.U32 R48, R54, 0x10, RZ ;  /* 0x0000001036307819 */ /* 0x000fe200000006ff */
[----:B------:R-:W-:-:S04]  /*12550*/  FADD.FTZ R45, R52, R51 ;  /* 0x00000033342d7221 */ /* 0x000fc80000010000 */
[----:B------:R0:W-:Y:S04]  /*12560*/  STL [R1+0x24c], R48 ;  /* 0x00024c3001007387 */ /* 0x0001e80000100800 */
[----:B------:R1:W5:Y:S01]  /*12570*/  LDL R51, [R1+0x24c] ;  /* 0x00024c0001337983 */ /* 0x0003620000100800 */
[----:B------:R-:W-:Y:S01]  /*12580*/  SHF.L.U32 R56, R55, 0x10, RZ ;  /* 0x0000001037387819 */ /* 0x000fe200000006ff */
[----:B------:R-:W-:Y:S01]  /*12590*/  FMUL.FTZ R55, R44, UR12 ;  /* 0x0000000c2c377c20 */ /* 0x000fe20008410000 */
[----:B0-----:R-:W-:-:S04]  /*125a0*/  FMUL.FTZ R48, R46, UR12 ;  /* 0x0000000c2e307c20 */ /* 0x001fc80008410000 */
[----:B------:R1:W-:Y:S04]  /*125b0*/  STL [R1+0x318], R55 ;  /* 0x0003183701007387 */ /* 0x0003e80000100800 */
[----:B------:R1:W-:Y:S01]  /*125c0*/  STL [R1+0x31c], R48 ;  /* 0x00031c3001007387 */ /* 0x0003e20000100800 */
[----:B------:R-:W-:Y:S05]  /*125d0*/  @!P5 BRA `(.L_x_344) ;  /* 0x00000000004cd947 */ /* 0x000fea0003800000 */
        /* <DEDUP_REMOVED lines=13> */
[----:B------:R-:W1:Y:S02]  /*126b0*/  MUFU.RCP R46, R46 ;  /* 0x0000002e002e7308 */ /* 0x000e640000001000 */
[----:B-1---5:R-:W-:Y:S01]  /*126c0*/  FMUL.FTZ R48, R51, R46 ;  /* 0x0000002e33307220 */ /* 0x022fe20000410000 */
[----:B------:R-:W-:-:S04]  /*126d0*/  FADD.FTZ R46, -R46, 1 ;  /* 0x3f8000002e2e7421 */ /* 0x000fc80000010100 */
[----:B------:R-:W-:-:S04]  /*126e0*/  FFMA.FTZ R46, R44, R46, 1 ;  /* 0x3f8000002c2e7423 */ /* 0x000fc8000001002e */
[----:B------:R-:W-:-:S05]  /*126f0*/  FMUL.FTZ R51, R48, R46 ;  /* 0x0000002e30337220 */ /* 0x000fca0000410000 */
[----:B------:R0:W-:Y:S02]  /*12700*/  STL [R1+0x24c], R51 ;  /* 0x00024c3301007387 */ /* 0x0001e40000100800 */
.L_x_344:
[----:B------:R-:W2:Y:S04]  /*12710*/  LDL.LU R44, [R1+0x418] ;  /* 0x00041800012c7983 */ /* 0x000ea80000300800 */
[----:B-1----:R-:W3:Y:S04]  /*12720*/  LDL.LU R48, [R1+0x41c] ;  /* 0x00041c0001307983 */ /* 0x002ee80000300800 */
[----:B------:R-:W4:Y:S04]  /*12730*/  LDL.LU R54, [R1+0x420] ;  /* 0x0004200001367983 */ /* 0x000f280000300800 */
[----:B------:R-:W4:Y:S01]  /*12740*/  LDL.LU R52, [R1+0x424] ;  /* 0x0004240001347983 */ /* 0x000f220000300800 */
[----:B------:R-:W-:Y:S01]  /*12750*/  FMUL.FTZ R46, R56, R8 ;  /* 0x00000008382e7220 */ /* 0x000fe20000410000 */
[----:B------:R-:W-:-:S03]  /*12760*/  FFMA.FTZ R47, R43, R40, R47 ;  /* 0x000000282b2f7223 */ /* 0x000fc6000001002f */
[----:B------:R-:W-:Y:S01]  /*12770*/  FFMA.FTZ R43, R55, R46, R50 ;  /* 0x0000002e372b7223 */ /* 0x000fe20000010032 */
[----:B------:R-:W-:Y:S01]  /*12780*/  FADD.FTZ R45, R45, R46 ;  /* 0x0000002e2d2d7221 */ /* 0x000fe20000010000 */
[----:B-----5:R-:W-:Y:S01]  /*12790*/  FMUL.FTZ R46, R51, R9 ;  /* 0x00000009332e7220 */ /* 0x020fe20000410000 */
[----:B--2---:R-:W-:Y:S02]  /*127a0*/  SHF.L.U32 R44, R44, 0x10, RZ ;  /* 0x000000102c2c7819 */ /* 0x004fe400000006ff */
[----:B---3--:R-:W-:-:S03]  /*127b0*/  SHF.L.U32 R48, R48, 0x10, RZ ;  /* 0x0000001030307819 */ /* 0x008fc600000006ff */
[----:B------:R-:W-:Y:S01]  /*127c0*/  FADD.FTZ R44, R44, -UR16 ;  /* 0x800000102c2c7e21 */ /* 0x000fe20008010000 */
[----:B----4-:R-:W-:Y:S01]  /*127d0*/  SHF.L.U32 R55, R54, 0x10, RZ ;  /* 0x0000001036377819 */ /* 0x010fe200000006ff */
[----:B------:R-:W-:Y:S02]  /*127e0*/  FADD.FTZ R48, R48, -UR16 ;  /* 0x8000001030307e21 */ /* 0x000fe40008010000 */
[----:B------:R-:W-:Y:S01]  /*127f0*/  FMUL.FTZ R44, R44, UR12 ;  /* 0x0000000c2c2c7c20 */ /* 0x000fe20008410000 */
[----:B------:R-:W-:Y:S01]  /*12800*/  SHF.L.U32 R54, R52, 0x10, RZ ;  /* 0x0000001034367819 */ /* 0x000fe200000006ff */
[----:B------:R-:W-:-:S03]  /*12810*/  FMUL.FTZ R52, R48, UR12 ;  /* 0x0000000c30347c20 */ /* 0x000fc60008410000 */
[----:B------:R1:W-:Y:S04]  /*12820*/  STL [R1+0x310], R44 ;  /* 0x0003102c01007387 */ /* 0x0003e80000100800 */
[----:B------:R1:W-:Y:S01]  /*12830*/  STL [R1+0x314], R52 ;  /* 0x0003143401007387 */ /* 0x0003e20000100800 */
[----:B------:R-:W-:Y:S05]  /*12840*/  @!P5 BRA `(.L_x_345) ;  /* 0x000000000048d947 */ /* 0x000fea0003800000 */
        /* <DEDUP_REMOVED lines=18> */
.L_x_345:
[----:B-1----:R-:W2:Y:S01]  /*12970*/  LDL R44, [R1+0x31c] ;  /* 0x00031c00012c7983 */ /* 0x002ea20000100800 */
[----:B------:R-:W-:Y:S01]  /*12980*/  FADD.FTZ R45, R46, R45 ;  /* 0x0000002d2e2d7221 */ /* 0x000fe20000010000 */
[----:B------:R-:W-:Y:S02]  /*12990*/  FADD.FTZ R40, R53, R40 ;  /* 0x0000002835287221 */ /* 0x000fe40000010000 */
[----:B------:R-:W3:Y:S04]  /*129a0*/  LDL R48, [R1+0x310] ;  /* 0x0003100001307983 */ /* 0x000ee80000100800 */
[----:B------:R-:W4:Y:S04]  /*129b0*/  LDL.LU R53, [R1+0x408] ;  /* 0x0004080001357983 */ /* 0x000f280000300800 */
[----:B0-----:R-:W5:Y:S04]  /*129c0*/  LDL.LU R51, [R1+0x410] ;  /* 0x0004100001337983 */ /* 0x001f680000300800 */
[----:B------:R-:W5:Y:S01]  /*129d0*/  LDL.LU R50, [R1+0x414] ;  /* 0x0004140001327983 */ /* 0x000f620000300800 */
[----:B--2---:R-:W-:Y:S01]  /*129e0*/  FFMA.FTZ R43, R44, R46, R43 ;  /* 0x0000002e2c2b7223 */ /* 0x004fe2000001002b */
[----:B------:R-:W-:-:S02]  /*129f0*/  FMUL.FTZ R44, R55, R8 ;  /* 0x00000008372c7220 */ /* 0x000fc40000410000 */
[----:B------:R-:W2:Y:S01]  /*12a00*/  LDL.LU R46, [R1+0x40c] ;  /* 0x00040c00012e7983 */ /* 0x000ea20000300800 */
[----:B------:R-:W-:Y:S01]  /*12a10*/  FFMA.FTZ R69, R42, R41, R69 ;  /* 0x000000292a457223 */ /* 0x000fe20000010045 */
[----:B---3--:R-:W-:Y:S01]  /*12a20*/  FFMA.FTZ R43, R48, R44, R43 ;  /* 0x0000002c302b7223 */ /* 0x008fe2000001002b */
[----:B------:R-:W-:Y:S01]  /*12a30*/  FADD.FTZ R42, R45, R44 ;  /* 0x0000002c2d2a7221 */ /* 0x000fe20000010000 */
[----:B----4-:R-:W-:Y:S01]  /*12a40*/  SHF.L.U32 R44, R53, 0x10, RZ ;  /* 0x00000010352c7819 */ /* 0x010fe200000006ff */
[----:B------:R-:W-:-:S04]  /*12a50*/  FADD.FTZ R49, R49, R41 ;  /* 0x0000002931317221 */ /* 0x000fc80000010000 */
[----:B------:R-:W-:Y:S01]  /*12a60*/  FADD.FTZ R44, R44, -UR16 ;  /* 0x800000102c2c7e21 */ /* 0x000fe20008010000 */
[----:B-----5:R-:W-:Y:S02]  /*12a70*/  SHF.L.U32 R53, R51, 0x10, RZ ;  /* 0x0000001033357819 */ /* 0x020fe400000006ff */
[----:B------:R-:W-:Y:S01]  /*12a80*/  SHF.L.U32 R41, R50, 0x10, RZ ;  /* 0x0000001032297819 */ /* 0x000fe200000006ff */
[----:B------:R-:W-:-:S04]  /*12a90*/  FMUL.FTZ R51, R44, UR12 ;  /* 0x0000000c2c337c20 */ /* 0x000fc80008410000 */
[----:B------:R0:W-:Y:S04]  /*12aa0*/  STL [R1+0x268], R41 ;  /* 0x0002682901007387 */ /* 0x0001e80000100800 */
[----:B------:R0:W-:Y:S01]  /*12ab0*/  STL [R1+0x308], R51 ;  /* 0x0003083301007387 */ /* 0x0001e20000100800 */
[----:B------:R-:W-:-:S04]  /*12ac0*/  FMUL.FTZ R48, R54, R9 ;  /* 0x0000000936307220 */ /* 0x000fc80000410000 */
[----:B------:R-:W-:Y:S01]  /*12ad0*/  FFMA.FTZ R45, R52, R48, R43 ;  /* 0x00000030342d7223 */ /* 0x000fe2000001002b */
[----:B------:R-:W-:Y:S01]  /*12ae0*/  FADD.FTZ R42, R48, R42 ;  /* 0x0000002a302a7221 */ /* 0x000fe20000010000 */
[----:B------:R-:W-:Y:S02]  /*12af0*/  MOV R48, R41 ;  /* 0x0000002900307202 */ /* 0x000fe40000000f00 */
[----:B--2---:R-:W-:-:S05]  /*12b00*/  SHF.L.U32 R46, R46, 0x10, RZ ;  /* 0x000000102e2e7819 */ /* 0x004fca00000006ff */
[----:B------:R-:W-:-:S04]  /*12b10*/  FADD.FTZ R46, R46, -UR16 ;  /* 0x800000102e2e7e21 */ /* 0x000fc80008010000 */
        /* <DEDUP_REMOVED lines=20> */
[----:B------:R-:W-:-:S05]  /*12c60*/  FMUL.FTZ R48, R44, R43 ;  /* 0x0000002b2c307220 */ /* 0x000fca0000410000 */
[----:B------:R1:W-:Y:S02]  /*12c70*/  STL [R1+0x268], R48 ;  /* 0x0002683001007387 */ /* 0x0003e40000100800 */
.L_x_346:
[----:B0-----:R-:W2:Y:S04]  /*12c80*/  LDL.LU R46, [R1+0x404] ;  /* 0x00040400012e7983 */ /* 0x001ea80000300800 */
[----:B------:R-:W3:Y:S04]  /*12c90*/  LDL.LU R41, [R1+0x3f0] ;  /* 0x0003f00001297983 */ /* 0x000ee80000300800 */
[----:B------:R-:W4:Y:S01]  /*12ca0*/  LDL.LU R44, [R1+0x3f4] ;  /* 0x0003f400012c7983 */ /* 0x000f220000300800 */
[----:B------:R-:W-:Y:S01]  /*12cb0*/  FMUL.FTZ R43, R53, R8 ;  /* 0x00000008352b7220 */ /* 0x000fe20000410000 */
[----:B------:R-:W-:-:S02]  /*12cc0*/  FFMA.FTZ R47, R39, R36, R47 ;  /* 0x00000024272f7223 */ /* 0x000fc4000001002f */
[----:B------:R-:W4:Y:S01]  /*12cd0*/  LDL.LU R50, [R1+0x400] ;  /* 0x0004000001327983 */ /* 0x000f220000300800 */
[----:B------:R-:W-:Y:S01]  /*12ce0*/  FFMA.FTZ R39, R51, R43, R45 ;  /* 0x0000002b33277223 */ /* 0x000fe2000001002d */
[----:B------:R-:W-:Y:S01]  /*12cf0*/  FADD.FTZ R42, R42, R43 ;  /* 0x0000002b2a2a7221 */ /* 0x000fe20000010000 */
[----:B--2---:R-:W-:-:S05]  /*12d00*/  SHF.L.U32 R43, R46, 0x10, RZ ;  /* 0x000000102e2b7819 */ /* 0x004fca00000006ff */
[----:B------:R0:W-:Y:S04]  /*12d10*/  STL [R1+0x258], R43 ;  /* 0x0002582b01007387 */ /* 0x0001e80000100800 */
[----:B------:R2:W5:Y:S01]  /*12d20*/  LDL R51, [R1+0x258] ;  /* 0x0002580001337983 */ /* 0x0005620000100800 */
[----:B---3--:R-:W-:Y:S02]  /*12d30*/  SHF.L.U32 R41, R41, 0x10, RZ ;  /* 0x0000001029297819 */ /* 0x008fe400000006ff */
[----:B----4-:R-:W-:-:S03]  /*12d40*/  SHF.L.U32 R44, R44, 0x10, RZ ;  /* 0x000000102c2c7819 */ /* 0x010fc600000006ff */
[----:B------:R-:W-:Y:S02]  /*12d50*/  FADD.FTZ R41, R41, -UR16 ;  /* 0x8000001029297e21 */ /* 0x000fe40008010000 */
[----:B------:R-:W-:Y:S02]  /*12d60*/  FADD.FTZ R44, R44, -UR16 ;  /* 0x800000102c2c7e21 */ /* 0x000fe40008010000 */
[----:B------:R-:W-:Y:S02]  /*12d70*/  FMUL.FTZ R41, R41, UR12 ;  /* 0x0000000c29297c20 */ /* 0x000fe40008410000 */
[----:B------:R-:W-:-:S03]  /*12d80*/  FMUL.FTZ R46, R44, UR12 ;  /* 0x0000000c2c2e7c20 */ /* 0x000fc60008410000 */
[----:B------:R2:W-:Y:S04]  /*12d90*/  STL [R1+0x300], R41 ;  /* 0x0003002901007387 */ /* 0x0005e80000100800 */
[----:B------:R2:W-:Y:S01]  /*12da0*/  STL [R1+0x304], R46 ;  /* 0x0003042e01007387 */ /* 0x0005e20000100800 */
[----:B------:R-:W-:Y:S01]  /*12db0*/  SHF.L.U32 R52, R50, 0x10, RZ ;  /* 0x0000001032347819 */ /* 0x000fe200000006ff */
[----:B0-----:R-:W-:Y:S01]  /*12dc0*/  FMUL.FTZ R43, R48, R9 ;  /* 0x00000009302b7220 */ /* 0x001fe20000410000 */
[----:B------:R-:W-:Y:S06]  /*12dd0*/  @!P5 BRA `(.L_x_347) ;  /* 0x00000000004cd947 */ /* 0x000fec0003800000 */
[----:B--2---:R-:W-:-:S04]  /*12de0*/  FFMA.FTZ R41, R41, R8, R2 ;  /* 0x0000000829297223 */ /* 0x004fc80000010002 */
        /* <DEDUP_REMOVED lines=18> */
.L_x_347:
[----:B--2---:R-:W2:Y:S01]  /*12f10*/  LDL R41, [R1+0x30c] ;  /* 0x00030c0001297983 */ /* 0x004ea20000100800 */
[----:B------:R-:W-:-:S03]  /*12f20*/  FADD.FTZ R42, R43, R42 ;  /* 0x0000002a2b2a7221 */ /* 0x000fc60000010000 */
[----:B------:R-:W3:Y:S04]  /*12f30*/  LDL.LU R50, [R1+0x3d8] ;  /* 0x0003d80001327983 */ /* 0x000ee80000300800 */
[----:B-1----:R-:W4:Y:S04]  /*12f40*/  LDL.LU R48, [R1+0x3dc] ;  /* 0x0003dc0001307983 */ /* 0x002f280000300800 */
[----:B------:R-:W4:Y:S04]  /*12f50*/  LDL.LU R44, [R1+0x3ec] ;  /* 0x0003ec00012c7983 */ /* 0x000f280000300800 */
[----:B------:R-:W0:Y:S01]  /*12f60*/  LDL.LU R45, [R1+0x3e8] ;  /* 0x0003e800012d7983 */ /* 0x000e220000300800 */
[----:B--2---:R-:W-:-:S03]  /*12f70*/  FFMA.FTZ R39, R41, R43, R39 ;  /* 0x0000002b29277223 */ /* 0x004fc60000010027 */
[----:B------:R-:W2:Y:S01]  /*12f80*/  LDL R43, [R1+0x300] ;  /* 0x00030000012b7983 */ /* 0x000ea20000100800 */
[----:B------:R-:W-:Y:S01]  /*12f90*/  FMUL.FTZ R41, R52, R8 ;  /* 0x0000000834297220 */ /* 0x000fe20000410000 */
[----:B------:R-:W-:Y:S01]  /*12fa0*/  FFMA.FTZ R69, R38, R37, R69 ;  /* 0x0000002526457223 */ /* 0x000fe20000010045 */
[----:B------:R-:W-:Y:S01]  /*12fb0*/  FADD.FTZ R40, R40, R36 ;  /* 0x0000002428287221 */ /* 0x000fe20000010000 */
[----:B---3--:R-:W-:Y:S01]  /*12fc0*/  SHF.L.U32 R36, R50, 0x10, RZ ;  /* 0x0000001032247819 */ /* 0x008fe200000006ff */
[----:B------:R-:W-:-:S04]  /*12fd0*/  FADD.FTZ R38, R42, R41 ;  /* 0x000000292a267221 */ /* 0x000fc80000010000 */
[----:B------:R-:W-:Y:S01]  /*12fe0*/  FADD.FTZ R36, R36, -UR16 ;  /* 0x8000001024247e21 */ /* 0x000fe20008010000 */
[----:B------:R-:W-:Y:S01]  /*12ff0*/  FADD.FTZ R37, R49, R37 ;  /* 0x0000002531257221 */ /* 0x000fe20000010000 */
[----:B--2---:R-:W-:Y:S01]  /*13000*/  FFMA.FTZ R39, R43, R41, R39 ;  /* 0x000000292b277223 */ /* 0x004fe20000010027 */
[----:B----4-:R-:W-:Y:S01]  /*13010*/  SHF.L.U32 R41, R48, 0x10, RZ ;  /* 0x0000001030297819 */ /* 0x010fe200000006ff */
[----:B-----5:R-:W-:-:S04]  /*13020*/  FMUL.FTZ R43, R51, R9 ;  /* 0x00000009332b7220 */ /* 0x020fc80000410000 */
[----:B------:R-:W-:Y:S01]  /*13030*/  FADD.FTZ R41, R41, -UR16 ;  /* 0x8000001029297e21 */ /* 0x000fe20008010000 */
[----:B------:R-:W-:Y:S01]  /*13040*/  FFMA.FTZ R42, R46, R43, R39 ;  /* 0x0000002b2e2a7223 */ /* 0x000fe20000010027 */
[----:B------:R-:W-:Y:S01]  /*13050*/  SHF.L.U32 R39, R44, 0x10, RZ ;  /* 0x000000102c277819 */ /* 0x000fe200000006ff */
[----:B------:R-:W-:Y:S01]  /*13060*/  FMUL.FTZ R46, R36, UR12 ;  /* 0x0000000c242e7c20 */ /* 0x000fe20008410000 */
[----:B------:R-:W-:-:S03]  /*13070*/  FMUL.FTZ R48, R41, UR12 ;  /* 0x0000000c29307c20 */ /* 0x000fc60008410000 */
[----:B------:R1:W-:Y:S04]  /*13080*/  STL [R1+0x270], R39 ;  /* 0x0002702701007387 */ /* 0x0003e80000100800 */
[----:B------:R1:W-:Y:S04]  /*13090*/  STL [R1+0x2fc], R48 ;  /* 0x0002fc3001007387 */ /* 0x0003e80000100800 */
[----:B------:R1:W-:Y:S01]  /*130a0*/  STL [R1+0x2f8], R46 ;  /* 0x0002f82e01007387 */ /* 0x0003e20000100800 */
[----:B------:R-:W-:Y:S01]  /*130b0*/  FADD.FTZ R38, R43, R38 ;  /* 0x000000262b267221 */ /* 0x000fe20000010000 */
[----:B0-----:R-:W-:-:S02]  /*130c0*/  SHF.L.U32 R51, R45, 0x10, RZ ;  /* 0x000000102d337819 */ /* 0x001fc400000006ff */
[----:B------:R-:W-:Y:S01]  /*130d0*/  MOV R43, R39 ;  /* 0x00000027002b7202 */ /* 0x000fe20000000f00 */
[----:B------:R-:W-:Y:S06]  /*130e0*/  @!P5 BRA `(.L_x_348) ;  /* 0x00000000004cd947 */ /* 0x000fec0003800000 */
[----:B------:R-:W-:-:S04]  /*130f0*/  FFMA.FTZ R36, R46, R8, R2 ;  /* 0x000000082e247223 */ /* 0x000fc80000010002 */
[----:B-1----:R-:W-:-:S06]  /*13100*/  FMUL.FTZ R39, R36, -1.4426950216293334961 ;  /* 0xbfb8aa3b24277820 */ /* 0x002fcc0000410000 */
        /* <DEDUP_REMOVED lines=17> */
.L_x_348:
[----:B------:R-:W2:Y:S04]  /*13220*/  LDL.LU R36, [R1+0x3c8] ;  /* 0x0003c80001247983 */ /* 0x000ea80000300800 */
[----:B------:R-:W3:Y:S04]  /*13230*/  LDL.LU R41, [R1+0x3cc] ;  /* 0x0003cc0001297983 */ /* 0x000ee80000300800 */
[----:B------:R-:W4:Y:S04]  /*13240*/  LDL.LU R45, [R1+0x3d0] ;  /* 0x0003d000012d7983 */ /* 0x000f280000300800 */
[----:B------:R-:W5:Y:S01]  /*13250*/  LDL.LU R44, [R1+0x3d4] ;  /* 0x0003d400012c7983 */ /* 0x000f620000300800 */
[----:B-1----:R-:W-:Y:S01]  /*13260*/  FMUL.FTZ R39, R51, R8 ;  /* 0x0000000833277220 */ /* 0x002fe20000410000 */
        /* <DEDUP_REMOVED lines=11> */
[----:B0-----:R-:W-:-:S03]  /*13320*/  FMUL.FTZ R43, R41, UR12 ;  /* 0x0000000c292b7c20 */ /* 0x001fc60008410000 */
        /* <DEDUP_REMOVED lines=21> */
.L_x_349:
        /* <DEDUP_REMOVED lines=23> */
[----:B------:R1:W-:Y:S01]  /*135f0*/  STL [R1+0x2e8], R42 ;  /* 0x0002e82a01007387 */ /* 0x0003e20000100800 */
[----:B------:R-:W-:-:S03]  /*13600*/  MOV R38, R33 ;  /* 0x0000002100267202 */ /* 0x000fc60000000f00 */
        /* <DEDUP_REMOVED lines=20> */
[----:B------:R-:W-:-:S05]  /*13750*/  FMUL.FTZ R38, R36, R35 ;  /* 0x0000002324267220 */ /* 0x000fca0000410000 */
[----:B------:R2:W-:Y:S02]  /*13760*/  STL [R1+0x27c], R38 ;  /* 0x00027c2601007387 */ /* 0x0005e40000100800 */
.L_x_350:
[----:B-1----:R-:W3:Y:S04]  /*13770*/  LDL.LU R33, [R1+0x3a8] ;  /* 0x0003a80001217983 */ /* 0x002ee80000300800 */
[----:B------:R-:W4:Y:S04]  /*13780*/  LDL.LU R36, [R1+0x3ac] ;  /* 0x0003ac0001247983 */ /* 0x000f280000300800 */
[----:B------:R-:W0:Y:S04]  /*13790*/  LDL.LU R39, [R1+0x3b4] ;  /* 0x0003b40001277983 */ /* 0x000e280000300800 */
[----:B------:R-:W5:Y:S01]  /*137a0*/  LDL.LU R41, [R1+0x3b0] ;  /* 0x0003b00001297983 */ /* 0x000f620000300800 */
[----:B------:R-:W-:Y:S01]  /*137b0*/  FMUL.FTZ R35, R48, R8 ;  /* 0x0000000830237220 */ /* 0x000fe20000410000 */
[----:B------:R-:W-:-:S03]  /*137c0*/  FFMA.FTZ R31, R31, R28, R47 ;  /* 0x0000001c1f1f7223 */ /* 0x000fc6000001002f */
[----:B------:R-:W-:Y:S01]  /*137d0*/  FFMA.FTZ R32, R42, R35, R32 ;  /* 0x000000232a207223 */ /* 0x000fe20000010020 */
[----:B------:R-:W-:Y:S01]  /*137e0*/  FADD.FTZ R34, R34, R35 ;  /* 0x0000002322227221 */ /* 0x000fe20000010000 */
[----:B------:R-:W-:Y:S01]  /*137f0*/  FMUL.FTZ R35, R38, R9 ;  /* 0x0000000926237220 */ /* 0x000fe20000410000 */
[----:B---3--:R-:W-:Y:S02]  /*13800*/  SHF.L.U32 R33, R33, 0x10, RZ ;  /* 0x0000001021217819 */ /* 0x008fe400000006ff */
[----:B----4-:R-:W-:-:S03]  /*13810*/  SHF.L.U32 R36, R36, 0x10, RZ ;  /* 0x0000001024247819 */ /* 0x010fc600000006ff */
[----:B------:R-:W-:Y:S02]  /*13820*/  FADD.FTZ R33, R33, -UR16 ;  /* 0x8000001021217e21 */ /* 0x000fe40008010000 */
[----:B------:R-:W-:Y:S01]  /*13830*/  FADD.FTZ R36, R36, -UR16 ;  /* 0x8000001024247e21 */ /* 0x000fe20008010000 */
[----:B0-----:R-:W-:Y:S01]  /*13840*/  SHF.L.U32 R46, R39, 0x10, RZ ;  /* 0x00000010272e7819 */ /* 0x001fe200000006ff */
[----:B------:R-:W-:Y:S02]  /*13850*/  FMUL.FTZ R43, R33, UR12 ;  /* 0x0000000c212b7c20 */ /* 0x000fe40008410000 */
[----:B------:R-:W-:-:S03]  /*13860*/  FMUL.FTZ R39, R36, UR12 ;  /* 0x0000000c24277c20 */ /* 0x000fc60008410000 */
[----:B------:R0:W-:Y:S04]  /*13870*/  STL [R1+0x2e0], R43 ;  /* 0x0002e02b01007387 */ /* 0x0001e80000100800 */
[----:B------:R0:W-:Y:S01]  /*13880*/  STL [R1+0x2e4], R39 ;  /* 0x0002e42701007387 */ /* 0x0001e20000100800 */
[----:B-----5:R-:W-:Y:S01]  /*13890*/  IMAD.U32 R47, R41, 0x10000, RZ ;  /* 0x00010000292f7824 */ /* 0x020fe200078e00ff */
[----:B------:R-:W-:Y:S06]  /*138a0*/  @!P5 BRA `(.L_x_351) ;  /* 0x000000000048d947 */ /* 0x000fec0003800000 */
        /* <DEDUP_REMOVED lines=18> */
.L_x_351:
[----:B------:R-:W3:Y:S04]  /*139d0*/  LDL.LU R42, [R1+0x398] ;  /* 0x00039800012a7983 */ /* 0x000ee80000300800 */
[----:B------:R-:W4:Y:S04]  /*139e0*/  LDL.LU R41, [R1+0x39c] ;  /* 0x00039c0001297983 */ /* 0x000f280000300800 */
[----:B------:R-:W5:Y:S04]  /*139f0*/  LDL.LU R36, [R1+0x3a4] ;  /* 0x0003a40001247983 */ /* 0x000f680000300800 */
[----:B--2---:R-:W2:Y:S01]  /*13a00*/  LDL.LU R38, [R1+0x3a0] ;  /* 0x0003a00001267983 */ /* 0x004ea20000300800 */
        /* <DEDUP_REMOVED lines=11> */
[----:B---3--:R-:W-:Y:S02]  /*13ac0*/  SHF.L.U32 R32, R42, 0x10, RZ ;  /* 0x000000102a207819 */ /* 0x008fe400000006ff */
[----:B----4-:R-:W-:-:S03]  /*13ad0*/  SHF.L.U32 R33, R41, 0x10, RZ ;  /* 0x0000001029217819 */ /* 0x010fc600000006ff */
[----:B------:R-:W-:Y:S02]  /*13ae0*/  FADD.FTZ R32, R32, -UR16 ;  /* 0x8000001020207e21 */ /* 0x000fe40008010000 */
[----:B------:R-:W-:Y:S01]  /*13af0*/  FADD.FTZ R33, R33, -UR16 ;  /* 0x8000001021217e21 */ /* 0x000fe20008010000 */
[----:B-----5:R-:W-:Y:S01]  /*13b00*/  SHF.L.U32 R44, R36, 0x10, RZ ;  /* 0x00000010242c7819 */ /* 0x020fe200000006ff */
[----:B------:R-:W-:Y:S02]  /*13b10*/  FMUL.FTZ R36, R32, UR12 ;  /* 0x0000000c20247c20 */ /* 0x000fe40008410000 */
[----:B------:R-:W-:-:S03]  /*13b20*/  FMUL.FTZ R41, R33, UR12 ;  /* 0x0000000c21297c20 */ /* 0x000fc60008410000 */
[----:B------:R1:W-:Y:S04]  /*13b30*/  STL [R1+0x2d8], R36 ;  /* 0x0002d82401007387 */ /* 0x0003e80000100800 */
[----:B------:R1:W-:Y:S01]  /*13b40*/  STL [R1+0x2dc], R41 ;  /* 0x0002dc2901007387 */ /* 0x0003e20000100800 */
[----:B--2---:R-:W-:Y:S01]  /*13b50*/  SHF.L.U32 R45, R38, 0x10, RZ ;  /* 0x00000010262d7819 */ /* 0x004fe200000006ff */
        /* <DEDUP_REMOVED lines=19> */
.L_x_352:
[----:B------:R-:W2:Y:S04]  /*13c90*/  LDL.LU R29, [R1+0x380] ;  /* 0x00038000011d7983 */ /* 0x000ea80000300800 */
[----:B------:R-:W3:Y:S04]  /*13ca0*/  LDL.LU R33, [R1+0x384] ;  /* 0x0003840001217983 */ /* 0x000ee80000300800 */
[----:B------:R-:W0:Y:S04]  /*13cb0*/  LDL.LU R35, [R1+0x390] ;  /* 0x0003900001237983 */ /* 0x000e280000300800 */
[----:B------:R-:W4:Y:S01]  /*13cc0*/  LDL.LU R34, [R1+0x394] ;  /* 0x0003940001227983 */ /* 0x000f220000300800 */
[----:B------:R-:W-:Y:S01]  /*13cd0*/  FMUL.FTZ R32, R45, R8 ;  /* 0x000000082d207220 */ /* 0x000fe20000410000 */
[----:B------:R-:W-:-:S03]  /*13ce0*/  FFMA.FTZ R31, R27, R24, R31 ;  /* 0x000000181b1f7223 */ /* 0x000fc6000001001f */
[----:B------:R-:W-:Y:S01]  /*13cf0*/  FADD.FTZ R27, R30, R32 ;  /* 0x000000201e1b7221 */ /* 0x000fe20000010000 */
[----:B------:R-:W-:Y:S01]  /*13d00*/  FFMA.FTZ R28, R36, R32, R28 ;  /* 0x00000020241c7223 */ /* 0x000fe2000001001c */
[----:B------:R-:W-:Y:S01]  /*13d10*/  FMUL.FTZ R30, R44, R9 ;  /* 0x000000092c1e7220 */ /* 0x000fe20000410000 */
[----:B--2---:R-:W-:Y:S02]  /*13d20*/  SHF.L.U32 R29, R29, 0x10, RZ ;  /* 0x000000101d1d7819 */ /* 0x004fe400000006ff */
[----:B---3--:R-:W-:-:S03]  /*13d30*/  SHF.L.U32 R33, R33, 0x10, RZ ;  /* 0x0000001021217819 */ /* 0x008fc600000006ff */
[----:B------:R-:W-:Y:S01]  /*13d40*/  FADD.FTZ R29, R29, -UR16 ;  /* 0x800000101d1d7e21 */ /* 0x000fe20008010000 */
[----:B0-----:R-:W-:Y:S01]  /*13d50*/  SHF.L.U32 R43, R35, 0x10, RZ ;  /* 0x00000010232b7819 */ /* 0x001fe200000006ff */
[----:B------:R-:W-:Y:S02]  /*13d60*/  FADD.FTZ R33, R33, -UR16 ;  /* 0x8000001021217e21 */ /* 0x000fe40008010000 */
[----:B------:R-:W-:Y:S01]  /*13d70*/  FMUL.FTZ R39, R29, UR12 ;  /* 0x0000000c1d277c20 */ /* 0x000fe20008410000 */
[----:B----4-:R-:W-:Y:S01]  /*13d80*/  SHF.L.U32 R42, R34, 0x10, RZ ;  /* 0x00000010222a7819 */ /* 0x010fe200000006ff */
[----:B------:R-:W-:-:S03]  /*13d90*/  FMUL.FTZ R35, R33, UR12 ;  /* 0x0000000c21237c20 */ /* 0x000fc60008410000 */
[----:B------:R0:W-:Y:S04]  /*13da0*/  STL [R1+0x2d0], R39 ;  /* 0x0002d02701007387 */ /* 0x0001e80000100800 */
        /* <DEDUP_REMOVED lines=20> */
.L_x_353:
[----:B------:R-:W2:Y:S04]  /*13ef0*/  LDL.LU R38, [R1+0x370] ;  /* 0x0003700001267983 */ /* 0x000ea80000300800 */
[----:B-1----:R-:W3:Y:S04]  /*13f00*/  LDL.LU R36, [R1+0x374] ;  /* 0x0003740001247983 */ /* 0x002ee80000300800 */
[----:B------:R-:W4:Y:S04]  /*13f10*/  LDL.LU R34, [R1+0x378] ;  /* 0x0003780001227983 */ /* 0x000f280000300800 */
[----:B------:R-:W5:Y:S01]  /*13f20*/  LDL.LU R33, [R1+0x37c] ;  /* 0x00037c0001217983 */ /* 0x000f620000300800 */
[----:B------:R-:W-:Y:S01]  /*13f30*/  FFMA.FTZ R28, R41, R30, R28 ;  /* 0x0000001e291c7223 */ /* 0x000fe2000001001c */
[----:B------:R-:W-:Y:S01]  /*13f40*/  FMUL.FTZ R29, R43, R8 ;  /* 0x000000082b1d7220 */ /* 0x000fe20000410000 */
[----:B------:R-:W-:Y:S01]  /*13f50*/  FADD.FTZ R30, R30, R27 ;  /* 0x0000001b1e1e7221 */ /* 0x000fe20000010000 */
[----:B------:R-:W-:Y:S01]  /*13f60*/  FADD.FTZ R27, R40, R24 ;  /* 0x00000018281b7221 */ /* 0x000fe20000010000 */
[----:B------:R-:W-:Y:S01]  /*13f70*/  FMUL.FTZ R32, R42, R9 ;  /* 0x000000092a207220 */ /* 0x000fe20000410000 */
[----:B------:R-:W-:Y:S01]  /*13f80*/  FFMA.FTZ R28, R39, R29, R28 ;  /* 0x0000001d271c7223 */ /* 0x000fe2000001001c */
[----:B------:R-:W-:Y:S01]  /*13f90*/  FADD.FTZ R29, R30, R29 ;  /* 0x0000001d1e1d7221 */ /* 0x000fe20000010000 */
[----:B------:R-:W-:Y:S01]  /*13fa0*/  FFMA.FTZ R26, R26, R25, R69 ;  /* 0x000000191a1a7223 */ /* 0x000fe20000010045 */
        /* <DEDUP_REMOVED lines=32> */
.L_x_354:
[----:B------:R-:W2:Y:S04]  /*141b0*/  LDL.LU R24, [R1+0x214] ;  /* 0x0002140001187983 */ /* 0x000ea80000300800 */
[----:B------:R-:W3:Y:S04]  /*141c0*/  LDL.LU R28, [R1+0x358] ;  /* 0x00035800011c7983 */ /* 0x000ee80000300800 */
[----:B0-----:R-:W4:Y:S04]  /*141d0*/  LDL.LU R35, [R1+0x360] ;  /* 0x0003600001237983 */ /* 0x001f280000300800 */
[----:B------:R-:W5:Y:S04]  /*141e0*/  LDL.LU R33, [R1+0x35c] ;  /* 0x00035c0001217983 */ /* 0x000f680000300800 */
[----:B------:R-:W5:Y:S01]  /*141f0*/  LDL.LU R32, [R1+0x364] ;  /* 0x0003640001207983 */ /* 0x000f620000300800 */
[----:B-1----:R-:W-:-:S04]  /*14200*/  FMUL.FTZ R30, R41, R8 ;  /* 0x00000008291e7220 */ /* 0x002fc80000410000 */
[----:B------:R-:W-:Y:S01]  /*14210*/  FFMA.FTZ R25, R34, R30, R25 ;  /* 0x0000001e22197223 */ /* 0x000fe20000010019 */
[----:B------:R-:W-:Y:S01]  /*14220*/  FADD.FTZ R29, R29, R30 ;  /* 0x0000001e1d1d7221 */ /* 0x000fe20000010000 */
[----:B------:R-:W-:Y:S01]  /*14230*/  FMUL.FTZ R30, R40, R9 ;  /* 0x00000009281e7220 */ /* 0x000fe20000410000 */
[----:B--2---:R-:W-:Y:S01]  /*14240*/  FFMA.FTZ R24, R24, R22, R31 ;  /* 0x0000001618187223 */ /* 0x004fe2000001001f */
        /* <DEDUP_REMOVED lines=8> */
[----:B-----5:R-:W-:Y:S02]  /*142d0*/  SHF.L.U32 R39, R33, 0x10, RZ ;  /* 0x0000001021277819 */ /* 0x020fe400000006ff */
[----:B------:R-:W-:Y:S01]  /*142e0*/  SHF.L.U32 R38, R32, 0x10, RZ ;  /* 0x0000001020267819 */ /* 0x000fe200000006ff */
        /* <DEDUP_REMOVED lines=19> */
.L_x_355:
[----:B------:R-:W2:Y:S04]  /*14420*/  LDL R28, [R1+0x2cc] ;  /* 0x0002cc00011c7983 */ /* 0x000ea80000100800 */
[----:B------:R-:W3:Y:S04]  /*14430*/  LDL.LU R36, [R1+0x354] ;  /* 0x0003540001247983 */ /* 0x000ee80000300800 */
[----:B------:R-:W4:Y:S04]  /*14440*/  LDL.LU R35, [R1+0x368] ;  /* 0x0003680001237983 */ /* 0x000f280000300800 */
[----:B------:R-:W5:Y:S04]  /*14450*/  LDL.LU R31, [R1+0x210] ;  /* 0x00021000011f7983 */ /* 0x000f680000300800 */
[----:B------:R-:W5:Y:S04]  /*14460*/  LDL.LU R33, [R1+0x36c] ;  /* 0x00036c0001217983 */ /* 0x000f680000300800 */
[----:B------:R-:W5:Y:S01]  /*14470*/  LDL.LU R32, [R1+0x528] ;  /* 0x0005280001207983 */ /* 0x000f620000300800 */
[----:B------:R-:W-:Y:S01]  /*14480*/  FADD.FTZ R29, R30, R29 ;  /* 0x0000001d1e1d7221 */ /* 0x000fe20000010000 */
[----:B------:R-:W-:Y:S01]  /*14490*/  FADD.FTZ R22, R27, R22 ;  /* 0x000000161b167221 */ /* 0x000fe20000010000 */
[----:B--2---:R-:W-:Y:S01]  /*144a0*/  FFMA.FTZ R25, R28, R30, R25 ;  /* 0x0000001e1c197223 */ /* 0x004fe20000010019 */
[----:B------:R-:W-:-:S04]  /*144b0*/  FMUL.FTZ R28, R39, R8 ;  /* 0x00000008271c7220 */ /* 0x000fc80000410000 */
[----:B------:R-:W-:Y:S01]  /*144c0*/  FFMA.FTZ R25, R69, R28, R25 ;  /* 0x0000001c45197223 */ /* 0x000fe20000010019 */
[----:B------:R-:W-:Y:S01]  /*144d0*/  FADD.FTZ R28, R29, R28 ;  /* 0x0000001c1d1c7221 */ /* 0x000fe20000010000 */
[----:B---3--:R-:W-:Y:S02]  /*144e0*/  SHF.L.U32 R29, R36, 0x10, RZ ;  /* 0x00000010241d7819 */ /* 0x008fe400000006ff */
[----:B----4-:R-:W-:-:S03]  /*144f0*/  SHF.L.U32 R30, R35, 0x10, RZ ;  /* 0x00000010231e7819 */ /* 0x010fc600000006ff */
[----:B------:R-:W-:Y:S01]  /*14500*/  FADD.FTZ R29, R29, -UR16 ;  /* 0x800000101d1d7e21 */ /* 0x000fe20008010000 */
[----:B-----5:R-:W-:Y:S01]  /*14510*/  FFMA.FTZ R26, R31, R23, R26 ;  /* 0x000000171f1a7223 */ /* 0x020fe2000001001a */
[----:B------:R-:W-:Y:S01]  /*14520*/  FADD.FTZ R30, R30, -UR16 ;  /* 0x800000101e1e7e21 */ /* 0x000fe20008010000 */
[----:B------:R-:W-:Y:S01]  /*14530*/  FADD.FTZ R23, R37, R23 ;  /* 0x0000001725177221 */ /* 0x000fe20000010000 */
[----:B------:R-:W-:Y:S01]  /*14540*/  SHF.L.U32 R37, R33, 0x10, RZ ;  /* 0x0000001021257819 */ /* 0x000fe200000006ff */
[----:B------:R-:W-:Y:S01]  /*14550*/  FMUL.FTZ R33, R29, UR12 ;  /* 0x0000000c1d217c20 */ /* 0x000fe20008410000 */
[----:B------:R-:W-:-:S04]  /*14560*/  FMUL.FTZ R30, R30, UR12 ;  /* 0x0000000c1e1e7c20 */ /* 0x000fc80008410000 */
[----:B------:R1:W-:Y:S04]  /*14570*/  STL [R1+0x2b0], R33 ;  /* 0x0002b02101007387 */ /* 0x0003e80000100800 */
[----:B------:R1:W-:Y:S01]  /*14580*/  STL [R1+0x2b4], R30 ;  /* 0x0002b41e01007387 */ /* 0x0003e20000100800 */
[----:B------:R-:W-:Y:S01]  /*14590*/  FMUL.FTZ R31, R38, R9 ;  /* 0x00000009261f7220 */ /* 0x000fe20000410000 */
[----:B------:R-:W-:-:S03]  /*145a0*/  SHF.L.U32 R36, R32, 0x10, RZ ;  /* 0x0000001020247819 */ /* 0x000fc600000006ff */
[----:B------:R-:W-:Y:S01]  /*145b0*/  FFMA.FTZ R27, R34, R31, R25 ;  /* 0x0000001f221b7223 */ /* 0x000fe20000010019 */
[----:B------:R-:W-:Y:S01]  /*145c0*/  FADD.FTZ R28, R31, R28 ;  /* 0x0000001c1f1c7221 */ /* 0x000fe20000010000 */
        /* <DEDUP_REMOVED lines=19> */
.L_x_356:
[----:B------:R-:W2:Y:S04]  /*14700*/  LDL.LU R29, [R1+0x52c] ;  /* 0x00052c00011d7983 */ /* 0x000ea80000300800 */
[----:B------:R-:W3:Y:S04]  /*14710*/  LDL.LU R25, [R1+0x544] ;  /* 0x0005440001197983 */ /* 0x000ee80000300800 */
[----:B------:R-:W4:Y:S04]  /*14720*/  LDL.LU R32, [R1+0x53c] ;  /* 0x00053c0001207983 */ /* 0x000f280000300800 */
[----:B0-----:R-:W5:Y:S04]  /*14730*/  LDL.LU R34, [R1+0x21c] ;  /* 0x00021c0001227983 */ /* 0x001f680000300800 */
[----:B------:R-:W5:Y:S01]  /*14740*/  LDL.LU R31, [R1+0x554] ;  /* 0x00055400011f7983 */ /* 0x000f620000300800 */
[----:B-1----:R-:W-:-:S04]  /*14750*/  FMUL.FTZ R30, R37, R8 ;  /* 0x00000008251e7220 */ /* 0x002fc80000410000 */
[----:B------:R-:W-:Y:S01]  /*14760*/  FFMA.FTZ R27, R33, R30, R27 ;  /* 0x0000001e211b7223 */ /* 0x000fe2000001001b */
[----:B------:R-:W-:Y:S01]  /*14770*/  FADD.FTZ R28, R28, R30 ;  /* 0x0000001e1c1c7221 */ /* 0x000fe20000010000 */
[----:B--2---:R-:W-:Y:S02]  /*14780*/  SHF.L.U32 R29, R29, 0x10, RZ ;  /* 0x000000101d1d7819 */ /* 0x004fe400000006ff */
[----:B---3--:R-:W-:-:S03]  /*14790*/  SHF.L.U32 R25, R25, 0x10, RZ ;  /* 0x0000001019197819 */ /* 0x008fc600000006ff */
[----:B------:R-:W-:Y:S02]  /*147a0*/  FADD.FTZ R29, R29, -UR16 ;  /* 0x800000101d1d7e21 */ /* 0x000fe40008010000 */
[----:B------:R-:W-:Y:S01]  /*147b0*/  FADD.FTZ R25, R25, -UR16 ;  /* 0x8000001019197e21 */ /* 0x000fe20008010000 */
[----:B----4-:R-:W-:Y:S01]  /*147c0*/  SHF.L.U32 R35, R32, 0x10, RZ ;  /* 0x0000001020237819 */ /* 0x010fe200000006ff */
[----:B------:R-:W-:Y:S02]  /*147d0*/  FMUL.FTZ R30, R29, UR12 ;  /* 0x0000000c1d1e7c20 */ /* 0x000fe40008410000 */
[----:B------:R-:W-:-:S03]  /*147e0*/  FMUL.FTZ R32, R25, UR12 ;  /* 0x0000000c19207c20 */ /* 0x000fc60008410000 */
[----:B------:R0:W-:Y:S04]  /*147f0*/  STL [R1+0x2ac], R30 ;  /* 0x0002ac1e01007387 */ /* 0x0001e80000100800 */
[----:B------:R0:W-:Y:S01]  /*14800*/  STL [R1+0x2a8], R32 ;  /* 0x0002a82001007387 */ /* 0x0001e20000100800 */
[----:B-----5:R-:W-:Y:S01]  /*14810*/  FFMA.FTZ R24, R34, R20, R24 ;  /* 0x0000001422187223 */ /* 0x020fe20000010018 */
[----:B------:R-:W-:Y:S01]  /*14820*/  SHF.L.U32 R34, R31, 0x10, RZ ;  /* 0x000000101f227819 */ /* 0x000fe200000006ff */
[----:B------:R-:W-:Y:S01]  /*14830*/  FMUL.FTZ R29, R36, R9 ;  /* 0x00000009241d7220 */ /* 0x000fe20000410000 */
        /* <DEDUP_REMOVED lines=19> */
.L_x_357:
[----:B------:R-:W2:Y:S01]  /*14970*/  LDL R25, [R1+0x2b4] ;  /* 0x0002b40001197983 */ /* 0x000ea20000100800 */
[----:B------:R-:W-:Y:S01]  /*14980*/  FADD.FTZ R28, R29, R28 ;  /* 0x0000001c1d1c7221 */ /* 0x000fe20000010000 */
[----:B------:R-:W-:Y:S02]  /*14990*/  FADD.FTZ R22, R22, R20 ;  /* 0x0000001416167221 */ /* 0x000fe40000010000 */
[----:B------:R-:W3:Y:S04]  /*149a0*/  LDL.LU R20, [R1+0x218] ;  /* 0x0002180001147983 */ /* 0x000ee80000300800 */
[----:B------:R-:W4:Y:S04]  /*149b0*/  LDL.LU R69, [R1+0x55c] ;  /* 0x00055c0001457983 */ /* 0x000f280000300800 */
[----:B------:R-:W5:Y:S04]  /*149c0*/  LDL.LU R33, [R1+0x574] ;  /* 0x0005740001217983 */ /* 0x000f680000300800 */
[----:B------:R-:W5:Y:S04]  /*149d0*/  LDL.LU R31, [R1+0x578] ;  /* 0x00057800011f7983 */ /* 0x000f680000300800 */
[----:B0-----:R-:W5:Y:S01]  /*149e0*/  LDL.LU R30, [R1+0x57c] ;  /* 0x00057c00011e7983 */ /* 0x001f620000300800 */
[----:B--2---:R-:W-:Y:S01]  /*149f0*/  FFMA.FTZ R27, R25, R29, R27 ;  /* 0x0000001d191b7223 */ /* 0x004fe2000001001b */
[----:B------:R-:W-:-:S02]  /*14a00*/  FMUL.FTZ R25, R35, R8 ;  /* 0x0000000823197220 */ /* 0x000fc40000410000 */
[----:B------:R-:W2:Y:S01]  /*14a10*/  LDL R29, [R1+0x2ac] ;  /* 0x0002ac00011d7983 */ /* 0x000ea20000100800 */
[----:B---3--:R-:W-:Y:S01]  /*14a20*/  FFMA.FTZ R26, R20, R21, R26 ;  /* 0x00000015141a7223 */ /* 0x008fe2000001001a */
[----:B----4-:R-:W-:-:S05]  /*14a30*/  SHF.L.U32 R20, R69, 0x10, RZ ;  /* 0x0000001045147819 */ /* 0x010fca00000006ff */
[----:B------:R-:W-:Y:S01]  /*14a40*/  FADD.FTZ R20, R20, -UR16 ;  /* 0x8000001014147e21 */ /* 0x000fe20008010000 */
[----:B------:R-:W-:Y:S01]  /*14a50*/  FADD.FTZ R23, R23, R21 ;  /* 0x0000001517177221 */ /* 0x000fe20000010000 */
[----:B--2---:R-:W-:Y:S01]  /*14a60*/  FFMA.FTZ R27, R29, R25, R27 ;  /* 0x000000191d1b7223 */ /* 0x004fe2000001001b */
[----:B------:R-:W-:Y:S01]  /*14a70*/  FADD.FTZ R25, R28, R25 ;  /* 0x000000191c197221 */ /* 0x000fe20000010000 */
[----:B-----5:R-:W-:Y:S02]  /*14a80*/  SHF.L.U32 R28, R33, 0x10, RZ ;  /* 0x00000010211c7819 */ /* 0x020fe400000006ff */
[----:B------:R-:W-:-:S03]  /*14a90*/  SHF.L.U32 R33, R31, 0x10, RZ ;  /* 0x000000101f217819 */ /* 0x000fc600000006ff */
[----:B------:R-:W-:Y:S01]  /*14aa0*/  FADD.FTZ R28, R28, -UR16 ;  /* 0x800000101c1c7e21 */ /* 0x000fe20008010000 */
[----:B------:R-:W-:-:S03]  /*14ab0*/  FMUL.FTZ R31, R20, UR12 ;  /* 0x0000000c141f7c20 */ /* 0x000fc60008410000 */
[----:B------:R-:W-:Y:S02]  /*14ac0*/  FMUL.FTZ R28, R28, UR12 ;  /* 0x0000000c1c1c7c20 */ /* 0x000fe40008410000 */
[----:B------:R0:W-:Y:S04]  /*14ad0*/  STL [R1+0x2a4], R31 ;  /* 0x0002a41f01007387 */ /* 0x0001e80000100800 */
[----:B------:R0:W-:Y:S01]  /*14ae0*/  STL [R1+0x2a0], R28 ;  /* 0x0002a01c01007387 */ /* 0x0001e20000100800 */
[----:B------:R-:W-:-:S04]  /*14af0*/  FMUL.FTZ R29, R34, R9 ;  /* 0x00000009221d7220 */ /* 0x000fc80000410000 */
[----:B------:R-:W-:Y:S01]  /*14b00*/  FFMA.FTZ R27, R32, R29, R27 ;  /* 0x0000001d201b7223 */ /* 0x000fe2000001001b */
[----:B------:R-:W-:Y:S01]  /*14b10*/  FADD.FTZ R25, R29, R25 ;  /* 0x000000191d197221 */ /* 0x000fe20000010000 */
        /* <DEDUP_REMOVED lines=20> */
.L_x_358:
[----:B------:R-:W2:Y:S04]  /*14c60*/  LDL.LU R21, [R1+0x580] ;  /* 0x0005800001157983 */ /* 0x000ea80000300800 */
[----:B------:R-:W3:Y:S04]  /*14c70*/  LDL.LU R20, [R1+0x598] ;  /* 0x0005980001147983 */ /* 0x000ee80000300800 */
[----:B------:R-:W4:Y:S04]  /*14c80*/  LDL.LU R69, [R1+0x220] ;  /* 0x0002200001457983 */ /* 0x000f280000300800 */
[----:B------:R-:W5:Y:S04]  /*14c90*/  LDL.LU R30, [R1+0x584] ;  /* 0x00058400011e7983 */ /* 0x000f680000300800 */
[----:B------:R-:W5:Y:S01]  /*14ca0*/  LDL.LU R29, [R1+0x59c] ;  /* 0x00059c00011d7983 */ /* 0x000f620000300800 */
[----:B0-----:R-:W-:-:S04]  /*14cb0*/  FMUL.FTZ R28, R33, R8 ;  /* 0x00000008211c7220 */ /* 0x001fc80000410000 */
[----:B------:R-:W-:Y:S01]  /*14cc0*/  FFMA.FTZ R27, R31, R28, R27 ;  /* 0x0000001c1f1b7223 */ /* 0x000fe2000001001b */
[----:B------:R-:W-:Y:S01]  /*14cd0*/  FADD.FTZ R25, R25, R28 ;  /* 0x0000001c19197221 */ /* 0x000fe20000010000 */
[----:B--2---:R-:W-:Y:S02]  /*14ce0*/  SHF.L.U32 R21, R21, 0x10, RZ ;  /* 0x0000001015157819 */ /* 0x004fe400000006ff */
[----:B---3--:R-:W-:-:S03]  /*14cf0*/  SHF.L.U32 R20, R20, 0x10, RZ ;  /* 0x0000001014147819 */ /* 0x008fc600000006ff */
[----:B------:R-:W-:Y:S02]  /*14d00*/  FADD.FTZ R21, R21, -UR16 ;  /* 0x8000001015157e21 */ /* 0x000fe40008010000 */
[----:B------:R-:W-:Y:S01]  /*14d10*/  FADD.FTZ R20, R20, -UR16 ;  /* 0x8000001014147e21 */ /* 0x000fe20008010000 */
[----:B----4-:R-:W-:Y:S01]  /*14d20*/  FFMA.FTZ R24, R69, R18, R24 ;  /* 0x0000001245187223 */ /* 0x010fe20000010018 */
[----:B------:R-:W-:Y:S02]  /*14d30*/  FMUL.FTZ R28, R21, UR12 ;  /* 0x0000000c151c7c20 */ /* 0x000fe40008410000 */
[----:B------:R-:W-:-:S03]  /*14d40*/  FMUL.FTZ R69, R20, UR12 ;  /* 0x0000000c14457c20 */ /* 0x000fc60008410000 */
[----:B------:R0:W-:Y:S04]  /*14d50*/  STL [R1+0x29c], R28 ;  /* 0x00029c1c01007387 */ /* 0x0001e80000100800 */
[----:B------:R0:W-:Y:S01]  /*14d60*/  STL [R1+0x298], R69 ;  /* 0x0002984501007387 */ /* 0x0001e20000100800 */
[----:B-----5:R-:W-:Y:S01]  /*14d70*/  SHF.L.U32 R31, R30, 0x10, RZ ;  /* 0x000000101e1f7819 */ /* 0x020fe200000006ff */
[----:B------:R-:W-:Y:S01]  /*14d80*/  FMUL.FTZ R21, R32, R9 ;  /* 0x0000000920157220 */ /* 0x000fe20000410000 */
[----:B------:R-:W-:Y:S01]  /*14d90*/  SHF.L.U32 R30, R29, 0x10, RZ ;  /* 0x000000101d1e7819 */ /* 0x000fe200000006ff */
        /* <DEDUP_REMOVED lines=19> */
.L_x_359:
[----:B------:R-:W2:Y:S01]  /*14ed0*/  LDL R20, [R1+0x2a0] ;  /* 0x0002a00001147983 */ /* 0x000ea20000100800 */
[----:B------:R-:W-:-:S03]  /*14ee0*/  FADD.FTZ R25, R21, R25 ;  /* 0x0000001915197221 */ /* 0x000fc60000010000 */
[----:B------:R-:W3:Y:S04]  /*14ef0*/  LDL.LU R29, [R1+0x5b8] ;  /* 0x0005b800011d7983 */ /* 0x000ee80000300800 */
[----:B0-----:R-:W4:Y:S01]  /*14f00*/  LDL.LU R28, [R1+0x5bc] ;  /* 0x0005bc00011c7983 */ /* 0x001f220000300800 */
[----:B--2---:R-:W-:Y:S01]  /*14f10*/  FFMA.FTZ R27, R20, R21, R27 ;  /* 0x00000015141b7223 */ /* 0x004fe2000001001b */
[----:B------:R-:W-:Y:S02]  /*14f20*/  FMUL.FTZ R20, R31, R8 ;  /* 0x000000081f147220 */ /* 0x000fe40000410000 */
[----:B------:R-:W2:Y:S01]  /*14f30*/  LDL.LU R21, [R1+0x224] ;  /* 0x0002240001157983 */ /* 0x000ea20000300800 */
[----:B------:R-:W-:-:S03]  /*14f40*/  FADD.FTZ R22, R22, R18 ;  /* 0x0000001216167221 */ /* 0x000fc60000010000 */
[----:B------:R-:W5:Y:S01]  /*14f50*/  LDL.LU R18, [R1+0x5a0] ;  /* 0x0005a00001127983 */ /* 0x000f620000300800 */
[----:B--2---:R-:W-:-:S03]  /*14f60*/  FFMA.FTZ R21, R21, R19, R26 ;  /* 0x0000001315157223 */ /* 0x004fc6000001001a */
[----:B------:R-:W2:Y:S02]  /*14f70*/  LDL R26, [R1+0x29c] ;  /* 0x00029c00011a7983 */ /* 0x000ea40000100800 */
[----:B--2---:R-:W-:Y:S01]  /*14f80*/  FFMA.FTZ R27, R26, R20, R27 ;  /* 0x000000141a1b7223 */ /* 0x004fe2000001001b */
[----:B------:R-:W-:Y:S02]  /*14f90*/  FADD.FTZ R20, R25, R20 ;  /* 0x0000001419147221 */ /* 0x000fe40000010000 */
[----:B------:R-:W2:Y:S01]  /*14fa0*/  LDL.LU R25, [R1+0x5a4] ;  /* 0x0005a40001197983 */ /* 0x000ea20000300800 */
[----:B-----5:R-:W-:Y:S01]  /*14fb0*/  SHF.L.U32 R18, R18, 0x10, RZ ;  /* 0x0000001012127819 */ /* 0x020fe200000006ff */
[----:B------:R-:W-:Y:S01]  /*14fc0*/  FMUL.FTZ R26, R30, R9 ;  /* 0x000000091e1a7220 */ /* 0x000fe20000410000 */
[----:B------:R-:W-:Y:S01]  /*14fd0*/  FADD.FTZ R23, R23, R19 ;  /* 0x0000001317177221 */ /* 0x000fe20000010000 */
[----:B---3--:R-:W-:Y:S02]  /*14fe0*/  SHF.L.U32 R29, R29, 0x10, RZ ;  /* 0x000000101d1d7819 */ /* 0x008fe400000006ff */
[----:B------:R-:W-:Y:S01]  /*14ff0*/  FADD.FTZ R18, R18, -UR16 ;  /* 0x8000001012127e21 */ /* 0x000fe20008010000 */
[----:B------:R-:W-:Y:S01]  /*15000*/  FFMA.FTZ R27, R69, R26, R27 ;  /* 0x0000001a451b7223 */ /* 0x000fe2000001001b */
[----:B------:R-:W-:Y:S01]  /*15010*/  FADD.FTZ R20, R26, R20 ;  /* 0x000000141a147221 */ /* 0x000fe20000010000 */
[----:B----4-:R-:W-:Y:S01]  /*15020*/  SHF.L.U32 R28, R28, 0x10, RZ ;  /* 0x000000101c1c7819 */ /* 0x010fe200000006ff */
[----:B------:R-:W-:-:S05]  /*15030*/  FMUL.FTZ R18, R18, UR12 ;  /* 0x0000000c12127c20 */ /* 0x000fca0008410000 */
[----:B------:R0:W-:Y:S01]  /*15040*/  STL [R1+0x294], R18 ;  /* 0x0002941201007387 */ /* 0x0001e20000100800 */
        /* <DEDUP_REMOVED lines=23> */
.L_x_360:
[----:B0-----:R-:W2:Y:S04]  /*151c0*/  LDL.LU R18, [R1+0x22c] ;  /* 0x00022c0001127983 */ /* 0x001ea80000300800 */
[----:B------:R-:W3:Y:S04]  /*151d0*/  LDL.LU R25, [R1+0x5c0] ;  /* 0x0005c00001197983 */ /* 0x000ee80000300800 */
[----:B------:R-:W4:Y:S04]  /*151e0*/  LDL.LU R19, [R1+0x5e8] ;  /* 0x0005e80001137983 */ /* 0x000f280000300800 */
[----:B------:R-:W5:Y:S01]  /*151f0*/  LDL.LU R69, [R1+0x5ec] ;  /* 0x0005ec0001457983 */ /* 0x000f620000300800 */
[----:B--2---:R-:W-:-:S03]  /*15200*/  FFMA.FTZ R18, R18, R16, R24 ;  /* 0x0000001012127223 */ /* 0x004fc60000010018 */
[----:B------:R-:W2:Y:S01]  /*15210*/  LDL R24, [R1+0x294] ;  /* 0x0002940001187983 */ /* 0x000ea20000100800 */
[----:B------:R-:W-:Y:S01]  /*15220*/  FMUL.FTZ R26, R29, R8 ;  /* 0x000000081d1a7220 */ /* 0x000fe20000410000 */
[----:B---3--:R-:W-:Y:S01]  /*15230*/  SHF.L.U32 R25, R25, 0x10, RZ ;  /* 0x0000001019197819 */ /* 0x008fe200000006ff */
[----:B----4-:R-:W-:-:S04]  /*15240*/  IMAD.U32 R19, R19, 0x10000, RZ ;  /* 0x0001000013137824 */ /* 0x010fc800078e00ff */
[----:B------:R-:W-:Y:S01]  /*15250*/  FADD.FTZ R25, R25, -UR16 ;  /* 0x8000001019197e21 */ /* 0x000fe20008010000 */
[----:B------:R-:W-:Y:S01]  /*15260*/  FADD.FTZ R20, R20, R26 ;  /* 0x0000001a14147221 */ /* 0x000fe20000010000 */
[----:B------:R-:W-:-:S04]  /*15270*/  FADD.FTZ R19, R19, -UR16 ;  /* 0x8000001013137e21 */ /* 0x000fc80008010000 */
[----:B------:R-:W-:-:S05]  /*15280*/  FMUL.FTZ R19, R19, UR12 ;  /* 0x0000000c13137c20 */ /* 0x000fca0008410000 */
[----:B------:R0:W-:Y:S01]  /*15290*/  STL [R1+0x288], R19 ;  /* 0x0002881301007387 */ /* 0x0001e20000100800 */
[----:B--2---:R-:W-:-:S03]  /*152a0*/  FFMA.FTZ R24, R24, R26, R27 ;  /* 0x0000001a18187223 */ /* 0x004fc6000001001b */
[----:B------:R-:W2:Y:S01]  /*152b0*/  LDL.LU R27, [R1+0x5e4] ;  /* 0x0005e400011b7983 */ /* 0x000ea20000300800 */
[----:B-----5:R-:W-:Y:S01]  /*152c0*/  SHF.L.U32 R26, R69, 0x10, RZ ;  /* 0x00000010451a7819 */ /* 0x020fe200000006ff */
[----:B------:R-:W-:-:S05]  /*152d0*/  FMUL.FTZ R69, R25, UR12 ;  /* 0x0000000c19457c20 */ /* 0x000fca0008410000 */
[----:B------:R0:W-:Y:S01]  /*152e0*/  STL [R1+0x28c], R69 ;  /* 0x00028c4501007387 */ /* 0x0001e20000100800 */
[----:B------:R-:W-:Y:S01]  /*152f0*/  FMUL.FTZ R25, R28, R9 ;  /* 0x000000091c197220 */ /* 0x000fe20000410000 */
[----:B--2---:R-:W-:Y:S01]  /*15300*/  SHF.L.U32 R27, R27, 0x10, RZ ;  /* 0x000000101b1b7819 */ /* 0x004fe200000006ff */
        /* <DEDUP_REMOVED lines=20> */
.L_x_361:
[----:B------:R-:W-:Y:S01]  /*15450*/  FADD.FTZ R22, R22, R16 ;  /* 0x0000001016167221 */ /* 0x000fe20000010000 */
[----:B------:R-:W2:Y:S04]  /*15460*/  LDL R19, [R1+0x290] ;  /* 0x0002900001137983 */ /* 0x000ea80000100800 */
[----:B------:R0:W-:Y:S04]  /*15470*/  STL [R1+0x210], R22 ;  /* 0x0002101601007387 */ /* 0x0001e80000100800 */
[----:B------:R-:W3:Y:S04]  /*15480*/  LDL.LU R16, [R1+0x228] ;  /* 0x0002280001107983 */ /* 0x000ee80000300800 */
[----:B------:R-:W4:Y:S01]  /*15490*/  LDL.LU R69, [R1+0x5f8] ;  /* 0x0005f80001457983 */ /* 0x000f220000300800 */
[----:B------:R-:W-:-:S03]  /*154a0*/  FADD.FTZ R20, R25, R20 ;  /* 0x0000001419147221 */ /* 0x000fc60000010000 */
[----:B0-----:R-:W5:Y:S01]  /*154b0*/  LDL R22, [R1+0x28c] ;  /* 0x00028c0001167983 */ /* 0x001f620000100800 */
[----:B--2---:R-:W-:Y:S01]  /*154c0*/  FFMA.FTZ R24, R19, R25, R24 ;  /* 0x0000001913187223 */ /* 0x004fe20000010018 */
[----:B------:R-:W-:Y:S02]  /*154d0*/  FMUL.FTZ R19, R27, R8 ;  /* 0x000000081b137220 */ /* 0x000fe40000410000 */
[----:B------:R-:W2:Y:S01]  /*154e0*/  LDL.LU R25, [R1+0x5f4] ;  /* 0x0005f40001197983 */ /* 0x000ea20000300800 */
[----:B---3--:R-:W-:-:S03]  /*154f0*/  FFMA.FTZ R16, R16, R17, R21 ;  /* 0x0000001110107223 */ /* 0x008fc60000010015 */
[----:B------:R-:W3:Y:S01]  /*15500*/  LDL.LU R21, [R1+0x5f0] ;  /* 0x0005f00001157983 */ /* 0x000ee20000300800 */
[----:B-----5:R-:W-:Y:S01]  /*15510*/  FFMA.FTZ R24, R22, R19, R24 ;  /* 0x0000001316187223 */ /* 0x020fe20000010018 */
[----:B------:R-:W-:Y:S02]  /*15520*/  FADD.FTZ R19, R20, R19 ;  /* 0x0000001314137221 */ /* 0x000fe40000010000 */
[----:B------:R-:W5:Y:S01]  /*15530*/  LDL.LU R20, [R1+0x274] ;  /* 0x0002740001147983 */ /* 0x000f620000300800 */
[----:B------:R-:W-:-:S03]  /*15540*/  FADD.FTZ R17, R23, R17 ;  /* 0x0000001117117221 */ /* 0x000fc60000010000 */
[----:B------:R-:W4:Y:S01]  /*15550*/  LDL R23, [R1+0x288] ;  /* 0x0002880001177983 */ /* 0x000f220000100800 */
[----:B------:R-:W-:-:S04]  /*15560*/  FMUL.FTZ R22, R26, R9 ;  /* 0x000000091a167220 */ /* 0x000fc80000410000 */
[----:B------:R-:W-:Y:S01]  /*15570*/  FADD.FTZ R19, R22, R19 ;  /* 0x0000001316137221 */ /* 0x000fe20000010000 */
[----:B---3--:R-:W-:Y:S02]  /*15580*/  SHF.L.U32 R21, R21, 0x10, RZ ;  /* 0x0000001015157819 */ /* 0x008fe400000006ff */
[----:B-----5:R-:W-:-:S03]  /*15590*/  SHF.L.U32 R20, R20, 0x10, RZ ;  /* 0x0000001014147819 */ /* 0x020fc600000006ff */
[----:B------:R-:W-:Y:S02]  /*155a0*/  FADD.FTZ R21, R21, -UR16 ;  /* 0x8000001015157e21 */ /* 0x000fe40008010000 */
[----:B------:R-:W-:Y:S01]  /*155b0*/  FADD.FTZ R20, R20, -UR16 ;  /* 0x8000001014147e21 */ /* 0x000fe20008010000 */
[----:B----4-:R-:W-:Y:S01]  /*155c0*/  FFMA.FTZ R23, R23, R22, R24 ;  /* 0x0000001617177223 */ /* 0x010fe20000010018 */
[----:B------:R-:W-:Y:S02]  /*155d0*/  FMUL.FTZ R22, R21, UR12 ;  /* 0x0000000c15167c20 */ /* 0x000fe40008410000 */
[----:B------:R-:W-:-:S03]  /*155e0*/  FMUL.FTZ R20, R20, UR12 ;  /* 0x0000000c14147c20 */ /* 0x000fc60008410000 */
[----:B------:R0:W-:Y:S04]  /*155f0*/  STL [R1+0x280], R22 ;  /* 0x0002801601007387 */ /* 0x0001e80000100800 */
[----:B------:R0:W-:Y:S01]  /*15600*/  STL [R1+0x284], R20 ;  /* 0x0002841401007387 */ /* 0x0001e20000100800 */
[----:B--2---:R-:W-:Y:S02]  /*15610*/  SHF.L.U32 R25, R25, 0x10, RZ ;  /* 0x0000001019197819 */ /* 0x004fe400000006ff */
[----:B------:R-:W-:Y:S01]  /*15620*/  SHF.L.U32 R24, R69, 0x10, RZ ;  /* 0x0000001045187819 */ /* 0x000fe200000006ff */
        /* <DEDUP_REMOVED lines=19> */
.L_x_362:
[----:B------:R1:W-:Y:S04]  /*15760*/  STL [R1+0x670], R0 ;  /* 0x0006700001007387 */ /* 0x0003e80000100800 */
[----:B0-----:R-:W2:Y:S04]  /*15770*/  LDL.LU R20, [R1+0x240] ;  /* 0x0002400001147983 */ /* 0x001ea80000300800 */
[----:B------:R-:W3:Y:S04]  /*15780*/  LDL.LU R21, [R1+0x608] ;  /* 0x0006080001157983 */ /* 0x000ee80000300800 */
[----:B-1----:R-:W4:Y:S04]  /*15790*/  LDL.LU R0, [R1+0x230] ;  /* 0x0002300001007983 */ /* 0x002f280000300800 */
[----:B------:R-:W3:Y:S01]  /*157a0*/  LDL.LU R69, [R1+0x614] ;  /* 0x0006140001457983 */ /* 0x000ee20000300800 */
[----:B----4-:R-:W-:Y:S01]  /*157b0*/  FFMA.FTZ R18, R0, R14, R18 ;  /* 0x0000000e00127223 */ /* 0x010fe20000010012 */
[----:B------:R-:W-:-:S02]  /*157c0*/  FMUL.FTZ R22, R25, R8 ;  /* 0x0000000819167220 */ /* 0x000fc40000410000 */
[----:B------:R0:W5:Y:S04]  /*157d0*/  LDL.LU R0, [R1+0x670] ;  /* 0x0006700001007983 */ /* 0x0001680000300800 */
[----:B------:R1:W-:Y:S04]  /*157e0*/  STL [R1+0x218], R18 ;  /* 0x0002181201007387 */ /* 0x0003e80000100800 */
[----:B-1----:R-:W4:Y:S01]  /*157f0*/  LDL R18, [R1+0x284] ;  /* 0x0002840001127983 */ /* 0x002f220000100800 */
[----:B--2---:R-:W-:Y:S02]  /*15800*/  SHF.L.U32 R20, R20, 0x10, RZ ;  /* 0x0000001014147819 */ /* 0x004fe400000006ff */
[----:B---3--:R-:W-:Y:S01]  /*15810*/  SHF.L.U32 R21, R21, 0x10, RZ ;  /* 0x0000001015157819 */ /* 0x008fe200000006ff */
[----:B------:R-:W-:-:S02]  /*15820*/  FADD.FTZ R19, R19, R22 ;  /* 0x0000001613137221 */ /* 0x000fc40000010000 */
[----:B------:R-:W-:Y:S02]  /*15830*/  FADD.FTZ R20, R20, -UR16 ;  /* 0x8000001014147e21 */ /* 0x000fe40008010000 */
[----:B------:R-:W-:-:S04]  /*15840*/  FADD.FTZ R21, R21, -UR16 ;  /* 0x8000001015157e21 */ /* 0x000fc80008010000 */
[----:B------:R-:W-:-:S05]  /*15850*/  FMUL.FTZ R21, R21, UR12 ;  /* 0x0000000c15157c20 */ /* 0x000fca0008410000 */
[----:B------:R0:W-:Y:S01]  /*15860*/  STL [R1+0x274], R21 ;  /* 0x0002741501007387 */ /* 0x0001e20000100800 */
[----:B----4-:R-:W-:-:S03]  /*15870*/  FFMA.FTZ R18, R18, R22, R23 ;  /* 0x0000001612127223 */ /* 0x010fc60000010017 */
[----:B------:R-:W2:Y:S01]  /*15880*/  LDL.LU R23, [R1+0x604] ;  /* 0x0006040001177983 */ /* 0x000ea20000300800 */
[----:B------:R-:W-:Y:S01]  /*15890*/  SHF.L.U32 R22, R69, 0x10, RZ ;  /* 0x0000001045167819 */ /* 0x000fe200000006ff */
        /* <DEDUP_REMOVED lines=24> */
.L_x_363:
[----:B-----5:R0:W-:Y:S04]  /*15a20*/  STL [R1+0x670], R0 ;  /* 0x0006700001007387 */ /* 0x0201e80000100800 */
[----:B------:R-:W2:Y:S04]  /*15a30*/  LDL R21, [R1+0x280] ;  /* 0x0002800001157983 */ /* 0x000ea80000100800 */
[----:B------:R-:W3:Y:S04]  /*15a40*/  LDL.LU R69, [R1+0x60c] ;  /* 0x00060c0001457983 */ /* 0x000ee80000300800 */
[----:B0-----:R-:W4:Y:S01]  /*15a50*/  LDL.LU R0, [R1+0x210] ;  /* 0x0002100001007983 */ /* 0x001f220000300800 */
[----:B------:R-:W-:Y:S01]  /*15a60*/  FADD.FTZ R19, R20, R19 ;  /* 0x0000001314137221 */ /* 0x000fe20000010000 */
[----:B----4-:R-:W-:Y:S01]  /*15a70*/  FADD.FTZ R14, R0, R14 ;  /* 0x0000000e000e7221 */ /* 0x010fe20000010000 */
[----:B--2---:R-:W-:Y:S01]  /*15a80*/  FFMA.FTZ R18, R21, R20, R18 ;  /* 0x0000001415127223 */ /* 0x004fe20000010012 */
[----:B------:R-:W-:Y:S01]  /*15a90*/  FADD.FTZ R17, R17, R15 ;  /* 0x0000000f11117221 */ /* 0x000fe20000010000 */
[----:B------:R-:W2:Y:S04]  /*15aa0*/  LDL R20, [R1+0x278] ;  /* 0x0002780001147983 */ /* 0x000ea80000100800 */
[----:B------:R0:W-:Y:S04]  /*15ab0*/  STL [R1+0x21c], R14 ;  /* 0x00021c0e01007387 */ /* 0x0001e80000100800 */
[----:B------:R1:W5:Y:S04]  /*15ac0*/  LDL.LU R0, [R1+0x670] ;  /* 0x0006700001007983 */ /* 0x0003680000300800 */
[----:B0-----:R-:W4:Y:S01]  /*15ad0*/  LDL.LU R14, [R1+0x234] ;  /* 0x00023400010e7983 */ /* 0x001f220000300800 */
[----:B------:R-:W-:-:S04]  /*15ae0*/  FMUL.FTZ R21, R23, R8 ;  /* 0x0000000817157220 */ /* 0x000fc80000410000 */
[----:B------:R-:W-:Y:S01]  /*15af0*/  FADD.FTZ R19, R19, R21 ;  /* 0x0000001513137221 */ /* 0x000fe20000010000 */
[----:B----4-:R-:W-:Y:S02]  /*15b00*/  FFMA.FTZ R14, R14, R15, R16 ;  /* 0x0000000f0e0e7223 */ /* 0x010fe40000010010 */
[----:B------:R-:W4:Y:S04]  /*15b10*/  LDL.LU R16, [R1+0x5fc] ;  /* 0x0005fc0001107983 */ /* 0x000f280000300800 */
[----:B------:R2:W-:Y:S04]  /*15b20*/  STL [R1+0x210], R14 ;  /* 0x0002100e01007387 */ /* 0x0005e80000100800 */
[----:B------:R-:W3:Y:S01]  /*15b30*/  LDL R15, [R1+0x274] ;  /* 0x00027400010f7983 */ /* 0x000ee20000100800 */
[----:B--2---:R-:W-:-:S03]  /*15b40*/  FFMA.FTZ R14, R20, R21, R18 ;  /* 0x00000015140e7223 */ /* 0x004fc60000010012 */
[----:B------:R-:W2:Y:S04]  /*15b50*/  LDL.LU R18, [R1+0x600] ;  /* 0x0006000001127983 */ /* 0x000ea80000300800 */
[----:B------:R-:W3:Y:S04]  /*15b60*/  LDL.LU R21, [R1+0x610] ;  /* 0x0006100001157983 */ /* 0x000ee80000300800 */
[----:B------:R1:W-:Y:S01]  /*15b70*/  STL [R1+0x214], R17 ;  /* 0x0002141101007387 */ /* 0x0003e20000100800 */
[----:B------:R-:W-:Y:S01]  /*15b80*/  FMUL.FTZ R20, R22, R9 ;  /* 0x0000000916147220 */ /* 0x000fe20000410000 */
[----:B----4-:R-:W-:-:S05]  /*15b90*/  SHF.L.U32 R16, R16, 0x10, RZ ;  /* 0x0000001010107819 */ /* 0x010fca00000006ff */
[----:B------:R-:W-:Y:S01]  /*15ba0*/  FADD.FTZ R16, R16, -UR16 ;  /* 0x8000001010107e21 */ /* 0x000fe20008010000 */
[----:B--2---:R-:W-:-:S03]  /*15bb0*/  SHF.L.U32 R18, R18, 0x10, RZ ;  /* 0x0000001012127819 */ /* 0x004fc600000006ff */
[----:B------:R-:W-:Y:S02]  /*15bc0*/  FMUL.FTZ R16, R16, UR12 ;  /* 0x0000000c10107c20 */ /* 0x000fe40008410000 */
[----:B------:R-:W-:-:S04]  /*15bd0*/  FADD.FTZ R18, R18, -UR16 ;  /* 0x8000001012127e21 */ /* 0x000fc80008010000 */
[----:B------:R-:W-:Y:S01]  /*15be0*/  FMUL.FTZ R18, R18, UR12 ;  /* 0x0000000c12127c20 */ /* 0x000fe20008410000 */
[----:B------:R1:W-:Y:S04]  /*15bf0*/  STL [R1+0x26c], R16 ;  /* 0x00026c1001007387 */ /* 0x0003e80000100800 */
[----:B------:R1:W-:Y:S01]  /*15c00*/  STL [R1+0x264], R18 ;  /* 0x0002641201007387 */ /* 0x0003e20000100800 */
[----:B---3--:R-:W-:Y:S01]  /*15c10*/  FFMA.FTZ R14, R15, R20, R14 ;  /* 0x000000140f0e7223 */ /* 0x008fe2000001000e */
[----:B------:R-:W-:Y:S01]  /*15c20*/  FADD.FTZ R15, R20, R19 ;  /* 0x00000013140f7221 */ /* 0x000fe20000010000 */
[----:B------:R-:W-:Y:S02]  /*15c30*/  SHF.L.U32 R21, R21, 0x10, RZ ;  /* 0x0000001015157819 */ /* 0x000fe400000006ff */
[----:B------:R-:W-:Y:S01]  /*15c40*/  SHF.L.U32 R20, R69, 0x10, RZ ;  /* 0x0000001045147819 */ /* 0x000fe200000006ff */
[----:B------:R-:W-:Y:S06]  /*15c50*/  @!P5 BRA `(.L_x_364) ;  /* 0x000000000048d947 */ /* 0x000fec0003800000 */
[----:B-1----:R-:W-:-:S04]  /*15c60*/  FFMA.FTZ R16, R16, R8, R2 ;  /* 0x0000000810107223 */ /* 0x002fc80000010002 */
        /* <DEDUP_REMOVED lines=17> */
.L_x_364:
[----:B------:R0:W-:Y:S04]  /*15d80*/  STL [R1+0x678], R3 ;  /* 0x0006780301007387 */ /* 0x0001e80000100800 */
[----:B------:R2:W-:Y:S04]  /*15d90*/  STL [R1+0x674], R2 ;  /* 0x0006740201007387 */ /* 0x0005e80000100800 */
[----:B-----5:R3:W-:Y:S04]  /*15da0*/  STL [R1+0x670], R0 ;  /* 0x0006700001007387 */ /* 0x0207e80000100800 */
[----:B0-----:R-:W4:Y:S04]  /*15db0*/  LDL.LU R3, [R1+0x218] ;  /* 0x0002180001037983 */ /* 0x001f280000300800 */
[----:B--2---:R-:W4:Y:S04]  /*15dc0*/  LDL.LU R2, [R1+0x23c] ;  /* 0x00023c0001027983 */ /* 0x004f280000300800 */
[----:B---3--:R-:W2:Y:S04]  /*15dd0*/  LDL R0, [R1+0x26c] ;  /* 0x00026c0001007983 */ /* 0x008ea80000100800 */
[----:B-1----:R-:W3:Y:S04]  /*15de0*/  LDL.LU R16, [R1+0x618] ;  /* 0x0006180001107983 */ /* 0x002ee80000300800 */
[----:B------:R-:W3:Y:S04]  /*15df0*/  LDL.LU R17, [R1+0x61c] ;  /* 0x00061c0001117983 */ /* 0x000ee80000300800 */
[----:B------:R-:W3:Y:S01]  /*15e00*/  LDL.LU R69, [R1+0x624] ;  /* 0x0006240001457983 */ /* 0x000ee20000300800 */
[----:B------:R-:W-:-:S03]  /*15e10*/  FMUL.FTZ R18, R21, R8 ;  /* 0x0000000815127220 */ /* 0x000fc60000410000 */
[----:B------:R-:W3:Y:S01]  /*15e20*/  LDL.LU R19, [R1+0x620] ;  /* 0x0006200001137983 */ /* 0x000ee20000300800 */
[----:B------:R-:W-:Y:S01]  /*15e30*/  FADD.FTZ R15, R15, R18 ;  /* 0x000000120f0f7221 */ /* 0x000fe20000010000 */
[----:B----4-:R-:W-:Y:S02]  /*15e40*/  FFMA.FTZ R2, R2, R12, R3 ;  /* 0x0000000c02027223 */ /* 0x010fe40000010003 */
[----:B------:R0:W5:Y:S01]  /*15e50*/  LDL.LU R3, [R1+0x678] ;  /* 0x0006780001037983 */ /* 0x0001620000300800 */
[----:B--2---:R-:W-:-:S03]  /*15e60*/  FFMA.FTZ R14, R0, R18, R14 ;  /* 0x00000012000e7223 */ /* 0x004fc6000001000e */
[----:B------:R1:W-:Y:S04]  /*15e70*/  STL [R1+0x220], R2 ;  /* 0x0002200201007387 */ /* 0x0003e80000100800 */
[----:B------:R0:W5:Y:S04]  /*15e80*/  LDL.LU R0, [R1+0x670] ;  /* 0x0006700001007983 */ /* 0x0001680000300800 */
[----:B-1----:R0:W5:Y:S01]  /*15e90*/  LDL.LU R2, [R1+0x674] ;  /* 0x0006740001027983 */ /* 0x0021620000300800 */
[----:B---3--:R-:W-:Y:S02]  /*15ea0*/  SHF.L.U32 R16, R16, 0x10, RZ ;  /* 0x0000001010107819 */ /* 0x008fe400000006ff */
[----:B------:R-:W-:-:S03]  /*15eb0*/  SHF.L.U32 R17, R17, 0x10, RZ ;  /* 0x0000001011117819 */ /* 0x000fc600000006ff */
[----:B------:R-:W-:Y:S02]  /*15ec0*/  FADD.FTZ R16, R16, -UR16 ;  /* 0x8000001010107e21 */ /* 0x000fe40008010000 */
[----:B------:R-:W-:Y:S01]  /*15ed0*/  FADD.FTZ R17, R17, -UR16 ;  /* 0x8000001011117e21 */ /* 0x000fe20008010000 */
[----:B------:R-:W-:Y:S01]  /*15ee0*/  SHF.L.U32 R18, R69, 0x10, RZ ;  /* 0x0000001045127819 */ /* 0x000fe200000006ff */
[----:B------:R-:W-:Y:S02]  /*15ef0*/  FMUL.FTZ R69, R16, UR12 ;  /* 0x0000000c10457c20 */ /* 0x000fe40008410000 */
[----:B------:R-:W-:-:S03]  /*15f00*/  FMUL.FTZ R17, R17, UR12 ;  /* 0x0000000c11117c20 */ /* 0x000fc60008410000 */
[----:B------:R0:W-:Y:S04]  /*15f10*/  STL [R1+0x254], R69 ;  /* 0x0002544501007387 */ /* 0x0001e80000100800 */
[----:B------:R0:W-:Y:S01]  /*15f20*/  STL [R1+0x250], R17 ;  /* 0x0002501101007387 */ /* 0x0001e20000100800 */
[----:B------:R-:W-:Y:S01]  /*15f30*/  SHF.L.U32 R19, R19, 0x10, RZ ;  /* 0x0000001013137819 */ /* 0x000fe200000006ff */
[----:B------:R-:W-:Y:S01]  /*15f40*/  FMUL.FTZ R16, R20, R9 ;  /* 0x0000000914107220 */ /* 0x000fe20000410000 */
[----:B------:R-:W-:Y:S06]  /*15f50*/  @!P5 BRA `(.L_x_365) ;  /* 0x00000000004cd947 */ /* 0x000fec0003800000 */
[----:B0----5:R-:W-:-:S04]  /*15f60*/  FFMA.FTZ R17, R69, R8, R2 ;  /* 0x0000000845117223 */ /* 0x021fc80000010002 */
        /* <DEDUP_REMOVED lines=18> */
.L_x_365:
[----:B0-----:R-:W2:Y:S04]  /*16090*/  LDL R17, [R1+0x264] ;  /* 0x0002640001117983 */ /* 0x001ea80000100800 */
[----:B------:R-:W3:Y:S04]  /*160a0*/  LDL R69, [R1+0x254] ;  /* 0x0002540001457983 */ /* 0x000ee80000100800 */
[----:B------:R0:W-:Y:S01]  /*160b0*/  STL [R1+0x67c], R4 ;  /* 0x00067c0401007387 */ /* 0x0001e20000100800 */
[----:B------:R-:W-:-:S03]  /*160c0*/  FADD.FTZ R15, R16, R15 ;  /* 0x0000000f100f7221 */ /* 0x000fc60000010000 */
[----:B0-----:R-:W4:Y:S04]  /*160d0*/  LDL.LU R4, [R1+0x21c] ;  /* 0x00021c0001047983 */ /* 0x001f280000300800 */
[----:B-----5:R0:W-:Y:S04]  /*160e0*/  STL [R1+0x678], R3 ;  /* 0x0006780301007387 */ /* 0x0201e80000100800 */
[----:B------:R1:W-:Y:S04]  /*160f0*/  STL [R1+0x674], R2 ;  /* 0x0006740201007387 */ /* 0x0003e80000100800 */
[----:B0-----:R-:W4:Y:S04]  /*16100*/  LDL.LU R3, [R1+0x210] ;  /* 0x0002100001037983 */ /* 0x001f280000300800 */
[----:B-1----:R-:W4:Y:S04]  /*16110*/  LDL.LU R2, [R1+0x238] ;  /* 0x0002380001027983 */ /* 0x002f280000300800 */
[----:B------:R0:W-:Y:S04]  /*16120*/  STL [R1+0x670], R0 ;  /* 0x0006700001007387 */ /* 0x0001e80000100800 */
[----:B0-----:R-:W4:Y:S01]  /*16130*/  LDL.LU R0, [R1+0x214] ;  /* 0x0002140001007983 */ /* 0x001f220000300800 */
[----:B--2---:R-:W-:Y:S01]  /*16140*/  FFMA.FTZ R14, R17, R16, R14 ;  /* 0x00000010110e7223 */ /* 0x004fe2000001000e */
[----:B------:R-:W-:-:S02]  /*16150*/  FMUL.FTZ R17, R19, R8 ;  /* 0x0000000813117220 */ /* 0x000fc40000410000 */
[----:B------:R-:W2:Y:S02]  /*16160*/  LDL.LU R16, [R1+0x62c] ;  /* 0x00062c0001107983 */ /* 0x000ea40000300800 */
[----:B---3--:R-:W-:Y:S01]  /*16170*/  FFMA.FTZ R14, R69, R17, R14 ;  /* 0x00000011450e7223 */ /* 0x008fe2000001000e */
[----:B------:R-:W-:Y:S02]  /*16180*/  FADD.FTZ R17, R15, R17 ;  /* 0x000000110f117221 */ /* 0x000fe40000010000 */
[----:B------:R-:W3:Y:S01]  /*16190*/  LDL R15, [R1+0x250] ;  /* 0x00025000010f7983 */ /* 0x000ee20000100800 */
[----:B------:R-:W-:Y:S01]  /*161a0*/  FMUL.FTZ R69, R18, R9 ;  /* 0x0000000912457220 */ /* 0x000fe20000410000 */
[----:B----4-:R-:W-:Y:S02]  /*161b0*/  FADD.FTZ R12, R4, R12 ;  /* 0x0000000c040c7221 */ /* 0x010fe40000010000 */
[----:B------:R0:W5:Y:S04]  /*161c0*/  LDL.LU R4, [R1+0x67c] ;  /* 0x00067c0001047983 */ /* 0x0001680000300800 */
[----:B------:R1:W-:Y:S04]  /*161d0*/  STL [R1+0x224], R12 ;  /* 0x0002240c01007387 */ /* 0x0003e80000100800 */
[----:B-1----:R-:W4:Y:S01]  /*161e0*/  LDL.LU R12, [R1+0x628] ;  /* 0x00062800010c7983 */ /* 0x002f220000300800 */
[----:B------:R-:W-:-:S03]  /*161f0*/  FFMA.FTZ R2, R2, R13, R3 ;  /* 0x0000000d02027223 */ /* 0x000fc60000010003 */
[----:B------:R0:W5:Y:S04]  /*16200*/  LDL.LU R3, [R1+0x678] ;  /* 0x0006780001037983 */ /* 0x0001680000300800 */
[----:B------:R1:W-:Y:S01]  /*16210*/  STL [R1+0x218], R2 ;  /* 0x0002180201007387 */ /* 0x0003e20000100800 */
[----:B------:R-:W-:-:S03]  /*16220*/  FADD.FTZ R13, R0, R13 ;  /* 0x0000000d000d7221 */ /* 0x000fc60000010000 */
[----:B-1----:R0:W5:Y:S04]  /*16230*/  LDL.LU R2, [R1+0x674] ;  /* 0x0006740001027983 */ /* 0x0021680000300800 */
[----:B------:R0:W5:Y:S01]  /*16240*/  LDL.LU R0, [R1+0x670] ;  /* 0x0006700001007983 */ /* 0x0001620000300800 */
[----:B---3--:R-:W-:Y:S01]  /*16250*/  FFMA.FTZ R15, R15, R69, R14 ;  /* 0x000000450f0f7223 */ /* 0x008fe2000001000e */
[----:B------:R-:W-:Y:S02]  /*16260*/  FADD.FTZ R14, R69, R17 ;  /* 0x00000011450e7221 */ /* 0x000fe40000010000 */
[----:B------:R-:W3:Y:S04]  /*16270*/  LDL.LU R69, [R1+0x634] ;  /* 0x0006340001457983 */ /* 0x000ee80000300800 */
[----:B------:R-:W3:Y:S01]  /*16280*/  LDL.LU R17, [R1+0x630] ;  /* 0x0006300001117983 */ /* 0x000ee20000300800 */
[----:B--2---:R-:W-:-:S03]  /*16290*/  SHF.L.U32 R16, R16, 0x10, RZ ;  /* 0x0000001010107819 */ /* 0x004fc600000006ff */
[----:B------:R1:W-:Y:S02]  /*162a0*/  STL [R1+0x21c], R13 ;  /* 0x00021c0d01007387 */ /* 0x0003e40000100800 */
[----:B-1----:R-:W-:Y:S01]  /*162b0*/  FADD.FTZ R13, R16, -UR16 ;  /* 0x80000010100d7e21 */ /* 0x002fe20008010000 */
[----:B----4-:R-:W-:-:S05]  /*162c0*/  SHF.L.U32 R12, R12, 0x10, RZ ;  /* 0x000000100c0c7819 */ /* 0x010fca00000006ff */
[----:B------:R-:W-:-:S04]  /*162d0*/  FADD.FTZ R12, R12, -UR16 ;  /* 0x800000100c0c7e21 */ /* 0x000fc80008010000 */
[----:B------:R-:W-:-:S05]  /*162e0*/  FMUL.FTZ R12, R12, UR12 ;  /* 0x0000000c0c0c7c20 */ /* 0x000fca0008410000 */
[----:B------:R0:W-:Y:S01]  /*162f0*/  STL [R1+0x248], R12 ;  /* 0x0002480c01007387 */ /* 0x0001e20000100800 */
[----:B---3--:R-:W-:Y:S01]  /*16300*/  SHF.L.U32 R16, R69, 0x10, RZ ;  /* 0x0000001045107819 */ /* 0x008fe200000006ff */
[----:B------:R-:W-:-:S05]  /*16310*/  FMUL.FTZ R69, R13, UR12 ;  /* 0x0000000c0d457c20 */ /* 0x000fca0008410000 */
[----:B------:R0:W-:Y:S01]  /*16320*/  STL [R1+0x240], R69 ;  /* 0x0002404501007387 */ /* 0x0001e20000100800 */
[----:B------:R-:W-:Y:S01]  /*16330*/  SHF.L.U32 R17, R17, 0x10, RZ ;  /* 0x0000001011117819 */ /* 0x000fe200000006ff */
        /* <DEDUP_REMOVED lines=19> */
.L_x_366:
[----:B-----5:R1:W-:Y:S04]  /*16470*/  STL [R1+0x670], R0 ;  /* 0x0006700001007387 */ /* 0x0203e80000100800 */
[----:B------:R2:W-:Y:S04]  /*16480*/  STL [R1+0x678], R3 ;  /* 0x0006780301007387 */ /* 0x0005e80000100800 */
[----:B------:R3:W-:Y:S04]  /*16490*/  STL [R1+0x674], R2 ;  /* 0x0006740201007387 */ /* 0x0007e80000100800 */
[----:B-1----:R-:W4:Y:S04]  /*164a0*/  LDL R0, [R1+0x248] ;  /* 0x0002480001007983 */ /* 0x002f280000100800 */
[----:B--2---:R-:W2:Y:S04]  /*164b0*/  LDL.LU R3, [R1+0x220] ;  /* 0x0002200001037983 */ /* 0x004ea80000300800 */
[----:B---3--:R-:W2:Y:S01]  /*164c0*/  LDL.LU R2, [R1+0x244] ;  /* 0x0002440001027983 */ /* 0x008ea20000300800 */
[----:B0-----:R-:W-:-:S03]  /*164d0*/  FMUL.FTZ R69, R17, R8 ;  /* 0x0000000811457220 */ /* 0x001fc60000410000 */
[----:B------:R-:W3:Y:S04]  /*164e0*/  LDL.LU R13, [R1+0x63c] ;  /* 0x00063c00010d7983 */ /* 0x000ee80000300800 */
[----:B------:R-:W3:Y:S01]  /*164f0*/  LDL.LU R12, [R1+0x638] ;  /* 0x00063800010c7983 */ /* 0x000ee20000300800 */
[----:B------:R-:W-:Y:S01]  /*16500*/  FADD.FTZ R14, R14, R69 ;  /* 0x000000450e0e7221 */ /* 0x000fe20000010000 */
[----:B----4-:R-:W-:Y:S02]  /*16510*/  FFMA.FTZ R15, R0, R69, R15 ;  /* 0x00000045000f7223 */ /* 0x010fe4000001000f */
[----:B------:R-:W4:Y:S04]  /*16520*/  LDL.LU R69, [R1+0x644] ;  /* 0x0006440001457983 */ /* 0x000f280000300800 */
[----:B------:R0:W-:Y:S01]  /*16530*/  STL [R1+0x214], R15 ;  /* 0x0002140f01007387 */ /* 0x0001e20000100800 */
[----:B--2---:R-:W-:-:S03]  /*16540*/  FFMA.FTZ R2, R2, R10, R3 ;  /* 0x0000000a02027223 */ /* 0x004fc60000010003 */
[----:B------:R1:W5:Y:S04]  /*16550*/  LDL.LU R3, [R1+0x678] ;  /* 0x0006780001037983 */ /* 0x0003680000300800 */
[----:B------:R1:W5:Y:S04]  /*16560*/  LDL.LU R0, [R1+0x670] ;  /* 0x0006700001007983 */ /* 0x0003680000300800 */
[----:B0-----:R-:W2:Y:S04]  /*16570*/  LDL.LU R15, [R1+0x640] ;  /* 0x00064000010f7983 */ /* 0x001ea80000300800 */
[----:B------:R0:W-:Y:S04]  /*16580*/  STL [R1+0x228], R2 ;  /* 0x0002280201007387 */ /* 0x0001e80000100800 */
[----:B0-----:R1:W5:Y:S01]  /*16590*/  LDL.LU R2, [R1+0x674] ;  /* 0x0006740001027983 */ /* 0x0013620000300800 */
[----:B---3--:R-:W-:-:S02]  /*165a0*/  SHF.L.U32 R13, R13, 0x10, RZ ;  /* 0x000000100d0d7819 */ /* 0x008fc400000006ff */
[----:B------:R-:W-:Y:S01]  /*165b0*/  SHF.L.U32 R12, R12, 0x10, RZ ;  /* 0x000000100c0c7819 */ /* 0x000fe200000006ff */
[----:B------:R4:W-:Y:S02]  /*165c0*/  STL [R1+0x210], R14 ;  /* 0x0002100e01007387 */ /* 0x0009e40000100800 */
[----:B------:R-:W-:Y:S02]  /*165d0*/  FADD.FTZ R13, R13, -UR16 ;  /* 0x800000100d0d7e21 */ /* 0x000fe40008010000 */
[----:B------:R-:W-:-:S04]  /*165e0*/  FADD.FTZ R12, R12, -UR16 ;  /* 0x800000100c0c7e21 */ /* 0x000fc80008010000 */
[----:B------:R-:W-:-:S05]  /*165f0*/  FMUL.FTZ R12, R12, UR12 ;  /* 0x0000000c0c0c7c20 */ /* 0x000fca0008410000 */
[----:B------:R1:W-:Y:S01]  /*16600*/  STL [R1+0x234], R12 ;  /* 0x0002340c01007387 */ /* 0x0003e20000100800 */
[----:B----4-:R-:W-:Y:S01]  /*16610*/  SHF.L.U32 R14, R69, 0x10, RZ ;  /* 0x00000010450e7819 */ /* 0x010fe200000006ff */
[----:B------:R-:W-:-:S05]  /*16620*/  FMUL.FTZ R69, R13, UR12 ;  /* 0x0000000c0d457c20 */ /* 0x000fca0008410000 */
[----:B------:R1:W-:Y:S01]  /*16630*/  STL [R1+0x23c], R69 ;  /* 0x00023c4501007387 */ /* 0x0003e20000100800 */
[----:B------:R-:W-:Y:S01]  /*16640*/  FMUL.FTZ R13, R16, R9 ;  /* 0x00000009100d7220 */ /* 0x000fe20000410000 */
[----:B--2---:R-:W-:Y:S01]  /*16650*/  SHF.L.U32 R15, R15, 0x10, RZ ;  /* 0x000000100f0f7819 */ /* 0x004fe200000006ff */
[----:B-1----:R-:W-:Y:S06]  /*16660*/  @!P5 BRA `(.L_x_367) ;  /* 0x00000000004cd947 */ /* 0x002fec0003800000 */
[----:B-----5:R-:W-:-:S04]  /*16670*/  FFMA.FTZ R12, R69, R8, R2 ;  /* 0x00000008450c7223 */ /* 0x020fc80000010002 */
        /* <DEDUP_REMOVED lines=18> */
.L_x_367:
[----:B------:R0:W-:Y:S04]  /*167a0*/  STL [R1+0x680], R5 ;  /* 0x0006800501007387 */ /* 0x0001e80000100800 */
[----:B------:R-:W2:Y:S04]  /*167b0*/  LDL.LU R69, [R1+0x214] ;  /* 0x0002140001457983 */ /* 0x000ea80000300800 */
[----:B------:R-:W2:Y:S04]  /*167c0*/  LDL R12, [R1+0x240] ;  /* 0x00024000010c7983 */ /* 0x000ea80000100800 */
[----:B0-----:R-:W3:Y:S04]  /*167d0*/  LDL.LU R5, [R1+0x224] ;  /* 0x0002240001057983 */ /* 0x001ee80000300800 */
[----:B------:R0:W-:Y:S04]  /*167e0*/  STL [R1+0x67c], R4 ;  /* 0x00067c0401007387 */ /* 0x0001e80000100800 */
[----:B------:R1:W-:Y:S04]  /*167f0*/  STL [R1+0x684], R6 ;  /* 0x0006840601007387 */ /* 0x0003e80000100800 */
[----:B0-----:R-:W4:Y:S04]  /*16800*/  LDL.LU R4, [R1+0x218] ;  /* 0x0002180001047983 */ /* 0x001f280000300800 */
[----:B-1----:R-:W4:Y:S04]  /*16810*/  LDL.LU R6, [R1+0x210] ;  /* 0x0002100001067983 */ /* 0x002f280000300800 */
[----:B-----5:R0:W-:Y:S04]  /*16820*/  STL [R1+0x674], R2 ;  /* 0x0006740201007387 */ /* 0x0201e80000100800 */
[----:B0-----:R-:W4:Y:S04]  /*16830*/  LDL R2, [R1+0x23c] ;  /* 0x00023c0001027983 */ /* 0x001f280000100800 */
[----:B------:R0:W-:Y:S04]  /*16840*/  STL [R1+0x678], R3 ;  /* 0x0006780301007387 */ /* 0x0001e80000100800 */
[----:B------:R1:W-:Y:S04]  /*16850*/  STL [R1+0x670], R0 ;  /* 0x0006700001007387 */ /* 0x0003e80000100800 */
[----:B0-----:R-:W4:Y:S04]  /*16860*/  LDL.LU R3, [R1+0x21c] ;  /* 0x00021c0001037983 */ /* 0x001f280000300800 */
[----:B-1----:R-:W4:Y:S01]  /*16870*/  LDL R0, [R1+0x234] ;  /* 0x0002340001007983 */ /* 0x002f220000100800 */
[----:B---3--:R-:W-:Y:S01]  /*16880*/  FADD.FTZ R10, R5, R10 ;  /* 0x0000000a050a7221 */ /* 0x008fe20000010000 */
[----:B--2---:R-:W-:-:S02]  /*16890*/  FFMA.FTZ R69, R12, R13, R69 ;  /* 0x0000000d0c457223 */ /* 0x004fc40000010045 */
[----:B------:R0:W5:Y:S04]  /*168a0*/  LDL.LU R5, [R1+0x680] ;  /* 0x0006800001057983 */ /* 0x0001680000300800 */
[----:B------:R1:W-:Y:S04]  /*168b0*/  STL [R1+0x238], R10 ;  /* 0x0002380a01007387 */ /* 0x0003e80000100800 */
[----:B-1----:R-:W2:Y:S01]  /*168c0*/  LDL.LU R10, [R1+0x25c] ;  /* 0x00025c00010a7983 */ /* 0x002ea20000300800 */
[----:B------:R-:W-:Y:S01]  /*168d0*/  FMUL.FTZ R12, R15, R8 ;  /* 0x000000080f0c7220 */ /* 0x000fe20000410000 */
[----:B----4-:R-:W-:-:S02]  /*168e0*/  FADD.FTZ R13, R13, R6 ;  /* 0x000000060d0d7221 */ /* 0x010fc40000010000 */
[----:B------:R0:W5:Y:S01]  /*168f0*/  LDL.LU R6, [R1+0x684] ;  /* 0x0006840001067983 */ /* 0x0001620000300800 */
[----:B------:R-:W-:-:S03]  /*16900*/  FFMA.FTZ R2, R2, R12, R69 ;  /* 0x0000000c02027223 */ /* 0x000fc60000010045 */
[----:B------:R-:W3:Y:S01]  /*16910*/  LDL.LU R69, [R1+0x64c] ;  /* 0x00064c0001457983 */ /* 0x000ee20000300800 */
[----:B--2---:R-:W-:Y:S01]  /*16920*/  FFMA.FTZ R10, R10, R11, R4 ;  /* 0x0000000b0a0a7223 */ /* 0x004fe20000010004 */
[----:B------:R-:W-:Y:S02]  /*16930*/  FADD.FTZ R11, R3, R11 ;  /* 0x0000000b030b7221 */ /* 0x000fe40000010000 */
[----:B------:R0:W5:Y:S04]  /*16940*/  LDL.LU R4, [R1+0x67c] ;  /* 0x00067c0001047983 */ /* 0x0001680000300800 */
[----:B------:R1:W-:Y:S04]  /*16950*/  STL [R1+0x260], R10 ;  /* 0x0002600a01007387 */ /* 0x0003e80000100800 */
[----:B------:R0:W5:Y:S01]  /*16960*/  LDL.LU R3, [R1+0x678] ;  /* 0x0006780001037983 */ /* 0x0001620000300800 */
[----:B-1----:R-:W-:-:S03]  /*16970*/  FADD.FTZ R10, R13, R12 ;  /* 0x0000000c0d0a7221 */ /* 0x002fc60000010000 */
[----:B------:R-:W2:Y:S01]  /*16980*/  LDL.LU R13, [R1+0x648] ;  /* 0x00064800010d7983 */ /* 0x000ea20000300800 */
[----:B------:R-:W-:-:S03]  /*16990*/  FMUL.FTZ R12, R14, R9 ;  /* 0x000000090e0c7220 */ /* 0x000fc60000410000 */
[----:B------:R1:W-:Y:S01]  /*169a0*/  STL [R1+0x25c], R11 ;  /* 0x00025c0b01007387 */ /* 0x0003e20000100800 */
[----:B------:R-:W-:Y:S01]  /*169b0*/  FFMA.FTZ R0, R0, R12, R2 ;  /* 0x0000000c00007223 */ /* 0x000fe20000010002 */
[----:B------:R-:W-:Y:S02]  /*169c0*/  FADD.FTZ R10, R12, R10 ;  /* 0x0000000a0c0a7221 */ /* 0x000fe40000010000 */
[----:B------:R-:W4:Y:S04]  /*169d0*/  LDL.LU R12, [R1+0x654] ;  /* 0x00065400010c7983 */ /* 0x000f280000300800 */
[----:B-1----:R-:W4:Y:S04]  /*169e0*/  LDL.LU R11, [R1+0x650] ;  /* 0x00065000010b7983 */ /* 0x002f280000300800 */
[----:B------:R1:W-:Y:S04]  /*169f0*/  STL [R1+0x220], R0 ;  /* 0x0002200001007387 */ /* 0x0003e80000100800 */
[----:B------:R0:W5:Y:S04]  /*16a00*/  LDL.LU R2, [R1+0x674] ;  /* 0x0006740001027983 */ /* 0x0001680000300800 */
[----:B-1----:R0:W5:Y:S01]  /*16a10*/  LDL.LU R0, [R1+0x670] ;  /* 0x0006700001007983 */ /* 0x0021620000300800 */
[----:B---3--:R-:W-:-:S03]  /*16a20*/  SHF.L.U32 R69, R69, 0x10, RZ ;  /* 0x0000001045457819 */ /* 0x008fc600000006ff */
[----:B------:R1:W-:Y:S02]  /*16a30*/  STL [R1+0x214], R10 ;  /* 0x0002140a01007387 */ /* 0x0003e40000100800 */
[----:B------:R-:W-:-:S04]  /*16a40*/  FADD.FTZ R69, R69, -UR16 ;  /* 0x8000001045457e21 */ /* 0x000fc80008010000 */
[----:B------:R-:W-:-:S05]  /*16a50*/  FMUL.FTZ R69, R69, UR12 ;  /* 0x0000000c45457c20 */ /* 0x000fca0008410000 */
[----:B------:R0:W-:Y:S01]  /*16a60*/  STL [R1+0x218], R69 ;  /* 0x0002184501007387 */ /* 0x0001e20000100800 */
[----:B--2---:R-:W-:-:S05]  /*16a70*/  SHF.L.U32 R13, R13, 0x10, RZ ;  /* 0x000000100d0d7819 */ /* 0x004fca00000006ff */
[----:B-1----:R-:W-:-:S04]  /*16a80*/  FADD.FTZ R10, R13, -UR16 ;  /* 0x800000100d0a7e21 */ /* 0x002fc80008010000 */
[----:B------:R-:W-:-:S05]  /*16a90*/  FMUL.FTZ R10, R10, UR12 ;  /* 0x0000000c0a0a7c20 */ /* 0x000fca0008410000 */
[----:B------:R0:W-:Y:S01]  /*16aa0*/  STL [R1+0x21c], R10 ;  /* 0x00021c0a01007387 */ /* 0x0001e20000100800 */
[----:B----4-:R-:W-:Y:S02]  /*16ab0*/  SHF.L.U32 R13, R12, 0x10, RZ ;  /* 0x000000100c0d7819 */ /* 0x010fe400000006ff */
[----:B------:R-:W-:Y:S01]  /*16ac0*/  SHF.L.U32 R12, R11, 0x10, RZ ;  /* 0x000000100b0c7819 */ /* 0x000fe200000006ff */
[----:B------:R-:W-:Y:S06]  /*16ad0*/  @!P5 BRA `(.L_x_368) ;  /* 0x000000000048d947 */ /* 0x000fec0003800000 */
[----:B-----5:R-:W-:-:S04]  /*16ae0*/  FFMA.FTZ R11, R10, R8, R2 ;  /* 0x000000080a0b7223 */ /* 0x020fc80000010002 */
        /* <DEDUP_REMOVED lines=17> */
.L_x_368:
[----:B-----5:R1:W-:Y:S04]  /*16c00*/  STL [R1+0x67c], R4 ;  /* 0x00067c0401007387 */ /* 0x0203e80000100800 */
[----:B------:R2:W-:Y:S04]  /*16c10*/  STL [R1+0x678], R3 ;  /* 0x0006780301007387 */ /* 0x0005e80000100800 */
[----:B0-----:R-:W3:Y:S04]  /*16c20*/  LDL.LU R69, [R1+0x214] ;  /* 0x0002140001457983 */ /* 0x001ee80000300800 */
[----:B-1----:R-:W4:Y:S04]  /*16c30*/  LDL.LU R4, [R1+0x220] ;  /* 0x0002200001047983 */ /* 0x002f280000300800 */
[----:B--2---:R-:W4:Y:S01]  /*16c40*/  LDL R3, [R1+0x21c] ;  /* 0x00021c0001037983 */ /* 0x004f220000100800 */
[----:B------:R-:W-:-:S03]  /*16c50*/  FMUL.FTZ R10, R13, R8 ;  /* 0x000000080d0a7220 */ /* 0x000fc60000410000 */
[----:B------:R0:W-:Y:S04]  /*16c60*/  STL [R1+0x670], R0 ;  /* 0x0006700001007387 */ /* 0x0001e80000100800 */
[----:B------:R-:W2:Y:S04]  /*16c70*/  LDL.LU R11, [R1+0x658] ;  /* 0x00065800010b7983 */ /* 0x000ea80000300800 */
[----:B------:R-:W-:Y:S04]  /*16c80*/  STL [R1+0x688], R7 ;  /* 0x0006880701007387 */ /* 0x000fe80000100800 */
[----:B0-----:R-:W2:Y:S04]  /*16c90*/  LDL.LU R0, [R1+0x65c] ;  /* 0x00065c0001007983 */ /* 0x001ea80000300800 */
[----:B------:R0:W-:Y:S04]  /*16ca0*/  STL [R1+0x674], R2 ;  /* 0x0006740201007387 */ /* 0x0001e80000100800 */
[----:B------:R1:W-:Y:S04]  /*16cb0*/  STL [R1+0x684], R6 ;  /* 0x0006840601007387 */ /* 0x0003e80000100800 */
[----:B------:R1:W-:Y:S04]  /*16cc0*/  STL [R1+0x680], R5 ;  /* 0x0006800501007387 */ /* 0x0003e80000100800 */
[----:B0-----:R-:W2:Y:S04]  /*16cd0*/  LDL.LU R2, [R1+0x664] ;  /* 0x0006640001027983 */ /* 0x001ea80000300800 */
[----:B------:R-:W2:Y:S04]  /*16ce0*/  LDL.LU R7, [R1+0x228] ;  /* 0x0002280001077983 */ /* 0x000ea80000300800 */
[----:B-1----:R-:W2:Y:S04]  /*16cf0*/  LDL R6, [R1+0x2bc] ;  /* 0x0002bc0001067983 */ /* 0x002ea80000100800 */
[----:B------:R-:W2:Y:S01]  /*16d00*/  LDL.LU R5, [R1+0x34c] ;  /* 0x00034c0001057983 */ /* 0x000ea20000300800 */
[----:B---3--:R-:W-:Y:S01]  /*16d10*/  FADD.FTZ R69, R69, R10 ;  /* 0x0000000a45457221 */ /* 0x008fe20000010000 */
[----:B----4-:R-:W-:-:S02]  /*16d20*/  FFMA.FTZ R3, R3, R10, R4 ;  /* 0x0000000a03037223 */ /* 0x010fc40000010004 */
[----:B------:R-:W3:Y:S01]  /*16d30*/  LDL.LU R10, [R1+0x660] ;  /* 0x00066000010a7983 */ /* 0x000ee20000300800 */
[----:B--2---:R-:W-:-:S03]  /*16d40*/  SHF.L.U32 R11, R11, 0x10, RZ ;  /* 0x000000100b0b7819 */ /* 0x004fc600000006ff */
[----:B------:R0:W-:Y:S04]  /*16d50*/  STL [R1+0x22c], R69 ;  /* 0x00022c4501007387 */ /* 0x0001e80000100800 */
[----:B------:R1:W5:Y:S01]  /*16d60*/  LDL.LU R4, [R1+0x67c] ;  /* 0x00067c0001047983 */ /* 0x0003620000300800 */
[----:B------:R-:W-:Y:S01]  /*16d70*/  SHF.L.U32 R0, R0, 0x10, RZ ;  /* 0x0000001000007819 */ /* 0x000fe200000006ff */
[----:B0-----:R-:W-:-:S04]  /*16d80*/  FADD.FTZ R69, R11, -UR16 ;  /* 0x800000100b457e21 */ /* 0x001fc80008010000 */
[----:B------:R-:W-:-:S04]  /*16d90*/  FADD.FTZ R0, R0, -UR16 ;  /* 0x8000001000007e21 */ /* 0x000fc80008010000 */
[----:B------:R-:W-:Y:S01]  /*16da0*/  FMUL.FTZ R0, R0, UR12 ;  /* 0x0000000c00007c20 */ /* 0x000fe20008410000 */
[----:B------:R0:W-:Y:S04]  /*16db0*/  STL [R1+0x230], R3 ;  /* 0x0002300301007387 */ /* 0x0001e80000100800 */
[----:B------:R2:W-:Y:S04]  /*16dc0*/  STL [R1+0x210], R0 ;  /* 0x0002100001007387 */ /* 0x0005e80000100800 */
[----:B0-----:R1:W5:Y:S04]  /*16dd0*/  LDL.LU R3, [R1+0x678] ;  /* 0x0006780001037983 */ /* 0x0013680000300800 */
[----:B--2---:R1:W5:Y:S01]  /*16de0*/  LDL.LU R0, [R1+0x670] ;  /* 0x0006700001007983 */ /* 0x0043620000300800 */
[----:B------:R-:W-:-:S03]  /*16df0*/  FFMA.FTZ R5, R5, R6, R7 ;  /* 0x0000000605057223 */ /* 0x000fc60000010007 */
[----:B------:R1:W5:Y:S04]  /*16e00*/  LDL.LU R7, [R1+0x688] ;  /* 0x0006880001077983 */ /* 0x0003680000300800 */
[----:B------:R0:W-:Y:S04]  /*16e10*/  STL [R1+0x244], R5 ;  /* 0x0002440501007387 */ /* 0x0001e80000100800 */
[----:B------:R1:W5:Y:S04]  /*16e20*/  LDL.LU R6, [R1+0x684] ;  /* 0x0006840001067983 */ /* 0x0003680000300800 */
[----:B0-----:R1:W5:Y:S01]  /*16e30*/  LDL.LU R5, [R1+0x680] ;  /* 0x0006800001057983 */ /* 0x0013620000300800 */
[----:B---3--:R-:W-:-:S02]  /*16e40*/  SHF.L.U32 R11, R10, 0x10, RZ ;  /* 0x000000100a0b7819 */ /* 0x008fc400000006ff */
[----:B------:R-:W-:Y:S01]  /*16e50*/  SHF.L.U32 R10, R2, 0x10, RZ ;  /* 0x00000010020a7819 */ /* 0x000fe200000006ff */
[----:B------:R-:W-:-:S05]  /*16e60*/  FMUL.FTZ R2, R12, R9 ;  /* 0x000000090c027220 */ /* 0x000fca0000410000 */
[----:B------:R0:W-:Y:S04]  /*16e70*/  STL [R1+0x224], R2 ;  /* 0x0002240201007387 */ /* 0x0001e80000100800 */
[----:B0-----:R1:W5:Y:S01]  /*16e80*/  LDL.LU R2, [R1+0x674] ;  /* 0x0006740001027983 */ /* 0x0013620000300800 */
[----:B------:R-:W-:-:S05]  /*16e90*/  FMUL.FTZ R69, R69, UR12 ;  /* 0x0000000c45457c20 */ /* 0x000fca0008410000 */
[----:B------:R1:W-:Y:S01]  /*16ea0*/  STL [R1+0x214], R69 ;  /* 0x0002144501007387 */ /* 0x0003e20000100800 */
[----:B------:R-:W-:Y:S05]  /*16eb0*/  @!P5 BRA `(.L_x_369) ;  /* 0x000000000064d947 */ /* 0x000fea0003800000 */
[----:B-----5:R0:W-:Y:S04]  /*16ec0*/  STL [R1+0x674], R4 ;  /* 0x0006740401007387 */ /* 0x0201e80000100800 */
[----:B------:R2:W-:Y:S04]  /*16ed0*/  STL [R1+0x678], R5 ;  /* 0x0006780501007387 */ /* 0x0005e80000100800 */
[----:B0-----:R-:W3:Y:S01]  /*16ee0*/  LDL R4, [R1+0x210] ;  /* 0x0002100001047983 */ /* 0x001ee20000100800 */
[----:B--2---:R-:W-:-:S03]  /*16ef0*/  FFMA.FTZ R5, R69, R8, R2 ;  /* 0x0000000845057223 */ /* 0x004fc60000010002 */
[----:B------:R0:W-:Y:S01]  /*16f00*/  STL [R1+0x670], R0 ;  /* 0x0006700001007387 */ /* 0x0001e20000100800 */
[----:B-1----:R-:W-:-:S06]  /*16f10*/  FMUL.FTZ R69, R5, -1.4426950216293334961 ;  /* 0xbfb8aa3b05457820 */ /* 0x002fcc0000410000 */
[----:B------:R-:W1:Y:S02]  /*16f20*/  MUFU.EX2 R69, R69 ;  /* 0x0000004500457308 */ /* 0x000e640000000800 */
[----:B-1----:R-:W-:-:S06]  /*16f30*/  FADD.FTZ R69, R69, 1 ;  /* 0x3f80000045457421 */ /* 0x002fcc0000010000 */
[----:B------:R-:W0:Y:S02]  /*16f40*/  MUFU.RCP R69, R69 ;  /* 0x0000004500457308 */ /* 0x000e240000001000 */
[----:B0-----:R-:W-:Y:S01]  /*16f50*/  FMUL.FTZ R0, R11, R69 ;  /* 0x000000450b007220 */ /* 0x001fe20000410000 */
[----:B------:R-:W-:-:S04]  /*16f60*/  FADD.FTZ R11, -R69, 1 ;  /* 0x3f800000450b7421 */ /* 0x000fc80000010100 */
[----:B------:R-:W-:Y:S02]  /*16f70*/  FFMA.FTZ R11, R5, R11, 1 ;  /* 0x3f800000050b7423 */ /* 0x000fe4000001000b */
[----:B------:R0:W5:Y:S02]  /*16f80*/  LDL.LU R5, [R1+0x678] ;  /* 0x0006780001057983 */ /* 0x0001640000300800 */
[----:B------:R-:W-:Y:S01]  /*16f90*/  FMUL.FTZ R11, R0, R11 ;  /* 0x0000000b000b7220 */ /* 0x000fe20000410000 */
[----:B---3--:R-:W-:-:S04]  /*16fa0*/  FFMA.FTZ R4, R4, R9, R3 ;  /* 0x0000000904047223 */ /* 0x008fc80000010003 */
[----:B------:R-:W-:-:S06]  /*16fb0*/  FMUL.FTZ R69, R4, -1.4426950216293334961 ;  /* 0xbfb8aa3b04457820 */ /* 0x000fcc0000410000 */
[----:B------:R-:W1:Y:S02]  /*16fc0*/  MUFU.EX2 R69, R69 ;  /* 0x0000004500457308 */ /* 0x000e640000000800 */
[----:B-1----:R-:W-:-:S06]  /*16fd0*/  FADD.FTZ R69, R69, 1 ;  /* 0x3f80000045457421 */ /* 0x002fcc0000010000 */
[----:B------:R-:W1:Y:S02]  /*16fe0*/  MUFU.RCP R69, R69 ;  /* 0x0000004500457308 */ /* 0x000e640000001000 */
[----:B-1----:R-:W-:Y:S01]  /*16ff0*/  FMUL.FTZ R0, R10, R69 ;  /* 0x000000450a007220 */ /* 0x002fe20000410000 */
[----:B------:R-:W-:-:S04]  /*17000*/  FADD.FTZ R10, -R69, 1 ;  /* 0x3f800000450a7421 */ /* 0x000fc80000010100 */
[----:B------:R-:W-:Y:S02]  /*17010*/  FFMA.FTZ R10, R4, R10, 1 ;  /* 0x3f800000040a7423 */ /* 0x000fe4000001000a */
[----:B------:R0:W5:Y:S02]  /*17020*/  LDL.LU R4, [R1+0x674] ;  /* 0x0006740001047983 */ /* 0x0001640000300800 */
[----:B------:R-:W-:Y:S02]  /*17030*/  FMUL.FTZ R10, R0, R10 ;  /* 0x0000000a000a7220 */ /* 0x000fe40000410000 */
[----:B------:R0:W5:Y:S05]  /*17040*/  LDL.LU R0, [R1+0x670] ;  /* 0x0006700001007983 */ /* 0x00016a0000300800 */
.L_x_369:
[----:B------:R2:W-:Y:S04]  /*17050*/  STL [R1+0x6b0], R21 ;  /* 0x0006b01501007387 */ /* 0x0005e80000100800 */
[----:B------:R3:W-:Y:S04]  /*17060*/  STL [R1+0x694], R14 ;  /* 0x0006940e01007387 */ /* 0x0007e80000100800 */
[----:B------:R4:W-:Y:S04]  /*17070*/  STL [R1+0x68c], R12 ;  /* 0x00068c0c01007387 */ /* 0x0009e80000100800 */
[----:B--2---:R-:W2:Y:S04]  /*17080*/  LDL.LU R21, [R1+0x260] ;  /* 0x0002600001157983 */ /* 0x004ea80000300800 */
[----:B---3--:R-:W3:Y:S04]  /*17090*/  LDL.LU R14, [R1+0x25c] ;  /* 0x00025c00010e7983 */ /* 0x008ee80000300800 */
[----:B----4-:R-:W2:Y:S04]  /*170a0*/  LDL.LU R12, [R1+0x348] ;  /* 0x00034800010c7983 */ /* 0x010ea80000300800 */
[----:B------:R4:W-:Y:S04]  /*170b0*/  STL [R1+0x6a8], R19 ;  /* 0x0006a81301007387 */ /* 0x0009e80000100800 */
[----:B------:R0:W-:Y:S04]  /*170c0*/  STL [R1+0x6a4], R18 ;  /* 0x0006a41201007387 */ /* 0x0001e80000100800 */
[----:B------:R1:W-:Y:S04]  /*170d0*/  STL [R1+0x69c], R16 ;  /* 0x00069c1001007387 */ /* 0x0003e80000100800 */
[----:B----4-:R-:W4:Y:S04]  /*170e0*/  LDL.LU R19, [R1+0x350] ;  /* 0x0003500001137983 */ /* 0x010f280000300800 */
[----:B0-----:R-:W4:Y:S04]  /*170f0*/  LDL.LU R18, [R1+0x2b8] ;  /* 0x0002b80001127983 */ /* 0x001f280000300800 */
[----:B------:R0:W-:Y:S04]  /*17100*/  STL [R1+0x6a0], R17 ;  /* 0x0006a01101007387 */ /* 0x0001e80000100800 */
[----:B-1----:R-:W4:Y:S04]  /*17110*/  LDL.LU R16, [R1+0x244] ;  /* 0x0002440001107983 */ /* 0x002f280000300800 */
[----:B------:R-:W4:Y:S04]  /*17120*/  LDL R69, [R1+0x218] ;  /* 0x0002180001457983 */ /* 0x000f280000100800 */
[----:B0-----:R-:W4:Y:S04]  /*17130*/  LDL.LU R17, [R1+0x340] ;  /* 0x0003400001117983 */ /* 0x001f280000300800 */
[----:B------:R0:W-:Y:S04]  /*17140*/  STL [R1+0x6ac], R20 ;  /* 0x0006ac1401007387 */ /* 0x0001e80000100800 */
[----:B-----5:R1:W-:Y:S04]  /*17150*/  STL [R1+0x684], R6 ;  /* 0x0006840601007387 */ /* 0x0203e80000100800 */
[----:B------:R1:W-:Y:S04]  /*17160*/  STL [R1+0x67c], R4 ;  /* 0x00067c0401007387 */ /* 0x0003e80000100800 */
[----:B0-----:R-:W4:Y:S04]  /*17170*/  LDL.LU R20, [R1+0x230] ;  /* 0x0002300001147983 */ /* 0x001f280000300800 */
[----:B-1----:R-:W4:Y:S04]  /*17180*/  LDL.LU R6, [R1+0x224] ;  /* 0x0002240001067983 */ /* 0x002f280000300800 */
[----:B------:R-:W4:Y:S04]  /*17190*/  LDL.LU R4, [R1+0x22c] ;  /* 0x00022c0001047983 */ /* 0x000f280000300800 */
[----:B------:R0:W-:Y:S04]  /*171a0*/  STL [R1+0x698], R15 ;  /* 0x0006980f01007387 */ /* 0x0001e80000100800 */
[----:B------:R1:W-:Y:S04]  /*171b0*/  STL [R1+0x690], R13 ;  /* 0x0006900d01007387 */ /* 0x0003e80000100800 */
[----:B------:R1:W-:Y:S04]  /*171c0*/  STL [R1+0x670], R0 ;  /* 0x0006700001007387 */ /* 0x0003e80000100800 */
[----:B0-----:R-:W4:Y:S04]  /*171d0*/  LDL.LU R15, [R1+0x238] ;  /* 0x00023800010f7983 */ /* 0x001f280000300800 */
[----:B-1----:R-:W4:Y:S04]  /*171e0*/  LDL.LU R13, [R1+0x2bc] ;  /* 0x0002bc00010d7983 */ /* 0x002f280000300800 */
[----:B------:R-:W4:Y:S04]  /*171f0*/  LDL.LU R0, [R1+0x214] ;  /* 0x0002140001007983 */ /* 0x000f280000300800 */
[----:B------:R0:W-:Y:S04]  /*17200*/  STL [R1+0x678], R3 ;  /* 0x0006780301007387 */ /* 0x0001e80000100800 */
[----:B------:R1:W-:Y:S04]  /*17210*/  STL [R1+0x688], R7 ;  /* 0x0006880701007387 */ /* 0x0003e80000100800 */
[----:B0-----:R-:W4:Y:S04]  /*17220*/  LDL.LU R3, [R1+0x344] ;  /* 0x0003440001037983 */ /* 0x001f280000300800 */
[----:B-1----:R-:W4:Y:S01]  /*17230*/  LDL.LU R7, [R1+0x33c] ;  /* 0x00033c0001077983 */ /* 0x002f220000300800 */
[----:B---3--:R-:W-:Y:S01]  /*17240*/  FADD.FTZ R14, R14, R68 ;  /* 0x000000440e0e7221 */ /* 0x008fe20000010000 */
[----:B--2---:R-:W-:-:S02]  /*17250*/  FFMA.FTZ R12, R12, R68, R21 ;  /* 0x000000440c0c7223 */ /* 0x004fc40000010015 */
[----:B------:R0:W-:Y:S04]  /*17260*/  STL [R1+0x680], R5 ;  /* 0x0006800501007387 */ /* 0x0001e80000100800 */
[----:B------:R1:W-:Y:S04]  /*17270*/  STL [R1+0x674], R2 ;  /* 0x0006740201007387 */ /* 0x0003e80000100800 */
[----:B------:R-:W2:Y:S04]  /*17280*/  LDL.LU R21, [R1+0x6b0] ;  /* 0x0006b00001157983 */ /* 0x000ea80000300800 */
[----:B0-----:R-:W3:Y:S04]  /*17290*/  LDL.LU R5, [R1+0x334] ;  /* 0x0003340001057983 */ /* 0x001ee80000300800 */
[----:B-1----:R-:W2:Y:S01]  /*172a0*/  LDL.LU R2, [R1+0x210] ;  /* 0x0002100001027983 */ /* 0x002ea20000300800 */
[----:B----4-:R-:W-:Y:S01]  /*172b0*/  FFMA.FTZ R19, R19, R18, R16 ;  /* 0x0000001213137223 */ /* 0x010fe20000010010 */
[----:B------:R-:W-:-:S02]  /*172c0*/  FADD.FTZ R16, R14, R66 ;  /* 0x000000420e107221 */ /* 0x000fc40000010000 */
[----:B------:R-:W4:Y:S01]  /*172d0*/  LDL.LU R14, [R1+0x318] ;  /* 0x00031800010e7983 */ /* 0x000f220000300800 */
[----:B------:R-:W-:-:S03]  /*172e0*/  FFMA.FTZ R17, R17, R66, R12 ;  /* 0x0000004211117223 */ /* 0x000fc6000001000c */
[----:B------:R-:W3:Y:S01]  /*172f0*/  LDL.LU R66, [R1+0x338] ;  /* 0x0003380001427983 */ /* 0x000ee20000300800 */
[----:B------:R-:W-:Y:S01]  /*17300*/  FADD.FTZ R16, R16, R64 ;  /* 0x0000004010107221 */ /* 0x000fe20000010000 */
[----:B------:R-:W-:Y:S01]  /*17310*/  FFMA.FTZ R20, R69, R6, R20 ;  /* 0x0000000645147223 */ /* 0x000fe20000010014 */
[----:B------:R-:W-:Y:S01]  /*17320*/  FMUL.FTZ R69, R11, R8 ;  /* 0x000000080b457220 */ /* 0x000fe20000410000 */
[----:B------:R-:W-:Y:S02]  /*17330*/  FADD.FTZ R4, R6, R4 ;  /* 0x0000000406047221 */ /* 0x000fe40000010000 */
[----:B------:R-:W4:Y:S01]  /*17340*/  LDL.LU R6, [R1+0x328] ;  /* 0x0003280001067983 */ /* 0x000f220000300800 */
[----:B------:R-:W-:Y:S01]  /*17350*/  FADD.FTZ R13, R15, R13 ;  /* 0x0000000d0f0d7221 */ /* 0x000fe20000010000 */
[----:B------:R-:W-:Y:S01]  /*17360*/  FFMA.FTZ R20, R0, R69, R20 ;  /* 0x0000004500147223 */ /* 0x000fe20000010014 */
[----:B------:R-:W-:Y:S02]  /*17370*/  FADD.FTZ R69, R4, R69 ;  /* 0x0000004504457221 */ /* 0x000fe40000010000 */
[----:B------:R-:W-:Y:S01]  /*17380*/  FADD.FTZ R18, R13, R18 ;  /* 0x000000120d127221 */ /* 0x000fe20000010000 */
[----:B------:R-:W4:Y:S01]  /*17390*/  LDL.LU R4, [R1+0x32c] ;  /* 0x00032c0001047983 */ /* 0x000f220000300800 */
[----:B------:R-:W-:-:S02]  /*173a0*/  FFMA.FTZ R3, R3, R65, R19 ;  /* 0x0000004103037223 */ /* 0x000fc40000010013 */
[----:B------:R-:W-:Y:S01]  /*173b0*/  FADD.FTZ R65, R18, R65 ;  /* 0x0000004112417221 */ /* 0x000fe20000010000 */
[----:B---3--:R-:W-:Y:S01]  /*173c0*/  FFMA.FTZ R66, R66, R64, R17 ;  /* 0x0000004042427223 */ /* 0x008fe20000010011 */
[----:B------:R-:W-:Y:S02]  /*173d0*/  FFMA.FTZ R3, R7, R63, R3 ;  /* 0x0000003f07037223 */ /* 0x000fe40000010003 */
[----:B------:R-:W-:Y:S01]  /*173e0*/  FADD.FTZ R64, R65, R63 ;  /* 0x0000003f41407221 */ /* 0x000fe20000010000 */
[----:B------:R-:W-:Y:S01]  /*173f0*/  FMUL.FTZ R15, R10, R9 ;  /* 0x000000090a0f7220 */ /* 0x000fe20000410000 */
[----:B------:R-:W3:Y:S01]  /*17400*/  LDL.LU R63, [R1+0x330] ;  /* 0x00033000013f7983 */ /* 0x000ee20000300800 */
[----:B------:R-:W-:Y:S01]  /*17410*/  FFMA.FTZ R65, R5, R61, R3 ;  /* 0x0000003d05417223 */ /* 0x000fe20000010003 */
[----:B------:R-:W-:Y:S01]  /*17420*/  FADD.FTZ R64, R64, R61 ;  /* 0x0000003d40407221 */ /* 0x000fe20000010000 */
[----:B--2---:R-:W-:Y:S01]  /*17430*/  FFMA.FTZ R68, R2, R15, R20 ;  /* 0x0000000f02447223 */ /* 0x004fe20000010014 */
[----:B------:R-:W-:Y:S01]  /*17440*/  FADD.FTZ R69, R15, R69 ;  /* 0x000000450f457221 */ /* 0x000fe20000010000 */
[----:B------:R-:W0:Y:S01]  /*17450*/  S2R R7, SR_LANEID ;  /* 0x0000000000077919 */ /* 0x000e220000000000 */
[----:B------:R-:W2:Y:S01]  /*17460*/  LDL.LU R15, [R1+0x324] ;  /* 0x00032400010f7983 */ /* 0x000ea20000300800 */
[----:B------:R-:W-:-:S03]  /*17470*/  FADD.FTZ R64, R64, R59 ;  /* 0x0000003b40407221 */ /* 0x000fc60000010000 */
[----:B------:R-:W2:Y:S04]  /*17480*/  LDL.LU R5, [R1+0x268] ;  /* 0x0002680001057983 */ /* 0x000ea80000300800 */
[----:B------:R-:W2:Y:S04]  /*17490*/  LDL.LU R3, [R1+0x258] ;  /* 0x0002580001037983 */ /* 0x000ea80000300800 */
[----:B------:R-:W2:Y:S04]  /*174a0*/  LDL.LU R19, [R1+0x6a8] ;  /* 0x0006a80001137983 */ /* 0x000ea80000300800 */
[----:B------:R-:W2:Y:S04]  /*174b0*/  LDL.LU R18, [R1+0x6a4] ;  /* 0x0006a40001127983 */ /* 0x000ea80000300800 */
[----:B------:R-:W2:Y:S01]  /*174c0*/  LDL.LU R17, [R1+0x6a0] ;  /* 0x0006a00001117983 */ /* 0x000ea20000300800 */
[----:B----4-:R-:W-:-:S03]  /*174d0*/  FFMA.FTZ R61, R4, R59, R65 ;  /* 0x0000003b043d7223 */ /* 0x010fc60000010041 */
[----:B------:R-:W4:Y:S04]  /*174e0*/  LDL.LU R20, [R1+0x6ac] ;  /* 0x0006ac0001147983 */ /* 0x000f280000300800 */
[----:B------:R-:W4:Y:S04]  /*174f0*/  LDL.LU R65, [R1+0x320] ;  /* 0x0003200001417983 */ /* 0x000f280000300800 */
[----:B------:R-:W4:Y:S04]  /*17500*/  LDL.LU R59, [R1+0x308] ;  /* 0x00030800013b7983 */ /* 0x000f280000300800 */
[----:B------:R-:W4:Y:S01]  /*17510*/  LDL.LU R4, [R1+0x300] ;  /* 0x0003000001047983 */ /* 0x000f220000300800 */
[----:B---3--:R-:W-:Y:S01]  /*17520*/  FFMA.FTZ R63, R63, R62, R66 ;  /* 0x0000003e3f3f7223 */ /* 0x008fe20000010042 */
[----:B------:R-:W-:Y:S01]  /*17530*/  FADD.FTZ R62, R16, R62 ;  /* 0x0000003e103e7221 */ /* 0x000fe20000010000 */
[----:B------:R-:W-:Y:S01]  /*17540*/  FADD.FTZ R64, R64, R57 ;  /* 0x0000003940407221 */ /* 0x000fe20000010000 */
[----:B------:R-:W3:Y:S01]  /*17550*/  LDL.LU R66, [R1+0x24c] ;  /* 0x00024c0001427983 */ /* 0x000ee20000300800 */
[----:B------:R-:W-:Y:S01]  /*17560*/  FFMA.FTZ R63, R6, R60, R63 ;  /* 0x0000003c063f7223 */ /* 0x000fe2000001003f */
[----:B------:R-:W-:-:S02]  /*17570*/  FADD.FTZ R60, R62, R60 ;  /* 0x0000003c3e3c7221 */ /* 0x000fc40000010000 */
[----:B------:R-:W3:Y:S01]  /*17580*/  LDL.LU R62, [R1+0x310] ;  /* 0x00031000013e7983 */ /* 0x000ee20000300800 */
[----:B--2---:R-:W-:-:S03]  /*17590*/  FFMA.FTZ R61, R15, R57, R61 ;  /* 0x000000390f3d7223 */ /* 0x004fc6000001003d */
[----:B------:R-:W2:Y:S01]  /*175a0*/  LDL.LU R57, [R1+0x31c] ;  /* 0x00031c0001397983 */ /* 0x000ea20000300800 */
[----:B------:R-:W-:Y:S01]  /*175b0*/  FADD.FTZ R60, R60, R58 ;  /* 0x0000003a3c3c7221 */ /* 0x000fe20000010000 */
[----:B0-----:R-:W-:Y:S02]  /*175c0*/  ISETP.GE.AND P5, PT, R7, R67, PT ;  /* 0x000000430700720c */ /* 0x001fe40003fa6270 */
[----:B------:R-:W2:Y:S01]  /*175d0*/  LDL.LU R7, [R1+0x314] ;  /* 0x0003140001077983 */ /* 0x000ea20000300800 */
[----:B------:R-:W-:-:S03]  /*175e0*/  FADD.FTZ R60, R60, R56 ;  /* 0x000000383c3c7221 */ /* 0x000fc60000010000 */
[----:B------:R-:W2:Y:S01]  /*175f0*/  LDL.LU R6, [R1+0x30c] ;  /* 0x00030c0001067983 */ /* 0x000ea20000300800 */
[----:B------:R-:W-:-:S03]  /*17600*/  FADD.FTZ R60, R60, R55 ;  /* 0x000000373c3c7221 */ /* 0x000fc60000010000 */
[----:B------:R-:W0:Y:S01]  /*17610*/  SHFL.DOWN PT, R13, R68, 0x1, R67 ;  /* 0x08200000440d7989 */ /* 0x000e2200000e0043 */
[----:B------:R-:W-:-:S03]  /*17620*/  FADD.FTZ R60, R60, R53 ;  /* 0x000000353c3c7221 */ /* 0x000fc60000010000 */
[----:B------:R-:W1:Y:S04]  /*17630*/  SHFL.DOWN PT, R12, R69, 0x1, R67 ;  /* 0x08200000450c7989 */ /* 0x000e6800000e0043 */
[----:B------:R-:W2:Y:S01]  /*17640*/  LDL.LU R16, [R1+0x69c] ;  /* 0x00069c0001107983 */ /* 0x000ea20000300800 */
[----:B----4-:R-:W-:-:S03]  /*17650*/  FFMA.FTZ R63, R65, R58, R63 ;  /* 0x0000003a413f7223 */ /* 0x010fc6000001003f */
[----:B------:R-:W4:Y:S04]  /*17660*/  LDL.LU R15, [R1+0x698] ;  /* 0x00069800010f7983 */ /* 0x000f280000300800 */
[----:B------:R-:W4:Y:S01]  /*17670*/  LDL.LU R65, [R1+0x2f8] ;  /* 0x0002f80001417983 */ /* 0x000f220000300800 */
[----:B------:R-:W-:-:S03]  /*17680*/  FFMA.FTZ R63, R14, R56, R63 ;  /* 0x000000380e3f7223 */ /* 0x000fc6000001003f */
[----:B------:R-:W4:Y:S01]  /*17690*/  LDL.LU R58, [R1+0x304] ;  /* 0x00030400013a7983 */ /* 0x000f220000300800 */
[----:B------:R-:W-:-:S03]  /*176a0*/  FADD.FTZ R60, R60, R52 ;  /* 0x000000343c3c7221 */ /* 0x000fc60000010000 */
[----:B------:R-:W4:Y:S01]  /*176b0*/  LDL.LU R14, [R1+0x694] ;  /* 0x00069400010e7983 */ /* 0x000f220000300800 */
[----:B---3--:R-:W-:Y:S01]  /*176c0*/  FFMA.FTZ R63, R62, R55, R63 ;  /* 0x000000373e3f7223 */ /* 0x008fe2000001003f */
[----:B------:R-:W-:Y:S01]  /*176d0*/  FADD.FTZ R60, R60, R51 ;  /* 0x000000333c3c7221 */ /* 0x000fe20000010000 */
[----:B------:R-:W-:Y:S01]  /*176e0*/  FADD.FTZ R64, R64, R66 ;  /* 0x0000004240407221 */ /* 0x000fe20000010000 */
[----:B------:R-:W3:Y:S01]  /*176f0*/  LDL.LU R62, [R1+0x2ec] ;  /* 0x0002ec00013e7983 */ /* 0x000ee20000300800 */
[----:B------:R-:W-:-:S03]  /*17700*/  FFMA.FTZ R63, R59, R53, R63 ;  /* 0x000000353b3f7223 */ /* 0x000fc6000001003f */
[----:B------:R-:W3:Y:S01]  /*17710*/  LDL.LU R53, [R1+0x2f0] ;  /* 0x0002f00001357983 */ /* 0x000ee20000300800 */
[----:B------:R-:W-:-:S03]  /*17720*/  FFMA.FTZ R63, R4, R52, R63 ;  /* 0x00000034043f7223 */ /* 0x000fc6000001003f */
[----:B------:R-:W3:Y:S01]  /*17730*/  LDL.LU R52, [R1+0x270] ;  /* 0x0002700001347983 */ /* 0x000ee20000300800 */
[----:B--2---:R-:W-:-:S03]  /*17740*/  FFMA.FTZ R61, R57, R66, R61 ;  /* 0x00000042393d7223 */ /* 0x004fc6000001003d */
[----:B------:R-:W2:Y:S04]  /*17750*/  LDL.LU R66, [R1+0x2f4] ;  /* 0x0002f40001427983 */ /* 0x000ea80000300800 */
[----:B------:R-:W2:Y:S01]  /*17760*/  LDL.LU R55, [R1+0x27c] ;  /* 0x00027c0001377983 */ /* 0x000ea20000300800 */
[----:B------:R-:W-:Y:S01]  /*17770*/  FFMA.FTZ R61, R7, R54, R61 ;  /* 0x00000036073d7223 */ /* 0x000fe2000001003d */
[----:B------:R-:W-:Y:S02]  /*17780*/  FADD.FTZ R64, R64, R54 ;  /* 0x0000003640407221 */ /* 0x000fe40000010000 */
[----:B------:R-:W2:Y:S01]  /*17790*/  LDL.LU R54, [R1+0x2e8] ;  /* 0x0002e80001367983 */ /* 0x000ea20000300800 */
[----:B------:R-:W-:Y:S01]  /*177a0*/  FFMA.FTZ R61, R6, R5, R61 ;  /* 0x00000005063d7223 */ /* 0x000fe2000001003d */
[----:B------:R-:W-:-:S02]  /*177b0*/  FADD.FTZ R60, R60, R50 ;  /* 0x000000323c3c7221 */ /* 0x000fc40000010000 */
[----:B------:R-:W2:Y:S01]  /*177c0*/  LDL.LU R59, [R1+0x2e0] ;  /* 0x0002e000013b7983 */ /* 0x000ea20000300800 */
[----:B0-----:R-:W-:Y:S01]  /*177d0*/  @!P5 FADD.FTZ R68, R68, R13 ;  /* 0x0000000d4444d221 */ /* 0x001fe20000010000 */
[----:B-1----:R-:W-:Y:S02]  /*177e0*/  @!P5 FADD.FTZ R69, R69, R12 ;  /* 0x0000000c4545d221 */ /* 0x002fe40000010000 */
[----:B------:R0:W5:Y:S01]  /*177f0*/  LDL.LU R4, [R1+0x67c] ;  /* 0x00067c0001047983 */ /* 0x0001620000300800 */
[----:B----4-:R-:W-:Y:S01]  /*17800*/  FFMA.FTZ R63, R65, R51, R63 ;  /* 0x00000033413f7223 */ /* 0x010fe2000001003f */
[----:B------:R-:W-:Y:S02]  /*17810*/  FADD.FTZ R64, R64, R5 ;  /* 0x0000000540407221 */ /* 0x000fe40000010000 */
[----:B------:R-:W4:Y:S01]  /*17820*/  LDL.LU R51, [R1+0x2fc] ;  /* 0x0002fc0001337983 */ /* 0x000f220000300800 */
[----:B------:R-:W-:-:S03]  /*17830*/  FFMA.FTZ R61, R58, R3, R61 ;  /* 0x000000033a3d7223 */ /* 0x000fc6000001003d */
[----:B------:R-:W4:Y:S04]  /*17840*/  LDL.LU R58, [R1+0x2d8] ;  /* 0x0002d800013a7983 */ /* 0x000f280000300800 */
[----:B------:R-:W4:Y:S04]  /*17850*/  LDL.LU R65, [R1+0x2dc] ;  /* 0x0002dc0001417983 */ /* 0x000f280000300800 */
[----:B------:R-:W4:Y:S04]  /*17860*/  LDL.LU R13, [R1+0x690] ;  /* 0x00069000010d7983 */ /* 0x000f280000300800 */
[----:B------:R-:W4:Y:S04]  /*17870*/  LDL.LU R12, [R1+0x68c] ;  /* 0x00068c00010c7983 */ /* 0x000f280000300800 */
[----:B------:R0:W5:Y:S04]  /*17880*/  LDL.LU R7, [R1+0x688] ;  /* 0x0006880001077983 */ /* 0x0001680000300800 */
[----:B------:R0:W5:Y:S01]  /*17890*/  LDL.LU R6, [R1+0x684] ;  /* 0x0006840001067983 */ /* 0x0001620000300800 */
[----:B---3--:R-:W-:Y:S01]  /*178a0*/  FFMA.FTZ R63, R53, R50, R63 ;  /* 0x00000032353f7223 */ /* 0x008fe2000001003f */
[----:B------:R-:W-:-:S02]  /*178b0*/  FADD.FTZ R60, R60, R48 ;  /* 0x000000303c3c7221 */ /* 0x000fc40000010000 */
[----:B------:R-:W3:Y:S01]  /*178c0*/  LDL.LU R50, [R1+0x2e4] ;  /* 0x0002e40001327983 */ /* 0x000ee20000300800 */
[----:B------:R-:W-:-:S03]  /*178d0*/  FADD.FTZ R64, R64, R3 ;  /* 0x0000000340407221 */ /* 0x000fc60000010000 */
[----:B------:R-:W3:Y:S01]  /*178e0*/  LDL.LU R53, [R1+0x2c8] ;  /* 0x0002c80001357983 */ /* 0x000ee20000300800 */
[----:B------:R-:W-:-:S03]  /*178f0*/  FADD.FTZ R64, R64, R52 ;  /* 0x0000003440407221 */ /* 0x000fc60000010000 */
[----:B------:R0:W5:Y:S01]  /*17900*/  LDL.LU R5, [R1+0x680] ;  /* 0x0006800001057983 */ /* 0x0001620000300800 */
[----:B------:R-:W-:Y:S01]  /*17910*/  FADD.FTZ R64, R64, R49 ;  /* 0x0000003140407221 */ /* 0x000fe20000010000 */
[----:B--2---:R-:W-:Y:S01]  /*17920*/  FFMA.FTZ R63, R54, R48, R63 ;  /* 0x00000030363f7223 */ /* 0x004fe2000001003f */
[----:B----4-:R-:W-:Y:S01]  /*17930*/  FFMA.FTZ R61, R51, R52, R61 ;  /* 0x00000034333d7223 */ /* 0x010fe2000001003d */
[----:B------:R-:W2:Y:S04]  /*17940*/  LDL.LU R54, [R1+0x2c4] ;  /* 0x0002c40001367983 */ /* 0x000ea80000300800 */
[----:B------:R-:W4:Y:S01]  /*17950*/  LDL.LU R51, [R1+0x2d0] ;  /* 0x0002d00001337983 */ /* 0x000f220000300800 */
[----:B------:R-:W-:-:S03]  /*17960*/  FFMA.FTZ R61, R66, R49, R61 ;  /* 0x00000031423d7223 */ /* 0x000fc6000001003d */
[----:B------:R-:W2:Y:S01]  /*17970*/  LDL.LU R52, [R1+0x2d4] ;  /* 0x0002d40001347983 */ /* 0x000ea20000300800 */
[----:B------:R-:W-:-:S03]  /*17980*/  FFMA.FTZ R61, R62, R55, R61 ;  /* 0x000000373e3d7223 */ /* 0x000fc6000001003d */
[----:B------:R-:W2:Y:S04]  /*17990*/  LDL.LU R66, [R1+0x2cc] ;  /* 0x0002cc0001427983 */ /* 0x000ea80000300800 */
[----:B------:R-:W2:Y:S01]  /*179a0*/  LDL.LU R62, [R1+0x2c0] ;  /* 0x0002c000013e7983 */ /* 0x000ea20000300800 */
[----:B------:R-:W-:Y:S01]  /*179b0*/  FADD.FTZ R64, R64, R55 ;  /* 0x0000003740407221 */ /* 0x000fe20000010000 */
[----:B------:R-:W-:Y:S02]  /*179c0*/  FFMA.FTZ R63, R59, R47, R63 ;  /* 0x0000002f3b3f7223 */ /* 0x000fe4000001003f */
[----:B------:R-:W2:Y:S04]  /*179d0*/  LDL.LU R55, [R1+0x2b0] ;  /* 0x0002b00001377983 */ /* 0x000ea80000300800 */
[----:B------:R-:W2:Y:S01]  /*179e0*/  LDL.LU R59, [R1+0x2b4] ;  /* 0x0002b400013b7983 */ /* 0x000ea20000300800 */
[----:B------:R-:W-:-:S03]  /*179f0*/  FFMA.FTZ R63, R58, R45, R63 ;  /* 0x0000002d3a3f7223 */ /* 0x000fc6000001003f */
[----:B------:R-:W2:Y:S04]  /*17a00*/  LDL.LU R58, [R1+0x2ac] ;  /* 0x0002ac00013a7983 */ /* 0x000ea80000300800 */
[----:B------:R-:W2:Y:S01]  /*17a10*/  LDL.LU R49, [R1+0x278] ;  /* 0x0002780001317983 */ /* 0x000ea20000300800 */
[----:B------:R-:W-:-:S03]  /*17a20*/  FADD.FTZ R60, R60, R47 ;  /* 0x0000002f3c3c7221 */ /* 0x000fc60000010000 */
[----:B------:R0:W5:Y:S01]  /*17a30*/  LDL.LU R3, [R1+0x678] ;  /* 0x0006780001037983 */ /* 0x0001620000300800 */
[----:B---3--:R-:W-:Y:S01]  /*17a40*/  FFMA.FTZ R61, R50, R46, R61 ;  /* 0x0000002e323d7223 */ /* 0x008fe2000001003d */
[----:B------:R-:W-:Y:S02]  /*17a50*/  FADD.FTZ R64, R64, R46 ;  /* 0x0000002e40407221 */ /* 0x000fe40000010000 */
[----:B------:R-:W3:Y:S01]  /*17a60*/  LDL.LU R50, [R1+0x274] ;  /* 0x0002740001327983 */ /* 0x000ee20000300800 */
[----:B------:R-:W-:-:S03]  /*17a70*/  FFMA.FTZ R61, R65, R44, R61 ;  /* 0x0000002c413d7223 */ /* 0x000fc6000001003d */
[----:B------:R-:W3:Y:S01]  /*17a80*/  LDL.LU R65, [R1+0x2a8] ;  /* 0x0002a80001417983 */ /* 0x000ee20000300800 */
[----:B----4-:R-:W-:-:S03]  /*17a90*/  FFMA.FTZ R63, R51, R43, R63 ;  /* 0x0000002b333f7223 */ /* 0x010fc6000001003f */
[----:B------:R-:W4:Y:S01]  /*17aa0*/  LDL.LU R51, [R1+0x2a4] ;  /* 0x0002a40001337983 */ /* 0x000f220000300800 */
[----:B--2---:R-:W-:Y:S01]  /*17ab0*/  FFMA.FTZ R61, R52, R42, R61 ;  /* 0x0000002a343d7223 */ /* 0x004fe2000001003d */
[----:B------:R-:W-:Y:S02]  /*17ac0*/  FFMA.FTZ R63, R53, R41, R63 ;  /* 0x00000029353f7223 */ /* 0x000fe4000001003f */
[----:B------:R-:W2:Y:S04]  /*17ad0*/  LDL.LU R52, [R1+0x2a0] ;  /* 0x0002a00001347983 */ /* 0x000ea80000300800 */
[----:B------:R-:W2:Y:S01]  /*17ae0*/  LDL.LU R53, [R1+0x29c] ;  /* 0x00029c0001357983 */ /* 0x000ea20000300800 */
[----:B------:R-:W-:Y:S01]  /*17af0*/  FFMA.FTZ R61, R66, R40, R61 ;  /* 0x00000028423d7223 */ /* 0x000fe2000001003d */
[----:B------:R-:W-:-:S02]  /*17b00*/  FFMA.FTZ R63, R62, R39, R63 ;  /* 0x000000273e3f7223 */ /* 0x000fc4000001003f */
[----:B------:R-:W2:Y:S04]  /*17b10*/  LDL.LU R66, [R1+0x298] ;  /* 0x0002980001427983 */ /* 0x000ea80000300800 */
[----:B------:R-:W2:Y:S01]  /*17b20*/  LDL.LU R62, [R1+0x294] ;  /* 0x00029400013e7983 */ /* 0x000ea20000300800 */
[----:B------:R-:W-:-:S03]  /*17b30*/  FFMA.FTZ R61, R54, R38, R61 ;  /* 0x00000026363d7223 */ /* 0x000fc6000001003d */
[----:B------:R-:W2:Y:S01]  /*17b40*/  LDL.LU R54, [R1+0x290] ;  /* 0x0002900001367983 */ /* 0x000ea20000300800 */
[----:B------:R-:W-:Y:S01]  /*17b50*/  FFMA.FTZ R63, R55, R37, R63 ;  /* 0x00000025373f7223 */ /* 0x000fe2000001003f */
[----:B------:R-:W-:Y:S02]  /*17b60*/  FFMA.FTZ R61, R59, R36, R61 ;  /* 0x000000243b3d7223 */ /* 0x000fe4000001003d */
[----:B------:R-:W2:Y:S01]  /*17b70*/  LDL.LU R55, [R1+0x28c] ;  /* 0x00028c0001377983 */ /* 0x000ea20000300800 */
[----:B------:R-:W-:-:S03]  /*17b80*/  FFMA.FTZ R63, R58, R35, R63 ;  /* 0x000000233a3f7223 */ /* 0x000fc6000001003f */
[----:B------:R-:W2:Y:S04]  /*17b90*/  LDL.LU R59, [R1+0x288] ;  /* 0x00028800013b7983 */ /* 0x000ea80000300800 */
[----:B------:R-:W2:Y:S01]  /*17ba0*/  LDL.LU R58, [R1+0x284] ;  /* 0x00028400013a7983 */ /* 0x000ea20000300800 */
[----:B---3--:R-:W-:-:S03]  /*17bb0*/  FFMA.FTZ R61, R65, R34, R61 ;  /* 0x00000022413d7223 */ /* 0x008fc6000001003d */
[----:B------:R-:W3:Y:S01]  /*17bc0*/  LDL.LU R65, [R1+0x280] ;  /* 0x0002800001417983 */ /* 0x000ee20000300800 */
[----:B------:R-:W-:-:S04]  /*17bd0*/  FADD.FTZ R64, R64, R44 ;  /* 0x0000002c40407221 */ /* 0x000fc80000010000 */
[----:B------:R-:W-:-:S04]  /*17be0*/  FADD.FTZ R64, R64, R42 ;  /* 0x0000002a40407221 */ /* 0x000fc80000010000 */
[----:B------:R-:W-:-:S04]  /*17bf0*/  FADD.FTZ R64, R64, R40 ;  /* 0x0000002840407221 */ /* 0x000fc80000010000 */
[----:B------:R-:W-:-:S04]  /*17c00*/  FADD.FTZ R64, R64, R38 ;  /* 0x0000002640407221 */ /* 0x000fc80000010000 */
[----:B------:R-:W-:-:S04]  /*17c10*/  FADD.FTZ R64, R64, R36 ;  /* 0x0000002440407221 */ /* 0x000fc80000010000 */
[----:B------:R-:W-:Y:S01]  /*17c20*/  FADD.FTZ R64, R64, R34 ;  /* 0x0000002240407221 */ /* 0x000fe20000010000 */
[----:B----4-:R-:W-:Y:S02]  /*17c30*/  FFMA.FTZ R34, R51, R33, R63 ;  /* 0x0000002133227223 */ /* 0x010fe4000001003f */
[----:B------:R-:W4:Y:S01]  /*17c40*/  LDL.LU R51, [R1+0x254] ;  /* 0x0002540001337983 */ /* 0x000f220000300800 */
[----:B--2---:R-:W-:-:S03]  /*17c50*/  FFMA.FTZ R61, R52, R32, R61 ;  /* 0x00000020343d7223 */ /* 0x004fc6000001003d */
[----:B------:R-:W2:Y:S01]  /*17c60*/  LDL.LU R52, [R1+0x250] ;  /* 0x0002500001347983 */ /* 0x000ea20000300800 */
[----:B------:R-:W-:-:S03]  /*17c70*/  FFMA.FTZ R34, R53, R31, R34 ;  /* 0x0000001f35227223 */ /* 0x000fc60000010022 */
[----:B------:R-:W2:Y:S01]  /*17c80*/  LDL.LU R53, [R1+0x248] ;  /* 0x0002480001357983 */ /* 0x000ea20000300800 */
[----:B------:R-:W-:-:S03]  /*17c90*/  FFMA.FTZ R61, R66, R30, R61 ;  /* 0x0000001e423d7223 */ /* 0x000fc6000001003d */
[----:B------:R-:W4:Y:S01]  /*17ca0*/  LDL.LU R66, [R1+0x26c] ;  /* 0x00026c0001427983 */ /* 0x000f220000300800 */
[----:B------:R-:W-:-:S03]  /*17cb0*/  FFMA.FTZ R34, R62, R29, R34 ;  /* 0x0000001d3e227223 */ /* 0x000fc60000010022 */
[----:B------:R-:W2:Y:S01]  /*17cc0*/  LDL.LU R62, [R1+0x264] ;  /* 0x00026400013e7983 */ /* 0x000ea20000300800 */
        /* <DEDUP_REMOVED lines=8> */
[----:B---3--:R-:W-:-:S03]  /*17d50*/  FFMA.FTZ R61, R65, R24, R61 ;  /* 0x00000018413d7223 */ /* 0x008fc6000001003d */
[----:B------:R-:W3:Y:S01]  /*17d60*/  LDL.LU R65, [R1+0x218] ;  /* 0x0002180001417983 */ /* 0x000ee20000300800 */
[----:B------:R-:W-:Y:S01]  /*17d70*/  FADD.FTZ R60, R60, R45 ;  /* 0x0000002d3c3c7221 */ /* 0x000fe20000010000 */
[----:B------:R-:W-:Y:S01]  /*17d80*/  FFMA.FTZ R34, R49, R23, R34 ;  /* 0x0000001731227223 */ /* 0x000fe20000010022 */
[----:B------:R-:W-:Y:S01]  /*17d90*/  FFMA.FTZ R61, R50, R22, R61 ;  /* 0x00000016323d7223 */ /* 0x000fe2000001003d */
[----:B------:R-:W1:Y:S01]  /*17da0*/  SHFL.DOWN PT, R56, R68, 0x2, R67 ;  /* 0x0840000044387989 */ /* 0x000e6200000e0043 */
[----:B------:R-:W-:Y:S01]  /*17db0*/  FADD.FTZ R60, R60, R43 ;  /* 0x0000002b3c3c7221 */ /* 0x000fe20000010000 */
[----:B------:R-:W0:Y:S03]  /*17dc0*/  LDC.64 R44, c[0x0][0x268] ;  /* 0x00009a00ff2c7b82 */ /* 0x000e260000000a00 */
[----:B------:R-:W-:-:S04]  /*17dd0*/  FADD.FTZ R60, R60, R41 ;  /* 0x000000293c3c7221 */ /* 0x000fc80000010000 */
        /* <DEDUP_REMOVED lines=8> */
[----:B------:R-:W-:-:S03]  /*17e60*/  FADD.FTZ R33, R33, R28 ;  /* 0x0000001c21217221 */ /* 0x000fc60000010000 */
[----:B------:R-:W-:Y:S01]  /*17e70*/  FADD.FTZ R60, R60, R27 ;  /* 0x0000001b3c3c7221 */ /* 0x000fe20000010000 */
[----:B------:R-:W-:-:S03]  /*17e80*/  FADD.FTZ R33, R33, R26 ;  /* 0x0000001a21217221 */ /* 0x000fc60000010000 */
[----:B------:R-:W-:Y:S01]  /*17e90*/  FADD.FTZ R60, R60, R25 ;  /* 0x000000193c3c7221 */ /* 0x000fe20000010000 */
[----:B----4-:R-:W-:Y:S02]  /*17ea0*/  FFMA.FTZ R34, R66, R21, R34 ;  /* 0x0000001542227223 */ /* 0x010fe40000010022 */
[----:B------:R-:W4:Y:S01]  /*17eb0*/  LDL R66, [R1+0x5e0] ;  /* 0x0005e00001427983 */ /* 0x000f220000100800 */
[----:B--2---:R-:W-:Y:S01]  /*17ec0*/  FFMA.FTZ R61, R62, R20, R61 ;  /* 0x000000143e3d7223 */ /* 0x004fe2000001003d */
[----:B------:R-:W-:Y:S02]  /*17ed0*/  FFMA.FTZ R34, R51, R19, R34 ;  /* 0x0000001333227223 */ /* 0x000fe40000010022 */
[----:B------:R-:W2:Y:S01]  /*17ee0*/  LDL R62, [R1+0x66c] ;  /* 0x00066c00013e7983 */ /* 0x000ea20000100800 */
[----:B------:R-:W-:Y:S01]  /*17ef0*/  FFMA.FTZ R61, R52, R18, R61 ;  /* 0x00000012343d7223 */ /* 0x000fe2000001003d */
[----:B------:R-:W-:-:S03]  /*17f00*/  FFMA.FTZ R34, R53, R17, R34 ;  /* 0x0000001135227223 */ /* 0x000fc60000010022 */
[----:B------:R-:W-:Y:S01]  /*17f10*/  FFMA.FTZ R61, R54, R16, R61 ;  /* 0x00000010363d7223 */ /* 0x000fe2000001003d */
[----:B------:R-:W-:Y:S01]  /*17f20*/  FADD.FTZ R33, R33, R24 ;  /* 0x0000001821217221 */ /* 0x000fe20000010000 */
[----:B------:R-:W-:Y:S02]  /*17f30*/  FFMA.FTZ R34, R59, R15, R34 ;  /* 0x0000000f3b227223 */ /* 0x000fe40000010022 */
[----:B------:R-:W-:Y:S01]  /*17f40*/  FFMA.FTZ R61, R55, R14, R61 ;  /* 0x0000000e373d7223 */ /* 0x000fe2000001003d */
[----:B------:R-:W-:Y:S01]  /*17f50*/  FADD.FTZ R60, R60, R23 ;  /* 0x000000173c3c7221 */ /* 0x000fe20000010000 */
[----:B------:R-:W-:Y:S01]  /*17f60*/  FADD.FTZ R33, R33, R22 ;  /* 0x0000001621217221 */ /* 0x000fe20000010000 */
[----:B------:R-:W-:Y:S02]  /*17f70*/  FFMA.FTZ R34, R58, R13, R34 ;  /* 0x0000000d3a227223 */ /* 0x000fe40000010022 */
[----:B------:R-:W-:Y:S01]  /*17f80*/  FADD.FTZ R60, R60, R21 ;  /* 0x000000153c3c7221 */ /* 0x000fe20000010000 */
[----:B------:R-:W-:Y:S01]  /*17f90*/  FADD.FTZ R33, R33, R20 ;  /* 0x0000001421217221 */ /* 0x000fe20000010000 */
[----:B------:R-:W-:-:S02]  /*17fa0*/  FFMA.FTZ R20, R0, R11, R34 ;  /* 0x0000000b00147223 */ /* 0x000fc40000010022 */
[----:B------:R0:W5:Y:S04]  /*17fb0*/  LDL.LU R0, [R1+0x670] ;  /* 0x0006700001007983 */ /* 0x0001680000300800 */
[----:B------:R-:W0:Y:S01]  /*17fc0*/  SHFL.DOWN PT, R57, R69, 0x2, R67 ;  /* 0x0840000045397989 */ /* 0x000e2200000e0043 */
[----:B-1----:R-:W-:-:S05]  /*17fd0*/  @!P2 FADD.FTZ R68, R68, R56 ;  /* 0x000000384444a221 */ /* 0x002fca0000010000 */
[----:B------:R-:W1:Y:S01]  /*17fe0*/  SHFL.DOWN PT, R47, R68, 0x4, R67 ;  /* 0x08800000442f7989 */ /* 0x000e6200000e0043 */
[----:B---3--:R-:W-:-:S04]  /*17ff0*/  FFMA.FTZ R61, R65, R12, R61 ;  /* 0x0000000c413d7223 */ /* 0x008fc8000001003d */
[----:B------:R-:W-:Y:S02]  /*18000*/  FFMA.FTZ R21, R2, R10, R61 ;  /* 0x0000000a02157223 */ /* 0x000fe4000001003d */
[----:B------:R3:W5:Y:S01]  /*18010*/  LDL.LU R2, [R1+0x674] ;  /* 0x0006740001027983 */ /* 0x0007620000300800 */
[----:B0-----:R-:W-:-:S05]  /*18020*/  @!P2 FADD.FTZ R69, R69, R57 ;  /* 0x000000394545a221 */ /* 0x001fca0000010000 */
[----:B------:R-:W0:Y:S01]  /*18030*/  SHFL.DOWN PT, R48, R69, 0x4, R67 ;  /* 0x0880000045307989 */ /* 0x000e2200000e0043 */
[----:B-1----:R-:W-:-:S05]  /*18040*/  @!P3 FADD.FTZ R68, R68, R47 ;  /* 0x0000002f4444b221 */ /* 0x002fca0000010000 */
[----:B------:R-:W1:Y:S01]  /*18050*/  SHFL.DOWN PT, R35, R68, 0x8, R67 ;  /* 0x0900000044237989 */ /* 0x000e6200000e0043 */
[----:B------:R-:W3:Y:S01]  /*18060*/  S2R R59, SR_LANEID ;  /* 0x00000000003b7919 */ /* 0x000ee20000000000 */
[----:B0-----:R-:W-:-:S05]  /*18070*/  @!P3 FADD.FTZ R69, R69, R48 ;  /* 0x000000304545b221 */ /* 0x001fca0000010000 */
[----:B------:R-:W0:Y:S01]  /*18080*/  SHFL.DOWN PT, R36, R69, 0x8, R67 ;  /* 0x0900000045247989 */ /* 0x000e2200000e0043 */
[----:B-1----:R-:W-:Y:S01]  /*18090*/  @!P4 FADD.FTZ R68, R68, R35 ;  /* 0x000000234444c221 */ /* 0x002fe20000010000 */
[----:B------:R-:W1:Y:S04]  /*180a0*/  S2R R24, SR_CgaCtaId ;  /* 0x0000000000187919 */ /* 0x000e680000008800 */
[----:B------:R-:W4:Y:S01]  /*180b0*/  SHFL.DOWN PT, R23, R68, 0x10, R67 ;  /* 0x0a00000044177989 */ /* 0x000f2200000e0043 */
[----:B------:R-:W-:Y:S01]  /*180c0*/  FADD.FTZ R60, R60, R19 ;  /* 0x000000133c3c7221 */ /* 0x000fe20000010000 */
[----:B------:R-:W-:-:S03]  /*180d0*/  FADD.FTZ R33, R33, R18 ;  /* 0x0000001221217221 */ /* 0x000fc60000010000 */
[----:B------:R-:W-:Y:S01]  /*180e0*/  FADD.FTZ R60, R60, R17 ;  /* 0x000000113c3c7221 */ /* 0x000fe20000010000 */
[----:B0-----:R-:W-:-:S05]  /*180f0*/  @!P4 FADD.FTZ R69, R69, R36 ;  /* 0x000000244545c221 */ /* 0x001fca0000010000 */
[----:B------:R-:W0:Y:S01]  /*18100*/  SHFL.DOWN PT, R26, R69, 0x10, R67 ;  /* 0x0a000000451a7989 */ /* 0x000e2200000e0043 */
[----:B------:R-:W-:Y:S01]  /*18110*/  FADD.FTZ R33, R33, R16 ;  /* 0x0000001021217221 */ /* 0x000fe20000010000 */
[----:B------:R-:W-:Y:S01]  /*18120*/  FADD.FTZ R60, R60, R15 ;  /* 0x0000000f3c3c7221 */ /* 0x000fe20000010000 */
[----:B---3--:R-:W-:Y:S02]  /*18130*/  ISETP.NE.AND P3, PT, R59, RZ, PT ;  /* 0x000000ff3b00720c */ /* 0x008fe40003f65270 */
[----:B------:R-:W-:Y:S01]  /*18140*/  FADD.FTZ R33, R33, R14 ;  /* 0x0000000e21217221 */ /* 0x000fe20000010000 */
[----:B------:R-:W-:Y:S01]  /*18150*/  FADD.FTZ R60, R60, R13 ;  /* 0x0000000d3c3c7221 */ /* 0x000fe20000010000 */
[----:B------:R-:W-:Y:S02]  /*18160*/  MOV R13, 0x400 ;  /* 0x00000400000d7802 */ /* 0x000fe40000000f00 */
[----:B------:R-:W-:Y:S02]  /*18170*/  FADD.FTZ R33, R33, R12 ;  /* 0x0000000c21217221 */ /* 0x000fe40000010000 */
[----:B------:R-:W-:Y:S01]  /*18180*/  IADD3 R15, R13, 0x90, RZ ;  /* 0x000000900d0f7810 */ /* 0x000fe20007ffe0ff */
[----:B----4-:R-:W-:Y:S01]  /*18190*/  @!P1 FADD.FTZ R68, R68, R23 ;  /* 0x0000001744449221 */ /* 0x010fe20000010000 */
[----:B------:R-:W-:Y:S01]  /*181a0*/  FADD.FTZ R23, R33, R10 ;  /* 0x0000000a21177221 */ /* 0x000fe20000010000 */
[----:B------:R-:W-:Y:S01]  /*181b0*/  ISETP.NE.AND P2, PT, R66, RZ, PT ;  /* 0x000000ff4200720c */ /* 0x000fe20003f45270 */
[----:B------:R-:W-:Y:S01]  /*181c0*/  FADD.FTZ R22, R60, R11 ;  /* 0x0000000b3c167221 */ /* 0x000fe20000010000 */
[----:B-1----:R-:W-:-:S02]  /*181d0*/  LEA R10, R24, R15, 0x18 ;  /* 0x0000000f180a7211 */ /* 0x002fc400078ec0ff */
[----:B------:R-:W-:Y:S02]  /*181e0*/  @!P3 LEA R11, R24, R13, 0x18 ;  /* 0x0000000d180bb211 */ /* 0x000fe400078ec0ff */
[----:B------:R-:W-:Y:S02]  /*181f0*/  LEA R10, R66, R10, 0x4 ;  /* 0x0000000a420a7211 */ /* 0x000fe400078e20ff */
[----:B--2---:R-:W-:Y:S01]  /*18200*/  @!P3 LEA R12, R62, R11, 0x3 ;  /* 0x0000000b3e0cb211 */ /* 0x004fe200078e18ff */
[----:B0-----:R-:W-:Y:S02]  /*18210*/  @!P1 FADD.FTZ R69, R69, R26 ;  /* 0x0000001a45459221 */ /* 0x001fe40000010000 */
[----:B------:R0:W-:Y:S01]  /*18220*/  STS.128 [R10], R20 ;  /* 0x000000140a007388 */ /* 0x0001e20000000c00 */
[----:B------:R-:W-:Y:S03]  /*18230*/  BSSY B0, `(.L_x_370) ;  /* 0x0000026000007945 */ /* 0x000fe60003800000 */
[----:B------:R0:W-:Y:S01]  /*18240*/  @!P3 STS.64 [R12+0x10], R68 ;  /* 0x000010440c00b388 */ /* 0x0001e20000000a00 */
[----:B------:R-:W-:Y:S01]  /*18250*/  BAR.SYNC.DEFER_BLOCKING 0x0 ;  /* 0x0000000000007b1d */ /* 0x000fe20000010000 */
[----:B------:R-:W-:-:S02]  /*18260*/  ISETP.GT.U32.AND P1, PT, R66, 0x30, PT ;  /* 0x000000304200780c */ /* 0x000fc40003f24070 */
[----:B------:R-:W-:-:S03]  /*18270*/  MOV R11, UR9 ;  /* 0x00000009000b7c02 */ /* 0x000fc60008000f00 */
[----:B------:R-:W-:Y:S08]  /*18280*/  @P2 BRA `(.L_x_371) ;  /* 0x0000000000802947 */ /* 0x000ff00003800000 */
[----:B------:R-:W-:-:S05]  /*18290*/  LEA R38, R24, R13, 0x18 ;  /* 0x0000000d18267211 */ /* 0x000fca00078ec0ff */
[----:B------:R-:W1:Y:S04]  /*182a0*/  LDS.64 R36, [R38+0x18] ;  /* 0x0000180026247984 */ /* 0x000e680000000a00 */
[----:B0-----:R-:W0:Y:S04]  /*182b0*/  LDS.128 R12, [R38+0x20] ;  /* 0x00002000260c7984 */ /* 0x001e280000000c00 */
[----:B------:R-:W2:Y:S04]  /*182c0*/  LDS.128 R16, [R38+0x30] ;  /* 0x0000300026107984 */ /* 0x000ea80000000c00 */
[----:B------:R-:W3:Y:S04]  /*182d0*/  LDS.128 R24, [R38+0x40] ;  /* 0x0000400026187984 */ /* 0x000ee80000000c00 */
[----:B------:R-:W4:Y:S04]  /*182e0*/  LDS.128 R28, [R38+0x50] ;  /* 0x00005000261c7984 */ /* 0x000f280000000c00 */
[----:B------:R-:W4:Y:S01]  /*182f0*/  LDS.128 R32, [R38+0x60] ;  /* 0x0000600026207984 */ /* 0x000f220000000c00 */
[----:B-1----:R-:W-:Y:S01]  /*18300*/  FADD.FTZ R39, R68, R36 ;  /* 0x0000002444277221 */ /* 0x002fe20000010000 */
[----:B------:R-:W-:-:S02]  /*18310*/  FADD.FTZ R36, R69, R37 ;  /* 0x0000002545247221 */ /* 0x000fc40000010000 */
[----:B------:R-:W1:Y:S01]  /*18320*/  LDS.64 R68, [R38+0x70] ;  /* 0x0000700026447984 */ /* 0x000e620000000a00 */
[----:B0-----:R-:W-:Y:S01]  /*18330*/  FADD.FTZ R39, R39, R12 ;  /* 0x0000000c27277221 */ /* 0x001fe20000010000 */
        /* <DEDUP_REMOVED lines=15> */
[----:B------:R-:W-:Y:S01]  /*18430*/  FADD.FTZ R39, R39, R32 ;  /* 0x0000002027277221 */ /* 0x000fe20000010000 */
[----:B------:R-:W-:-:S03]  /*18440*/  FADD.FTZ R36, R36, R33 ;  /* 0x0000002124247221 */ /* 0x000fc60000010000 */
[----:B------:R-:W-:Y:S01]  /*18450*/  FADD.FTZ R39, R39, R34 ;  /* 0x0000002227277221 */ /* 0x000fe20000010000 */
[----:B------:R-:W-:-:S03]  /*18460*/  FADD.FTZ R36, R36, R35 ;  /* 0x0000002324247221 */ /* 0x000fc60000010000 */
[----:B-1----:R-:W-:Y:S01]  /*18470*/  FADD.FTZ R68, R39, R68 ;  /* 0x0000004427447221 */ /* 0x002fe20000010000 */
[----:B------:R-:W-:-:S07]  /*18480*/  FADD.FTZ R69, R36, R69 ;  /* 0x0000004524457221 */ /* 0x000fce0000010000 */
.L_x_371:
[----:B------:R-:W-:Y:S05]  /*18490*/  BSYNC B0 ;  /* 0x0000000000007941 */ /* 0x000fea0003800000 */
.L_x_370:
[----:B------:R-:W-:Y:S01]  /*184a0*/  BAR.SYNC.DEFER_BLOCKING 0x0 ;  /* 0x0000000000007b1d */ /* 0x000fe20000010000 */
[----:B------:R-:W-:-:S05]  /*184b0*/  IMAD R11, R11, 0x31, R66 ;  /* 0x000000310b0b7824 */ /* 0x000fca00078e0242 */
[----:B------:R-:W-:Y:S04]  /*184c0*/  BSSY B0, `(.L_x_372) ;  /* 0x0000025000007945 */ /* 0x000fe80003800000 */
[----:B------:R-:W-:Y:S05]  /*184d0*/  @P1 BRA `(.L_x_373) ;  /* 0x00000000008c1947 */ /* 0x000fea0003800000 */
[----:B0-----:R-:W0:Y:S04]  /*184e0*/  LDS.128 R12, [R10+0x310] ;  /* 0x000310000a0c7984 */ /* 0x001e280000000c00 */
[----:B------:R-:W1:Y:S04]  /*184f0*/  LDS.128 R16, [R10+0x620] ;  /* 0x000620000a107984 */ /* 0x000e680000000c00 */
[----:B------:R-:W2:Y:S04]  /*18500*/  LDS.128 R24, [R10+0x930] ;  /* 0x000930000a187984 */ /* 0x000ea80000000c00 */
[----:B------:R-:W3:Y:S04]  /*18510*/  LDS.128 R28, [R10+0xc40] ;  /* 0x000c40000a1c7984 */ /* 0x000ee80000000c00 */
[----:B------:R-:W4:Y:S04]  /*18520*/  LDS.128 R32, [R10+0xf50] ;  /* 0x000f50000a207984 */ /* 0x000f280000000c00 */
[----:B------:R-:W4:Y:S04]  /*18530*/  LDS.128 R36, [R10+0x1260] ;  /* 0x001260000a247984 */ /* 0x000f280000000c00 */
[----:B------:R-:W4:Y:S01]  /*18540*/  LDS.128 R40, [R10+0x1570] ;  /* 0x001570000a287984 */ /* 0x000f220000000c00 */
        /* <DEDUP_REMOVED lines=27> */
[----:B------:R-:W-:-:S07]  /*18700*/  FADD.FTZ R23, R14, R43 ;  /* 0x0000002b0e177221 */ /* 0x000fce0000010000 */
.L_x_373:
[----:B------:R-:W-:Y:S05]  /*18710*/  BSYNC B0 ;  /* 0x0000000000007941 */ /* 0x000fea0003800000 */
.L_x_372:
[----:B------:R-:W-:Y:S01]  /*18720*/  ULDC UR7, c[0x0][0xc] ;  /* 0x0000030000077ab9 */ /* 0x000fe20000000800 */
[----:B------:R-:W-:Y:S01]  /*18730*/  BSSY B0, `(.L_x_374) ;  /* 0x000001c000007945 */ /* 0x000fe20003800000 */
[----:B------:R-:W-:-:S03]  /*18740*/  IMAD.WIDE R44, R11, 0x4, R44 ;  /* 0x000000040b2c7825 */ /* 0x000fc600078e022c */
[----:B------:R-:W-:Y:S05]  /*18750*/  @P1 BRA `(.L_x_375) ;  /* 0x0000000000641947 */ /* 0x000fea0003800000 */
[----:B0-----:R-:W0:Y:S01]  /*18760*/  LDC.64 R12, c[0x0][0x288] ;  /* 0x0000a200ff0c7b82 */ /* 0x001e220000000a00 */
[----:B------:R1:W-:Y:S07]  /*18770*/  REDG.E.ADD.F32.FTZ.RN.STRONG.GPU desc[UR10][R44.64], R20 ;  /* 0x000000142c0079a6 */ /* 0x0003ee000c10f38a */
[----:B------:R-:W2:Y:S01]  /*18780*/  LDC.64 R14, c[0x0][0x288] ;  /* 0x0000a200ff0e7b82 */ /* 0x000ea20000000a00 */
[C---:B0-----:R-:W-:Y:S02]  /*18790*/  IMAD R17, R13.reuse, 0x3, RZ ;  /* 0x000000030d117824 */ /* 0x041fe400078e02ff */
[----:B------:R-:W-:Y:S01]  /*187a0*/  IMAD.WIDE.U32 R10, R12, 0x3, RZ ;  /* 0x000000030c0a7825 */ /* 0x000fe200078e00ff */
[----:B------:R-:W-:-:S03]  /*187b0*/  LEA.HI R12, P3, R13, R12, RZ, 0x1 ;  /* 0x0000000c0d0c7211 */ /* 0x000fc600078708ff */
[----:B------:R-:W-:Y:S01]  /*187c0*/  IMAD.IADD R17, R11, 0x1, R17 ;  /* 0x000000010b117824 */ /* 0x000fe200078e0211 */
[----:B------:R-:W-:-:S04]  /*187d0*/  IADD3.X R13, RZ, R13, RZ, P3, !PT ;  /* 0x0000000dff0d7210 */ /* 0x000fc80001ffe4ff */
[----:B------:R-:W-:Y:S02]  /*187e0*/  LEA.HI R10, P1, R17, R10, RZ, 0x1 ;  /* 0x0000000a110a7211 */ /* 0x000fe400078308ff */
[--C-:B------:R-:W-:Y:S02]  /*187f0*/  SHF.R.S64 R19, R12, 0x1, R13.reuse ;  /* 0x000000010c137819 */ /* 0x100fe4000000100d */
[----:B------:R-:W-:Y:S02]  /*18800*/  IADD3.X R17, RZ, R17, RZ, P1, !PT ;  /* 0x00000011ff117210 */ /* 0x000fe40000ffe4ff */
[----:B------:R-:W-:Y:S02]  /*18810*/  SHF.R.S32.HI R18, RZ, 0x1, R13 ;  /* 0x00000001ff127819 */ /* 0x000fe4000001140d */
[----:B--2---:R-:W-:Y:S02]  /*18820*/  LEA R12, P3, R14, R44, 0x2 ;  /* 0x0000002c0e0c7211 */ /* 0x004fe400078610ff */
[----:B------:R-:W-:-:S02]  /*18830*/  SHF.R.S64 R11, R10, 0x1, R17 ;  /* 0x000000010a0b7819 */ /* 0x000fc40000001011 */
[----:B------:R-:W-:Y:S02]  /*18840*/  SHF.R.S32.HI R16, RZ, 0x1, R17 ;  /* 0x00000001ff107819 */ /* 0x000fe40000011411 */
[C---:B------:R-:W-:Y:S02]  /*18850*/  SHF.L.U64.HI R17, R19.reuse, 0x2, R18 ;  /* 0x0000000213117819 */ /* 0x040fe40000010212 */
[-C--:B------:R-:W-:Y:S02]  /*18860*/  LEA R10, P1, R19, R44.reuse, 0x2 ;  /* 0x0000002c130a7211 */ /* 0x080fe400078210ff */
[----:B------:R-:W-:Y:S02]  /*18870*/  LEA.HI.X R13, R14, R45, R15, 0x2, P3 ;  /* 0x0000002d0e0d7211 */ /* 0x000fe400018f140f */
[C---:B------:R-:W-:Y:S02]  /*18880*/  SHF.L.U64.HI R15, R11.reuse, 0x2, R16 ;  /* 0x000000020b0f7819 */ /* 0x040fe40000010210 */
[----:B------:R-:W-:-:S02]  /*18890*/  LEA R14, P3, R11, R44, 0x2 ;  /* 0x0000002c0b0e7211 */ /* 0x000fc400078610ff */
[C---:B------:R-:W-:Y:S02]  /*188a0*/  IADD3.X R11, R45.reuse, R17, RZ, P1, !PT ;  /* 0x000000112d0b7210 */ /* 0x040fe40000ffe4ff */
[----:B------:R-:W-:-:S03]  /*188b0*/  IADD3.X R15, R45, R15, RZ, P3, !PT ;  /* 0x0000000f2d0f7210 */ /* 0x000fc60001ffe4ff */
[----:B------:R1:W-:Y:S04]  /*188c0*/  REDG.E.ADD.F32.FTZ.RN.STRONG.GPU desc[UR10][R10.64], R21 ;  /* 0x000000150a0079a6 */ /* 0x0003e8000c10f38a */
[----:B------:R1:W-:Y:S04]  /*188d0*/  REDG.E.ADD.F32.FTZ.RN.STRONG.GPU desc[UR10][R12.64], R22 ;  /* 0x000000160c0079a6 */ /* 0x0003e8000c10f38a */
[----:B------:R1:W-:Y:S02]  /*188e0*/  REDG.E.ADD.F32.FTZ.RN.STRONG.GPU desc[UR10][R14.64], R23 ;  /* 0x000000170e0079a6 */ /* 0x0003e4000c10f38a */
.L_x_375:
[----:B------:R-:W-:Y:S05]  /*188f0*/  BSYNC B0 ;  /* 0x0000000000007941 */ /* 0x000fea0003800000 */
.L_x_374:
[----:B------:R-:W-:-:S06]  /*18900*/  UISETP.GE.U32.AND UP0, UPT, UR7, 0x2, UPT ;  /* 0x000000020700788c */ /* 0x000fcc000bf06070 */
[----:B------:R-:W-:-:S13]  /*18910*/  PLOP3.LUT P1, PT, PT, PT, UP0, 0x80, 0x0 ;  /* 0x000000000000781c */ /* 0x000fda0003f2f008 */
[----:B------:R-:W-:Y:S05]  /*18920*/  @!P1 BRA `(.L_x_376) ;  /* 0x0000001000b49947 */ /* 0x000fea0003800000 */
[----:B-1----:R-:W1:Y:S01]  /*18930*/  LDC R11, c[0x0][0x10] ;  /* 0x00000400ff0b7b82 */ /* 0x002e620000000800 */
[----:B------:R-:W2:Y:S01]  /*18940*/  S2R R14, SR_CTAID.Y ;  /* 0x00000000000e7919 */ /* 0x000ea20000002600 */
[----:B------:R-:W-:Y:S01]  /*18950*/  ULOP3.LUT UR6, UR4, 0x1, URZ, 0xc0, !UPT ;  /* 0x0000000104067892 */ /* 0x000fe2000f8ec03f */
[----:B------:R-:W-:Y:S05]  /*18960*/  BSSY B0, `(.L_x_377) ;  /* 0x0000027000007945 */ /* 0x000fea0003800000 */
[----:B0-----:R-:W0:Y:S08]  /*18970*/  LDC.64 R12, c[0x0][0x258] ;  /* 0x00009600ff0c7b82 */ /* 0x001e300000000a00 */
[----:B------:R-:W3:Y:S01]  /*18980*/  LDC.64 R16, c[0x0][0x260] ;  /* 0x00009800ff107b82 */ /* 0x000ee20000000a00 */
[----:B-1----:R-:W-:-:S04]  /*18990*/  IMAD R15, R11, UR6, RZ ;  /* 0x000000060b0f7c24 */ /* 0x002fc8000f8e02ff */
[C---:B------:R-:W-:Y:S01]  /*189a0*/  IMAD R10, R15.reuse, UR7, RZ ;  /* 0x000000070f0a7c24 */ /* 0x040fe2000f8e02ff */
[----:B--2---:R-:W-:-:S04]  /*189b0*/  IADD3 R19, R15, R14, RZ ;  /* 0x0000000e0f137210 */ /* 0x004fc80007ffe0ff */
[----:B------:R-:W-:Y:S01]  /*189c0*/  SHF.L.U32 R15, R10, 0x1, RZ ;  /* 0x000000010a0f7819 */ /* 0x000fe200000006ff */
[----:B0-----:R-:W-:-:S04]  /*189d0*/  IMAD.WIDE.U32 R18, R19, 0x4, R12 ;  /* 0x0000000413127825 */ /* 0x001fc800078e000c */
[----:B---3--:R-:W-:Y:S01]  /*189e0*/  IMAD.WIDE R12, R15, 0x4, R16 ;  /* 0x000000040f0c7825 */ /* 0x008fe200078e0210 */
[----:B------:R-:W-:Y:S06]  /*189f0*/  @P2 BRA `(.L_x_378) ;  /* 0x0000000000742947 */ /* 0x000fec0003800000 */
[----:B------:R-:W0:Y:S01]  /*18a00*/  S2R R10, SR_LANEID ;  /* 0x00000000000a7919 */ /* 0x000e220000000000 */
[----:B------:R-:W-:Y:S01]  /*18a10*/  VOTEU.ANY UR8, UPT, PT ;  /* 0x0000000000087886 */ /* 0x000fe200038e0100 */
[----:B------:R-:W-:Y:S01]  /*18a20*/  ULOP3.LUT UP0, URZ, UR4, 0x2, URZ, 0xc0, !UPT ;  /* 0x00000002043f7892 */ /* 0x000fe2000f80c03f */
[----:B------:R-:W-:Y:S01]  /*18a30*/  IMAD R17, R11, UR13, R14 ;  /* 0x0000000d0b117c24 */ /* 0x000fe2000f8e020e */
[----:B------:R-:W-:Y:S01]  /*18a40*/  UFLO.U32 UR9, UR8 ;  /* 0x00000008000972bd */ /* 0x000fe200080e0000 */
[----:B------:R-:W-:Y:S01]  /*18a50*/  UMOV UR6, 0x1 ;  /* 0x0000000100067882 */ /* 0x000fe20000000000 */
[----:B------:R-:W-:Y:S01]  /*18a60*/  UPOPC UR8, UR8 ;  /* 0x00000008000872bf */ /* 0x000fe20008000000 */
[----:B------:R-:W-:Y:S01]  /*18a70*/  IMAD.WIDE.U32 R16, R17, 0x8, R12 ;  /* 0x0000000811107825 */ /* 0x000fe200078e000c */
[----:B------:R-:W-:-:S04]  /*18a80*/  USEL UR6, UR6, 0xffffffff, !UP0 ;  /* 0xffffffff06067887 */ /* 0x000fc8000c000000 */
[----:B------:R-:W-:Y:S01]  /*18a90*/  UIMAD UR6, UR6, UR8, URZ ;  /* 0x00000008060672a4 */ /* 0x000fe2000f8e023f */
[----:B------:R1:W-:Y:S02]  /*18aa0*/  STG.E.64 desc[UR10][R16.64], R68 ;  /* 0x0000004410007986 */ /* 0x0003e4000c101b0a */
[----:B------:R-:W-:-:S03]  /*18ab0*/  UMOV UR8, 0xffffffff ;  /* 0xffffffff00087882 */ /* 0x000fc60000000000 */
[----:B------:R-:W-:Y:S01]  /*18ac0*/  MOV R15, UR6 ;  /* 0x00000006000f7c02 */ /* 0x000fe20008000f00 */
[----:B------:R-:W-:Y:S01]  /*18ad0*/  USEL UR6, UR7, URZ, !UP0 ;  /* 0x0000003f07067287 */ /* 0x000fe2000c000000 */
[----:B0-----:R-:W-:Y:S02]  /*18ae0*/  ISETP.EQ.U32.AND P1, PT, R10, UR9, PT ;  /* 0x000000090a007c0c */ /* 0x001fe4000bf22070 */
[----:B------:R-:W-:Y:S01]  /*18af0*/  MOV R10, 0xffffffff ;  /* 0xffffffff000a7802 */ /* 0x000fe20000000f00 */
[----:B------:R-:W-:-:S10]  /*18b00*/  UISETP.NE.AND UP0, UPT, UR8, UR6, UPT ;  /* 0x000000060800728c */ /* 0x000fd4000bf05270 */
[----:B------:R-:W-:Y:S06]  /*18b10*/  @P1 MEMBAR.ALL.GPU ;  /* 0x0000000000001992 */ /* 0x000fec000000a000 */
[----:B------:R-:W-:-:S00]  /*18b20*/  @P1 ERRBAR ;  /* 0x00000000000019ab */ /* 0x000fc00000000000 */
[----:B------:R-:W-:Y:S06]  /*18b30*/  @P1 CGAERRBAR ;  /* 0x00000000000015ab */ /* 0x000fec0000000000 */
[----:B------:R1:W-:Y:S01]  /*18b40*/  @P1 REDG.E.ADD.S32.STRONG.GPU desc[UR10][R18.64], R15 ;  /* 0x0000000f1200198e */ /* 0x0003e2000c10e38a */
[----:B------:R-:W-:-:S03]  /*18b50*/  PLOP3.LUT P1, PT, PT, PT, UP0, 0x80, 0x0 ;  /* 0x000000000000781c */ /* 0x000fc60003f2f008 */
[----:B------:R1:W-:Y:S10]  /*18b60*/  STL [R1], R10 ;  /* 0x0000000a01007387 */ /* 0x0003f40000100800 */
[----:B-1----:R-:W-:Y:S05]  /*18b70*/  @!P1 BRA `(.L_x_378) ;  /* 0x0000000000149947 */ /* 0x002fea0003800000 */
.L_x_379:
[----:B------:R-:W2:Y:S04]  /*18b80*/  LDG.E.STRONG.GPU R10, desc[UR10][R18.64] ;  /* 0x0000000a120a7981 */ /* 0x000ea8000c1ef900 */
[----:B--2---:R-:W-:Y:S04]  /*18b90*/  CCTL.IVALL ;  /* 0x00000000ff00798f */ /* 0x004fe80002000000 */
[----:B------:R0:W-:Y:S01]  /*18ba0*/  STL [R1], R10 ;  /* 0x0000000a01007387 */ /* 0x0001e20000100800 */
[----:B------:R-:W-:-:S13]  /*18bb0*/  ISETP.NE.AND P1, PT, R10, UR6, PT ;  /* 0x000000060a007c0c */ /* 0x000fda000bf25270 */
[----:B0-----:R-:W-:Y:S05]  /*18bc0*/  @P1 BRA `(.L_x_379) ;  /* 0xfffffffc00ec1947 */ /* 0x001fea000383ffff */
.L_x_378:
[----:B------:R-:W-:Y:S05]  /*18bd0*/  BSYNC B0 ;  /* 0x0000000000007941 */ /* 0x000fea0003800000 */
.L_x_377:
[----:B------:R-:W-:Y:S01]  /*18be0*/  BAR.SYNC.DEFER_BLOCKING 0x0 ;  /* 0x0000000000007b1d */ /* 0x000fe20000010000 */
[----:B------:R-:W-:-:S13]  /*18bf0*/  ISETP.NE.AND P1, PT, RZ, UR7, PT ;  /* 0x00000007ff007c0c */ /* 0x000fda000bf25270 */
[----:B------:R-:W-:Y:S05]  /*18c00*/  @!P1 BRA `(.L_x_376) ;  /* 0x0000000c00fc9947 */ /* 0x000fea0003800000 */
[----:B------:R-:W-:Y:S01]  /*18c10*/  UIADD3 UR6, UR7, -0x1, URZ ;  /* 0xffffffff07067890 */ /* 0x000fe2000fffe03f */
[----:B------:R-:W-:-:S03]  /*18c20*/  HFMA2.MMA R15, -RZ, RZ, 0, 0 ;  /* 0x00000000ff0f7435 */ /* 0x000fc600000001ff */
[----:B------:R-:W-:-:S06]  /*18c30*/  UISETP.GE.U32.AND UP0, UPT, UR6, 0x3, UPT ;  /* 0x000000030600788c */ /* 0x000fcc000bf06070 */
[----:B------:R-:W-:-:S13]  /*18c40*/  PLOP3.LUT P1, PT, PT, PT, UP0, 0x80, 0x0 ;  /* 0x000000000000781c */ /* 0x000fda0003f2f008 */
[----:B------:R-:W-:Y:S05]  /*18c50*/  @!P1 BRA `(.L_x_380) ;  /* 0x0000000c006c9947 */ /* 0x000fea0003800000 */
[----:B------:R-:W-:Y:S01]  /*18c60*/  ULOP3.LUT UR6, UR7, 0x3, URZ, 0xc0, !UPT ;  /* 0x0000000307067892 */ /* 0x000fe2000f8ec03f */
[----:B------:R-:W-:-:S03]  /*18c70*/  MOV R15, RZ ;  /* 0x000000ff000f7202 */ /* 0x000fc60000000f00 */
[----:B------:R-:W-:-:S06]  /*18c80*/  UIADD3 UR6, -UR6, UR7, URZ ;  /* 0x0000000706067290 */ /* 0x000fcc000fffe13f */
[----:B------:R-:W-:Y:S02]  /*18c90*/  ISETP.LT.AND P1, PT, RZ, UR6, PT ;  /* 0x00000006ff007c0c */ /* 0x000fe4000bf21270 */
[----:B------:R-:W-:-:S11]  /*18ca0*/  MOV R10, UR6 ;  /* 0x00000006000a7c02 */ /* 0x000fd60008000f00 */
[----:B------:R-:W-:Y:S05]  /*18cb0*/  @!P1 BRA `(.L_x_381) ;  /* 0x0000000800d89947 */ /* 0x000fea0003800000 */
[----:B------:R-:W-:Y:S02]  /*18cc0*/  ISETP.GT.AND P3, PT, R10, 0xc, PT ;  /* 0x0000000c0a00780c */ /* 0x000fe40003f64270 */
[----:B------:R-:W-:-:S11]  /*18cd0*/  PLOP3.LUT P1, PT, PT, PT, PT, 0x80, 0x0 ;  /* 0x000000000000781c */ /* 0x000fd60003f2f070 */
[----:B------:R-:W-:Y:S05]  /*18ce0*/  @!P3 BRA `(.L_x_382) ;  /* 0x0000000400d0b947 */ /* 0x000fea0003800000 */
[----:B------:R-:W-:-:S13]  /*18cf0*/  PLOP3.LUT P1, PT, PT, PT, PT, 0x8, 0x0 ;  /* 0x000000000000781c */ /* 0x000fda0003f2e170 */
.L_x_383:
[C---:B------:R-:W-:Y:S02]  /*18d00*/  IADD3 R19, R15.reuse, 0x1, RZ ;  /* 0x000000010f137810 */ /* 0x040fe40007ffe0ff */
[----:B------:R-:W-:Y:S02]  /*18d10*/  ISETP.EQ.OR P3, PT, R15, UR13, P2 ;  /* 0x0000000d0f007c0c */ /* 0x000fe40009762670 */
[----:B------:R-:W-:Y:S02]  /*18d20*/  ISETP.EQ.OR P4, PT, R19, UR13, P2 ;  /* 0x0000000d13007c0c */ /* 0x000fe40009782670 */
[C---:B------:R-:W-:Y:S02]  /*18d30*/  IADD3 R21, R15.reuse, 0x2, RZ ;  /* 0x000000020f157810 */ /* 0x040fe40007ffe0ff */
[----:B------:R-:W-:Y:S02]  /*18d40*/  IADD3 R23, R15, 0x3, RZ ;  /* 0x000000030f177810 */ /* 0x000fe40007ffe0ff */
[----:B------:R-:W-:-:S02]  /*18d50*/  ISETP.EQ.OR P6, PT, R21, UR13, P2 ;  /* 0x0000000d15007c0c */ /* 0x000fc400097c2670 */
[----:B------:R-:W-:-:S03]  /*18d60*/  ISETP.EQ.OR P5, PT, R23, UR13, P2 ;  /* 0x0000000d17007c0c */ /* 0x000fc600097a2670 */
[C-C-:B------:R-:W-:Y:S02]  /*18d70*/  @!P3 IMAD R17, R11.reuse, R15, R14.reuse ;  /* 0x0000000f0b11b224 */ /* 0x140fe400078e020e */
[----:B------:R-:W-:Y:S02]  /*18d80*/  @!P4 IMAD R19, R11, R19, R14 ;  /* 0x000000130b13c224 */ /* 0x000fe400078e020e */
[----:B------:R-:W-:-:S04]  /*18d90*/  @!P3 IMAD.WIDE.U32 R16, R17, 0x8, R12 ;  /* 0x000000081110b825 */ /* 0x000fc800078e000c */
[----:B------:R-:W-:Y:S02]  /*18da0*/  @!P4 IMAD.WIDE.U32 R18, R19, 0x8, R12 ;  /* 0x000000081312c825 */ /* 0x000fe400078e000c */
[----:B------:R-:W2:Y:S02]  /*18db0*/  @!P3 LDG.E.64 R16, desc[UR10][R16.64] ;  /* 0x0000000a1010b981 */ /* 0x000ea4000c1e1b00 */
[C-C-:B------:R-:W-:Y:S02]  /*18dc0*/  @!P6 IMAD R21, R11.reuse, R21, R14.reuse ;  /* 0x000000150b15e224 */ /* 0x140fe400078e020e */
[----:B------:R-:W-:Y:S01]  /*18dd0*/  @!P5 IMAD R23, R11, R23, R14 ;  /* 0x000000170b17d224 */ /* 0x000fe200078e020e */
[----:B------:R-:W3:Y:S01]  /*18de0*/  @!P4 LDG.E.64 R18, desc[UR10][R18.64] ;  /* 0x0000000a1212c981 */ /* 0x000ee2000c1e1b00 */
[----:B------:R-:W-:-:S04]  /*18df0*/  @!P6 IMAD.WIDE.U32 R20, R21, 0x8, R12 ;  /* 0x000000081514e825 */ /* 0x000fc800078e000c */
[----:B------:R-:W-:Y:S02]  /*18e00*/  @!P5 IMAD.WIDE.U32 R22, R23, 0x8, R12 ;  /* 0x000000081716d825 */ /* 0x000fe400078e000c */
[----:B------:R-:W4:Y:S04]  /*18e10*/  @!P6 LDG.E.64 R20, desc[UR10][R20.64] ;  /* 0x0000000a1414e981 */ /* 0x000f28000c1e1b00 */
[----:B------:R-:W4:Y:S01]  /*18e20*/  @!P5 LDG.E.64 R22, desc[UR10][R22.64] ;  /* 0x0000000a1616d981 */ /* 0x000f22000c1e1b00 */
[----:B------:R-:W-:Y:S01]  /*18e30*/  IADD3 R24, R15, 0x4, RZ ;  /* 0x000000040f187810 */ /* 0x000fe20007ffe0ff */
[----:B--2---:R-:W-:Y:S01]  /*18e40*/  @!P3 FADD.FTZ R68, R68, R16 ;  /* 0x000000104444b221 */ /* 0x004fe20000010000 */
[----:B------:R-:W-:Y:S01]  /*18e50*/  @!P3 FADD.FTZ R69, R69, R17 ;  /* 0x000000114545b221 */ /* 0x000fe20000010000 */
[----:B------:R-:W-:-:S02]  /*18e60*/  IADD3 R16, R15, 0x5, RZ ;  /* 0x000000050f107810 */ /* 0x000fc40007ffe0ff */
[----:B------:R-:W-:Y:S01]  /*18e70*/  ISETP.EQ.OR P3, PT, R24, UR13, P2 ;  /* 0x0000000d18007c0c */ /* 0x000fe20009762670 */
[----:B---3--:R-:W-:Y:S01]  /*18e80*/  @!P4 FADD.FTZ R68, R68, R18 ;  /* 0x000000124444c221 */ /* 0x008fe20000010000 */
[----:B------:R-:W-:Y:S01]  /*18e90*/  @!P4 FADD.FTZ R69, R69, R19 ;  /* 0x000000134545c221 */ /* 0x000fe20000010000 */
[----:B------:R-:W-:Y:S02]  /*18ea0*/  IADD3 R18, R15, 0x6, RZ ;  /* 0x000000060f127810 */ /* 0x000fe40007ffe0ff */
[----:B------:R-:W-:Y:S01]  /*18eb0*/  ISETP.EQ.OR P4, PT, R16, UR13, P2 ;  /* 0x0000000d10007c0c */ /* 0x000fe20009782670 */
[----:B----4-:R-:W-:Y:S01]  /*18ec0*/  @!P6 FADD.FTZ R68, R68, R20 ;  /* 0x000000144444e221 */ /* 0x010fe20000010000 */
[----:B------:R-:W-:Y:S01]  /*18ed0*/  @!P6 FADD.FTZ R69, R69, R21 ;  /* 0x000000154545e221 */ /* 0x000fe20000010000 */
[----:B------:R-:W-:Y:S02]  /*18ee0*/  IADD3 R20, R15, 0x7, RZ ;  /* 0x000000070f147810 */ /* 0x000fe40007ffe0ff */
[----:B------:R-:W-:Y:S01]  /*18ef0*/  ISETP.EQ.OR P6, PT, R18, UR13, P2 ;  /* 0x0000000d12007c0c */ /* 0x000fe200097c2670 */
[----:B------:R-:W-:Y:S01]  /*18f00*/  @!P5 FADD.FTZ R68, R68, R22 ;  /* 0x000000164444d221 */ /* 0x000fe20000010000 */
[----:B------:R-:W-:Y:S01]  /*18f10*/  @!P5 FADD.FTZ R69, R69, R23 ;  /* 0x000000174545d221 */ /* 0x000fe20000010000 */
[----:B------:R-:W-:Y:S01]  /*18f20*/  ISETP.EQ.OR P5, PT, R20, UR13, P2 ;  /* 0x0000000d14007c0c */ /* 0x000fe200097a2670 */
[----:B------:R-:W-:-:S04]  /*18f30*/  @!P3 IMAD R17, R11, R24, R14 ;  /* 0x000000180b11b224 */ /* 0x000fc800078e020e */
[----:B------:R-:W-:Y:S02]  /*18f40*/  @!P4 IMAD R19, R11, R16, R14 ;  /* 0x000000100b13c224 */ /* 0x000fe400078e020e */
[----:B------:R-:W-:-:S04]  /*18f50*/  @!P3 IMAD.WIDE.U32 R16, R17, 0x8, R12 ;  /* 0x000000081110b825 */ /* 0x000fc800078e000c */
[----:B------:R-:W-:Y:S02]  /*18f60*/  @!P6 IMAD R21, R11, R18, R14 ;  /* 0x000000120b15e224 */ /* 0x000fe400078e020e */
[----:B------:R-:W2:Y:S01]  /*18f70*/  @!P3 LDG.E.64 R16, desc[UR10][R16.64] ;  /* 0x0000000a1010b981 */ /* 0x000ea2000c1e1b00 */
[----:B------:R-:W-:-:S04]  /*18f80*/  @!P4 IMAD.WIDE.U32 R18, R19, 0x8, R12 ;  /* 0x000000081312c825 */ /* 0x000fc800078e000c */
[----:B------:R-:W-:Y:S02]  /*18f90*/  @!P5 IMAD R23, R11, R20, R14 ;  /* 0x000000140b17d224 */ /* 0x000fe400078e020e */
[--C-:B------:R-:W-:Y:S01]  /*18fa0*/  @!P6 IMAD.WIDE.U32 R20, R21, 0x8, R12.reuse ;  /* 0x000000081514e825 */ /* 0x100fe200078e000c */
[----:B------:R-:W3:Y:S03]  /*18fb0*/  @!P4 LDG.E.64 R18, desc[UR10][R18.64] ;  /* 0x0000000a1212c981 */ /* 0x000ee6000c1e1b00 */
[----:B------:R-:W-:Y:S02]  /*18fc0*/  @!P5 IMAD.WIDE.U32 R22, R23, 0x8, R12 ;  /* 0x000000081716d825 */ /* 0x000fe400078e000c */
[----:B------:R-:W4:Y:S04]  /*18fd0*/  @!P6 LDG.E.64 R20, desc[UR10][R20.64] ;  /* 0x0000000a1414e981 */ /* 0x000f28000c1e1b00 */
[----:B------:R-:W4:Y:S01]  /*18fe0*/  @!P5 LDG.E.64 R22, desc[UR10][R22.64] ;  /* 0x0000000a1616d981 */ /* 0x000f22000c1e1b00 */
[----:B------:R-:W-:-:S02]  /*18ff0*/  IADD3 R24, R15, 0x8, RZ ;  /* 0x000000080f187810 */ /* 0x000fc40007ffe0ff */
[C---:B------:R-:W-:Y:S02]  /*19000*/  IADD3 R25, R15.reuse, 0x9, RZ ;  /* 0x000000090f197810 */ /* 0x040fe40007ffe0ff */
[----:B------:R-:W-:Y:S01]  /*19010*/  IADD3 R26, R15, 0xb, RZ ;  /* 0x0000000b0f1a7810 */ /* 0x000fe20007ffe0ff */
[----:B--2---:R-:W-:Y:S01]  /*19020*/  @!P3 FADD.FTZ R68, R68, R16 ;  /* 0x000000104444b221 */ /* 0x004fe20000010000 */
[----:B------:R-:W-:Y:S01]  /*19030*/  @!P3 FADD.FTZ R69, R69, R17 ;  /* 0x000000114545b221 */ /* 0x000fe20000010000 */
[----:B------:R-:W-:Y:S02]  /*19040*/  ISETP.EQ.OR P3, PT, R24, UR13, P2 ;  /* 0x0000000d18007c0c */ /* 0x000fe40009762670 */
[----:B---3--:R-:W-:Y:S01]  /*19050*/  @!P4 FADD.FTZ R68, R68, R18 ;  /* 0x000000124444c221 */ /* 0x008fe20000010000 */
[----:B------:R-:W-:Y:S01]  /*19060*/  @!P4 FADD.FTZ R69, R69, R19 ;  /* 0x000000134545c221 */ /* 0x000fe20000010000 */
[----:B------:R-:W-:Y:S02]  /*19070*/  ISETP.EQ.OR P4, PT, R25, UR13, P2 ;  /* 0x0000000d19007c0c */ /* 0x000fe40009782670 */
[----:B----4-:R-:W-:Y:S01]  /*19080*/  @!P6 FADD.FTZ R68, R68, R20 ;  /* 0x000000144444e221 */ /* 0x010fe20000010000 */
[----:B------:R-:W-:Y:S01]  /*19090*/  IADD3 R20, R15, 0xa, RZ ;  /* 0x0000000a0f147810 */ /* 0x000fe20007ffe0ff */
[----:B------:R-:W-:-:S05]  /*190a0*/  @!P6 FADD.FTZ R69, R69, R21 ;  /* 0x000000154545e221 */ /* 0x000fca0000010000 */
[----:B------:R-:W-:Y:S01]  /*190b0*/  @!P3 IMAD R17, R11, R24, R14 ;  /* 0x000000180b11b224 */ /* 0x000fe200078e020e */
[----:B------:R-:W-:Y:S01]  /*190c0*/  ISETP.EQ.OR P6, PT, R20, UR13, P2 ;  /* 0x0000000d14007c0c */ /* 0x000fe200097c2670 */
[----:B------:R-:W-:Y:S01]  /*190d0*/  @!P5 FADD.FTZ R68, R68, R22 ;  /* 0x000000164444d221 */ /* 0x000fe20000010000 */
[----:B------:R-:W-:Y:S01]  /*190e0*/  @!P5 FADD.FTZ R69, R69, R23 ;  /* 0x000000174545d221 */ /* 0x000fe20000010000 */
[----:B------:R-:W-:Y:S01]  /*190f0*/  ISETP.EQ.OR P5, PT, R26, UR13, P2 ;  /* 0x0000000d1a007c0c */ /* 0x000fe200097a2670 */
[----:B------:R-:W-:-:S04]  /*19100*/  @!P3 IMAD.WIDE.U32 R16, R17, 0x8, R12 ;  /* 0x000000081110b825 */ /* 0x000fc800078e000c */
[----:B------:R-:W-:Y:S02]  /*19110*/  @!P4 IMAD R19, R11, R25, R14 ;  /* 0x000000190b13c224 */ /* 0x000fe400078e020e */
[----:B------:R-:W2:Y:S02]  /*19120*/  @!P3 LDG.E.64 R16, desc[UR10][R16.64] ;  /* 0x0000000a1010b981 */ /* 0x000ea4000c1e1b00 */
[----:B------:R-:W-:-:S04]  /*19130*/  @!P4 IMAD.WIDE.U32 R18, R19, 0x8, R12 ;  /* 0x000000081312c825 */ /* 0x000fc800078e000c */
[C-C-:B------:R-:W-:Y:S02]  /*19140*/  @!P6 IMAD R21, R11.reuse, R20, R14.reuse ;  /* 0x000000140b15e224 */ /* 0x140fe400078e020e */
[----:B------:R-:W3:Y:S01]  /*19150*/  @!P4 LDG.E.64 R18, desc[UR10][R18.64] ;  /* 0x0000000a1212c981 */ /* 0x000ee2000c1e1b00 */
[----:B------:R-:W-:Y:S02]  /*19160*/  @!P5 IMAD R23, R11, R26, R14 ;  /* 0x0000001a0b17d224 */ /* 0x000fe400078e020e */
        /* <DEDUP_REMOVED lines=11> */
[----:B------:R-:W-:Y:S02]  /*19220*/  ISETP.EQ.OR P4, PT, R16, UR13, P2 ;  /* 0x0000000d10007c0c */ /* 0x000fe40009782670 */
[----:B------:R-:W-:Y:S01]  /*19230*/  IADD3 R18, R15, 0xe, RZ ;  /* 0x0000000e0f127810 */ /* 0x000fe20007ffe0ff */
[----:B----4-:R-:W-:Y:S01]  /*19240*/  @!P6 FADD.FTZ R68, R68, R20 ;  /* 0x000000144444e221 */ /* 0x010fe20000010000 */
[----:B------:R-:W-:Y:S01]  /*19250*/  @!P6 FADD.FTZ R69, R69, R21 ;  /* 0x000000154545e221 */ /* 0x000fe20000010000 */
[----:B------:R-:W-:Y:S02]  /*19260*/  IADD3 R20, R15, 0xf, RZ ;  /* 0x0000000f0f147810 */ /* 0x000fe40007ffe0ff */
[----:B------:R-:W-:-:S03]  /*19270*/  ISETP.EQ.OR P6, PT, R18, UR13, P2 ;  /* 0x0000000d12007c0c */ /* 0x000fc600097c2670 */
[----:B------:R-:W-:Y:S02]  /*19280*/  @!P3 IMAD R17, R11, R24, R14 ;  /* 0x000000180b11b224 */ /* 0x000fe400078e020e */
[----:B------:R-:W-:Y:S01]  /*19290*/  @!P5 FADD.FTZ R68, R68, R22 ;  /* 0x000000164444d221 */ /* 0x000fe20000010000 */
[----:B------:R-:W-:Y:S01]  /*192a0*/  @!P5 FADD.FTZ R69, R69, R23 ;  /* 0x000000174545d221 */ /* 0x000fe20000010000 */
[----:B------:R-:W-:Y:S01]  /*192b0*/  ISETP.EQ.OR P5, PT, R20, UR13, P2 ;  /* 0x0000000d14007c0c */ /* 0x000fe200097a2670 */
[----:B------:R-:W-:Y:S02]  /*192c0*/  @!P4 IMAD R19, R11, R16, R14 ;  /* 0x000000100b13c224 */ /* 0x000fe400078e020e */
[----:B------:R-:W-:-:S06]  /*192d0*/  @!P3 IMAD.WIDE.U32 R16, R17, 0x8, R12 ;  /* 0x000000081110b825 */ /* 0x000fcc00078e000c */
[----:B------:R-:W2:Y:S01]  /*192e0*/  @!P3 LDG.E.64 R16, desc[UR10][R16.64] ;  /* 0x0000000a1010b981 */ /* 0x000ea2000c1e1b00 */
[----:B------:R-:W-:Y:S02]  /*192f0*/  @!P6 IMAD R21, R11, R18, R14 ;  /* 0x000000120b15e224 */ /* 0x000fe400078e020e */
[----:B------:R-:W-:-:S04]  /*19300*/  @!P4 IMAD.WIDE.U32 R18, R19, 0x8, R12 ;  /* 0x000000081312c825 */ /* 0x000fc800078e000c */
[----:B------:R-:W-:Y:S02]  /*19310*/  @!P5 IMAD R23, R11, R20, R14 ;  /* 0x000000140b17d224 */ /* 0x000fe400078e020e */
[--C-:B------:R-:W-:Y:S01]  /*19320*/  @!P6 IMAD.WIDE.U32 R20, R21, 0x8, R12.reuse ;  /* 0x000000081514e825 */ /* 0x100fe200078e000c */
[----:B------:R-:W3:Y:S03]  /*19330*/  @!P4 LDG.E.64 R18, desc[UR10][R18.64] ;  /* 0x0000000a1212c981 */ /* 0x000ee6000c1e1b00 */
[----:B------:R-:W-:Y:S02]  /*19340*/  @!P5 IMAD.WIDE.U32 R22, R23, 0x8, R12 ;  /* 0x000000081716d825 */ /* 0x000fe400078e000c */
[----:B------:R-:W4:Y:S04]  /*19350*/  @!P6 LDG.E.64 R20, desc[UR10][R20.64] ;  /* 0x0000000a1414e981 */ /* 0x000f28000c1e1b00 */
[----:B------:R-:W4:Y:S01]  /*19360*/  @!P5 LDG.E.64 R22, desc[UR10][R22.64] ;  /* 0x0000000a1616d981 */ /* 0x000f22000c1e1b00 */
[----:B------:R-:W-:-:S02]  /*19370*/  IADD3 R10, R10, -0x10, RZ ;  /* 0xfffffff00a0a7810 */ /* 0x000fc40007ffe0ff */
[----:B------:R-:W-:Y:S01]  /*19380*/  IADD3 R15, R15, 0x10, RZ ;  /* 0x000000100f0f7810 */ /* 0x000fe20007ffe0ff */
[----:B--2---:R-:W-:Y:S01]  /*19390*/  @!P3 FADD.FTZ R68, R68, R16 ;  /* 0x000000104444b221 */ /* 0x004fe20000010000 */
[----:B------:R-:W-:Y:S01]  /*193a0*/  @!P3 FADD.FTZ R69, R69, R17 ;  /* 0x000000114545b221 */ /* 0x000fe20000010000 */
[----:B------:R-:W-:Y:S02]  /*193b0*/  ISETP.GT.AND P3, PT, R10, 0xc, PT ;  /* 0x0000000c0a00780c */ /* 0x000fe40003f64270 */
[----:B---3--:R-:W-:Y:S01]  /*193c0*/  @!P4 FADD.FTZ R68, R68, R18 ;  /* 0x000000124444c221 */ /* 0x008fe20000010000 */
[----:B------:R-:W-:-:S03]  /*193d0*/  @!P4 FADD.FTZ R69, R69, R19 ;  /* 0x000000134545c221 */ /* 0x000fc60000010000 */
[----:B----4-:R-:W-:Y:S01]  /*193e0*/  @!P6 FADD.FTZ R68, R68, R20 ;  /* 0x000000144444e221 */ /* 0x010fe20000010000 */
[----:B------:R-:W-:-:S03]  /*193f0*/  @!P6 FADD.FTZ R69, R69, R21 ;  /* 0x000000154545e221 */ /* 0x000fc60000010000 */
[----:B------:R-:W-:Y:S01]  /*19400*/  @!P5 FADD.FTZ R68, R68, R22 ;  /* 0x000000164444d221 */ /* 0x000fe20000010000 */
[----:B------:R-:W-:Y:S02]  /*19410*/  @!P5 FADD.FTZ R69, R69, R23 ;  /* 0x000000174545d221 */ /* 0x000fe40000010000 */
[----:B------:R-:W-:Y:S05]  /*19420*/  @P3 BRA `(.L_x_383) ;  /* 0xfffffff800343947 */ /* 0x000fea000383ffff */
.L_x_382:
[----:B------:R-:W-:-:S13]  /*19430*/  ISETP.GT.AND P3, PT, R10, 0x4, PT ;  /* 0x000000040a00780c */ /* 0x000fda0003f64270 */
[----:B------:R-:W-:Y:S05]  /*19440*/  @!P3 BRA `(.L_x_384) ;  /* 0x0000000000ecb947 */ /* 0x000fea0003800000 */
[C---:B------:R-:W-:Y:S02]  /*19450*/  IADD3 R19, R15.reuse, 0x1, RZ ;  /* 0x000000010f137810 */ /* 0x040fe40007ffe0ff */
[C---:B------:R-:W-:Y:S02]  /*19460*/  ISETP.EQ.OR P5, PT, R15.reuse, UR13, P2 ;  /* 0x0000000d0f007c0c */ /* 0x040fe400097a2670 */
[----:B------:R-:W-:Y:S02]  /*19470*/  IADD3 R21, R15, 0x2, RZ ;  /* 0x000000020f157810 */ /* 0x000fe40007ffe0ff */
[----:B------:R-:W-:Y:S02]  /*19480*/  ISETP.EQ.OR P6, PT, R19, UR13, P2 ;  /* 0x0000000d13007c0c */ /* 0x000fe400097c2670 */
[----:B------:R-:W-:-:S07]  /*19490*/  ISETP.EQ.OR P3, PT, R21, UR13, P2 ;  /* 0x0000000d15007c0c */ /* 0x000fce0009762670 */
[----:B------:R-:W-:-:S04]  /*194a0*/  @!P5 IMAD R17, R15, R11, R14 ;  /* 0x0000000b0f11d224 */ /* 0x000fc800078e020e */
[----:B------:R-:W-:Y:S02]  /*194b0*/  @!P6 IMAD R19, R11, R19, R14 ;  /* 0x000000130b13e224 */ /* 0x000fe400078e020e */
[----:B------:R-:W-:-:S04]  /*194c0*/  @!P5 IMAD.WIDE.U32 R16, R17, 0x8, R12 ;  /* 0x000000081110d825 */ /* 0x000fc800078e000c */
[----:B------:R-:W-:Y:S02]  /*194d0*/  @!P3 IMAD R21, R11, R21, R14 ;  /* 0x000000150b15b224 */ /* 0x000fe400078e020e */
[--C-:B------:R-:W-:Y:S01]  /*194e0*/  @!P6 IMAD.WIDE.U32 R18, R19, 0x8, R12.reuse ;  /* 0x000000081312e825 */ /* 0x100fe200078e000c */
[----:B------:R-:W2:Y:S03]  /*194f0*/  @!P5 LDG.E.64 R16, desc[UR10][R16.64] ;  /* 0x0000000a1010d981 */ /* 0x000ea6000c1e1b00 */
[----:B------:R-:W-:Y:S02]  /*19500*/  @!P3 IMAD.WIDE.U32 R20, R21, 0x8, R12 ;  /* 0x000000081514b825 */ /* 0x000fe400078e000c */
[----:B------:R-:W3:Y:S04]  /*19510*/  @!P6 LDG.E.64 R18, desc[UR10][R18.64] ;  /* 0x0000000a1212e981 */ /* 0x000ee8000c1e1b00 */
[----:B------:R-:W4:Y:S01]  /*19520*/  @!P3 LDG.E.64 R20, desc[UR10][R20.64] ;  /* 0x0000000a1414b981 */ /* 0x000f22000c1e1b00 */
[----:B------:R-:W-:-:S02]  /*19530*/  IADD3 R22, R15, 0x3, RZ ;  /* 0x000000030f167810 */ /* 0x000fc40007ffe0ff */
[----:B------:R-:W-:Y:S02]  /*19540*/  IADD3 R15, R15, 0x4, RZ ;  /* 0x000000040f0f7810 */ /* 0x000fe40007ffe0ff */
[----:B------:R-:W-:Y:S02]  /*19550*/  ISETP.EQ.OR P1, PT, R22, UR13, P2 ;  /* 0x0000000d16007c0c */ /* 0x000fe40009722670 */
[C---:B------:R-:W-:Y:S02]  /*19560*/  ISETP.EQ.OR P4, PT, R15.reuse, UR13, P2 ;  /* 0x0000000d0f007c0c */ /* 0x040fe40009782670 */
[C---:B------:R-:W-:Y:S02]  /*19570*/  IADD3 R23, R15.reuse, 0x1, RZ ;  /* 0x000000010f177810 */ /* 0x040fe40007ffe0ff */
[C---:B------:R-:W-:Y:S02]  /*19580*/  IADD3 R24, R15.reuse, 0x2, RZ ;  /* 0x000000020f187810 */ /* 0x040fe40007ffe0ff */
[----:B------:R-:W-:Y:S01]  /*19590*/  IADD3 R25, R15, 0x3, RZ ;  /* 0x000000030f197810 */ /* 0x000fe20007ffe0ff */
[----:B--2---:R-:W-:Y:S01]  /*195a0*/  @!P5 FADD.FTZ R68, R68, R16 ;  /* 0x000000104444d221 */ /* 0x004fe20000010000 */
[----:B------:R-:W-:Y:S01]  /*195b0*/  @!P5 FADD.FTZ R69, R69, R17 ;  /* 0x000000114545d221 */ /* 0x000fe20000010000 */
[----:B------:R-:W-:-:S02]  /*195c0*/  ISETP.EQ.OR P5, PT, R23, UR13, P2 ;  /* 0x0000000d17007c0c */ /* 0x000fc400097a2670 */
[----:B------:R-:W-:Y:S02]  /*195d0*/  @!P1 IMAD R17, R11, R22, R14 ;  /* 0x000000160b119224 */ /* 0x000fe400078e020e */
[----:B---3--:R-:W-:Y:S01]  /*195e0*/  @!P6 FADD.FTZ R68, R68, R18 ;  /* 0x000000124444e221 */ /* 0x008fe20000010000 */
[----:B------:R-:W-:Y:S01]  /*195f0*/  @!P6 FADD.FTZ R69, R69, R19 ;  /* 0x000000134545e221 */ /* 0x000fe20000010000 */
[----:B------:R-:W-:Y:S01]  /*19600*/  ISETP.EQ.OR P6, PT, R24, UR13, P2 ;  /* 0x0000000d18007c0c */ /* 0x000fe200097c2670 */
[----:B------:R-:W-:Y:S02]  /*19610*/  @!P4 IMAD R19, R11, R15, R14 ;  /* 0x0000000f0b13c224 */ /* 0x000fe400078e020e */
[----:B----4-:R-:W-:Y:S01]  /*19620*/  @!P3 FADD.FTZ R68, R68, R20 ;  /* 0x000000144444b221 */ /* 0x010fe20000010000 */
[----:B------:R-:W-:Y:S01]  /*19630*/  @!P3 FADD.FTZ R69, R69, R21 ;  /* 0x000000154545b221 */ /* 0x000fe20000010000 */
[----:B------:R-:W-:Y:S01]  /*19640*/  ISETP.EQ.OR P3, PT, R25, UR13, P2 ;  /* 0x0000000d19007c0c */ /* 0x000fe20009762670 */
[----:B------:R-:W-:-:S04]  /*19650*/  @!P1 IMAD.WIDE.U32 R16, R17, 0x8, R12 ;  /* 0x0000000811109825 */ /* 0x000fc800078e000c */
[----:B------:R-:W-:Y:S02]  /*19660*/  @!P5 IMAD R21, R11, R23, R14 ;  /* 0x000000170b15d224 */ /* 0x000fe400078e020e */
[----:B------:R-:W-:Y:S01]  /*19670*/  @!P4 IMAD.WIDE.U32 R18, R19, 0x8, R12 ;  /* 0x000000081312c825 */ /* 0x000fe200078e000c */
[----:B------:R-:W2:Y:S03]  /*19680*/  @!P1 LDG.E.64 R16, desc[UR10][R16.64] ;  /* 0x0000000a10109981 */ /* 0x000ea6000c1e1b00 */
[----:B------:R-:W-:Y:S02]  /*19690*/  @!P6 IMAD R23, R11, R24, R14 ;  /* 0x000000180b17e224 */ /* 0x000fe400078e020e */
[----:B------:R-:W-:Y:S01]  /*196a0*/  @!P5 IMAD.WIDE.U32 R20, R21, 0x8, R12 ;  /* 0x000000081514d825 */ /* 0x000fe200078e000c */
[----:B------:R-:W3:Y:S03]  /*196b0*/  @!P4 LDG.E.64 R18, desc[UR10][R18.64] ;  /* 0x0000000a1212c981 */ /* 0x000ee6000c1e1b00 */
[----:B------:R-:W-:-:S02]  /*196c0*/  @!P3 IMAD R25, R11, R25, R14 ;  /* 0x000000190b19b224 */ /* 0x000fc400078e020e */
[--C-:B------:R-:W-:Y:S01]  /*196d0*/  @!P6 IMAD.WIDE.U32 R22, R23, 0x8, R12.reuse ;  /* 0x000000081716e825 */ /* 0x100fe200078e000c */
[----:B------:R-:W4:Y:S03]  /*196e0*/  @!P5 LDG.E.64 R20, desc[UR10][R20.64] ;  /* 0x0000000a1414d981 */ /* 0x000f26000c1e1b00 */
[----:B------:R-:W-:Y:S02]  /*196f0*/  @!P3 IMAD.WIDE.U32 R24, R25, 0x8, R12 ;  /* 0x000000081918b825 */ /* 0x000fe400078e000c */
[----:B------:R-:W4:Y:S04]  /*19700*/  @!P6 LDG.E.64 R22, desc[UR10][R22.64] ;  /* 0x0000000a1616e981 */ /* 0x000f28000c1e1b00 */
[----:B------:R-:W4:Y:S01]  /*19710*/  @!P3 LDG.E.64 R24, desc[UR10][R24.64] ;  /* 0x0000000a1818b981 */ /* 0x000f22000c1e1b00 */
[----:B------:R-:W-:-:S02]  /*19720*/  IADD3 R10, R10, -0x4, RZ ;  /* 0xfffffffc0a0a7810 */ /* 0x000fc40007ffe0ff */
[----:B------:R-:W-:Y:S02]  /*19730*/  IADD3 R15, R15, 0x4, RZ ;  /* 0x000000040f0f7810 */ /* 0x000fe40007ffe0ff */
[----:B------:R-:W-:Y:S01]  /*19740*/  IADD3 R10, R10, -0x4, RZ ;  /* 0xfffffffc0a0a7810 */ /* 0x000fe20007ffe0ff */
[----:B--2---:R-:W-:Y:S01]  /*19750*/  @!P1 FADD.FTZ R68, R68, R16 ;  /* 0x0000001044449221 */ /* 0x004fe20000010000 */
[----:B------:R-:W-:Y:S01]  /*19760*/  @!P1 FADD.FTZ R69, R69, R17 ;  /* 0x0000001145459221 */ /* 0x000fe20000010000 */
[----:B------:R-:W-:Y:S02]  /*19770*/  PLOP3.LUT P1, PT, PT, PT, PT, 0x8, 0x0 ;  /* 0x000000000000781c */ /* 0x000fe40003f2e170 */
[----:B---3--:R-:W-:Y:S01]  /*19780*/  @!P4 FADD.FTZ R68, R68, R18 ;  /* 0x000000124444c221 */ /* 0x008fe20000010000 */
[----:B------:R-:W-:-:S03]  /*19790*/  @!P4 FADD.FTZ R69, R69, R19 ;  /* 0x000000134545c221 */ /* 0x000fc60000010000 */
[----:B----4-:R-:W-:Y:S01]  /*197a0*/  @!P5 FADD.FTZ R68, R68, R20 ;  /* 0x000000144444d221 */ /* 0x010fe20000010000 */
[----:B------:R-:W-:-:S03]  /*197b0*/  @!P5 FADD.FTZ R69, R69, R21 ;  /* 0x000000154545d221 */ /* 0x000fc60000010000 */
[----:B------:R-:W-:Y:S01]  /*197c0*/  @!P6 FADD.FTZ R68, R68, R22 ;  /* 0x000000164444e221 */ /* 0x000fe20000010000 */
[----:B------:R-:W-:-:S03]  /*197d0*/  @!P6 FADD.FTZ R69, R69, R23 ;  /* 0x000000174545e221 */ /* 0x000fc60000010000 */
[----:B------:R-:W-:Y:S01]  /*197e0*/  @!P3 FADD.FTZ R68, R68, R24 ;  /* 0x000000184444b221 */ /* 0x000fe20000010000 */
[----:B------:R-:W-:-:S07]  /*197f0*/  @!P3 FADD.FTZ R69, R69, R25 ;  /* 0x000000194545b221 */ /* 0x000fce0000010000 */
.L_x_384:
[----:B------:R-:W-:-:S13]  /*19800*/  ISETP.NE.OR P1, PT, R10, RZ, P1 ;  /* 0x000000ff0a00720c */ /* 0x000fda0000f25670 */
[----:B------:R-:W-:Y:S05]  /*19810*/  @!P1 BRA `(.L_x_380) ;  /* 0x00000000007c9947 */ /* 0x000fea0003800000 */
.L_x_381:
[C---:B------:R-:W-:Y:S01]  /*19820*/  ISETP.EQ.OR P1, PT, R15.reuse, UR13, P2 ;  /* 0x0000000d0f007c0c */ /* 0x040fe20009722670 */
[C---:B------:R-:W-:Y:S01]  /*19830*/  VIADD R19, R15.reuse, 0x1 ;  /* 0x000000010f137836 */ /* 0x040fe20000000000 */
[C---:B------:R-:W-:Y:S02]  /*19840*/  IADD3 R21, R15.reuse, 0x2, RZ ;  /* 0x000000020f157810 */ /* 0x040fe40007ffe0ff */
[----:B------:R-:W-:Y:S02]  /*19850*/  IADD3 R23, R15, 0x3, RZ ;  /* 0x000000030f177810 */ /* 0x000fe40007ffe0ff */
[----:B------:R-:W-:Y:S02]  /*19860*/  ISETP.EQ.OR P3, PT, R19, UR13, P2 ;  /* 0x0000000d13007c0c */ /* 0x000fe40009762670 */
[----:B------:R-:W-:Y:S02]  /*19870*/  ISETP.EQ.OR P4, PT, R21, UR13, P2 ;  /* 0x0000000d15007c0c */ /* 0x000fe40009782670 */
[----:B------:R-:W-:-:S03]  /*19880*/  ISETP.EQ.OR P5, PT, R23, UR13, P2 ;  /* 0x0000000d17007c0c */ /* 0x000fc600097a2670 */
[----:B------:R-:W-:-:S04]  /*19890*/  @!P1 IMAD R17, R11, R15, R14 ;  /* 0x0000000f0b119224 */ /* 0x000fc800078e020e */
[----:B------:R-:W-:-:S04]  /*198a0*/  @!P1 IMAD.WIDE.U32 R16, R17, 0x8, R12 ;  /* 0x0000000811109825 */ /* 0x000fc800078e000c */
[C-C-:B------:R-:W-:Y:S02]  /*198b0*/  @!P3 IMAD R19, R11.reuse, R19, R14.reuse ;  /* 0x000000130b13b224 */ /* 0x140fe400078e020e */
        /* <DEDUP_REMOVED lines=13> */
[----:B------:R-:W-:Y:S02]  /*19990*/  ISETP.NE.AND P1, PT, R10, RZ, PT ;  /* 0x000000ff0a00720c */ /* 0x000fe40003f25270 */
[----:B---3--:R-:W-:Y:S01]  /*199a0*/  @!P3 FADD.FTZ R68, R68, R18 ;  /* 0x000000124444b221 */ /* 0x008fe20000010000 */
[----:B------:R-:W-:-:S03]  /*199b0*/  @!P3 FADD.FTZ R69, R69, R19 ;  /* 0x000000134545b221 */ /* 0x000fc60000010000 */
[----:B----4-:R-:W-:Y:S01]  /*199c0*/  @!P4 FADD.FTZ R68, R68, R20 ;  /* 0x000000144444c221 */ /* 0x010fe20000010000 */
[----:B------:R-:W-:-:S03]  /*199d0*/  @!P4 FADD.FTZ R69, R69, R21 ;  /* 0x000000154545c221 */ /* 0x000fc60000010000 */
[----:B------:R-:W-:Y:S01]  /*199e0*/  @!P5 FADD.FTZ R68, R68, R22 ;  /* 0x000000164444d221 */ /* 0x000fe20000010000 */
[----:B------:R-:W-:Y:S02]  /*199f0*/  @!P5 FADD.FTZ R69, R69, R23 ;  /* 0x000000174545d221 */ /* 0x000fe40000010000 */
[----:B------:R-:W-:Y:S05]  /*19a00*/  @P1 BRA `(.L_x_381) ;  /* 0xfffffffc00841947 */ /* 0x000fea000383ffff */
.L_x_380:
[----:B------:R-:W-:-:S06]  /*19a10*/  ULOP3.LUT UP0, UR6, UR7, 0x3, URZ, 0xc0, !UPT ;  /* 0x0000000307067892 */ /* 0x000fcc000f80c03f */
[----:B------:R-:W-:-:S13]  /*19a20*/  PLOP3.LUT P1, PT, PT, PT, UP0, 0x80, 0x0 ;  /* 0x000000000000781c */ /* 0x000fda0003f2f008 */
        /* <DEDUP_REMOVED lines=9> */
.L_x_386:
[----:B------:R-:W-:Y:S05]  /*19ac0*/  BSYNC B0 ;  /* 0x0000000000007941 */ /* 0x000fea0003800000 */
.L_x_385:
[----:B------:R-:W-:-:S06]  /*19ad0*/  UISETP.NE.AND UP0, UPT, UR6, 0x1, UPT ;  /* 0x000000010600788c */ /* 0x000fcc000bf05270 */
[----:B------:R-:W-:-:S13]  /*19ae0*/  PLOP3.LUT P1, PT, PT, PT, UP0, 0x80, 0x0 ;  /* 0x000000000000781c */ /* 0x000fda0003f2f008 */
[----:B------:R-:W-:Y:S05]  /*19af0*/  @!P1 BRA `(.L_x_376) ;  /* 0x0000000000409947 */ /* 0x000fea0003800000 */
[C---:B------:R-:W-:Y:S02]  /*19b00*/  IADD3 R17, R15.reuse, 0x2, RZ ;  /* 0x000000020f117810 */ /* 0x040fe40007ffe0ff */
[----:B------:R-:W-:Y:S02]  /*19b10*/  IADD3 R15, R15, 0x1, RZ ;  /* 0x000000010f0f7810 */ /* 0x000fe40007ffe0ff */
[----:B------:R-:W-:Y:S02]  /*19b20*/  MOV R10, UR6 ;  /* 0x00000006000a7c02 */ /* 0x000fe40008000f00 */
[----:B------:R-:W-:Y:S02]  /*19b30*/  ISETP.EQ.OR P1, PT, R17, UR13, P2 ;  /* 0x0000000d11007c0c */ /* 0x000fe40009722670 */
[----:B------:R-:W-:Y:S02]  /*19b40*/  ISETP.EQ.OR P3, PT, R15, UR13, P2 ;  /* 0x0000000d0f007c0c */ /* 0x000fe40009762670 */
[----:B------:R-:W-:-:S11]  /*19b50*/  ISETP.EQ.OR P1, PT, R10, 0x2, P1 ;  /* 0x000000020a00780c */ /* 0x000fd60000f22670 */
[-CC-:B------:R-:W-:Y:S02]  /*19b60*/  @!P3 IMAD R15, R15, R11.reuse, R14.reuse ;  /* 0x0000000b0f0fb224 */ /* 0x180fe400078e020e */
[----:B------:R-:W-:Y:S02]  /*19b70*/  @!P1 IMAD R17, R17, R11, R14 ;  /* 0x0000000b11119224 */ /* 0x000fe400078e020e */
[----:B------:R-:W-:-:S04]  /*19b80*/  @!P3 IMAD.WIDE.U32 R10, R15, 0x8, R12 ;  /* 0x000000080f0ab825 */ /* 0x000fc800078e000c */
[----:B------:R-:W-:Y:S02]  /*19b90*/  @!P1 IMAD.WIDE.U32 R12, R17, 0x8, R12 ;  /* 0x00000008110c9825 */ /* 0x000fe400078e000c */
[----:B------:R-:W2:Y:S04]  /*19ba0*/  @!P3 LDG.E.64 R10, desc[UR10][R10.64] ;  /* 0x0000000a0a0ab981 */ /* 0x000ea8000c1e1b00 */
[----:B------:R-:W3:Y:S01]  /*19bb0*/  @!P1 LDG.E.64 R12, desc[UR10][R12.64] ;  /* 0x0000000a0c0c9981 */ /* 0x000ee2000c1e1b00 */
[----:B--2---:R-:W-:Y:S01]  /*19bc0*/  @!P3 FADD.FTZ R68, R68, R10 ;  /* 0x0000000a4444b221 */ /* 0x004fe20000010000 */
[----:B------:R-:W-:-:S03]  /*19bd0*/  @!P3 FADD.FTZ R69, R69, R11 ;  /* 0x0000000b4545b221 */ /* 0x000fc60000010000 */
[----:B---3--:R-:W-:Y:S01]  /*19be0*/  @!P1 FADD.FTZ R68, R68, R12 ;  /* 0x0000000c44449221 */ /* 0x008fe20000010000 */
[----:B------:R-:W-:-:S07]  /*19bf0*/  @!P1 FADD.FTZ R69, R69, R13 ;  /* 0x0000000d45459221 */ /* 0x000fce0000010000 */
.L_x_376:
[----:B------:R-:W2:Y:S01]  /*19c00*/  S2UR UR7, SR_CgaCtaId ;  /* 0x00000000000779c3 */ /* 0x000ea20000008800 */
[----:B------:R-:W-:Y:S01]  /*19c10*/  UMOV UR6, 0x400 ;  /* 0x0000040000067882 */ /* 0x000fe20000000000 */
[----:B------:R-:W-:Y:S01]  /*19c20*/  HFMA2.MMA R17, -RZ, RZ, 0, 0 ;  /* 0x00000000ff117435 */ /* 0x000fe200000001ff */
[----:B------:R-:W-:Y:S01]  /*19c30*/  ULDC.64 UR8, c[0x0][0x288] ;  /* 0x0000a20000087ab9 */ /* 0x000fe20000000a00 */
[----:B------:R-:W-:Y:S01]  /*19c40*/  ULDC.64 UR18, c[0x0][0x210] ;  /* 0x0000840000127ab9 */ /* 0x000fe20000000a00 */
[----:B--2---:R-:W-:-:S09]  /*19c50*/  ULEA UR6, UR7, UR6, 0x18 ;  /* 0x0000000607067291 */ /* 0x004fd2000f8ec03f */
[----:B------:R-:W-:Y:S01]  /*19c60*/  @!P2 STS.64 [UR6+0x80], R68 ;  /* 0x00008044ff00a988 */ /* 0x000fe20008000a06 */
[----:B------:R-:W-:Y:S01]  /*19c70*/  BAR.SYNC.DEFER_BLOCKING 0x0 ;  /* 0x0000000000007b1d */ /* 0x000fe20000010000 */
[----:B------:R-:W-:-:S05]  /*19c80*/  ISETP.NE.AND P2, PT, RZ, UR15, PT ;  /* 0x0000000fff007c0c */ /* 0x000fca000bf45270 */
[----:B-1----:R-:W1:Y:S01]  /*19c90*/  LDS.64 R14, [UR6+0x80] ;  /* 0x00008006ff0e7984 */ /* 0x002e620008000a00 */
[----:B------:R-:W-:Y:S02]  /*19ca0*/  ULDC UR6, c[0x0][0x2bc] ;  /* 0x0000af0000067ab9 */ /* 0x000fe40000000800 */
[----:B-1----:R-:W-:Y:S01]  /*19cb0*/  FMUL.FTZ R14, R14, UR6 ;  /* 0x000000060e0e7c20 */ /* 0x002fe20008410000 */
[----:B------:R-:W-:Y:S01]  /*19cc0*/  FMUL.FTZ R15, R15, UR6 ;  /* 0x000000060f0f7c20 */ /* 0x000fe20008410000 */
[----:B------:R-:W-:-:S06]  /*19cd0*/  ULDC.64 UR6, c[0x0][0x290] ;  /* 0x0000a40000067ab9 */ /* 0x000fcc0000000a00 */
.L_x_389:
[----:B0-----:R-:W-:-:S05]  /*19ce0*/  LEA R12, R17, UR14, 0x2 ;  /* 0x0000000e110c7c11 */ /* 0x001fca000f8e10ff */
[----:B------:R-:W2:Y:S04]  /*19cf0*/  LDL.U16 R11, [R12+0x12] ;  /* 0x000012000c0b7983 */ /* 0x000ea80000100400 */
[----:B------:R-:W3:Y:S04]  /*19d00*/  LDL.U16 R10, [R12+0x10] ;  /* 0x000010000c0a7983 */ /* 0x000ee80000100400 */
[----:B------:R-:W4:Y:S04]  /*19d10*/  LDL.U16 R13, [R12+0x14] ;  /* 0x000014000c0d7983 */ /* 0x000f280000100400 */
[----:B------:R-:W4:Y:S04]  /*19d20*/  LDL.U16 R20, [R12+0x16] ;  /* 0x000016000c147983 */ /* 0x000f280000100400 */
[----:B------:R-:W4:Y:S04]  /*19d30*/  LDL.U16 R22, [R12+0x110] ;  /* 0x000110000c167983 */ /* 0x000f280000100400 */
[----:B------:R-:W4:Y:S04]  /*19d40*/  LDL.U16 R23, [R12+0x112] ;  /* 0x000112000c177983 */ /* 0x000f280000100400 */
[----:B------:R-:W4:Y:S04]  /*19d50*/  LDL.U16 R18, [R12+0x114] ;  /* 0x000114000c127983 */ /* 0x000f280000100400 */
[----:B------:R0:W4:Y:S01]  /*19d60*/  LDL.U16 R16, [R12+0x116] ;  /* 0x000116000c107983 */ /* 0x0001220000100400 */
[----:B-----5:R-:W-:-:S04]  /*19d70*/  LEA R19, R17, R0, 0x3 ;  /* 0x0000000011137211 */ /* 0x020fc800078e18ff */
[----:B------:R-:W-:Y:S02]  /*19d80*/  ISETP.GE.U32.AND P1, PT, R19, UR6, PT ;  /* 0x0000000613007c0c */ /* 0x000fe4000bf26070 */
[----:B------:R-:W-:-:S04]  /*19d90*/  SHF.R.S32.HI R37, RZ, 0x1f, R19 ;  /* 0x0000001fff257819 */ /* 0x000fc80000011413 */
[----:B------:R-:W-:Y:S01]  /*19da0*/  ISETP.GE.OR.EX P1, PT, R37, UR7, P0, P1 ;  /* 0x0000000725007c0c */ /* 0x000fe20008726710 */
[----:B------:R-:W-:Y:S01]  /*19db0*/  BSSY B0, `(.L_x_387) ;  /* 0x000005e000007945 */ /* 0x000fe20003800000 */
[----:B------:R-:W-:Y:S02]  /*19dc0*/  IADD3 R17, R17, 0x2, RZ ;  /* 0x0000000211117810 */ /* 0x000fe40007ffe0ff */
[----:B--2---:R-:W-:-:S05]  /*19dd0*/  SHF.L.U32 R11, R11, 0x10, RZ ;  /* 0x000000100b0b7819 */ /* 0x004fca00000006ff */
[----:B------:R-:W-:Y:S01]  /*19de0*/  FADD.FTZ R11, R11, -UR16 ;  /* 0x800000100b0b7e21 */ /* 0x000fe20008010000 */
[----:B---3--:R-:W-:-:S03]  /*19df0*/  SHF.L.U32 R10, R10, 0x10, RZ ;  /* 0x000000100a0a7819 */ /* 0x008fc600000006ff */
[----:B------:R-:W-:Y:S02]  /*19e00*/  FMUL.FTZ R36, R11, UR12 ;  /* 0x0000000c0b247c20 */ /* 0x000fe40008410000 */
[----:B------:R-:W-:Y:S02]  /*19e10*/  FADD.FTZ R10, R10, -UR16 ;  /* 0x800000100a0a7e21 */ /* 0x000fe40008010000 */
[----:B------:R-:W-:Y:S02]  /*19e20*/  @P2 FFMA.FTZ R29, R36, R9, R3 ;  /* 0x00000009241d2223 */ /* 0x000fe40000010003 */
[----:B------:R-:W-:Y:S02]  /*19e30*/  FMUL.FTZ R35, R10, UR12 ;  /* 0x0000000c0a237c20 */ /* 0x000fe40008410000 */
[----:B0-----:R-:W-:Y:S02]  /*19e40*/  @P2 FMUL.FTZ R12, R29, -1.4426950216293334961 ;  /* 0xbfb8aa3b1d0c2820 */ /* 0x001fe40000410000 */
[----:B------:R-:W-:-:S04]  /*19e50*/  @P2 FFMA.FTZ R28, R35, R8, R2 ;  /* 0x00000008231c2223 */ /* 0x000fc80000010002 */
[----:B------:R-:W0:Y:S01]  /*19e60*/  @P2 MUFU.EX2 R12, R12 ;  /* 0x0000000c000c2308 */ /* 0x000e220000000800 */
[----:B------:R-:W-:-:S07]  /*19e70*/  @P2 FMUL.FTZ R10, R28, -1.4426950216293334961 ;  /* 0xbfb8aa3b1c0a2820 */ /* 0x000fce0000410000 */
[----:B------:R-:W1:Y:S01]  /*19e80*/  @P2 MUFU.EX2 R10, R10 ;  /* 0x0000000a000a2308 */ /* 0x000e620000000800 */
[----:B----4-:R-:W-:Y:S02]  /*19e90*/  SHF.L.U32 R13, R13, 0x10, RZ ;  /* 0x000000100d0d7819 */ /* 0x010fe400000006ff */
[----:B------:R-:W-:Y:S01]  /*19ea0*/  SHF.L.U32 R20, R20, 0x10, RZ ;  /* 0x0000001014147819 */ /* 0x000fe200000006ff */
[----:B0-----:R-:W-:Y:S02]  /*19eb0*/  @P2 FADD.FTZ R26, R12, 1 ;  /* 0x3f8000000c1a2421 */ /* 0x001fe40000010000 */
[----:B------:R-:W-:Y:S02]  /*19ec0*/  FADD.FTZ R13, R13, -UR16 ;  /* 0x800000100d0d7e21 */ /* 0x000fe40008010000 */
[----:B------:R0:W2:Y:S01]  /*19ed0*/  @P2 MUFU.RCP R31, R26 ;  /* 0x0000001a001f2308 */ /* 0x0000a20000001000 */
[----:B------:R-:W-:Y:S01]  /*19ee0*/  FADD.FTZ R20, R20, -UR16 ;  /* 0x8000001014147e21 */ /* 0x000fe20008010000 */
[----:B------:R-:W-:Y:S01]  /*19ef0*/  FMUL.FTZ R21, R13, UR12 ;  /* 0x0000000c0d157c20 */ /* 0x000fe20008410000 */
[----:B-1----:R-:W-:-:S02]  /*19f00*/  @P2 FADD.FTZ R11, R10, 1 ;  /* 0x3f8000000a0b2421 */ /* 0x002fc40000010000 */
[----:B------:R-:W-:Y:S01]  /*19f10*/  FMUL.FTZ R20, R20, UR12 ;  /* 0x0000000c14147c20 */ /* 0x000fe20008410000 */
[----:B------:R-:W1:Y:S02]  /*19f20*/  @!P1 LDC.64 R12, c[0x0][0x288] ;  /* 0x0000a200ff0c9b82 */ /* 0x000e640000000a00 */
[----:B------:R3:W4:Y:S01]  /*19f30*/  @P2 MUFU.RCP R30, R11 ;  /* 0x0000000b001e2308 */ /* 0x0007220000001000 */
[----:B------:R-:W-:Y:S01]  /*19f40*/  @P2 FFMA.FTZ R24, R21, R8, R2 ;  /* 0x0000000815182223 */ /* 0x000fe20000010002 */
[----:B------:R-:W-:-:S03]  /*19f50*/  @P2 FFMA.FTZ R25, R20, R9, R3 ;  /* 0x0000000914192223 */ /* 0x000fc60000010003 */
[----:B------:R-:W-:Y:S01]  /*19f60*/  @P2 FMUL.FTZ R32, R24, -1.4426950216293334961 ;  /* 0xbfb8aa3b18202820 */ /* 0x000fe20000410000 */
[----:B------:R-:W-:Y:S01]  /*19f70*/  @P2 FMUL.FTZ R34, R25, -1.4426950216293334961 ;  /* 0xbfb8aa3b19222820 */ /* 0x000fe20000410000 */
[----:B------:R-:W-:Y:S02]  /*19f80*/  SHF.L.U32 R27, R22, 0x10, RZ ;  /* 0x00000010161b7819 */ /* 0x000fe400000006ff */
[----:B0-----:R-:W-:Y:S01]  /*19f90*/  SHF.L.U32 R26, R23, 0x10, RZ ;  /* 0x00000010171a7819 */ /* 0x001fe200000006ff */
[----:B--2---:R-:W-:Y:S01]  /*19fa0*/  @P2 FADD.FTZ R22, -R31, 1 ;  /* 0x3f8000001f162421 */ /* 0x004fe20000010100 */
[----:B---3--:R-:W0:Y:S01]  /*19fb0*/  @!P1 LDC.64 R10, c[0x0][0x210] ;  /* 0x00008400ff0a9b82 */ /* 0x008e220000000a00 */
[----:B------:R-:W2:Y:S02]  /*19fc0*/  @P2 MUFU.EX2 R32, R32 ;  /* 0x0000002000202308 */ /* 0x000ea40000000800 */
[----:B------:R-:W-:Y:S01]  /*19fd0*/  @P2 FFMA.FTZ R22, R29, R22, 1 ;  /* 0x3f8000001d162423 */ /* 0x000fe20000010016 */
[----:B------:R-:W-:Y:S01]  /*19fe0*/  @P2 FMUL.FTZ R31, R26, R31 ;  /* 0x0000001f1a1f2220 */ /* 0x000fe20000410000 */
[----:B----4-:R-:W-:-:S04]  /*19ff0*/  @P2 FADD.FTZ R33, -R30, 1 ;  /* 0x3f8000001e212421 */ /* 0x010fc80000010100 */
[----:B------:R-:W3:Y:S01]  /*1a000*/  @P2 MUFU.EX2 R34, R34 ;  /* 0x0000002200222308 */ /* 0x000ee20000000800 */
[----:B------:R-:W-:Y:S01]  /*1a010*/  @P2 FMUL.FTZ R26, R31, R22 ;  /* 0x000000161f1a2220 */ /* 0x000fe20000410000 */
[----:B------:R-:W-:Y:S02]  /*1a020*/  @!P1 MOV R22, R4 ;  /* 0x0000000400169202 */ /* 0x000fe40000000f00 */
[----:B------:R-:W-:Y:S01]  /*1a030*/  @!P1 MOV R23, R7 ;  /* 0x0000000700179202 */ /* 0x000fe20000000f00 */
[----:B------:R-:W-:Y:S01]  /*1a040*/  @P2 FFMA.FTZ R33, R28, R33, 1 ;  /* 0x3f8000001c212423 */ /* 0x000fe20000010021 */
[----:B------:R-:W-:Y:S01]  /*1a050*/  @P2 FMUL.FTZ R30, R27, R30 ;  /* 0x0000001e1b1e2220 */ /* 0x000fe20000410000 */
[-C--:B-1----:R-:W-:Y:S02]  /*1a060*/  @!P1 IMAD R28, R37, R12.reuse, RZ ;  /* 0x0000000c251c9224 */ /* 0x082fe400078e02ff */
[----:B------:R-:W-:-:S04]  /*1a070*/  @!P1 IMAD.WIDE.U32 R22, R19, R12, R22 ;  /* 0x0000000c13169225 */ /* 0x000fc800078e0016 */
[----:B------:R-:W-:Y:S01]  /*1a080*/  @P2 FMUL.FTZ R27, R30, R33 ;  /* 0x000000211e1b2220 */ /* 0x000fe20000410000 */
[C-C-:B------:R-:W-:Y:S01]  /*1a090*/  FFMA.FTZ R12, R14.reuse, R35, R15.reuse ;  /* 0x000000230e0c7223 */ /* 0x140fe2000001000f */
[----:B------:R-:W-:Y:S01]  /*1a0a0*/  FFMA.FTZ R29, R14, R36, R15 ;  /* 0x000000240e1d7223 */ /* 0x000fe2000001000f */
[----:B--2---:R-:W-:Y:S01]  /*1a0b0*/  @P2 FADD.FTZ R32, R32, 1 ;  /* 0x3f80000020202421 */ /* 0x004fe20000010000 */
[----:B------:R-:W-:Y:S02]  /*1a0c0*/  @!P1 IMAD R13, R19, R13, R28 ;  /* 0x0000000d130d9224 */ /* 0x000fe400078e021c */
[----:B------:R-:W-:Y:S01]  /*1a0d0*/  FFMA.FTZ R12, R27, R8, -R12 ;  /* 0x000000081b0c7223 */ /* 0x000fe2000001080c */
[----:B------:R-:W-:Y:S01]  /*1a0e0*/  FFMA.FTZ R26, R26, R9, -R29 ;  /* 0x000000091a1a7223 */ /* 0x000fe2000001081d */
[----:B---3--:R-:W-:Y:S02]  /*1a0f0*/  @P2 FADD.FTZ R34, R34, 1 ;  /* 0x3f80000022222421 */ /* 0x008fe40000010000 */
[----:B------:R-:W-:Y:S01]  /*1a100*/  FMUL.FTZ R29, R12, UR12 ;  /* 0x0000000c0c1d7c20 */ /* 0x000fe20008410000 */
[----:B------:R-:W-:Y:S01]  /*1a110*/  @!P1 FMUL.FTZ R12, R26, UR12 ;  /* 0x0000000c1a0c9c20 */ /* 0x000fe20008410000 */
[----:B------:R-:W1:Y:S01]  /*1a120*/  @P2 MUFU.RCP R32, R32 ;  /* 0x0000002000202308 */ /* 0x000e620000001000 */
[----:B0-----:R-:W-:-:S02]  /*1a130*/  @!P1 LEA R10, P3, R22, R10, 0x1 ;  /* 0x0000000a160a9211 */ /* 0x001fc400078608ff */
[----:B------:R-:W-:-:S05]  /*1a140*/  @!P1 IADD3 R13, R23, R13, RZ ;  /* 0x0000000d170d9210 */ /* 0x000fca0007ffe0ff */
[----:B------:R-:W0:Y:S01]  /*1a150*/  @P2 MUFU.RCP R27, R34 ;  /* 0x00000022001b2308 */ /* 0x000e220000001000 */
[----:B------:R-:W-:Y:S02]  /*1a160*/  @!P1 LEA.HI.X R11, R22, R11, R13, 0x1, P3 ;  /* 0x0000000b160b9211 */ /* 0x000fe400018f0c0d */
[----:B------:R-:W-:Y:S02]  /*1a170*/  @!P1 F2FP.BF16.F32.PACK_AB R29, R12, R29 ;  /* 0x0000001d0c1d923e */ /* 0x000fe400000010ff */
[----:B------:R-:W-:Y:S02]  /*1a180*/  IADD3 R31, R19, 0x8, RZ ;  /* 0x00000008131f7810 */ /* 0x000fe40007ffe0ff */
[----:B------:R-:W-:Y:S01]  /*1a190*/  SHF.L.U32 R13, R18, 0x10, RZ ;  /* 0x00000010120d7819 */ /* 0x000fe200000006ff */
[----:B------:R2:W-:Y:S01]  /*1a1a0*/  @!P1 STG.E desc[UR10][R10.64], R29 ;  /* 0x0000001d0a009986 */ /* 0x0005e2000c10190a */
[----:B------:R-:W-:Y:S02]  /*1a1b0*/  ISETP.GE.U32.AND P1, PT, R31, UR6, PT ;  /* 0x000000061f007c0c */ /* 0x000fe4000bf26070 */
[----:B------:R-:W-:Y:S01]  /*1a1c0*/  SHF.R.S32.HI R18, RZ, 0x1f, R31 ;  /* 0x0000001fff127819 */ /* 0x000fe2000001141f */
[----:B-1----:R-:W-:Y:S01]  /*1a1d0*/  @P2 FADD.FTZ R23, -R32, 1 ;  /* 0x3f80000020172421 */ /* 0x002fe20000010100 */
[----:B------:R-:W-:-:S02]  /*1a1e0*/  SHF.L.U32 R16, R16, 0x10, RZ ;  /* 0x0000001010107819 */ /* 0x000fc400000006ff */
[----:B------:R-:W-:Y:S01]  /*1a1f0*/  ISETP.GE.OR.EX P1, PT, R18, UR7, P0, P1 ;  /* 0x0000000712007c0c */ /* 0x000fe20008726710 */
[----:B0-----:R-:W-:Y:S01]  /*1a200*/  @P2 FADD.FTZ R12, -R27, 1 ;  /* 0x3f8000001b0c2421 */ /* 0x001fe20000010100 */
[----:B------:R-:W-:Y:S01]  /*1a210*/  @P2 FFMA.FTZ R23, R24, R23, 1 ;  /* 0x3f80000018172423 */ /* 0x000fe20000010017 */
[----:B------:R-:W-:Y:S01]  /*1a220*/  @P2 FMUL.FTZ R32, R13, R32 ;  /* 0x000000200d202220 */ /* 0x000fe20000410000 */
[----:B------:R-:W-:Y:S01]  /*1a230*/  @P2 FMUL.FTZ R27, R16, R27 ;  /* 0x0000001b101b2220 */ /* 0x000fe20000410000 */
[----:B------:R-:W-:Y:S01]  /*1a240*/  @P2 FFMA.FTZ R12, R25, R12, 1 ;  /* 0x3f800000190c2423 */ /* 0x000fe2000001000c */
[--C-:B--2---:R-:W-:Y:S01]  /*1a250*/  FFMA.FTZ R10, R14, R21, R15.reuse ;  /* 0x000000150e0a7223 */ /* 0x104fe2000001000f */
[----:B------:R-:W-:Y:S01]  /*1a260*/  @P2 FMUL.FTZ R13, R32, R23 ;  /* 0x00000017200d2220 */ /* 0x000fe20000410000 */
[----:B------:R-:W-:Y:S01]  /*1a270*/  FFMA.FTZ R11, R14, R20, R15 ;  /* 0x000000140e0b7223 */ /* 0x000fe2000001000f */
[----:B------:R-:W-:Y:S01]  /*1a280*/  @P2 FMUL.FTZ R16, R27, R12 ;  /* 0x0000000c1b102220 */ /* 0x000fe20000410000 */
[----:B------:R-:W-:Y:S01]  /*1a290*/  ISETP.NE.AND P3, PT, R17, 0x40, PT ;  /* 0x000000401100780c */ /* 0x000fe20003f65270 */
[----:B------:R-:W-:-:S02]  /*1a2a0*/  FFMA.FTZ R13, R13, R8, -R10 ;  /* 0x000000080d0d7223 */ /* 0x000fc4000001080a */
[----:B------:R-:W-:Y:S01]  /*1a2b0*/  FFMA.FTZ R16, R16, R9, -R11 ;  /* 0x0000000910107223 */ /* 0x000fe2000001080b */
[----:B------:R-:W-:Y:S09]  /*1a2c0*/  @P1 BRA `(.L_x_388) ;  /* 0x0000000000301947 */ /* 0x000ff20003800000 */
[----:B------:R-:W-:Y:S01]  /*1a2d0*/  MOV R10, R4 ;  /* 0x00000004000a7202 */ /* 0x000fe20000000f00 */
[----:B------:R-:W-:Y:S01]  /*1a2e0*/  IMAD R12, R18, UR8, RZ ;  /* 0x00000008120c7c24 */ /* 0x000fe2000f8e02ff */
[----:B------:R-:W-:Y:S01]  /*1a2f0*/  MOV R11, R7 ;  /* 0x00000007000b7202 */ /* 0x000fe20000000f00 */
[----:B------:R-:W-:Y:S01]  /*1a300*/  FMUL.FTZ R21, R13, UR12 ;  /* 0x0000000c0d157c20 */ /* 0x000fe20008410000 */
[----:B------:R-:W-:Y:S01]  /*1a310*/  FMUL.FTZ R16, R16, UR12 ;  /* 0x0000000c10107c20 */ /* 0x000fe20008410000 */
[C---:B------:R-:W-:Y:S02]  /*1a320*/  IMAD R19, R31.reuse, UR9, R12 ;  /* 0x000000091f137c24 */ /* 0x040fe4000f8e020c */
[----:B------:R-:W-:-:S05]  /*1a330*/  IMAD.WIDE.U32 R10, R31, UR8, R10 ;  /* 0x000000081f0a7c25 */ /* 0x000fca000f8e000a */
[----:B------:R-:W-:Y:S02]  /*1a340*/  IADD3 R11, R11, R19, RZ ;  /* 0x000000130b0b7210 */ /* 0x000fe40007ffe0ff */
[----:B------:R-:W-:-:S04]  /*1a350*/  LEA R12, P1, R10, UR18, 0x1 ;  /* 0x000000120a0c7c11 */ /* 0x000fc8000f8208ff */
[----:B------:R-:W-:Y:S02]  /*1a360*/  LEA.HI.X R13, R10, UR19, R11, 0x1, P1 ;  /* 0x000000130a0d7c11 */ /* 0x000fe400088f0c0b */
[----:B------:R-:W-:-:S05]  /*1a370*/  F2FP.BF16.F32.PACK_AB R11, R16, R21 ;  /* 0x00000015100b723e */ /* 0x000fca00000010ff */
[----:B------:R0:W-:Y:S02]  /*1a380*/  STG.E desc[UR10][R12.64], R11 ;  /* 0x0000000b0c007986 */ /* 0x0001e4000c10190a */
.L_x_388:
[----:B------:R-:W-:Y:S05]  /*1a390*/  BSYNC B0 ;  /* 0x0000000000007941 */ /* 0x000fea0003800000 */
.L_x_387:
[----:B------:R-:W-:Y:S05]  /*1a3a0*/  @P3 BRA `(.L_x_389) ;  /* 0xfffffff8004c3947 */ /* 0x000fea000383ffff */
        /* <DEDUP_REMOVED lines=8> */
[----:B------:R-:W-:Y:S05]  /*1a430*/  @!P0 BRA `(.L_x_390) ;  /* 0xfffffe5c005c8947 */ /* 0x000fea000383ffff */
.L_x_303:
[----:B------:R-:W2:Y:S01]  /*1a440*/  LDL R8, [R1+0x5e0] ;  /* 0x0005e00001087983 */ /* 0x000ea20000100800 */
[----:B------:R-:W1:Y:S01]  /*1a450*/  LDC R6, c[0x0][0xc] ;  /* 0x00000300ff067b82 */ /* 0x000e620000000800 */
[----:B------:R-:W-:Y:S01]  /*1a460*/  BSSY B0, `(.L_x_391) ;  /* 0x0000017000007945 */ /* 0x000fe20003800000 */
[----:B------:R-:W3:Y:S06]  /*1a470*/  S2R R5, SR_CTAID.Y ;  /* 0x0000000000057919 */ /* 0x000eec0000002600 */
[----:B------:R-:W4:Y:S08]  /*1a480*/  LDC R7, c[0x0][0x10] ;  /* 0x00000400ff077b82 */ /* 0x000f300000000800 */
[----:B------:R-:W5:Y:S01]  /*1a490*/  LDC.64 R2, c[0x0][0x258] ;  /* 0x00009600ff027b82 */ /* 0x000f620000000a00 */
[----:B-1----:R-:W-:-:S02]  /*1a4a0*/  IADD3 R0, R6, -0x1, RZ ;  /* 0xffffffff06007810 */ /* 0x002fc40007ffe0ff */
[----:B------:R-:W-:Y:S02]  /*1a4b0*/  ISETP.NE.AND P1, PT, R6, 0x1, PT ;  /* 0x000000010600780c */ /* 0x000fe40003f25270 */
[----:B------:R-:W-:Y:S02]  /*1a4c0*/  ISETP.NE.AND P0, PT, R0, UR13, PT ;  /* 0x0000000d00007c0c */ /* 0x000fe4000bf05270 */
[C---:B----4-:R-:W-:Y:S02]  /*1a4d0*/  IADD3 R4, R7.reuse, -0x1, RZ ;  /* 0xffffffff07047810 */ /* 0x050fe40007ffe0ff */
[----:B------:R-:W-:Y:S02]  /*1a4e0*/  SHF.L.U32 R0, R7, 0x1, RZ ;  /* 0x0000000107007819 */ /* 0x000fe400000006ff */
[----:B---3--:R-:W-:Y:S02]  /*1a4f0*/  ISETP.NE.OR P0, PT, R5, R4, P0 ;  /* 0x000000040500720c */ /* 0x008fe40000705670 */
[----:B------:R-:W-:-:S05]  /*1a500*/  SEL R5, R0, RZ, P1 ;  /* 0x000000ff00057207 */ /* 0x000fca0000800000 */
[----:B-----5:R-:W-:Y:S01]  /*1a510*/  IMAD.WIDE.U32 R2, R5, 0x4, R2 ;  /* 0x0000000405027825 */ /* 0x020fe200078e0002 */
[----:B--2---:R-:W-:-:S13]  /*1a520*/  ISETP.NE.AND P2, PT, R8, RZ, PT ;  /* 0x000000ff0800720c */ /* 0x004fda0003f45270 */
[----:B------:R-:W-:Y:S05]  /*1a530*/  @P2 BRA `(.L_x_392) ;  /* 0x0000000000242947 */ /* 0x000fea0003800000 */
[----:B------:R-:W1:Y:S01]  /*1a540*/  S2R R0, SR_LANEID ;  /* 0x0000000000007919 */ /* 0x000e620000000000 */
[----:B------:R-:W-:Y:S02]  /*1a550*/  VOTEU.ANY UR4, UPT, PT ;  /* 0x0000000000047886 */ /* 0x000fe400038e0100 */
[----:B------:R-:W-:Y:S02]  /*1a560*/  UFLO.U32 UR5, UR4 ;  /* 0x00000004000572bd */ /* 0x000fe400080e0000 */
[----:B------:R-:W2:Y:S04]  /*1a570*/  POPC R5, UR4 ;  /* 0x0000000400057d09 */ /* 0x000ea80008000000 */
[----:B-1----:R-:W-:-:S13]  /*1a580*/  ISETP.EQ.U32.AND P1, PT, R0, UR5, PT ;  /* 0x0000000500007c0c */ /* 0x002fda000bf22070 */
[----:B------:R-:W-:Y:S06]  /*1a590*/  @P1 MEMBAR.ALL.GPU ;  /* 0x0000000000001992 */ /* 0x000fec000000a000 */
[----:B------:R-:W-:-:S00]  /*1a5a0*/  @P1 ERRBAR ;  /* 0x00000000000019ab */ /* 0x000fc00000000000 */
[----:B------:R-:W-:Y:S06]  /*1a5b0*/  @P1 CGAERRBAR ;  /* 0x00000000000015ab */ /* 0x000fec0000000000 */
[----:B--2---:R1:W-:Y:S02]  /*1a5c0*/  @P1 REDG.E.ADD.S32.STRONG.GPU desc[UR10][R2.64], R5 ;  /* 0x000000050200198e */ /* 0x0043e4000c10e38a */
.L_x_392:
[----:B------:R-:W-:Y:S05]  /*1a5d0*/  BSYNC B0 ;  /* 0x0000000000007941 */ /* 0x000fea0003800000 */
.L_x_391:
[----:B------:R-:W-:Y:S05]  /*1a5e0*/  @P0 EXIT ;  /* 0x000000000000094d */ /* 0x000fea0003800000 */
[----:B------:R-:W-:Y:S05]  /*1a5f0*/  @P2 BRA `(.L_x_393) ;  /* 0x0000000000202947 */ /* 0x000fea0003800000 */
[----:B------:R-:W-:-:S05]  /*1a600*/  IMAD R0, R6, R7, RZ ;  /* 0x0000000706007224 */ /* 0x000fca00078e02ff */
[----:B------:R-:W-:-:S13]  /*1a610*/  ISETP.NE.AND P0, PT, R0, -0x1, PT ;  /* 0xffffffff0000780c */ /* 0x000fda0003f05270 */
[----:B------:R-:W-:Y:S05]  /*1a620*/  @!P0 BRA `(.L_x_393) ;  /* 0x0000000000148947 */ /* 0x000fea0003800000 */
.L_x_394:
[----:B-1----:R-:W2:Y:S04]  /*1a630*/  LDG.E.STRONG.GPU R5, desc[UR10][R2.64] ;  /* 0x0000000a02057981 */ /* 0x002ea8000c1ef900 */
[----:B--2---:R-:W-:Y:S01]  /*1a640*/  CCTL.IVALL ;  /* 0x00000000ff00798f */ /* 0x004fe20002000000 */
[----:B------:R-:W-:Y:S05]  /*1a650*/  YIELD ;  /* 0x0000000000007946 */ /* 0x000fea0003800000 */
[----:B------:R-:W-:-:S13]  /*1a660*/  ISETP.NE.AND P0, PT, R5, R0, PT ;  /* 0x000000000500720c */ /* 0x000fda0003f05270 */
[----:B------:R-:W-:Y:S05]  /*1a670*/  @P0 BRA `(.L_x_394) ;  /* 0xfffffffc00ec0947 */ /* 0x000fea000383ffff */
.L_x_393:
[----:B------:R-:W-:Y:S05]  /*1a680*/  WARPSYNC.ALL ;  /* 0x0000000000007948 */ /* 0x000fea0003800000 */
[----:B------:R-:W2:Y:S01]  /*1a690*/  LDL R4, [R1+0x5e0] ;  /* 0x0005e00001047983 */ /* 0x000ea20000100800 */
[----:B------:R-:W3:Y:S08]  /*1a6a0*/  LDC.64 R22, c[0x0][0x288] ;  /* 0x0000a200ff167b82 */ /* 0x000ef00000000a00 */
[----:B------:R-:W-:Y:S01]  /*1a6b0*/  BAR.SYNC.DEFER_BLOCKING 0x0 ;  /* 0x0000000000007b1d */ /* 0x000fe20000010000 */
[----:B---3--:R-:W-:-:S04]  /*1a6c0*/  LEA.HI R0, P0, R23, R22, RZ, 0x1 ;  /* 0x0000001617007211 */ /* 0x008fc800078108ff */
[----:B-1----:R-:W-:-:S04]  /*1a6d0*/  IADD3.X R3, RZ, R23, RZ, P0, !PT ;  /* 0x00000017ff037210 */ /* 0x002fc800007fe4ff */
[--C-:B------:R-:W-:Y:S02]  /*1a6e0*/  SHF.R.S64 R25, R0, 0x1, R3.reuse ;  /* 0x0000000100197819 */ /* 0x100fe40000001003 */
[----:B------:R-:W-:Y:S02]  /*1a6f0*/  SHF.R.S32.HI R24, RZ, 0x1, R3 ;  /* 0x00000001ff187819 */ /* 0x000fe40000011403 */
[----:B--2---:R-:W-:Y:S02]  /*1a700*/  SHF.R.S32.HI R0, RZ, 0x1f, R4 ;  /* 0x0000001fff007819 */ /* 0x004fe40000011404 */
[----:B------:R-:W-:-:S04]  /*1a710*/  ISETP.GT.U32.AND P0, PT, R25, R4, PT ;  /* 0x000000041900720c */ /* 0x000fc80003f04070 */
[----:B------:R-:W-:-:S13]  /*1a720*/  ISETP.GT.AND.EX P0, PT, R24, R0, PT, P0 ;  /* 0x000000001800720c */ /* 0x000fda0003f04300 */
[----:B------:R-:W-:Y:S05]  /*1a730*/  @!P0 EXIT ;  /* 0x000000000000894d */ /* 0x000fea0003800000 */
[----:B------:R-:W-:Y:S01]  /*1a740*/  IMAD R5, R23, 0x3, RZ ;  /* 0x0000000317057824 */ /* 0x000fe200078e02ff */
[----:B------:R-:W1:Y:S01]  /*1a750*/  LDC.64 R14, c[0x0][0x218] ;  /* 0x00008600ff0e7b82 */ /* 0x000e620000000a00 */
[C---:B------:R-:W-:Y:S01]  /*1a760*/  IMAD.WIDE.U32 R2, R22.reuse, 0x3, RZ ;  /* 0x0000000316027825 */ /* 0x040fe200078e00ff */
[----:B------:R-:W-:Y:S01]  /*1a770*/  MOV R7, R0 ;  /* 0x0000000000077202 */ /* 0x000fe20000000f00 */
[----:B------:R-:W-:Y:S01]  /*1a780*/  ULDC.64 UR4, c[0x0][0x268] ;  /* 0x00009a0000047ab9 */ /* 0x000fe20000000a00 */
[----:B------:R-:W-:Y:S02]  /*1a790*/  SHF.L.U64.HI R23, R22, 0x2, R23 ;  /* 0x0000000216177819 */ /* 0x000fe40000010217 */
[----:B------:R-:W-:Y:S02]  /*1a7a0*/  IADD3 R5, R3, R5, RZ ;  /* 0x0000000503057210 */ /* 0x000fe40007ffe0ff */
[----:B------:R-:W2:Y:S01]  /*1a7b0*/  LDC.64 R16, c[0x0][0x220] ;  /* 0x00008800ff107b82 */ /* 0x000ea20000000a00 */
[----:B------:R-:W-:-:S02]  /*1a7c0*/  MOV R0, R4 ;  /* 0x0000000400007202 */ /* 0x000fc40000000f00 */
[----:B------:R-:W-:Y:S02]  /*1a7d0*/  LEA.HI R2, P0, R5, R2, RZ, 0x1 ;  /* 0x0000000205027211 */ /* 0x000fe400078108ff */
[----:B------:R-:W-:Y:S02]  /*1a7e0*/  SHF.L.U64.HI R31, R25, 0x2, R24 ;  /* 0x00000002191f7819 */ /* 0x000fe40000010218 */
[----:B------:R-:W-:-:S04]  /*1a7f0*/  IADD3.X R5, RZ, R5, RZ, P0, !PT ;  /* 0x00000005ff057210 */ /* 0x000fc800007fe4ff */
[--C-:B------:R-:W-:Y:S02]  /*1a800*/  SHF.R.S64 R27, R2, 0x1, R5.reuse ;  /* 0x00000001021b7819 */ /* 0x100fe40000001005 */
[----:B------:R-:W-:-:S04]  /*1a810*/  SHF.R.S32.HI R2, RZ, 0x1, R5 ;  /* 0x00000001ff027819 */ /* 0x000fc80000011405 */
[----:B------:R-:W-:-:S07]  /*1a820*/  SHF.L.U64.HI R29, R27, 0x2, R2 ;  /* 0x000000021b1d7819 */ /* 0x000fce0000010202 */
.L_x_395:
[C---:B------:R-:W-:Y:S01]  /*1a830*/  LEA R6, P0, R0.reuse, UR4, 0x2 ;  /* 0x0000000400067c11 */ /* 0x040fe2000f8010ff */
[----:B---3--:R-:W3:Y:S03]  /*1a840*/  LDL.LU R26, [R1+0x5e0] ;  /* 0x0005e000011a7983 */ /* 0x008ee60000300800 */
[----:B------:R-:W-:Y:S02]  /*1a850*/  LEA.HI.X R7, R0, UR5, R7, 0x2, P0 ;  /* 0x0000000500077c11 */ /* 0x000fe400080f1407 */
[-C--:B------:R-:W-:Y:S02]  /*1a860*/  LEA R8, P0, R25, R6.reuse, 0x2 ;  /* 0x0000000619087211 */ /* 0x080fe400078010ff */
[-C--:B0-----:R-:W-:Y:S01]  /*1a870*/  LEA R12, P1, R22, R6.reuse, 0x2 ;  /* 0x00000006160c7211 */ /* 0x081fe200078210ff */
[----:B------:R0:W4:Y:S01]  /*1a880*/  LDG.E R18, desc[UR10][R6.64] ;  /* 0x0000000a06127981 */ /* 0x000122000c1e1900 */
[----:B------:R-:W-:-:S02]  /*1a890*/  LEA R10, P2, R27, R6, 0x2 ;  /* 0x000000061b0a7211 */ /* 0x000fc400078410ff */
[----:B------:R-:W-:Y:S02]  /*1a8a0*/  IADD3.X R9, R7, R31, RZ, P0, !PT ;  /* 0x0000001f07097210 */ /* 0x000fe400007fe4ff */
[----:B------:R-:W-:Y:S02]  /*1a8b0*/  IADD3.X R13, R23, R7, RZ, P1, !PT ;  /* 0x00000007170d7210 */ /* 0x000fe40000ffe4ff */
[----:B------:R-:W-:Y:S01]  /*1a8c0*/  IADD3.X R11, R7, R29, RZ, P2, !PT ;  /* 0x0000001d070b7210 */ /* 0x000fe200017fe4ff */
[----:B------:R-:W4:Y:S04]  /*1a8d0*/  LDG.E R19, desc[UR10][R8.64] ;  /* 0x0000000a08137981 */ /* 0x000f28000c1e1900 */
[----:B------:R-:W5:Y:S04]  /*1a8e0*/  LDG.E R20, desc[UR10][R12.64] ;  /* 0x0000000a0c147981 */ /* 0x000f68000c1e1900 */
[----:B------:R-:W5:Y:S01]  /*1a8f0*/  LDG.E R21, desc[UR10][R10.64] ;  /* 0x0000000a0a157981 */ /* 0x000f62000c1e1900 */
[----:B---3--:R-:W-:-:S02]  /*1a900*/  SHF.L.U32 R5, R26, 0x1, RZ ;  /* 0x000000011a057819 */ /* 0x008fc400000006ff */
[----:B------:R-:W-:-:S03]  /*1a910*/  IADD3 R0, R26, 0x188, RZ ;  /* 0x000001881a007810 */ /* 0x000fc60007ffe0ff */
[----:B-1----:R-:W-:-:S04]  /*1a920*/  IMAD.WIDE R2, R5, 0x4, R14 ;  /* 0x0000000405027825 */ /* 0x002fc800078e020e */
[----:B--2---:R-:W-:Y:S01]  /*1a930*/  IMAD.WIDE R4, R5, 0x4, R16 ;  /* 0x0000000405047825 */ /* 0x004fe200078e0210 */
[----:B------:R3:W-:Y:S01]  /*1a940*/  STL [R1+0x5e0], R0 ;  /* 0x0005e00001007387 */ /* 0x0007e20000100800 */
[----:B------:R-:W-:Y:S02]  /*1a950*/  ISETP.GT.U32.AND P0, PT, R25, R0, PT ;  /* 0x000000001900720c */ /* 0x000fe40003f04070 */
[----:B0-----:R-:W-:Y:S01]  /*1a960*/  SHF.R.S32.HI R7, RZ, 0x1f, R0 ;  /* 0x0000001fff077819 */ /* 0x001fe20000011400 */
[----:B----4-:R3:W-:Y:S03]  /*1a970*/  STG.E.64 desc[UR10][R2.64], R18 ;  /* 0x0000001202007986 */ /* 0x0107e6000c101b0a */
[----:B------:R-:W-:Y:S01]  /*1a980*/  ISETP.GT.AND.EX P0, PT, R24, R7, PT, P0 ;  /* 0x000000071800720c */ /* 0x000fe20003f04300 */
[----:B-----5:R3:W-:-:S12]  /*1a990*/  STG.E.64 desc[UR10][R4.64], R20 ;  /* 0x0000001404007986 */ /* 0x0207d8000c101b0a */
[----:B------:R-:W-:Y:S05]  /*1a9a0*/  @P0 BRA `(.L_x_395) ;  /* 0xfffffffc00a00947 */ /* 0x000fea000383ffff */
[----:B------:R-:W-:Y:S05]  /*1a9b0*/  EXIT ;  /* 0x000000000000794d */ /* 0x000fea0003800000 */
.L_x_396:
        /* <DEDUP_REMOVED lines=12> */
.L_x_5588:


//--------------------- .text._Z35group_norm_nhwc_bwd_one_pass_kernelI11Bf16IOBf16WLi64ELi98ELi392EEv26Group_norm_nhwc_bwd_params --------------------------
	.section	.text._Z35group_norm_nhwc_bwd_one_pass_kernelI11Bf16IOBf16WLi64ELi98ELi392EEv26Group_norm_nhwc_bwd_params,"ax",@progbits
	.align	128
        .global         _Z35group_norm_nhwc_bwd_one_pass_kernelI11Bf16IOBf16WLi64ELi98ELi392EEv26Group_norm_nhwc_bwd_params
        .type           _Z35group_norm_nhwc_bwd_one_pass_kernelI11Bf16IOBf16WLi64ELi98ELi392EEv26Group_norm_nhwc_bwd_params,@function
        .size           _Z35group_norm_nhwc_bwd_one_pass_kernelI11Bf16IOBf16WLi64ELi98ELi392EEv26Group_norm_nhwc_bwd_params,(.L_x_5589 - _Z35group_norm_nhwc_bwd_one_pass_kernelI11Bf16IOBf16WLi64ELi98ELi392EEv26Group_norm_nhwc_bwd_params)
        .other          _Z35group_norm_nhwc_bwd_one_pass_kernelI11Bf16IOBf16WLi64ELi98ELi392EEv26Group_norm_nhwc_bwd_params,@"STO_CUDA_ENTRY STV_DEFAULT"
_Z35group_norm_nhwc_bwd_one_pass_kernelI11Bf16IOBf16WLi64ELi98ELi392EEv26Group_norm_nhwc_bwd_params:
.text._Z35group_norm_nhwc_bwd_one_pass_kernelI11Bf16IOBf16WLi64ELi98ELi392EEv26Group_norm_nhwc_bwd_params:
        /* <DEDUP_REMOVED lines=70> */
.L_x_448:
        /* <DEDUP_REMOVED lines=19> */
[----:B---3--:R-:W-:Y:S01]  /*0590*/  HFMA2.MMA R10, -RZ, RZ, 0, 0 ;  /* 0x00000000ff0a7435 */ /* 0x008fe200000001ff */
        /* <DEDUP_REMOVED lines=29> */
[----:B------:R-:W-:Y:S01]  /*0770*/  SHF.R.S32.HI R2, RZ, 0x1f, R46 ;  /* 0x0000001fff027819 */ /* 0x000fe2000001142e */
[----:B------:R-:W2:Y:S01]  /*0780*/  @P3 LDC.64 R10, c[0x0][0x288] ;  /* 0x0000a200ff0a3b82 */ /* 0x000ea20000000a00 */
[----:B------:R-:W-:Y:S02]  /*0790*/  SHF.R.S32.HI R0, RZ, 0x1f, R13 ;  /* 0x0000001fff007819 */ /* 0x000fe4000001140d */
[----:B------:R-:W-:-:S03]  /*07a0*/  IADD3 R48, P0, R46, R53, RZ ;  /* 0x000000352e307210 */ /* 0x000fc60007f1e0ff */
[----:B------:R-:W-:Y:S01]  /*07b0*/  IMAD R0, R0, UR10, RZ ;  /* 0x0000000a00007c24 */ /* 0x000fe2000f8e02ff */
[----:B------:R-:W-:-:S03]  /*07c0*/  LEA.HI.X.SX32 R49, R53, R2, 0x1, P0 ;  /* 0x0000000235317211 */ /* 0x000fc600000f0eff */
[C---:B------:R-:W-:Y:S02]  /*07d0*/  IMAD R51, R13.reuse, UR11, R0 ;  /* 0x0000000b0d337c24 */ /* 0x040fe4000f8e0200 */
[----:B------:R-:W-:Y:S01]  /*07e0*/  IMAD.WIDE.U32 R48, R13, UR10, R48 ;  /* 0x0000000a0d307c25 */ /* 0x000fe2000f8e0030 */
[----:B------:R-:W-:Y:S01]  /*07f0*/  ULDC.64 UR10, c[0x0][0x290] ;  /* 0x0000a400000a7ab9 */ /* 0x000fe20000000a00 */
[----:B------:R-:W3:Y:S02]  /*0800*/  @P2 LDC.64 R12, c[0x0][0x288] ;  /* 0x0000a200ff0c2b82 */ /* 0x000ee40000000a00 */
[----:B------:R-:W-:Y:S01]  /*0810*/  @P6 IMAD R0, R9, R16, RZ ;  /* 0x0000001009006224 */ /* 0x000fe200078e02ff */
[----:B------:R-:W-:Y:S02]  /*0820*/  IADD3 R51, R49, R51, RZ ;  /* 0x0000003331337210 */ /* 0x000fe40007ffe0ff */
[-C--:B------:R-:W-:Y:S01]  /*0830*/  @P6 MOV R50, R48.reuse ;  /* 0x0000003000326202 */ /* 0x080fe20000000f00 */
[----:B------:R-:W-:Y:S01]  /*0840*/  @P6 IMAD R17, R44, R17, R0 ;  /* 0x000000112c116224 */ /* 0x000fe200078e0200 */
[----:B------:R-:W-:-:S03]  /*0850*/  @P2 MOV R18, R48 ;  /* 0x0000003000122202 */ /* 0x000fc60000000f00 */
[----:B------:R-:W-:Y:S01]  /*0860*/  @P6 IMAD.WIDE.U32 R14, R44, R16, R50 ;  /* 0x000000102c0e6225 */ /* 0x000fe200078e0032 */
[----:B------:R-:W-:-:S03]  /*0870*/  @P3 MOV R16, R48 ;  /* 0x0000003000103202 */ /* 0x000fc60000000f00 */
[----:B--2---:R-:W-:Y:S01]  /*0880*/  @P3 IMAD R2, R7, R10, RZ ;  /* 0x0000000a07023224 */ /* 0x004fe200078e02ff */
[----:B------:R-:W-:Y:S02]  /*0890*/  @P6 IADD3 R17, R15, R17, RZ ;  /* 0x000000110f116210 */ /* 0x000fe40007ffe0ff */
[C---:B------:R-:W-:Y:S01]  /*08a0*/  @P6 SHF.L.U32 R15, R14.reuse, 0x1, RZ ;  /* 0x000000010e0f6819 */ /* 0x040fe200000006ff */
[----:B------:R-:W-:Y:S01]  /*08b0*/  @P3 IMAD R19, R43, R11, R2 ;  /* 0x0000000b2b133224 */ /* 0x000fe200078e0202 */
[----:B------:R-:W-:Y:S02]  /*08c0*/  @P6 SHF.L.U64.HI R0, R14, 0x1, R17 ;  /* 0x000000010e006819 */ /* 0x000fe40000010211 */
[----:B------:R-:W-:Y:S02]  /*08d0*/  @P3 MOV R17, R51 ;  /* 0x0000003300113202 */ /* 0x000fe40000000f00 */
[----:B0-----:R-:W-:Y:S01]  /*08e0*/  @P6 IADD3 R58, P0, R15, R58, RZ ;  /* 0x0000003a0f3a6210 */ /* 0x001fe20007f1e0ff */
[----:B---3--:R-:W-:-:S02]  /*08f0*/  @P2 IMAD R2, R5, R12, RZ ;  /* 0x0000000c05022224 */ /* 0x008fc400078e02ff */
[----:B------:R-:W-:Y:S01]  /*0900*/  @P3 IMAD.WIDE.U32 R16, R43, R10, R16 ;  /* 0x0000000a2b103225 */ /* 0x000fe200078e0010 */
[----:B------:R-:W-:Y:S01]  /*0910*/  @P6 IADD3.X R59, R0, R59, RZ, P0, !PT ;  /* 0x0000003b003b6210 */ /* 0x000fe200007fe4ff */
[----:B------:R-:W0:Y:S01]  /*0920*/  @P2 LDC.64 R10, c[0x0][0x228] ;  /* 0x00008a00ff0a2b82 */ /* 0x000e220000000a00 */
[----:B----4-:R-:W-:Y:S01]  /*0930*/  @P6 IADD3 R32, P0, R15, R32, RZ ;  /* 0x000000200f206210 */ /* 0x010fe20007f1e0ff */
[----:B------:R-:W-:Y:S01]  /*0940*/  @P2 IMAD R23, R42, R13, R2 ;  /* 0x0000000d2a172224 */ /* 0x000fe200078e0202 */
[----:B------:R-:W-:Y:S02]  /*0950*/  @P3 IADD3 R17, R17, R19, RZ ;  /* 0x0000001311113210 */ /* 0x000fe40007ffe0ff */
[----:B------:R-:W-:Y:S02]  /*0960*/  @P6 IADD3.X R33, R0, R33, RZ, P0, !PT ;  /* 0x0000002100216210 */ /* 0x000fe400007fe4ff */
[C---:B------:R-:W-:Y:S01]  /*0970*/  @P3 SHF.L.U32 R21, R16.reuse, 0x1, RZ ;  /* 0x0000000110153819 */ /* 0x040fe200000006ff */
[----:B------:R-:W2:Y:S01]  /*0980*/  @P5 LDC.64 R14, c[0x0][0x288] ;  /* 0x0000a200ff0e5b82 */ /* 0x000ea20000000a00 */
[----:B------:R-:W-:-:S02]  /*0990*/  @P3 SHF.L.U64.HI R0, R16, 0x1, R17 ;  /* 0x0000000110003819 */ /* 0x000fc40000010211 */
[----:B------:R-:W-:Y:S02]  /*09a0*/  @P2 MOV R19, R51 ;  /* 0x0000003300132202 */ /* 0x000fe40000000f00 */
[----:B-1----:R-:W-:-:S03]  /*09b0*/  @P3 IADD3 R30, P0, R21, R30, RZ ;  /* 0x0000001e151e3210 */ /* 0x002fc60007f1e0ff */
[----:B------:R-:W1:Y:S01]  /*09c0*/  @P4 LDC.64 R16, c[0x0][0x288] ;  /* 0x0000a200ff104b82 */ /* 0x000e620000000a00 */
[----:B------:R-:W-:Y:S01]  /*09d0*/  @P2 IMAD.WIDE.U32 R12, R42, R12, R18 ;  /* 0x0000000c2a0c2225 */ /* 0x000fe200078e0012 */
[----:B------:R-:W-:Y:S02]  /*09e0*/  @P3 IADD3.X R31, R0, R31, RZ, P0, !PT ;  /* 0x0000001f001f3210 */ /* 0x000fe400007fe4ff */
[----:B------:R-:W-:Y:S02]  /*09f0*/  @P3 IADD3 R56, P0, R21, R56, RZ ;  /* 0x0000003815383210 */ /* 0x000fe40007f1e0ff */
[----:B------:R-:W-:Y:S02]  /*0a00*/  @P2 IADD3 R13, R13, R23, RZ ;  /* 0x000000170d0d2210 */ /* 0x000fe40007ffe0ff */
[----:B------:R-:W-:Y:S02]  /*0a10*/  @P2 SHF.L.U32 R19, R12, 0x1, RZ ;  /* 0x000000010c132819 */ /* 0x000fe400000006ff */
[----:B------:R-:W-:-:S02]  /*0a20*/  @P3 IADD3.X R57, R0, R57, RZ, P0, !PT ;  /* 0x0000003900393210 */ /* 0x000fc400007fe4ff */
[----:B------:R-:W-:Y:S02]  /*0a30*/  @P2 SHF.L.U64.HI R0, R12, 0x1, R13 ;  /* 0x000000010c002819 */ /* 0x000fe4000001020d */
[C---:B------:R-:W-:Y:S01]  /*0a40*/  @P2 IADD3 R54, P0, R19.reuse, R54, RZ ;  /* 0x0000003613362210 */ /* 0x040fe20007f1e0ff */
[----:B------:R-:W3:Y:S01]  /*0a50*/  @P1 LDC.64 R12, c[0x0][0x288] ;  /* 0x0000a200ff0c1b82 */ /* 0x000ee20000000a00 */
[----:B------:R-:W-:Y:S02]  /*0a60*/  IADD3 R23, R44, 0x18, RZ ;  /* 0x000000182c177810 */ /* 0x000fe40007ffe0ff */
[----:B------:R-:W-:Y:S02]  /*0a70*/  @P2 IADD3.X R55, R0, R55, RZ, P0, !PT ;  /* 0x0000003700372210 */ /* 0x000fe400007fe4ff */
[----:B0-----:R-:W-:Y:S02]  /*0a80*/  @P2 IADD3 R10, P0, R19, R10, RZ ;  /* 0x0000000a130a2210 */ /* 0x001fe40007f1e0ff */
[----:B------:R-:W-:-:S02]  /*0a90*/  SHF.R.S32.HI R19, RZ, 0x1f, R25 ;  /* 0x0000001fff137819 */ /* 0x000fc40000011419 */
[----:B------:R-:W-:Y:S02]  /*0aa0*/  SHF.R.S32.HI R21, RZ, 0x1f, R23 ;  /* 0x0000001fff157819 */ /* 0x000fe40000011417 */
[----:B------:R-:W-:Y:S01]  /*0ab0*/  @P2 IADD3.X R11, R0, R11, RZ, P0, !PT ;  /* 0x0000000b000b2210 */ /* 0x000fe200007fe4ff */
[----:B-1----:R-:W-:Y:S01]  /*0ac0*/  @P4 IMAD R0, R19, R16, RZ ;  /* 0x0000001013004224 */ /* 0x002fe200078e02ff */
[----:B------:R-:W-:Y:S01]  /*0ad0*/  @P5 MOV R18, R48 ;  /* 0x0000003000125202 */ /* 0x000fe20000000f00 */
[----:B--2---:R-:W-:Y:S01]  /*0ae0*/  @P5 IMAD R2, R21, R14, RZ ;  /* 0x0000000e15025224 */ /* 0x004fe200078e02ff */
        /* <DEDUP_REMOVED lines=10> */
[----:B------:R-:W0:Y:S01]  /*0b90*/  @P4 LDC.64 R24, c[0x0][0x230] ;  /* 0x00008c00ff184b82 */ /* 0x000e220000000a00 */
[----:B------:R-:W-:-:S02]  /*0ba0*/  @P1 MOV R18, R48 ;  /* 0x0000003000121202 */ /* 0x000fc40000000f00 */
[----:B------:R-:W-:Y:S01]  /*0bb0*/  @P4 IADD3 R17, R17, R23, RZ ;  /* 0x0000001711114210 */ /* 0x000fe20007ffe0ff */
[----:B---3--:R-:W-:Y:S01]  /*0bc0*/  @P1 IMAD R0, R19, R12, RZ ;  /* 0x0000000c13001224 */ /* 0x008fe200078e02ff */
[----:B------:R-:W-:Y:S02]  /*0bd0*/  @P1 MOV R19, R51 ;  /* 0x0000003300131202 */ /* 0x000fe40000000f00 */
[----:B------:R-:W-:Y:S01]  /*0be0*/  @P5 SHF.L.U64.HI R14, R14, 0x1, R15 ;  /* 0x000000010e0e5819 */ /* 0x000fe2000001020f */
[----:B------:R-:W1:Y:S01]  /*0bf0*/  @P4 LDC.64 R22, c[0x0][0x228] ;  /* 0x00008a00ff164b82 */ /* 0x000e620000000a00 */
[C---:B------:R-:W-:Y:S02]  /*0c00*/  @P4 SHF.L.U32 R15, R16.reuse, 0x1, RZ ;  /* 0x00000001100f4819 */ /* 0x040fe400000006ff */
[----:B------:R-:W-:Y:S01]  /*0c10*/  @P4 SHF.L.U64.HI R16, R16, 0x1, R17 ;  /* 0x0000000110104819 */ /* 0x000fe20000010211 */
[----:B------:R-:W-:Y:S01]  /*0c20*/  @P1 IMAD R17, R37, R13, R0 ;  /* 0x0000000d25111224 */ /* 0x000fe200078e0200 */
[----:B------:R-:W-:Y:S01]  /*0c30*/  @P5 IADD3 R28, P0, R35, R28, RZ ;  /* 0x0000001c231c5210 */ /* 0x000fe20007f1e0ff */
[----:B------:R-:W-:-:S02]  /*0c40*/  @P1 IMAD.WIDE.U32 R12, R37, R12, R18 ;  /* 0x0000000c250c1225 */ /* 0x000fc400078e0012 */
[----:B------:R-:W2:Y:S01]  /*0c50*/  @P1 LDC.64 R20, c[0x0][0x230] ;  /* 0x00008c00ff141b82 */ /* 0x000ea20000000a00 */
[C---:B------:R-:W-:Y:S02]  /*0c60*/  @P5 IADD3.X R29, R14.reuse, R29, RZ, P0, !PT ;  /* 0x0000001d0e1d5210 */ /* 0x040fe400007fe4ff */
[----:B------:R-:W-:Y:S02]  /*0c70*/  @P5 IADD3 R26, P0, R35, R26, RZ ;  /* 0x0000001a231a5210 */ /* 0x000fe40007f1e0ff */
[----:B------:R-:W-:Y:S02]  /*0c80*/  @P1 IADD3 R13, R13, R17, RZ ;  /* 0x000000110d0d1210 */ /* 0x000fe40007ffe0ff */
[----:B------:R-:W-:Y:S01]  /*0c90*/  @P5 IADD3.X R27, R14, R27, RZ, P0, !PT ;  /* 0x0000001b0e1b5210 */ /* 0x000fe200007fe4ff */
[----:B------:R-:W3:Y:S01]  /*0ca0*/  LDC R37, c[0x0][0x2ac] ;  /* 0x0000ab00ff257b82 */ /* 0x000ee20000000800 */
[C---:B------:R-:W-:Y:S02]  /*0cb0*/  @P1 SHF.L.U64.HI R2, R12.reuse, 0x1, R13 ;  /* 0x000000010c021819 */ /* 0x040fe4000001020d */
[----:B------:R-:W-:Y:S01]  /*0cc0*/  @P1 SHF.L.U32 R17, R12, 0x1, RZ ;  /* 0x000000010c111819 */ /* 0x000fe200000006ff */
[----:B------:R-:W-:Y:S01]  /*0cd0*/  IMAD.WIDE.U32 R12, R45, 0x5397829d, RZ ;  /* 0x5397829d2d0c7825 */ /* 0x000fe200078e00ff */
[----:B0-----:R-:W-:-:S03]  /*0ce0*/  @P4 IADD3 R24, P0, R15, R24, RZ ;  /* 0x000000180f184210 */ /* 0x001fc60007f1e0ff */
[----:B------:R-:W0:Y:S01]  /*0cf0*/  @P1 LDC.64 R18, c[0x0][0x228] ;  /* 0x00008a00ff121b82 */ /* 0x000e220000000a00 */
[C---:B------:R-:W-:Y:S02]  /*0d00*/  @P4 IADD3.X R25, R16.reuse, R25, RZ, P0, !PT ;  /* 0x0000001910194210 */ /* 0x040fe400007fe4ff */
[----:B-1----:R-:W-:Y:S02]  /*0d10*/  @P4 IADD3 R22, P0, R15, R22, RZ ;  /* 0x000000160f164210 */ /* 0x002fe40007f1e0ff */
[----:B------:R-:W-:Y:S02]  /*0d20*/  SHF.R.U32.HI R0, RZ, 0x4, R13 ;  /* 0x00000004ff007819 */ /* 0x000fe4000001160d */
[----:B------:R-:W-:Y:S02]  /*0d30*/  @P4 IADD3.X R23, R16, R23, RZ, P0, !PT ;  /* 0x0000001710174210 */ /* 0x000fe400007fe4ff */
[----:B--2---:R-:W-:-:S04]  /*0d40*/  @P1 IADD3 R20, P0, R17, R20, RZ ;  /* 0x0000001411141210 */ /* 0x004fc80007f1e0ff */
[----:B------:R-:W-:Y:S01]  /*0d50*/  @P1 IADD3.X R21, R2, R21, RZ, P0, !PT ;  /* 0x0000001502151210 */ /* 0x000fe200007fe4ff */
[----:B---3--:R-:W-:Y:S01]  /*0d60*/  IMAD R0, R37, UR14, R0 ;  /* 0x0000000e25007c24 */ /* 0x008fe2000f8e0200 */
[----:B------:R-:W-:-:S04]  /*0d70*/  IADD3 R37, R44, 0x30, RZ ;  /* 0x000000302c257810 */ /* 0x000fc80007ffe0ff */
[----:B------:R-:W-:Y:S02]  /*0d80*/  IADD3 R0, R0, 0x30, RZ ;  /* 0x0000003000007810 */ /* 0x000fe40007ffe0ff */
[----:B0-----:R-:W-:Y:S02]  /*0d90*/  @P1 IADD3 R18, P0, R17, R18, RZ ;  /* 0x0000001211121210 */ /* 0x001fe40007f1e0ff */
[----:B------:R-:W-:Y:S02]  /*0da0*/  SHF.R.S32.HI R17, RZ, 0x1f, R37 ;  /* 0x0000001fff117819 */ /* 0x000fe40000011425 */
[----:B------:R-:W-:Y:S01]  /*0db0*/  @P1 IADD3.X R19, R2, R19, RZ, P0, !PT ;  /* 0x0000001302131210 */ /* 0x000fe200007fe4ff */
[----:B------:R-:W-:Y:S01]  /*0dc0*/  HFMA2.MMA R2, -RZ, RZ, 0, 0 ;  /* 0x00000000ff027435 */ /* 0x000fe200000001ff */
[----:B------:R-:W-:Y:S02]  /*0dd0*/  ISETP.GE.U32.AND P0, PT, R0, UR10, PT ;  /* 0x0000000a00007c0c */ /* 0x000fe4000bf06070 */
        /* <DEDUP_REMOVED lines=21> */
[----:B------:R-:W-:-:S06]  /*0f30*/  MOV R0, RZ ;  /* 0x000000ff00007202 */ /* 0x000fcc0000000f00 */
[----:B------:R0:W5:Y:S01]  /*0f40*/  @P0 LDG.E R0, desc[UR12][R34.64] ;  /* 0x0000000c22000981 */ /* 0x000162000c1e1900 */
[----:B------:R-:W-:-:S04]  /*0f50*/  ISETP.GE.U32.AND P0, PT, R37, UR10, PT ;  /* 0x0000000a25007c0c */ /* 0x000fc8000bf06070 */
[----:B------:R-:W-:Y:S01]  /*0f60*/  ISETP.GE.AND.EX P0, PT, R39, UR11, PT, P0 ;  /* 0x0000000b27007c0c */ /* 0x000fe2000bf06300 */
[----:B------:R-:W-:-:S03]  /*0f70*/  ULDC.64 UR10, c[0x0][0x248] ;  /* 0x00009200000a7ab9 */ /* 0x000fc60000000a00 */
        /* <DEDUP_REMOVED lines=14> */
[C---:B------:R-:W-:Y:S02]  /*1060*/  @P0 IADD3.X R13, R16.reuse, R13, RZ, P6, !PT ;  /* 0x0000000d100d0210 */ /* 0x040fe400037fe4ff */
[----:B--2---:R-:W-:Y:S02]  /*1070*/  @P0 IADD3 R14, P6, R17, R14, RZ ;  /* 0x0000000e110e0210 */ /* 0x004fe40007fde0ff */
[----:B------:R-:W-:Y:S02]  /*1080*/  MOV R17, UR11 ;  /* 0x0000000b00117c02 */ /* 0x000fe40008000f00 */
[----:B------:R-:W-:Y:S02]  /*1090*/  @P0 IADD3.X R15, R16, R15, RZ, P6, !PT ;  /* 0x0000000f100f0210 */ /* 0x000fe400037fe4ff */
[----:B------:R-:W-:-:S06]  /*10a0*/  MOV R16, UR10 ;  /* 0x0000000a00107c02 */ /* 0x000fcc0008000f00 */
[----:B------:R-:W2:Y:S01]  /*10b0*/  LDG.E.64 R16, desc[UR12][R16.64] ;  /* 0x0000000c10107981 */ /* 0x000ea2000c1e1b00 */
[----:B------:R-:W-:Y:S02]  /*10c0*/  ISETP.NE.AND P6, PT, R47, RZ, PT ;  /* 0x000000ff2f00720c */ /* 0x000fe40003fc5270 */
[----:B------:R-:W-:Y:S02]  /*10d0*/  CS2R R40, SRZ ;  /* 0x0000000000287805 */ /* 0x000fe4000001ff00 */
[----:B------:R-:W-:Y:S02]  /*10e0*/  CS2R R38, SRZ ;  /* 0x0000000000267805 */ /* 0x000fe4000001ff00 */
[----:B------:R-:W-:Y:S02]  /*10f0*/  CS2R R36, SRZ ;  /* 0x0000000000247805 */ /* 0x000fe4000001ff00 */
[----:B0-----:R-:W-:Y:S01]  /*1100*/  CS2R R34, SRZ ;  /* 0x0000000000227805 */ /* 0x001fe2000001ff00 */
[----:B------:R0:W5:Y:S04]  /*1110*/  @P3 LDG.E R41, desc[UR12][R30.64] ;  /* 0x0000000c1e293981 */ /* 0x000168000c1e1900 */
[----:B------:R-:W5:Y:S04]  /*1120*/  @P3 LDG.E R38, desc[UR12][R56.64] ;  /* 0x0000000c38263981 */ /* 0x000f68000c1e1900 */
[----:B------:R1:W5:Y:S01]  /*1130*/  @P6 LDG.E R39, desc[UR12][R32.64] ;  /* 0x0000000c20276981 */ /* 0x000362000c1e1900 */
[----:B0-----:R-:W-:-:S03]  /*1140*/  CS2R R30, SRZ ;  /* 0x00000000001e7805 */ /* 0x001fc6000001ff00 */
[----:B------:R-:W3:Y:S04]  /*1150*/  @P6 LDG.E R40, desc[UR12][R58.64] ;  /* 0x0000000c3a286981 */ /* 0x000ee8000c1e1900 */
[----:B------:R-:W5:Y:S01]  /*1160*/  @P2 LDG.E R36, desc[UR12][R54.64] ;  /* 0x0000000c36242981 */ /* 0x000f62000c1e1900 */
[----:B-1----:R-:W-:-:S03]  /*1170*/  CS2R R32, SRZ ;  /* 0x0000000000207805 */ /* 0x002fc6000001ff00 */
[----:B------:R-:W5:Y:S04]  /*1180*/  @P5 LDG.E R37, desc[UR12][R28.64] ;  /* 0x0000000c1c255981 */ /* 0x000f68000c1e1900 */
[----:B------:R-:W5:Y:S04]  /*1190*/  @P5 LDG.E R34, desc[UR12][R26.64] ;  /* 0x0000000c1a225981 */ /* 0x000f68000c1e1900 */
[----:B------:R-:W5:Y:S04]  /*11a0*/  @P4 LDG.E R32, desc[UR12][R24.64] ;  /* 0x0000000c18204981 */ /* 0x000f68000c1e1900 */
[----:B------:R-:W5:Y:S04]  /*11b0*/  @P4 LDG.E R31, desc[UR12][R22.64] ;  /* 0x0000000c161f4981 */ /* 0x000f68000c1e1900 */
[----:B------:R-:W5:Y:S04]  /*11c0*/  @P1 LDG.E R30, desc[UR12][R18.64] ;  /* 0x0000000c121e1981 */ /* 0x000f68000c1e1900 */
[----:B------:R0:W5:Y:S01]  /*11d0*/  @P2 LDG.E R35, desc[UR12][R10.64] ;  /* 0x0000000c0a232981 */ /* 0x000162000c1e1900 */
[----:B------:R-:W-:Y:S01]  /*11e0*/  UMOV UR18, 0x3f800000 ;  /* 0x3f80000000127882 */ /* 0x000fe20000000000 */
[----:B------:R-:W-:Y:S02]  /*11f0*/  BSSY B0, `(.L_x_398) ;  /* 0x0000027000007945 */ /* 0x000fe40003800000 */
[----:B------:R-:W5:Y:S01]  /*1200*/  @P1 LDG.E R33, desc[UR12][R20.64] ;  /* 0x0000000c14211981 */ /* 0x000f62000c1e1900 */
[----:B0-----:R-:W-:-:S06]  /*1210*/  CS2R R10, SRZ ;  /* 0x00000000000a7805 */ /* 0x001fcc000001ff00 */
[----:B------:R0:W5:Y:S04]  /*1220*/  @P0 LDG.E R10, desc[UR12][R12.64] ;  /* 0x0000000c0c0a0981 */ /* 0x000168000c1e1900 */
[----:B------:R1:W5:Y:S01]  /*1230*/  @P0 LDG.E R11, desc[UR12][R14.64] ;  /* 0x0000000c0e0b0981 */ /* 0x000362000c1e1900 */
[----:B0-----:R-:W-:Y:S02]  /*1240*/  CS2R R12, SRZ ;  /* 0x00000000000c7805 */ /* 0x001fe4000001ff00 */
[----:B-1----:R-:W-:Y:S02]  /*1250*/  CS2R R14, SRZ ;  /* 0x00000000000e7805 */ /* 0x002fe4000001ff00 */
        /* <DEDUP_REMOVED lines=16> */
[----:B------:R-:W-:Y:S01]  /*1360*/  ISETP.NE.AND P0, PT, RZ, UR9, PT ;  /* 0x00000009ff007c0c */ /* 0x000fe2000bf05270 */
[----:B------:R-:W0:Y:S01]  /*1370*/  LDC.64 R18, c[0x0][0x238] ;  /* 0x00008e00ff127b82 */ /* 0x000e220000000a00 */
[----:B------:R-:W-:-:S04]  /*1380*/  IADD3 R53, R46, R53, RZ ;  /* 0x000000352e357210 */ /* 0x000fc80007ffe0ff */
[----:B------:R-:W-:-:S07]  /*1390*/  SHF.R.S32.HI R12, RZ, 0x1f, R53 ;  /* 0x0000001fff0c7819 */ /* 0x000fce0000011435 */
[----:B------:R-:W1:Y:S01]  /*13a0*/  @P0 LDC.64 R16, c[0x0][0x240] ;  /* 0x00009000ff100b82 */ /* 0x000e620000000a00 */
[----:B0-----:R-:W-:-:S05]  /*13b0*/  IMAD.WIDE R18, R53, 0x2, R18 ;  /* 0x0000000235127825 */ /* 0x001fca00078e0212 */
[----:B------:R-:W2:Y:S01]  /*13c0*/  LDG.E.U16 R15, desc[UR12][R18.64+0x2] ;  /* 0x0000020c120f7981 */ /* 0x000ea2000c1e1500 */
[----:B-1----:R-:W-:-:S04]  /*13d0*/  @P0 LEA R16, P6, R53, R16, 0x1 ;  /* 0x0000001035100211 */ /* 0x002fc800078c08ff */
[----:B------:R-:W-:Y:S02]  /*13e0*/  @P0 LEA.HI.X R17, R53, R17, R12, 0x1, P6 ;  /* 0x0000001135110211 */ /* 0x000fe400030f0c0c */
[----:B------:R-:W3:Y:S04]  /*13f0*/  LDG.E.U16 R12, desc[UR12][R18.64] ;  /* 0x0000000c120c7981 */ /* 0x000ee8000c1e1500 */
[----:B------:R-:W4:Y:S04]  /*1400*/  @P0 LDG.E.U16 R22, desc[UR12][R16.64] ;  /* 0x0000000c10160981 */ /* 0x000f28000c1e1500 */
[----:B------:R-:W4:Y:S01]  /*1410*/  @P0 LDG.E.U16 R20, desc[UR12][R16.64+0x2] ;  /* 0x0000020c10140981 */ /* 0x000f22000c1e1500 */
[----:B--2---:R-:W-:-:S02]  /*1420*/  SHF.L.U32 R15, R15, 0x10, RZ ;  /* 0x000000100f0f7819 */ /* 0x004fc400000006ff */
[----:B---3--:R-:W-:Y:S02]  /*1430*/  SHF.L.U32 R12, R12, 0x10, RZ ;  /* 0x000000100c0c7819 */ /* 0x008fe400000006ff */
[----:B----4-:R-:W-:Y:S02]  /*1440*/  @P0 SHF.L.U32 R13, R22, 0x10, RZ ;  /* 0x00000010160d0819 */ /* 0x010fe400000006ff */
[----:B------:R-:W-:-:S07]  /*1450*/  @P0 SHF.L.U32 R14, R20, 0x10, RZ ;  /* 0x00000010140e0819 */ /* 0x000fce00000006ff */
.L_x_399:
[----:B------:R-:W-:Y:S05]  /*1460*/  BSYNC B0 ;  /* 0x0000000000007941 */ /* 0x000fea0003800000 */
.L_x_398:
[----:B------:R-:W-:Y:S02]  /*1470*/  ISETP.NE.AND P0, PT, RZ, UR9, PT ;  /* 0x00000009ff007c0c */ /* 0x000fe4000bf05270 */
[----:B------:R-:W-:Y:S02]  /*1480*/  SHF.L.U32 R16, R40, 0x10, RZ ;  /* 0x0000001028107819 */ /* 0x000fe400000006ff */
[----:B------:R-:W-:Y:S02]  /*1490*/  SHF.L.U32 R21, R21, 0x10, RZ ;  /* 0x0000001015157819 */ /* 0x000fe400000006ff */
[----:B-----5:R-:W-:Y:S01]  /*14a0*/  PRMT R18, R39, 0x7632, R18 ;  /* 0x0000763227127816 */ /* 0x020fe20000000012 */
        /* <DEDUP_REMOVED lines=26> */
.L_x_400:
[----:B------:R-:W-:Y:S01]  /*1650*/  FMUL.FTZ R21, R19, R12 ;  /* 0x0000000c13157220 */ /* 0x000fe20000410000 */
[C---:B------:R-:W-:Y:S01]  /*1660*/  PRMT R23, R41.reuse, 0x7632, R23 ;  /* 0x0000763229177816 */ /* 0x040fe20000000017 */
        /* <DEDUP_REMOVED lines=34> */
.L_x_401:
[----:B------:R-:W-:Y:S01]  /*1890*/  FADD.FTZ R19, RZ, R19 ;  /* 0x00000013ff137221 */ /* 0x000fe20000010000 */
[----:B------:R-:W-:Y:S01]  /*18a0*/  FMUL.FTZ R24, R26, R12 ;  /* 0x0000000c1a187220 */ /* 0x000fe20000410000 */
[----:B------:R-:W-:Y:S01]  /*18b0*/  FFMA.FTZ R16, R25, R26, R56 ;  /* 0x0000001a19107223 */ /* 0x000fe20000010038 */
[----:B------:R-:W-:Y:S01]  /*18c0*/  FADD.FTZ R27, RZ, R18 ;  /* 0x00000012ff1b7221 */ /* 0x000fe20000010000 */
[----:B------:R-:W-:Y:S01]  /*18d0*/  FADD.FTZ R19, R19, R26 ;  /* 0x0000001a13137221 */ /* 0x000fe20000010000 */
[----:B------:R-:W-:Y:S01]  /*18e0*/  FFMA.FTZ R26, R17, R18, RZ ;  /* 0x00000012111a7223 */ /* 0x000fe200000100ff */
[----:B------:R-:W-:Y:S01]  /*18f0*/  FFMA.FTZ R20, R25, R24, R20 ;  /* 0x0000001819147223 */ /* 0x000fe20000010014 */
[----:B------:R-:W-:Y:S01]  /*1900*/  PRMT R25, R36, 0x7632, R25 ;  /* 0x0000763224197816 */ /* 0x000fe20000000019 */
[----:B------:R-:W-:Y:S01]  /*1910*/  FADD.FTZ R18, R27, R22 ;  /* 0x000000161b127221 */ /* 0x000fe20000010000 */
[----:B------:R-:W-:Y:S01]  /*1920*/  FFMA.FTZ R17, R23, R22, R26 ;  /* 0x0000001617117223 */ /* 0x000fe2000001001a */
[----:B------:R-:W-:Y:S01]  /*1930*/  FMUL.FTZ R22, R22, R15 ;  /* 0x0000000f16167220 */ /* 0x000fe20000410000 */
[----:B------:R-:W-:Y:S01]  /*1940*/  FADD.FTZ R21, R21, R24 ;  /* 0x0000001815157221 */ /* 0x000fe20000010000 */
[----:B------:R-:W-:-:S02]  /*1950*/  SHF.L.U32 R24, R36, 0x10, RZ ;  /* 0x0000001024187819 */ /* 0x000fc400000006ff */
[----:B------:R-:W-:Y:S01]  /*1960*/  SHF.L.U32 R25, R25, 0x10, RZ ;  /* 0x0000001019197819 */ /* 0x000fe200000006ff */
[----:B------:R-:W-:Y:S01]  /*1970*/  FFMA.FTZ R23, R23, R22, R20 ;  /* 0x0000001617177223 */ /* 0x000fe20000010014 */
[--C-:B------:R-:W-:Y:S01]  /*1980*/  FADD.FTZ R20, R22, R21.reuse ;  /* 0x0000001516147221 */ /* 0x100fe20000010000 */
[----:B------:R-:W-:Y:S01]  /*1990*/  PRMT R21, R35, 0x7632, R21 ;  /* 0x0000763223157816 */ /* 0x000fe20000000015 */
[----:B------:R-:W-:Y:S01]  /*19a0*/  FADD.FTZ R24, R24, -UR17 ;  /* 0x8000001118187e21 */ /* 0x000fe20008010000 */
[----:B------:R-:W-:Y:S01]  /*19b0*/  FADD.FTZ R22, R25, -UR17 ;  /* 0x8000001119167e21 */ /* 0x000fe20008010000 */
[----:B------:R-:W-:Y:S02]  /*19c0*/  SHF.L.U32 R25, R35, 0x10, RZ ;  /* 0x0000001023197819 */ /* 0x000fe400000006ff */
        /* <DEDUP_REMOVED lines=22> */
.L_x_402:
[----:B------:R-:W-:Y:S01]  /*1b30*/  FMUL.FTZ R24, R25, R12 ;  /* 0x0000000c19187220 */ /* 0x000fe20000410000 */
[--C-:B------:R-:W-:Y:S01]  /*1b40*/  FADD.FTZ R19, R19, R25.reuse ;  /* 0x0000001913137221 */ /* 0x100fe20000010000 */
[C---:B------:R-:W-:Y:S01]  /*1b50*/  FFMA.FTZ R16, R56.reuse, R25, R16 ;  /* 0x0000001938107223 */ /* 0x040fe20000010010 */
[C---:B------:R-:W-:Y:S01]  /*1b60*/  PRMT R25, R37.reuse, 0x7632, R25 ;  /* 0x0000763225197816 */ /* 0x040fe20000000019 */
[----:B------:R-:W-:Y:S01]  /*1b70*/  FFMA.FTZ R23, R56, R24, R23 ;  /* 0x0000001838177223 */ /* 0x000fe20000010017 */
[----:B------:R-:W-:Y:S01]  /*1b80*/  FADD.FTZ R20, R20, R24 ;  /* 0x0000001814147221 */ /* 0x000fe20000010000 */
[----:B------:R-:W-:Y:S01]  /*1b90*/  FADD.FTZ R18, R18, R21 ;  /* 0x0000001512127221 */ /* 0x000fe20000010000 */
[----:B------:R-:W-:Y:S01]  /*1ba0*/  FFMA.FTZ R17, R22, R21, R17 ;  /* 0x0000001516117223 */ /* 0x000fe20000010011 */
[----:B------:R-:W-:Y:S01]  /*1bb0*/  SHF.L.U32 R24, R37, 0x10, RZ ;  /* 0x0000001025187819 */ /* 0x000fe200000006ff */
[----:B------:R-:W-:Y:S01]  /*1bc0*/  FMUL.FTZ R21, R21, R15 ;  /* 0x0000000f15157220 */ /* 0x000fe20000410000 */
[----:B------:R-:W-:-:S03]  /*1bd0*/  SHF.L.U32 R25, R25, 0x10, RZ ;  /* 0x0000001019197819 */ /* 0x000fc600000006ff */
[----:B------:R-:W-:Y:S01]  /*1be0*/  FFMA.FTZ R22, R22, R21, R23 ;  /* 0x0000001516167223 */ /* 0x000fe20000010017 */
[----:B------:R-:W-:Y:S01]  /*1bf0*/  FADD.FTZ R20, R21, R20 ;  /* 0x0000001415147221 */ /* 0x000fe20000010000 */
[----:B------:R-:W-:Y:S01]  /*1c00*/  FADD.FTZ R24, R24, -UR17 ;  /* 0x8000001118187e21 */ /* 0x000fe20008010000 */
[C---:B------:R-:W-:Y:S01]  /*1c10*/  PRMT R21, R34.reuse, 0x7632, R21 ;  /* 0x0000763222157816 */ /* 0x040fe20000000015 */
        /* <DEDUP_REMOVED lines=24> */
.L_x_403:
[----:B------:R-:W-:Y:S01]  /*1da0*/  FMUL.FTZ R25, R23, R12 ;  /* 0x0000000c17197220 */ /* 0x000fe20000410000 */
[----:B------:R-:W-:Y:S01]  /*1db0*/  FADD.FTZ R19, R19, R23 ;  /* 0x0000001713137221 */ /* 0x000fe20000010000 */
[C---:B------:R-:W-:Y:S01]  /*1dc0*/  FFMA.FTZ R16, R55.reuse, R23, R16 ;  /* 0x0000001737107223 */ /* 0x040fe20000010010 */
        /* <DEDUP_REMOVED lines=36> */
.L_x_404:
        /* <DEDUP_REMOVED lines=39> */
.L_x_405:
[----:B------:R-:W-:Y:S01]  /*2280*/  FMUL.FTZ R25, R23, R12 ;  /* 0x0000000c17197220 */ /* 0x000fe20000410000 */
[----:B------:R-:W-:Y:S01]  /*2290*/  FADD.FTZ R19, R19, R23 ;  /* 0x0000001713137221 */ /* 0x000fe20000010000 */
[C---:B------:R-:W-:Y:S01]  /*22a0*/  FFMA.FTZ R16, R55.reuse, R23, R16 ;  /* 0x0000001737107223 */ /* 0x040fe20000010010 */
[----:B------:R-:W-:Y:S01]  /*22b0*/  FADD.FTZ R18, R18, R21 ;  /* 0x0000001512127221 */ /* 0x000fe20000010000 */
[--C-:B------:R-:W-:Y:S01]  /*22c0*/  FFMA.FTZ R23, R55, R25, R22.reuse ;  /* 0x0000001937177223 */ /* 0x100fe20000010016 */
[----:B------:R-:W-:Y:S01]  /*22d0*/  PRMT R22, R2, 0x7632, R22 ;  /* 0x0000763202167816 */ /* 0x000fe20000000016 */
[----:B------:R-:W-:Y:S01]  /*22e0*/  FFMA.FTZ R17, R24, R21, R17 ;  /* 0x0000001518117223 */ /* 0x000fe20000010011 */
[----:B------:R-:W-:Y:S01]  /*22f0*/  FMUL.FTZ R21, R21, R15 ;  /* 0x0000000f15157220 */ /* 0x000fe20000410000 */
[----:B------:R-:W-:Y:S01]  /*2300*/  FADD.FTZ R20, R20, R25 ;  /* 0x0000001914147221 */ /* 0x000fe20000010000 */
        /* <DEDUP_REMOVED lines=30> */
.L_x_406:
[----:B------:R-:W-:Y:S01]  /*24f0*/  FMUL.FTZ R25, R21, R12 ;  /* 0x0000000c15197220 */ /* 0x000fe20000410000 */
[C---:B------:R-:W-:Y:S01]  /*2500*/  SHF.L.U32 R26, R10.reuse, 0x10, RZ ;  /* 0x000000100a1a7819 */ /* 0x040fe200000006ff */
[----:B------:R-:W-:Y:S01]  /*2510*/  FFMA.FTZ R16, R55, R21, R16 ;  /* 0x0000001537107223 */ /* 0x000fe20000010010 */
[----:B------:R-:W-:Y:S01]  /*2520*/  SHF.L.U32 R29, R11, 0x10, RZ ;  /* 0x000000100b1d7819 */ /* 0x000fe200000006ff */
[----:B------:R-:W-:Y:S01]  /*2530*/  FFMA.FTZ R27, R55, R25, R24 ;  /* 0x00000019371b7223 */ /* 0x000fe20000010018 */
[----:B------:R-:W-:Y:S01]  /*2540*/  FADD.FTZ R24, R23, R25 ;  /* 0x0000001917187221 */ /* 0x000fe20000010000 */
[----:B------:R-:W-:Y:S01]  /*2550*/  PRMT R23, R10, 0x7632, R23 ;  /* 0x000076320a177816 */ /* 0x000fe20000000017 */
[----:B------:R-:W-:Y:S01]  /*2560*/  FMUL.FTZ R25, R20, R15 ;  /* 0x0000000f14197220 */ /* 0x000fe20000410000 */
[----:B------:R-:W-:Y:S02]  /*2570*/  FADD.FTZ R26, R26, -UR17 ;  /* 0x800000111a1a7e21 */ /* 0x000fe40008010000 */
[----:B------:R-:W-:Y:S01]  /*2580*/  SHF.L.U32 R28, R23, 0x10, RZ ;  /* 0x00000010171c7819 */ /* 0x000fe200000006ff */
[----:B------:R-:W-:Y:S01]  /*2590*/  FFMA.FTZ R23, R22, R25, R27 ;  /* 0x0000001916177223 */ /* 0x000fe2000001001b */
[--C-:B------:R-:W-:Y:S01]  /*25a0*/  FADD.FTZ R25, R25, R24.reuse ;  /* 0x0000001819197221 */ /* 0x100fe20000010000 */
[----:B------:R-:W-:Y:S01]  /*25b0*/  PRMT R24, R11, 0x7632, R24 ;  /* 0x000076320b187816 */ /* 0x000fe20000000018 */
[----:B------:R-:W-:Y:S01]  /*25c0*/  FMUL.FTZ R26, R26, UR18 ;  /* 0x000000121a1a7c20 */ /* 0x000fe20008410000 */
[----:B------:R-:W-:-:S02]  /*25d0*/  FADD.FTZ R27, R28, -UR17 ;  /* 0x800000111c1b7e21 */ /* 0x000fc40008010000 */
        /* <DEDUP_REMOVED lines=21> */
.L_x_407:
[----:B------:R-:W-:Y:S01]  /*2730*/  FMUL.FTZ R28, R29, R12 ;  /* 0x0000000c1d1c7220 */ /* 0x000fe20000410000 */
[----:B------:R-:W-:Y:S01]  /*2740*/  ISETP.GE.AND P0, PT, R6, R3, PT ;  /* 0x000000030600720c */ /* 0x000fe20003f06270 */
[----:B------:R-:W0:Y:S01]  /*2750*/  S2UR UR11, SR_CgaCtaId ;  /* 0x00000000000b79c3 */ /* 0x000e220000008800 */
[----:B------:R-:W-:Y:S01]  /*2760*/  UMOV UR10, 0x400 ;  /* 0x00000400000a7882 */ /* 0x000fe20000000000 */
[----:B------:R-:W-:Y:S01]  /*2770*/  FFMA.FTZ R54, R26, R28, R23 ;  /* 0x0000001c1a367223 */ /* 0x000fe20000010017 */
[----:B------:R-:W-:Y:S01]  /*2780*/  FMUL.FTZ R23, R24, R15 ;  /* 0x0000000f18177220 */ /* 0x000fe20000410000 */
[----:B------:R-:W-:Y:S01]  /*2790*/  FADD.FTZ R56, R25, R28 ;  /* 0x0000001c19387221 */ /* 0x000fe20000010000 */
[----:B------:R-:W-:Y:S01]  /*27a0*/  UIADD3 UR9, UR10, 0x90, URZ ;  /* 0x000000900a097890 */ /* 0x000fe2000fffe03f */
[----:B------:R-:W-:Y:S01]  /*27b0*/  FFMA.FTZ R16, R26, R29, R16 ;  /* 0x0000001d1a107223 */ /* 0x000fe20000010010 */
[----:B------:R-:W-:Y:S01]  /*27c0*/  FFMA.FTZ R28, R27, R23, R54 ;  /* 0x000000171b1c7223 */ /* 0x000fe20000010036 */
[----:B------:R-:W-:Y:S01]  /*27d0*/  FADD.FTZ R54, R23, R56 ;  /* 0x0000003817367221 */ /* 0x000fe20000010000 */
[----:B------:R-:W-:Y:S01]  /*27e0*/  IADD3 R56, R6, 0x2, RZ ;  /* 0x0000000206387810 */ /* 0x000fe20007ffe0ff */
        /* <DEDUP_REMOVED lines=31> */
[----:B------:R-:W-:Y:S01]  /*29e0*/  FADD.FTZ R18, R56, R29 ;  /* 0x0000001d38127221 */ /* 0x000fe20000010000 */
[----:B------:R-:W-:Y:S02]  /*29f0*/  FADD.FTZ R19, R19, R24 ;  /* 0x0000001813137221 */ /* 0x000fe40000010000 */
[----:B------:R-:W-:-:S05]  /*2a00*/  FFMA.FTZ R17, R27, R24, R20 ;  /* 0x000000181b117223 */ /* 0x000fca0000010014 */
[----:B------:R2:W-:Y:S01]  /*2a10*/  STS.128 [R53], R16 ;  /* 0x0000001035007388 */ /* 0x0005e20000000c00 */
[----:B0-----:R-:W-:Y:S01]  /*2a20*/  @!P0 FADD.FTZ R28, R28, R23 ;  /* 0x000000171c1c8221 */ /* 0x001fe20000010000 */
[----:B-1----:R-:W-:Y:S01]  /*2a30*/  @!P0 FADD.FTZ R54, R54, R25 ;  /* 0x0000001936368221 */ /* 0x002fe20000010000 */
[----:B------:R-:W-:-:S04]  /*2a40*/  ISETP.NE.AND P0, PT, R6, RZ, PT ;  /* 0x000000ff0600720c */ /* 0x000fc80003f05270 */
[----:B------:R-:W-:-:S09]  /*2a50*/  MOV R29, R54 ;  /* 0x00000036001d7202 */ /* 0x000fd20000000f00 */
        /* <DEDUP_REMOVED lines=36> */
.L_x_409:
[----:B------:R-:W-:Y:S05]  /*2ca0*/  BSYNC B0 ;  /* 0x0000000000007941 */ /* 0x000fea0003800000 */
.L_x_408:
        /* <DEDUP_REMOVED lines=40> */
.L_x_411:
[----:B------:R-:W-:Y:S05]  /*2f30*/  BSYNC B0 ;  /* 0x0000000000007941 */ /* 0x000fea0003800000 */
.L_x_410:
        /* <DEDUP_REMOVED lines=20> */
.L_x_413:
[----:B------:R-:W-:Y:S05]  /*3080*/  BSYNC B0 ;  /* 0x0000000000007941 */ /* 0x000fea0003800000 */
.L_x_412:
        /* <DEDUP_REMOVED lines=41> */
.L_x_416:
[----:B------:R-:W2:Y:S04]  /*3320*/  LDG.E.STRONG.GPU R25, desc[UR12][R16.64] ;  /* 0x0000000c10197981 */ /* 0x000ea8000c1ef900 */
[----:B--2---:R-:W-:Y:S01]  /*3330*/  CCTL.IVALL ;  /* 0x00000000ff00798f */ /* 0x004fe20002000000 */
[----:B------:R-:W-:Y:S05]  /*3340*/  YIELD ;  /* 0x0000000000007946 */ /* 0x000fea0003800000 */
[----:B------:R-:W-:-:S13]  /*3350*/  ISETP.NE.AND P6, PT, R25, R52, PT ;  /* 0x000000341900720c */ /* 0x000fda0003fc5270 */
[----:B------:R-:W-:Y:S05]  /*3360*/  @P6 BRA `(.L_x_416) ;  /* 0xfffffffc00ec6947 */ /* 0x000fea000383ffff */
.L_x_415:
        /* <DEDUP_REMOVED lines=19> */
.L_x_420:
        /* <DEDUP_REMOVED lines=116> */
.L_x_419:
        /* <DEDUP_REMOVED lines=62> */
.L_x_421:
[----:B------:R-:W-:-:S06]  /*3fc0*/  UISETP.NE.OR UP0, UPT, UR9, URZ, UP0 ;  /* 0x0000003f0900728c */ /* 0x000fcc0008705670 */
[----:B------:R-:W-:-:S13]  /*3fd0*/  PLOP3.LUT P6, PT, PT, PT, UP0, 0x80, 0x0 ;  /* 0x000000000000781c */ /* 0x000fda0003fcf008 */
[----:B------:R-:W-:Y:S05]  /*3fe0*/  @!P6 BRA `(.L_x_417) ;  /* 0x00000000007ce947 */ /* 0x000fea0003800000 */
.L_x_418:
        /* <DEDUP_REMOVED lines=31> */
.L_x_417:
        /* <DEDUP_REMOVED lines=10> */
.L_x_423:
[----:B------:R-:W-:Y:S05]  /*4280*/  BSYNC B0 ;  /* 0x0000000000007941 */ /* 0x000fea0003800000 */
.L_x_422:
        /* <DEDUP_REMOVED lines=17> */
.L_x_414:
[----:B------:R-:W0:Y:S01]  /*43a0*/  S2UR UR10, SR_CgaCtaId ;  /* 0x00000000000a79c3 */ /* 0x000e220000008800 */
[----:B------:R-:W-:Y:S01]  /*43b0*/  UMOV UR9, 0x400 ;  /* 0x0000040000097882 */ /* 0x000fe20000000000 */
[----:B------:R-:W-:Y:S01]  /*43c0*/  ISETP.NE.AND P6, PT, R46, RZ, PT ;  /* 0x000000ff2e00720c */ /* 0x000fe20003fc5270 */
[----:B------:R-:W-:Y:S01]  /*43d0*/  IMAD.WIDE.U32 R24, R45, 0x5397829d, RZ ;  /* 0x5397829d2d187825 */ /* 0x000fe200078e00ff */
[----:B------:R-:W-:Y:S02]  /*43e0*/  SHF.L.U32 R52, R40, 0x10, RZ ;  /* 0x0000001028347819 */ /* 0x000fe400000006ff */
[----:B------:R-:W-:Y:S02]  /*43f0*/  SHF.L.U32 R22, R22, 0x10, RZ ;  /* 0x0000001016167819 */ /* 0x000fe400000006ff */
[----:B------:R-:W1:Y:S01]  /*4400*/  LDC R26, c[0x0][0x2ac] ;  /* 0x0000ab00ff1a7b82 */ /* 0x000e620000000800 */
[----:B------:R-:W-:Y:S02]  /*4410*/  SHF.R.U32.HI R25, RZ, 0x4, R25 ;  /* 0x00000004ff197819 */ /* 0x000fe40000011619 */
[----:B------:R-:W-:Y:S01]  /*4420*/  FADD.FTZ R22, R22, -UR17 ;  /* 0x8000001116167e21 */ /* 0x000fe20008010000 */
[----:B------:R-:W-:-:S02]  /*4430*/  SHF.L.U32 R39, R39, 0x10, RZ ;  /* 0x0000001027277819 */ /* 0x000fc400000006ff */
[----:B------:R-:W-:Y:S02]  /*4440*/  SHF.L.U32 R40, R23, 0x10, RZ ;  /* 0x0000001017287819 */ /* 0x000fe400000006ff */
[----:B------:R-:W-:Y:S02]  /*4450*/  SHF.L.U32 R41, R41, 0x10, RZ ;  /* 0x0000001029297819 */ /* 0x000fe400000006ff */
[----:B------:R-:W-:Y:S01]  /*4460*/  SHF.L.U32 R21, R21, 0x10, RZ ;  /* 0x0000001015157819 */ /* 0x000fe200000006ff */
[----:B0-----:R-:W-:-:S09]  /*4470*/  ULEA UR9, UR10, UR9, 0x18 ;  /* 0x000000090a097291 */ /* 0x001fd2000f8ec03f */
[----:B------:R0:W-:Y:S01]  /*4480*/  @!P0 STS.64 [UR9+0x80], R28 ;  /* 0x0000801cff008988 */ /* 0x0001e20008000a09 */
[----:B------:R-:W-:Y:S01]  /*4490*/  BAR.SYNC.DEFER_BLOCKING 0x0 ;  /* 0x0000000000007b1d */ /* 0x000fe20000010000 */
[----:B0-----:R-:W-:Y:S01]  /*44a0*/  FADD.FTZ R28, R52, -UR17 ;  /* 0x80000011341c7e21 */ /* 0x001fe20008010000 */
[----:B------:R-:W-:-:S03]  /*44b0*/  FMUL.FTZ R29, R22, UR18 ;  /* 0x00000012161d7c20 */ /* 0x000fc60008410000 */
[----:B------:R-:W-:Y:S01]  /*44c0*/  FMUL.FTZ R28, R28, UR18 ;  /* 0x000000121c1c7c20 */ /* 0x000fe20008410000 */
        /* <DEDUP_REMOVED lines=23> */
.L_x_424:
[----:B------:R-:W-:Y:S01]  /*4640*/  ISETP.NE.AND P0, PT, R47, RZ, PT ;  /* 0x000000ff2f00720c */ /* 0x000fe20003f05270 */
[----:B------:R-:W-:-:S12]  /*4650*/  BSSY B0, `(.L_x_425) ;  /* 0x0000014000007945 */ /* 0x000fd80003800000 */
[----:B------:R-:W-:Y:S05]  /*4660*/  @!P0 BRA `(.L_x_426) ;  /* 0x0000000000488947 */ /* 0x000fea0003800000 */
[----:B------:R-:W-:Y:S01]  /*4670*/  ULDC.64 UR10, c[0x0][0x288] ;  /* 0x0000a200000a7ab9 */ /* 0x000fe20000000a00 */
[----:B------:R-:W-:Y:S01]  /*4680*/  MOV R16, R48 ;  /* 0x0000003000107202 */ /* 0x000fe20000000f00 */
[----:B------:R-:W-:Y:S01]  /*4690*/  IMAD R23, R9, UR10, RZ ;  /* 0x0000000a09177c24 */ /* 0x000fe2000f8e02ff */
[----:B------:R-:W-:Y:S01]  /*46a0*/  MOV R17, R51 ;  /* 0x0000003300117202 */ /* 0x000fe20000000f00 */
[C-C-:B------:R-:W-:Y:S01]  /*46b0*/  FFMA.FTZ R28, R24.reuse, R28, R27.reuse ;  /* 0x0000001c181c7223 */ /* 0x140fe2000001001b */
[----:B------:R-:W-:Y:S01]  /*46c0*/  FFMA.FTZ R29, R24, R29, R27 ;  /* 0x0000001d181d7223 */ /* 0x000fe2000001001b */
[C---:B------:R-:W-:Y:S02]  /*46d0*/  IMAD R23, R44.reuse, UR11, R23 ;  /* 0x0000000b2c177c24 */ /* 0x040fe4000f8e0217 */
[----:B------:R-:W-:Y:S01]  /*46e0*/  IMAD.WIDE.U32 R16, R44, UR10, R16 ;  /* 0x0000000a2c107c25 */ /* 0x000fe2000f8e0010 */
[----:B------:R-:W-:-:S03]  /*46f0*/  ULDC.64 UR10, c[0x0][0x210] ;  /* 0x00008400000a7ab9 */ /* 0x000fc60000000a00 */
[----:B------:R-:W-:Y:S01]  /*4700*/  FFMA.FTZ R28, R39, R12, -R28 ;  /* 0x0000000c271c7223 */ /* 0x000fe2000001081c */
[----:B------:R-:W-:-:S03]  /*4710*/  IADD3 R23, R17, R23, RZ ;  /* 0x0000001711177210 */ /* 0x000fc60007ffe0ff */
[----:B------:R-:W-:Y:S01]  /*4720*/  FMUL.FTZ R17, R28, UR18 ;  /* 0x000000121c117c20 */ /* 0x000fe20008410000 */
[----:B------:R-:W-:-:S04]  /*4730*/  LEA R22, P0, R16, UR10, 0x1 ;  /* 0x0000000a10167c11 */ /* 0x000fc8000f8008ff */
[----:B------:R-:W-:Y:S01]  /*4740*/  LEA.HI.X R23, R16, UR11, R23, 0x1, P0 ;  /* 0x0000000b10177c11 */ /* 0x000fe200080f0c17 */
[----:B------:R-:W-:-:S04]  /*4750*/  FFMA.FTZ R16, R40, R15, -R29 ;  /* 0x0000000f28107223 */ /* 0x000fc8000001081d */
[----:B------:R-:W-:-:S05]  /*4760*/  FMUL.FTZ R16, R16, UR18 ;  /* 0x0000001210107c20 */ /* 0x000fca0008410000 */
[----:B------:R-:W-:-:S05]  /*4770*/  F2FP.BF16.F32.PACK_AB R17, R16, R17 ;  /* 0x000000111011723e */ /* 0x000fca00000010ff */
[----:B------:R0:W-:Y:S02]  /*4780*/  STG.E desc[UR12][R22.64], R17 ;  /* 0x0000001116007986 */ /* 0x0001e4000c10190c */
.L_x_426:
[----:B------:R-:W-:Y:S05]  /*4790*/  BSYNC B0 ;  /* 0x0000000000007941 */ /* 0x000fea0003800000 */
.L_x_425:
[----:B------:R-:W-:Y:S01]  /*47a0*/  ISETP.NE.AND P6, PT, R46, RZ, PT ;  /* 0x000000ff2e00720c */ /* 0x000fe20003fc5270 */
[----:B------:R-:W-:Y:S01]  /*47b0*/  FADD.FTZ R41, R41, -UR17 ;  /* 0x8000001129297e21 */ /* 0x000fe20008010000 */
[----:B------:R-:W-:Y:S01]  /*47c0*/  FADD.FTZ R21, R21, -UR17 ;  /* 0x8000001115157e21 */ /* 0x000fe20008010000 */
[----:B0-----:R-:W-:Y:S02]  /*47d0*/  SHF.L.U32 R23, R38, 0x10, RZ ;  /* 0x0000001026177819 */ /* 0x001fe400000006ff */
[----:B------:R-:W-:Y:S01]  /*47e0*/  SHF.L.U32 R22, R20, 0x10, RZ ;  /* 0x0000001014167819 */ /* 0x000fe200000006ff */
[----:B------:R-:W-:Y:S01]  /*47f0*/  FMUL.FTZ R52, R41, UR18 ;  /* 0x0000001229347c20 */ /* 0x000fe20008410000 */
[----:B------:R-:W-:Y:S01]  /*4800*/  SHF.L.U32 R36, R36, 0x10, RZ ;  /* 0x0000001024247819 */ /* 0x000fe200000006ff */
[----:B------:R-:W-:Y:S01]  /*4810*/  FMUL.FTZ R46, R21, UR18 ;  /* 0x00000012152e7c20 */ /* 0x000fe20008410000 */
        /* <DEDUP_REMOVED lines=20> */
.L_x_427:
        /* <DEDUP_REMOVED lines=20> */
.L_x_429:
[----:B------:R-:W-:Y:S05]  /*4aa0*/  BSYNC B0 ;  /* 0x0000000000007941 */ /* 0x000fea0003800000 */
.L_x_428:
[----:B------:R-:W-:Y:S01]  /*4ab0*/  FADD.FTZ R36, R36, -UR17 ;  /* 0x8000001124247e21 */ /* 0x000fe20008010000 */
[----:B------:R-:W-:Y:S01]  /*4ac0*/  FADD.FTZ R19, R19, -UR17 ;  /* 0x8000001113137e21 */ /* 0x000fe20008010000 */
[----:B------:R-:W-:Y:S02]  /*4ad0*/  SHF.L.U32 R35, R35, 0x10, RZ ;  /* 0x0000001023237819 */ /* 0x000fe400000006ff */
[----:B------:R-:W-:Y:S01]  /*4ae0*/  SHF.L.U32 R22, R18, 0x10, RZ ;  /* 0x0000001012167819 */ /* 0x000fe200000006ff */
[----:B------:R-:W-:Y:S01]  /*4af0*/  FMUL.FTZ R40, R36, UR18 ;  /* 0x0000001224287c20 */ /* 0x000fe20008410000 */
[----:B0-----:R-:W-:Y:S01]  /*4b00*/  PRMT R20, R37, 0x7632, R20 ;  /* 0x0000763225147816 */ /* 0x001fe20000000014 */
        /* <DEDUP_REMOVED lines=20> */
.L_x_430:
        /* <DEDUP_REMOVED lines=20> */
.L_x_432:
[----:B------:R-:W-:Y:S05]  /*4d90*/  BSYNC B0 ;  /* 0x0000000000007941 */ /* 0x000fea0003800000 */
.L_x_431:
[----:B------:R-:W-:Y:S02]  /*4da0*/  SHF.L.U32 R37, R37, 0x10, RZ ;  /* 0x0000001025257819 */ /* 0x000fe400000006ff */
[----:B------:R-:W-:Y:S02]  /*4db0*/  SHF.L.U32 R20, R20, 0x10, RZ ;  /* 0x0000001014147819 */ /* 0x000fe400000006ff */
[----:B------:R-:W-:Y:S01]  /*4dc0*/  PRMT R22, R34, 0x7632, R22 ;  /* 0x0000763222167816 */ /* 0x000fe20000000016 */
[----:B------:R-:W-:Y:S01]  /*4dd0*/  FADD.FTZ R37, R37, -UR17 ;  /* 0x8000001125257e21 */ /* 0x000fe20008010000 */
[----:B0-----:R-:W-:Y:S01]  /*4de0*/  PRMT R17, R32, 0x7632, R17 ;  /* 0x0000763220117816 */ /* 0x001fe20000000011 */
        /* <DEDUP_REMOVED lines=26> */
.L_x_433:
        /* <DEDUP_REMOVED lines=22> */
.L_x_435:
[----:B------:R-:W-:Y:S05]  /*50f0*/  BSYNC B0 ;  /* 0x0000000000007941 */ /* 0x000fea0003800000 */
.L_x_434:
[C---:B------:R-:W-:Y:S01]  /*5100*/  PRMT R22, R31.reuse, 0x7632, R22 ;  /* 0x000076321f167816 */ /* 0x040fe20000000016 */
[----:B------:R-:W-:Y:S01]  /*5110*/  FADD.FTZ R32, R32, -UR17 ;  /* 0x8000001120207e21 */ /* 0x000fe20008010000 */
[----:B------:R-:W-:Y:S01]  /*5120*/  FADD.FTZ R16, R20, -UR17 ;  /* 0x8000001114107e21 */ /* 0x000fe20008010000 */
[----:B------:R-:W-:Y:S02]  /*5130*/  SHF.L.U32 R31, R31, 0x10, RZ ;  /* 0x000000101f1f7819 */ /* 0x000fe400000006ff */
[----:B------:R-:W-:Y:S01]  /*5140*/  PRMT R20, R33, 0x7632, R20 ;  /* 0x0000763221147816 */ /* 0x000fe20000000014 */
[----:B------:R-:W-:Y:S01]  /*5150*/  FMUL.FTZ R36, R32, UR18 ;  /* 0x0000001220247c20 */ /* 0x000fe20008410000 */
[----:B------:R-:W-:Y:S01]  /*5160*/  SHF.L.U32 R22, R22, 0x10, RZ ;  /* 0x0000001016167819 */ /* 0x000fe200000006ff */
[----:B------:R-:W-:Y:S01]  /*5170*/  FMUL.FTZ R34, R16, UR18 ;  /* 0x0000001210227c20 */ /* 0x000fe20008410000 */
        /* <DEDUP_REMOVED lines=19> */
.L_x_436:
        /* <DEDUP_REMOVED lines=22> */
.L_x_438:
[----:B------:R-:W-:Y:S05]  /*5410*/  BSYNC B0 ;  /* 0x0000000000007941 */ /* 0x000fea0003800000 */
.L_x_437:
[----:B------:R-:W-:Y:S01]  /*5420*/  SHF.L.U32 R33, R33, 0x10, RZ ;  /* 0x0000001021217819 */ /* 0x000fe200000006ff */
[----:B------:R-:W-:Y:S01]  /*5430*/  IMAD R25, R26, UR14, R25 ;  /* 0x0000000e1a197c24 */ /* 0x000fe2000f8e0219 */
[----:B------:R-:W-:Y:S02]  /*5440*/  SHF.L.U32 R20, R20, 0x10, RZ ;  /* 0x0000001014147819 */ /* 0x000fe400000006ff */
[C---:B------:R-:W-:Y:S01]  /*5450*/  PRMT R22, R30.reuse, 0x7632, R22 ;  /* 0x000076321e167816 */ /* 0x040fe20000000016 */
[----:B------:R-:W-:Y:S01]  /*5460*/  FADD.FTZ R33, R33, -UR17 ;  /* 0x8000001121217e21 */ /* 0x000fe20008010000 */
[----:B------:R-:W-:Y:S01]  /*5470*/  SHF.L.U32 R21, R30, 0x10, RZ ;  /* 0x000000101e157819 */ /* 0x000fe200000006ff */
[----:B-1----:R-:W-:Y:S01]  /*5480*/  FADD.FTZ R16, R20, -UR17 ;  /* 0x8000001114107e21 */ /* 0x002fe20008010000 */
[----:B------:R-:W-:Y:S01]  /*5490*/  PRMT R20, R2, 0x7632, R20 ;  /* 0x0000763202147816 */ /* 0x000fe20000000014 */
[----:B------:R-:W-:Y:S01]  /*54a0*/  FMUL.FTZ R34, R33, UR18 ;  /* 0x0000001221227c20 */ /* 0x000fe20008410000 */
[----:B------:R-:W-:Y:S01]  /*54b0*/  SHF.L.U32 R22, R22, 0x10, RZ ;  /* 0x0000001016167819 */ /* 0x000fe200000006ff */
[----:B------:R-:W-:Y:S01]  /*54c0*/  FMUL.FTZ R32, R16, UR18 ;  /* 0x0000001210207c20 */ /* 0x000fe20008410000 */
[----:B------:R-:W-:Y:S06]  /*54d0*/  @!P6 BRA `(.L_x_439) ;  /* 0x000000000048e947 */ /* 0x000fec0003800000 */
        /* <DEDUP_REMOVED lines=18> */
.L_x_439:
        /* <DEDUP_REMOVED lines=22> */
.L_x_441:
[----:B------:R-:W-:Y:S05]  /*5760*/  BSYNC B0 ;  /* 0x0000000000007941 */ /* 0x000fea0003800000 */
.L_x_440:
[----:B------:R-:W-:Y:S01]  /*5770*/  SHF.L.U32 R2, R2, 0x10, RZ ;  /* 0x0000001002027819 */ /* 0x000fe200000006ff */
[----:B------:R-:W-:Y:S01]  /*5780*/  ULDC.64 UR10, c[0x0][0x290] ;  /* 0x0000a400000a7ab9 */ /* 0x000fe20000000a00 */
[----:B------:R-:W-:Y:S02]  /*5790*/  SHF.L.U32 R20, R20, 0x10, RZ ;  /* 0x0000001014147819 */ /* 0x000fe400000006ff */
[----:B------:R-:W-:Y:S01]  /*57a0*/  PRMT R22, R0, 0x7632, R22 ;  /* 0x0000763200167816 */ /* 0x000fe20000000016 */
[----:B------:R-:W-:Y:S01]  /*57b0*/  FADD.FTZ R2, R2, -UR17 ;  /* 0x8000001102027e21 */ /* 0x000fe20008010000 */
[----:B------:R-:W-:Y:S01]  /*57c0*/  IADD3 R30, R25, 0x30, RZ ;  /* 0x00000030191e7810 */ /* 0x000fe20007ffe0ff */
[----:B------:R-:W-:Y:S01]  /*57d0*/  FADD.FTZ R20, R20, -UR17 ;  /* 0x8000001114147e21 */ /* 0x000fe20008010000 */
[----:B------:R-:W-:Y:S01]  /*57e0*/  SHF.L.U32 R21, R0, 0x10, RZ ;  /* 0x0000001000157819 */ /* 0x000fe200000006ff */
[----:B------:R-:W-:Y:S01]  /*57f0*/  FMUL.FTZ R28, R2, UR18 ;  /* 0x00000012021c7c20 */ /* 0x000fe20008410000 */
[----:B------:R-:W-:Y:S01]  /*5800*/  SHF.L.U32 R22, R22, 0x10, RZ ;  /* 0x0000001016167819 */ /* 0x000fe200000006ff */
[----:B------:R-:W-:Y:S01]  /*5810*/  FMUL.FTZ R26, R20, UR18 ;  /* 0x00000012141a7c20 */ /* 0x000fe20008410000 */
[----:B------:R-:W-:Y:S01]  /*5820*/  SHF.R.S32.HI R31, RZ, 0x1f, R30 ;  /* 0x0000001fff1f7819 */ /* 0x000fe2000001141e */
[----:B------:R-:W-:Y:S06]  /*5830*/  @!P6 BRA `(.L_x_442) ;  /* 0x000000000048e947 */ /* 0x000fec0003800000 */
[----:B------:R-:W-:Y:S01]  /*5840*/  FFMA.FTZ R0, R28, R12, R13 ;  /* 0x0000000c1c007223 */ /* 0x000fe2000001000d */
[----:B------:R-:W-:-:S03]  /*5850*/  FFMA.FTZ R2, R26, R15, R14 ;  /* 0x0000000f1a027223 */ /* 0x000fc6000001000e */
[----:B-1----:R-:W-:Y:S01]  /*5860*/  FMUL.FTZ R16, R0, -1.4426950216293334961 ;  /* 0xbfb8aa3b00107820 */ /* 0x002fe20000410000 */
[----:B0-----:R-:W-:-:S05]  /*5870*/  FMUL.FTZ R19, R2, -1.4426950216293334961 ;  /* 0xbfb8aa3b02137820 */ /* 0x001fca0000410000 */
        /* <DEDUP_REMOVED lines=14> */
.L_x_442:
        /* <DEDUP_REMOVED lines=28> */
.L_x_444:
[----:B------:R-:W-:Y:S05]  /*5b20*/  BSYNC B0 ;  /* 0x0000000000007941 */ /* 0x000fea0003800000 */
.L_x_443:
[----:B-12---:R-:W-:Y:S02]  /*5b30*/  SHF.L.U32 R16, R10, 0x10, RZ ;  /* 0x000000100a107819 */ /* 0x006fe400000006ff */
[----:B------:R-:W-:Y:S02]  /*5b40*/  SHF.L.U32 R10, R20, 0x10, RZ ;  /* 0x00000010140a7819 */ /* 0x000fe400000006ff */
[----:B------:R-:W-:Y:S01]  /*5b50*/  ISETP.GE.U32.AND P0, PT, R0, UR10, PT ;  /* 0x0000000a00007c0c */ /* 0x000fe2000bf06070 */
[----:B0-----:R-:W-:Y:S01]  /*5b60*/  FADD.FTZ R17, R16, -UR17 ;  /* 0x8000001110117e21 */ /* 0x001fe20008010000 */
        /* <DEDUP_REMOVED lines=27> */
.L_x_445:
[----:B------:R-:W-:Y:S04]  /*5d20*/  BSSY B0, `(.L_x_446) ;  /* 0x0000013000007945 */ /* 0x000fe80003800000 */
[----:B------:R-:W-:Y:S05]  /*5d30*/  @!P0 BRA `(.L_x_447) ;  /* 0x0000000000448947 */ /* 0x000fea0003800000 */
[----:B------:R-:W-:Y:S01]  /*5d40*/  ULDC.64 UR10, c[0x0][0x288] ;  /* 0x0000a200000a7ab9 */ /* 0x000fe20000000a00 */
[C-C-:B------:R-:W-:Y:S01]  /*5d50*/  FFMA.FTZ R10, R24.reuse, R26, R27.reuse ;  /* 0x0000001a180a7223 */ /* 0x140fe2000001001b */
[----:B------:R-:W-:Y:S01]  /*5d60*/  MOV R49, R51 ;  /* 0x0000003300317202 */ /* 0x000fe20000000f00 */
[----:B------:R-:W-:Y:S01]  /*5d70*/  FFMA.FTZ R27, R24, R25, R27 ;  /* 0x00000019181b7223 */ /* 0x000fe2000001001b */
[----:B------:R-:W-:Y:S02]  /*5d80*/  IMAD R13, R2, UR10, RZ ;  /* 0x0000000a020d7c24 */ /* 0x000fe4000f8e02ff */
[----:B------:R-:W-:Y:S01]  /*5d90*/  FFMA.FTZ R10, R11, R12, -R10 ;  /* 0x0000000c0b0a7223 */ /* 0x000fe2000001080a */
[----:B------:R-:W-:Y:S01]  /*5da0*/  FFMA.FTZ R27, R16, R15, -R27 ;  /* 0x0000000f101b7223 */ /* 0x000fe2000001081b */
[----:B------:R-:W-:-:S04]  /*5db0*/  IMAD.WIDE.U32 R48, R0, UR10, R48 ;  /* 0x0000000a00307c25 */ /* 0x000fc8000f8e0030 */
[----:B------:R-:W-:Y:S01]  /*5dc0*/  IMAD R11, R0, UR11, R13 ;  /* 0x0000000b000b7c24 */ /* 0x000fe2000f8e020d */
[----:B------:R-:W-:Y:S01]  /*5dd0*/  ULDC.64 UR10, c[0x0][0x210] ;  /* 0x00008400000a7ab9 */ /* 0x000fe20000000a00 */
[----:B------:R-:W-:Y:S01]  /*5de0*/  FMUL.FTZ R13, R10, UR18 ;  /* 0x000000120a0d7c20 */ /* 0x000fe20008410000 */
[----:B------:R-:W-:Y:S01]  /*5df0*/  FMUL.FTZ R0, R27, UR18 ;  /* 0x000000121b007c20 */ /* 0x000fe20008410000 */
[----:B------:R-:W-:Y:S02]  /*5e00*/  LEA R10, P0, R48, UR10, 0x1 ;  /* 0x0000000a300a7c11 */ /* 0x000fe4000f8008ff */
[----:B------:R-:W-:Y:S02]  /*5e10*/  IADD3 R11, R49, R11, RZ ;  /* 0x0000000b310b7210 */ /* 0x000fe40007ffe0ff */
[----:B------:R-:W-:Y:S02]  /*5e20*/  F2FP.BF16.F32.PACK_AB R13, R0, R13 ;  /* 0x0000000d000d723e */ /* 0x000fe400000010ff */
[----:B------:R-:W-:-:S05]  /*5e30*/  LEA.HI.X R11, R48, UR11, R11, 0x1, P0 ;  /* 0x0000000b300b7c11 */ /* 0x000fca00080f0c0b */
[----:B------:R0:W-:Y:S02]  /*5e40*/  STG.E desc[UR12][R10.64], R13 ;  /* 0x0000000d0a007986 */ /* 0x0001e4000c10190c */
.L_x_447:
[----:B------:R-:W-:Y:S05]  /*5e50*/  BSYNC B0 ;  /* 0x0000000000007941 */ /* 0x000fea0003800000 */
.L_x_446:
        /* <DEDUP_REMOVED lines=8> */
.L_x_397:
[----:B------:R-:W1:Y:S01]  /*5ee0*/  LDC R4, c[0x0][0xc] ;  /* 0x00000300ff047b82 */ /* 0x000e620000000800 */
[----:B------:R-:W-:Y:S01]  /*5ef0*/  ISETP.NE.AND P2, PT, R45, RZ, PT ;  /* 0x000000ff2d00720c */ /* 0x000fe20003f45270 */
[----:B------:R-:W-:Y:S06]  /*5f00*/  BSSY B0, `(.L_x_449) ;  /* 0x0000015000007945 */ /* 0x000fec0003800000 */
[----:B------:R-:W2:Y:S08]  /*5f10*/  LDC R7, c[0x0][0x10] ;  /* 0x00000400ff077b82 */ /* 0x000eb00000000800 */
[----:B------:R-:W3:Y:S01]  /*5f20*/  LDC.64 R2, c[0x0][0x258] ;  /* 0x00009600ff027b82 */ /* 0x000ee20000000a00 */
[----:B-1----:R-:W-:-:S02]  /*5f30*/  IADD3 R0, R4, -0x1, RZ ;  /* 0xffffffff04007810 */ /* 0x002fc40007ffe0ff */
[----:B------:R-:W-:Y:S02]  /*5f40*/  ISETP.NE.AND P1, PT, R4, 0x1, PT ;  /* 0x000000010400780c */ /* 0x000fe40003f25270 */
[----:B------:R-:W-:Y:S02]  /*5f50*/  ISETP.NE.AND P0, PT, R0, UR14, PT ;  /* 0x0000000e00007c0c */ /* 0x000fe4000bf05270 */
[C---:B--2---:R-:W-:Y:S02]  /*5f60*/  IADD3 R5, R7.reuse, -0x1, RZ ;  /* 0xffffffff07057810 */ /* 0x044fe40007ffe0ff */
[----:B------:R-:W-:Y:S02]  /*5f70*/  SHF.L.U32 R0, R7, 0x1, RZ ;  /* 0x0000000107007819 */ /* 0x000fe400000006ff */
[----:B------:R-:W-:Y:S02]  /*5f80*/  ISETP.NE.OR P0, PT, R8, R5, P0 ;  /* 0x000000050800720c */ /* 0x000fe40000705670 */
[----:B------:R-:W-:-:S05]  /*5f90*/  SEL R5, R0, RZ, P1 ;  /* 0x000000ff00057207 */ /* 0x000fca0000800000 */
[----:B---3--:R-:W-:Y:S01]  /*5fa0*/  IMAD.WIDE.U32 R2, R5, 0x4, R2 ;  /* 0x0000000405027825 */ /* 0x008fe200078e0002 */
[----:B------:R-:W-:Y:S06]  /*5fb0*/  @P2 BRA `(.L_x_450) ;  /* 0x0000000000242947 */ /* 0x000fec0003800000 */
        /* <DEDUP_REMOVED lines=9> */
.L_x_450:
[----:B------:R-:W-:Y:S05]  /*6050*/  BSYNC B0 ;  /* 0x0000000000007941 */ /* 0x000fea0003800000 */
.L_x_449:
[----:B------:R-:W-:Y:S05]  /*6060*/  @P0 EXIT ;  /* 0x000000000000094d */ /* 0x000fea0003800000 */
[----:B------:R-:W-:Y:S05]  /*6070*/  @P2 BRA `(.L_x_451) ;  /* 0x0000000000202947 */ /* 0x000fea0003800000 */
[----:B------:R-:W-:-:S05]  /*6080*/  IMAD R0, R4, R7, RZ ;  /* 0x0000000704007224 */ /* 0x000fca00078e02ff */
[----:B------:R-:W-:-:S13]  /*6090*/  ISETP.NE.AND P0, PT, R0, -0x1, PT ;  /* 0xffffffff0000780c */ /* 0x000fda0003f05270 */
[----:B------:R-:W-:Y:S05]  /*60a0*/  @!P0 BRA `(.L_x_451) ;  /* 0x0000000000148947 */ /* 0x000fea0003800000 */
.L_x_452:
[----:B-1----:R-:W2:Y:S04]  /*60b0*/  LDG.E.STRONG.GPU R5, desc[UR12][R2.64] ;  /* 0x0000000c02057981 */ /* 0x002ea8000c1ef900 */
[----:B--2---:R-:W-:Y:S01]  /*60c0*/  CCTL.IVALL ;  /* 0x00000000ff00798f */ /* 0x004fe20002000000 */
[----:B------:R-:W-:Y:S05]  /*60d0*/  YIELD ;  /* 0x0000000000007946 */ /* 0x000fea0003800000 */
[----:B------:R-:W-:-:S13]  /*60e0*/  ISETP.NE.AND P0, PT, R5, R0, PT ;  /* 0x000000000500720c */ /* 0x000fda0003f05270 */
[----:B------:R-:W-:Y:S05]  /*60f0*/  @P0 BRA `(.L_x_452) ;  /* 0xfffffffc00ec0947 */ /* 0x000fea000383ffff */
.L_x_451:
[----:B------:R-:W-:Y:S05]  /*6100*/  WARPSYNC.ALL ;  /* 0x0000000000007948 */ /* 0x000fea0003800000 */
[----:B------:R-:W2:Y:S08]  /*6110*/  LDC.64 R22, c[0x0][0x288] ;  /* 0x0000a200ff167b82 */ /* 0x000eb00000000a00 */
[----:B------:R-:W-:Y:S01]  /*6120*/  BAR.SYNC.DEFER_BLOCKING 0x0 ;  /* 0x0000000000007b1d */ /* 0x000fe20000010000 */
[----:B--2---:R-:W-:-:S04]  /*6130*/  LEA.HI R0, P0, R23, R22, RZ, 0x1 ;  /* 0x0000001617007211 */ /* 0x004fc800078108ff */
[----:B-1----:R-:W-:-:S04]  /*6140*/  IADD3.X R3, RZ, R23, RZ, P0, !PT ;  /* 0x00000017ff037210 */ /* 0x002fc800007fe4ff */
        /* <DEDUP_REMOVED lines=8> */
[----:B------:R-:W1:Y:S01]  /*61d0*/  LDC.64 R14, c[0x0][0x218] ;  /* 0x00008600ff0e7b82 */ /* 0x000e620000000a00 */
[----:B------:R-:W-:Y:S01]  /*61e0*/  SHF.L.U64.HI R23, R22, 0x2, R23 ;  /* 0x0000000216177819 */ /* 0x000fe20000010217 */
[----:B------:R-:W-:Y:S01]  /*61f0*/  ULDC.64 UR4, c[0x0][0x268] ;  /* 0x00009a0000047ab9 */ /* 0x000fe20000000a00 */
[----:B------:R-:W-:Y:S02]  /*6200*/  IADD3 R5, R3, R5, RZ ;  /* 0x0000000503057210 */ /* 0x000fe40007ffe0ff */
[----:B------:R-:W-:Y:S02]  /*6210*/  SHF.L.U64.HI R31, R18, 0x2, R25 ;  /* 0x00000002121f7819 */ /* 0x000fe40000010219 */
[----:B------:R-:W-:Y:S01]  /*6220*/  LEA.HI R2, P0, R5, R2, RZ, 0x1 ;  /* 0x0000000205027211 */ /* 0x000fe200078108ff */
[----:B------:R-:W2:Y:S03]  /*6230*/  LDC.64 R16, c[0x0][0x220] ;  /* 0x00008800ff107b82 */ /* 0x000ea60000000a00 */
[----:B------:R-:W-:-:S04]  /*6240*/  IADD3.X R5, RZ, R5, RZ, P0, !PT ;  /* 0x00000005ff057210 */ /* 0x000fc800007fe4ff */
[--C-:B------:R-:W-:Y:S02]  /*6250*/  SHF.R.S64 R27, R2, 0x1, R5.reuse ;  /* 0x00000001021b7819 */ /* 0x100fe40000001005 */
[----:B------:R-:W-:-:S04]  /*6260*/  SHF.R.S32.HI R2, RZ, 0x1, R5 ;  /* 0x00000001ff027819 */ /* 0x000fc80000011405 */
[----:B------:R-:W-:-:S07]  /*6270*/  SHF.L.U64.HI R29, R27, 0x2, R2 ;  /* 0x000000021b1d7819 */ /* 0x000fce0000010202 */
.L_x_453:
[----:B------:R-:W-:-:S04]  /*6280*/  LEA R6, P0, R45, UR4, 0x2 ;  /* 0x000000042d067c11 */ /* 0x000fc8000f8010ff */
[----:B------:R-:W-:Y:S02]  /*6290*/  LEA.HI.X R7, R45, UR5, R0, 0x2, P0 ;  /* 0x000000052d077c11 */ /* 0x000fe400080f1400 */
[-C--:B------:R-:W-:Y:S02]  /*62a0*/  LEA R8, P0, R18, R6.reuse, 0x2 ;  /* 0x0000000612087211 */ /* 0x080fe400078010ff */
[-C--:B------:R-:W-:Y:S01]  /*62b0*/  LEA R12, P2, R27, R6.reuse, 0x2 ;  /* 0x000000061b0c7211 */ /* 0x080fe200078410ff */
[----:B------:R-:W3:Y:S01]  /*62c0*/  LDG.E R0, desc[UR12][R6.64] ;  /* 0x0000000c06007981 */ /* 0x000ee2000c1e1900 */
[----:B0-----:R-:W-:Y:S02]  /*62d0*/  LEA R10, P1, R22, R6, 0x2 ;  /* 0x00000006160a7211 */ /* 0x001fe400078210ff */
[C---:B------:R-:W-:Y:S02]  /*62e0*/  IADD3.X R9, R7.reuse, R31, RZ, P0, !PT ;  /* 0x0000001f07097210 */ /* 0x040fe400007fe4ff */
[----:B------:R-:W-:-:S02]  /*62f0*/  IADD3.X R13, R7, R29, RZ, P2, !PT ;  /* 0x0000001d070d7210 */ /* 0x000fc400017fe4ff */
[----:B------:R-:W-:Y:S02]  /*6300*/  IADD3.X R11, R23, R7, RZ, P1, !PT ;  /* 0x00000007170b7210 */ /* 0x000fe40000ffe4ff */
[----:B------:R-:W3:Y:S04]  /*6310*/  LDG.E R9, desc[UR12][R8.64] ;  /* 0x0000000c08097981 */ /* 0x000ee8000c1e1900 */
[----:B------:R-:W4:Y:S04]  /*6320*/  LDG.E R10, desc[UR12][R10.64] ;  /* 0x0000000c0a0a7981 */ /* 0x000f28000c1e1900 */
[----:B------:R-:W4:Y:S01]  /*6330*/  LDG.E R13, desc[UR12][R12.64] ;  /* 0x0000000c0c0d7981 */ /* 0x000f22000c1e1900 */
[----:B------:R-:W-:-:S02]  /*6340*/  SHF.L.U32 R5, R45, 0x1, RZ ;  /* 0x000000012d057819 */ /* 0x000fc400000006ff */
[----:B------:R-:W-:-:S03]  /*6350*/  IADD3 R45, R45, 0x188, RZ ;  /* 0x000001882d2d7810 */ /* 0x000fc60007ffe0ff */
[----:B-1----:R-:W-:-:S04]  /*6360*/  IMAD.WIDE R2, R5, 0x2, R14 ;  /* 0x0000000205027825 */ /* 0x002fc800078e020e */
[----:B--2---:R-:W-:Y:S01]  /*6370*/  IMAD.WIDE R4, R5, 0x2, R16 ;  /* 0x0000000205047825 */ /* 0x004fe200078e0210 */
[----:B------:R-:W-:Y:S02]  /*6380*/  ISETP.GT.U32.AND P0, PT, R18, R45, PT ;  /* 0x0000002d1200720c */ /* 0x000fe40003f04070 */
[----:B---3--:R-:W-:Y:S02]  /*6390*/  F2FP.BF16.F32.PACK_AB R19, R9, R0 ;  /* 0x000000000913723e */ /* 0x008fe400000010ff */
[----:B------:R-:W-:Y:S02]  /*63a0*/  SHF.R.S32.HI R0, RZ, 0x1f, R45 ;  /* 0x0000001fff007819 */ /* 0x000fe4000001142d */
[----:B----4-:R-:W-:Y:S01]  /*63b0*/  F2FP.BF16.F32.PACK_AB R21, R13, R10 ;  /* 0x0000000a0d15723e */ /* 0x010fe200000010ff */
[----:B------:R3:W-:Y:S04]  /*63c0*/  STG.E desc[UR12][R2.64], R19 ;  /* 0x0000001302007986 */ /* 0x0007e8000c10190c */
[----:B------:R3:W-:Y:S01]  /*63d0*/  STG.E desc[UR12][R4.64], R21 ;  /* 0x0000001504007986 */ /* 0x0007e2000c10190c */
[----:B------:R-:W-:-:S13]  /*63e0*/  ISETP.GT.AND.EX P0, PT, R25, R0, PT, P0 ;  /* 0x000000001900720c */ /* 0x000fda0003f04300 */
[----:B---3--:R-:W-:Y:S05]  /*63f0*/  @P0 BRA `(.L_x_453) ;  /* 0xfffffffc00a00947 */ /* 0x008fea000383ffff */
[----:B------:R-:W-:Y:S05]  /*6400*/  EXIT ;  /* 0x000000000000794d */ /* 0x000fea0003800000 */
.L_x_454:
        /* <DEDUP_REMOVED lines=15> */
.L_x_5589:


//--------------------- .text._Z35group_norm_nhwc_bwd_one_pass_kernelI11Bf16IOBf16WLi128ELi98ELi392EEv26Group_norm_nhwc_bwd_params --------------------------
	.section	.text._Z35group_norm_nhwc_bwd_one_pass_kernelI11Bf16IOBf16WLi128ELi98ELi392EEv26Group_norm_nhwc_bwd_params,"ax",@progbits
	.align	128
        .global         _Z35group_norm_nhwc_bwd_one_pass_kernelI11Bf16IOBf16WLi128ELi98ELi392EEv26Group_norm_nhwc_bwd_params
        .type           _Z35group_norm_nhwc_bwd_one_pass_kernelI11Bf16IOBf16WLi128ELi98ELi392EEv26Group_norm_nhwc_bwd_params,@function
        .size           _Z35group_norm_nhwc_bwd_one_pass_kernelI11Bf16IOBf16WLi128ELi98ELi392EEv26Group_norm_nhwc_bwd_params,(.L_x_5590 - _Z35group_norm_nhwc_bwd_one_pass_kernelI11Bf16IOBf16WLi128ELi98ELi392EEv26Group_norm_nhwc_bwd_params)
        .other          _Z35group_norm_nhwc_bwd_one_pass_kernelI11Bf16IOBf16WLi128ELi98ELi392EEv26Group_norm_nhwc_bwd_params,@"STO_CUDA_ENTRY STV_DEFAULT"
_Z35group_norm_nhwc_bwd_one_pass_kernelI11Bf16IOBf16WLi128ELi98ELi392EEv26Group_norm_nhwc_bwd_params:
.text._Z35group_norm_nhwc_bwd_one_pass_kernelI11Bf16IOBf16WLi128ELi98ELi392EEv26Group_norm_nhwc_bwd_params:
        /* <DEDUP_REMOVED lines=110> */
.L_x_538:
[----:B0-----:R-:W0:Y:S01]  /*06e0*/  LDC R31, c[0x0][0x2a0] ;  /* 0x0000a800ff1f7b82 */ /* 0x001e220000000800 */
[----:B------:R-:W-:Y:S01]  /*06f0*/  LOP3.LUT P6, RZ, R23, 0x80, RZ, 0xc0, !PT ;  /* 0x0000008017ff7812 */ /* 0x000fe200078cc0ff */
[----:B------:R-:W-:Y:S01]  /*0700*/  ULDC.64 UR12, c[0x0][0x298] ;  /* 0x0000a600000c7ab9 */ /* 0x000fe20000000a00 */
[----:B------:R-:W-:Y:S02]  /*0710*/  P2R R72, PR, RZ, 0x4 ;  /* 0x00000004ff487803 */ /* 0x000fe40000000000 */
[----:B------:R-:W-:Y:S02]  /*0720*/  IADD3 R61, R3, 0x60, RZ ;  /* 0x00000060033d7810 */ /* 0x000fe40007ffe0ff */
[----:B------:R-:W-:Y:S01]  /*0730*/  P2R R90, PR, RZ, 0x20 ;  /* 0x00000020ff5a7803 */ /* 0x000fe20000000000 */
[----:B------:R-:W1:Y:S01]  /*0740*/  @P2 LDC.64 R76, c[0x0][0x230] ;  /* 0x00008c00ff4c2b82 */ /* 0x000e620000000a00 */
[----:B------:R-:W-:-:S07]  /*0750*/  SHF.R.S32.HI R57, RZ, 0x1f, R61 ;  /* 0x0000001fff397819 */ /* 0x000fce000001143d */
        /* <DEDUP_REMOVED lines=183> */
[C---:B------:R-:W-:Y:S02]  /*12d0*/  IADD3 R63, R3.reuse, 0x68, RZ ;  /* 0x00000068033f7810 */ /* 0x040fe40007ffe0ff */
[----:B------:R-:W-:Y:S02]  /*12e0*/  IADD3 R73, R3, 0x18, RZ ;  /* 0x0000001803497810 */ /* 0x000fe40007ffe0ff */
        /* <DEDUP_REMOVED lines=17> */
[----:B------:R-:W-:Y:S02]  /*1400*/  SHF.R.S32.HI R65, RZ, 0x1f, R63 ;  /* 0x0000001fff417819 */ /* 0x000fe4000001143f */
[----:B------:R-:W-:-:S04]  /*1410*/  LOP3.LUT P5, RZ, R23, 0x4, RZ, 0xc0, !PT ;  /* 0x0000000417ff7812 */ /* 0x000fc800078ac0ff */
[----:B------:R-:W-:Y:S02]  /*1420*/  P2R R91, PR, RZ, 0x20 ;  /* 0x00000020ff5b7803 */ /* 0x000fe40000000000 */
[----:B------:R-:W-:-:S04]  /*1430*/  LOP3.LUT P5, RZ, R23, 0x8, RZ, 0xc0, !PT ;  /* 0x0000000817ff7812 */ /* 0x000fc800078ac0ff */
[----:B------:R-:W-:Y:S02]  /*1440*/  P2R R92, PR, RZ, 0x20 ;  /* 0x00000020ff5c7803 */ /* 0x000fe40000000000 */
[C---:B------:R-:W-:Y:S02]  /*1450*/  LOP3.LUT P5, RZ, R23.reuse, 0x10, RZ, 0xc0, !PT ;  /* 0x0000001017ff7812 */ /* 0x040fe400078ac0ff */
[----:B------:R-:W-:Y:S02]  /*1460*/  MOV R95, 0x3f800000 ;  /* 0x3f800000005f7802 */ /* 0x000fe40000000f00 */
[----:B------:R-:W-:Y:S02]  /*1470*/  P2R R93, PR, RZ, 0x20 ;  /* 0x00000020ff5d7803 */ /* 0x000fe40000000000 */
        /* <DEDUP_REMOVED lines=11> */
[----:B------:R-:W-:Y:S02]  /*1530*/  @P4 IADD3 R36, P0, R35, R36, RZ ;  /* 0x0000002423244210 */ /* 0x000fe40007f1e0ff */
        /* <DEDUP_REMOVED lines=17> */
[----:B------:R-:W-:Y:S01]  /*1650*/  @P3 IADD3.X R25, R26, R29, RZ, P0, !PT ;  /* 0x0000001d1a193210 */ /* 0x000fe200007fe4ff */
[----:B------:R-:W-:Y:S01]  /*1660*/  IMAD.WIDE.U32 R26, R2, 0x5397829d, RZ ;  /* 0x5397829d021a7825 */ /* 0x000fe200078e00ff */
[----:B------:R-:W0:Y:S04]  /*1670*/  LDC R29, c[0x0][0x2ac] ;  /* 0x0000ab00ff1d7b82 */ /* 0x000e280000000800 */
[----:B------:R-:W-:-:S05]  /*1680*/  SHF.R.U32.HI R26, RZ, 0x4, R27 ;  /* 0x00000004ff1a7819 */ /* 0x000fca000001161b */
[----:B0-----:R-:W-:-:S05]  /*1690*/  IMAD R64, R29, UR7, R26 ;  /* 0x000000071d407c24 */ /* 0x001fca000f8e021a */
        /* <DEDUP_REMOVED lines=15> */
[----:B-1----:R-:W-:-:S04]  /*1790*/  @P0 IADD3 R28, P6, R61, R26, RZ ;  /* 0x0000001a3d1c0210 */ /* 0x002fc80007fde0ff */
[----:B------:R-:W-:Y:S02]  /*17a0*/  @P0 IADD3.X R29, R56, R27, RZ, P6, !PT ;  /* 0x0000001b381d0210 */ /* 0x000fe400037fe4ff */
[----:B------:R-:W0:Y:S02]  /*17b0*/  @P0 LDC.64 R26, c[0x0][0x228] ;  /* 0x00008a00ff1a0b82 */ /* 0x000e240000000a00 */
[----:B0-----:R-:W-:-:S04]  /*17c0*/  @P0 IADD3 R60, P6, R61, R26, RZ ;  /* 0x0000001a3d3c0210 */ /* 0x001fc80007fde0ff */
[----:B------:R-:W-:Y:S02]  /*17d0*/  @P0 IADD3.X R61, R56, R27, RZ, P6, !PT ;  /* 0x0000001b383d0210 */ /* 0x000fe400037fe4ff */
[----:B------:R-:W-:Y:S02]  /*17e0*/  CS2R R56, SRZ ;  /* 0x0000000000387805 */ /* 0x000fe4000001ff00 */
[----:B------:R-:W-:-:S04]  /*17f0*/  IADD3 R26, R64, 0x68, RZ ;  /* 0x00000068401a7810 */ /* 0x000fc80007ffe0ff */
[----:B------:R-:W-:Y:S01]  /*1800*/  SHF.R.S32.HI R27, RZ, 0x1f, R26 ;  /* 0x0000001fff1b7819 */ /* 0x000fe2000001141a */
[----:B------:R0:W5:Y:S04]  /*1810*/  @P0 LDG.E R56, desc[UR8][R28.64] ;  /* 0x000000081c380981 */ /* 0x000168000c1e1900 */
[----:B------:R1:W5:Y:S01]  /*1820*/  @P0 LDG.E R57, desc[UR8][R60.64] ;  /* 0x000000083c390981 */ /* 0x000362000c1e1900 */
[----:B------:R-:W-:-:S04]  /*1830*/  ISETP.GE.U32.AND P0, PT, R26, UR12, PT ;  /* 0x0000000c1a007c0c */ /* 0x000fc8000bf06070 */
[----:B------:R-:W-:-:S04]  /*1840*/  ISETP.GE.AND.EX P0, PT, R27, UR13, PT, P0 ;  /* 0x0000000d1b007c0c */ /* 0x000fc8000bf06300 */
[----:B------:R-:W-:-:S13]  /*1850*/  ISETP.LT.U32.AND P0, PT, R2, 0x188, !P0 ;  /* 0x000001880200780c */ /* 0x000fda0004701070 */
[----:B------:R-:W2:Y:S01]  /*1860*/  @P0 LDC.64 R58, c[0x0][0x288] ;  /* 0x0000a200ff3a0b82 */ /* 0x000ea20000000a00 */
[----:B0-----:R-:W-:-:S07]  /*1870*/  @P0 MOV R29, R101 ;  /* 0x00000065001d0202 */ /* 0x001fce0000000f00 */
[----:B------:R-:W0:Y:S01]  /*1880*/  @P0 LDC.64 R26, c[0x0][0x230] ;  /* 0x00008c00ff1a0b82 */ /* 0x000e220000000a00 */
[----:B--2---:R-:W-:-:S04]  /*1890*/  @P0 IMAD R28, R65, R58, RZ ;  /* 0x0000003a411c0224 */ /* 0x004fc800078e02ff */
[----:B-1----:R-:W-:Y:S01]  /*18a0*/  @P0 IMAD R61, R63, R59, R28 ;  /* 0x0000003b3f3d0224 */ /* 0x002fe200078e021c */
[----:B------:R-:W-:-:S05]  /*18b0*/  @P0 MOV R28, R98 ;  /* 0x00000062001c0202 */ /* 0x000fca0000000f00 */
[----:B------:R-:W-:-:S05]  /*18c0*/  @P0 IMAD.WIDE.U32 R58, R63, R58, R28 ;  /* 0x0000003a3f3a0225 */ /* 0x000fca00078e001c */
[----:B------:R-:W-:Y:S02]  /*18d0*/  @P0 IADD3 R59, R59, R61, RZ ;  /* 0x0000003d3b3b0210 */ /* 0x000fe40007ffe0ff */
[----:B------:R-:W1:Y:S01]  /*18e0*/  @P0 LDC.64 R60, c[0x0][0x228] ;  /* 0x00008a00ff3c0b82 */ /* 0x000e620000000a00 */
[C---:B------:R-:W-:Y:S02]  /*18f0*/  @P0 SHF.L.U32 R29, R58.reuse, 0x1, RZ ;  /* 0x000000013a1d0819 */ /* 0x040fe400000006ff */
[----:B------:R-:W-:Y:S02]  /*1900*/  @P0 SHF.L.U64.HI R58, R58, 0x1, R59 ;  /* 0x000000013a3a0819 */ /* 0x000fe4000001023b */
[----:B0-----:R-:W-:-:S04]  /*1910*/  @P0 IADD3 R26, P6, R29, R26, RZ ;  /* 0x0000001a1d1a0210 */ /* 0x001fc80007fde0ff */
[----:B------:R-:W-:Y:S02]  /*1920*/  @P0 IADD3.X R27, R58, R27, RZ, P6, !PT ;  /* 0x0000001b3a1b0210 */ /* 0x000fe400037fe4ff */
[----:B------:R-:W-:Y:S02]  /*1930*/  IADD3 R28, R64, 0x70, RZ ;  /* 0x00000070401c7810 */ /* 0x000fe40007ffe0ff */
[----:B-1----:R-:W-:-:S04]  /*1940*/  @P0 IADD3 R60, P6, R29, R60, RZ ;  /* 0x0000003c1d3c0210 */ /* 0x002fc80007fde0ff */
[----:B------:R-:W-:Y:S02]  /*1950*/  @P0 IADD3.X R61, R58, R61, RZ, P6, !PT ;  /* 0x0000003d3a3d0210 */ /* 0x000fe400037fe4ff */
[----:B------:R-:W-:Y:S02]  /*1960*/  CS2R R58, SRZ ;  /* 0x00000000003a7805 */ /* 0x000fe4000001ff00 */
[----:B------:R-:W-:-:S04]  /*1970*/  SHF.R.S32.HI R29, RZ, 0x1f, R28 ;  /* 0x0000001fff1d7819 */ /* 0x000fc8000001141c */
[----:B------:R-:W5:Y:S04]  /*1980*/  @P0 LDG.E R58, desc[UR8][R26.64] ;  /* 0x000000081a3a0981 */ /* 0x000f68000c1e1900 */
[----:B------:R0:W5:Y:S01]  /*1990*/  @P0 LDG.E R59, desc[UR8][R60.64] ;  /* 0x000000083c3b0981 */ /* 0x000162000c1e1900 */
[----:B------:R-:W-:Y:S02]  /*19a0*/  ISETP.GE.U32.AND P0, PT, R28, UR12, PT ;  /* 0x0000000c1c007c0c */ /* 0x000fe4000bf06070 */
[----:B------:R-:W-:Y:S02]  /*19b0*/  IADD3 R65, R3, 0x70, RZ ;  /* 0x0000007003417810 */ /* 0x000fe40007ffe0ff */
[----:B------:R-:W-:Y:S02]  /*19c0*/  ISETP.GE.AND.EX P0, PT, R29, UR13, PT, P0 ;  /* 0x0000000d1d007c0c */ /* 0x000fe4000bf06300 */
[----:B------:R-:W-:-:S02]  /*19d0*/  SHF.R.S32.HI R67, RZ, 0x1f, R65 ;  /* 0x0000001fff437819 */ /* 0x000fc40000011441 */
[----:B------:R-:W-:Y:S02]  /*19e0*/  ISETP.LT.U32.AND P0, PT, R2, 0x188, !P0 ;  /* 0x000001880200780c */ /* 0x000fe40004701070 */
[----:B0-----:R-:W-:-:S11]  /*19f0*/  CS2R R60, SRZ ;  /* 0x00000000003c7805 */ /* 0x001fd6000001ff00 */
        /* <DEDUP_REMOVED lines=13> */
[----:B------:R-:W-:-:S03]  /*1ad0*/  IADD3 R64, R64, 0x78, RZ ;  /* 0x0000007840407810 */ /* 0x000fc60007ffe0ff */
[----:B------:R-:W5:Y:S01]  /*1ae0*/  @P0 LDG.E R60, desc[UR8][R62.64] ;  /* 0x000000083e3c0981 */ /* 0x000f62000c1e1900 */
[----:B0-----:R-:W-:-:S04]  /*1af0*/  @P0 IADD3 R28, P6, R27, R28, RZ ;  /* 0x0000001c1b1c0210 */ /* 0x001fc80007fde0ff */
[----:B------:R-:W-:Y:S02]  /*1b00*/  @P0 IADD3.X R29, R26, R29, RZ, P6, !PT ;  /* 0x0000001d1a1d0210 */ /* 0x000fe400037fe4ff */
[----:B------:R-:W-:-:S03]  /*1b10*/  SHF.R.S32.HI R26, RZ, 0x1f, R64 ;  /* 0x0000001fff1a7819 */ /* 0x000fc60000011440 */
[----:B------:R0:W5:Y:S01]  /*1b20*/  @P0 LDG.E R61, desc[UR8][R28.64] ;  /* 0x000000081c3d0981 */ /* 0x000162000c1e1900 */
[----:B------:R-:W-:-:S04]  /*1b30*/  ISETP.GE.U32.AND P0, PT, R64, UR12, PT ;  /* 0x0000000c40007c0c */ /* 0x000fc8000bf06070 */
[----:B------:R-:W-:-:S04]  /*1b40*/  ISETP.GE.AND.EX P0, PT, R26, UR13, PT, P0 ;  /* 0x0000000d1a007c0c */ /* 0x000fc8000bf06300 */
[----:B------:R-:W-:-:S13]  /*1b50*/  ISETP.LT.U32.AND P0, PT, R2, 0x188, !P0 ;  /* 0x000001880200780c */ /* 0x000fda0004701070 */
[----:B------:R-:W1:Y:S01]  /*1b60*/  @P0 LDC.64 R26, c[0x0][0x288] ;  /* 0x0000a200ff1a0b82 */ /* 0x000e620000000a00 */
[----:B------:R-:W-:-:S04]  /*1b70*/  IADD3 R67, R3, 0x78, RZ ;  /* 0x0000007803437810 */ /* 0x000fc80007ffe0ff */
[----:B------:R-:W-:Y:S02]  /*1b80*/  SHF.R.S32.HI R69, RZ, 0x1f, R67 ;  /* 0x0000001fff457819 */ /* 0x000fe40000011443 */
[----:B0-----:R-:W-:Y:S01]  /*1b90*/  @P0 MOV R28, R98 ;  /* 0x00000062001c0202 */ /* 0x001fe20000000f00 */
[----:B------:R-:W0:Y:S01]  /*1ba0*/  @P0 LDC.64 R64, c[0x0][0x230] ;  /* 0x00008c00ff400b82 */ /* 0x000e220000000a00 */
[----:B------:R-:W-:Y:S01]  /*1bb0*/  @P0 MOV R29, R101 ;  /* 0x00000065001d0202 */ /* 0x000fe20000000f00 */
        /* <DEDUP_REMOVED lines=9> */
[----:B-1----:R-:W-:-:S04]  /*1c50*/  @P0 IADD3 R66, P6, R27, R66, RZ ;  /* 0x000000421b420210 */ /* 0x002fc80007fde0ff */
[----:B------:R-:W-:Y:S02]  /*1c60*/  @P0 IADD3.X R67, R28, R67, RZ, P6, !PT ;  /* 0x000000431c430210 */ /* 0x000fe400037fe4ff */
[----:B------:R-:W-:-:S13]  /*1c70*/  LOP3.LUT P6, RZ, R23, 0x40, RZ, 0xc0, !PT ;  /* 0x0000004017ff7812 */ /* 0x000fda00078cc0ff */
[----:B------:R-:W0:Y:S01]  /*1c80*/  @P6 LDC.64 R28, c[0x0][0x288] ;  /* 0x0000a200ff1c6b82 */ /* 0x000e220000000a00 */
[----:B------:R-:W-:Y:S02]  /*1c90*/  CS2R R62, SRZ ;  /* 0x00000000003e7805 */ /* 0x000fe4000001ff00 */
[----:B------:R-:W-:-:S04]  /*1ca0*/  SHF.R.S32.HI R69, RZ, 0x1f, R73 ;  /* 0x0000001fff457819 */ /* 0x000fc80000011449 */
[----:B------:R1:W5:Y:S01]  /*1cb0*/  @P0 LDG.E R62, desc[UR8][R64.64] ;  /* 0x00000008403e0981 */ /* 0x000362000c1e1900 */
[----:B------:R-:W2:Y:S03]  /*1cc0*/  @P6 LDC.64 R26, c[0x0][0x230] ;  /* 0x00008c00ff1a6b82 */ /* 0x000ea60000000a00 */
[----:B------:R3:W5:Y:S01]  /*1cd0*/  @P0 LDG.E R63, desc[UR8][R66.64] ;  /* 0x00000008423f0981 */ /* 0x000762000c1e1900 */
[----:B-1----:R-:W-:Y:S02]  /*1ce0*/  @P6 MOV R64, R98 ;  /* 0x0000006200406202 */ /* 0x002fe40000000f00 */
[----:B------:R-:W-:Y:S01]  /*1cf0*/  @P6 MOV R65, R101 ;  /* 0x0000006500416202 */ /* 0x000fe20000000f00 */
[----:B0-----:R-:W-:-:S04]  /*1d00*/  @P6 IMAD R68, R69, R28, RZ ;  /* 0x0000001c45446224 */ /* 0x001fc800078e02ff */
[C---:B------:R-:W-:Y:S02]  /*1d10*/  @P6 IMAD R69, R73.reuse, R29, R68 ;  /* 0x0000001d49456224 */ /* 0x040fe400078e0244 */
        /* <DEDUP_REMOVED lines=8> */
[----:B------:R-:W-:Y:S02]  /*1da0*/  @P6 IADD3.X R29, R64, R29, RZ, P0, !PT ;  /* 0x0000001d401d6210 */ /* 0x000fe400007fe4ff */
[----:B------:R-:W0:Y:S02]  /*1db0*/  LDC.64 R64, c[0x0][0x248] ;  /* 0x00009200ff407b82 */ /* 0x000e240000000a00 */
[----:B0-----:R-:W-:-:S06]  /*1dc0*/  IMAD.WIDE R68, R14, 0x8, R64 ;  /* 0x000000080e447825 */ /* 0x001fcc00078e0240 */
[----:B------:R-:W2:Y:S01]  /*1dd0*/  LDG.E.64 R68, desc[UR8][R68.64] ;  /* 0x0000000844447981 */ /* 0x000ea2000c1e1b00 */
[----:B---3--:R-:W-:Y:S01]  /*1de0*/  CS2R R66, SRZ ;  /* 0x0000000000427805 */ /* 0x008fe2000001ff00 */
[----:B--2---:R-:W-:-:S05]  /*1df0*/  FFMA.FTZ R64, -R68, R68, R69 ;  /* 0x0000004444407223 */ /* 0x004fca0000010145 */
[----:B------:R-:W-:-:S13]  /*1e00*/  FSETP.GTU.FTZ.AND P0, PT, R64, RZ, PT ;  /* 0x000000ff4000720b */ /* 0x000fda0003f1c000 */
[----:B------:R-:W0:Y:S02]  /*1e10*/  @P0 LDC R73, c[0x0][0x250] ;  /* 0x00009400ff490b82 */ /* 0x000e240000000800 */
[----:B0-----:R-:W-:Y:S01]  /*1e20*/  @P0 FADD.FTZ R73, R64, R73 ;  /* 0x0000004940490221 */ /* 0x001fe20000010000 */
[----:B------:R-:W-:-:S03]  /*1e30*/  CS2R R64, SRZ ;  /* 0x0000000000407805 */ /* 0x000fc6000001ff00 */
[----:B------:R0:W1:Y:S03]  /*1e40*/  @P0 MUFU.RSQ R95, R73 ;  /* 0x00000049005f0308 */ /* 0x0000660000001400 */
[----:B------:R2:W5:Y:S04]  /*1e50*/  @P2 LDG.E R64, desc[UR8][R74.64] ;  /* 0x000000084a402981 */ /* 0x000568000c1e1900 */
[----:B------:R3:W5:Y:S01]  /*1e60*/  @P2 LDG.E R65, desc[UR8][R88.64] ;  /* 0x0000000858412981 */ /* 0x000762000c1e1900 */
[----:B------:R-:W-:Y:S02]  /*1e70*/  ISETP.NE.AND P2, PT, R72, RZ, PT ;  /* 0x000000ff4800720c */ /* 0x000fe40003f45270 */
[----:B0-----:R-:W-:-:S02]  /*1e80*/  CS2R R72, SRZ ;  /* 0x0000000000487805 */ /* 0x001fc4000001ff00 */
[----:B--2---:R-:W-:-:S04]  /*1e90*/  CS2R R74, SRZ ;  /* 0x00000000004a7805 */ /* 0x004fc8000001ff00 */
[----:B------:R-:W5:Y:S04]  /*1ea0*/  @P5 LDG.E R73, desc[UR8][R80.64] ;  /* 0x0000000850495981 */ /* 0x000f68000c1e1900 */
[----:B------:R-:W5:Y:S01]  /*1eb0*/  @P5 LDG.E R74, desc[UR8][R82.64] ;  /* 0x00000008524a5981 */ /* 0x000f62000c1e1900 */
[----:B------:R-:W-:-:S03]  /*1ec0*/  ISETP.NE.AND P5, PT, R93, RZ, PT ;  /* 0x000000ff5d00720c */ /* 0x000fc60003fa5270 */
[----:B------:R0:W5:Y:S01]  /*1ed0*/  @P2 LDG.E R66, desc[UR8][R76.64] ;  /* 0x000000084c422981 */ /* 0x000162000c1e1900 */
[----:B------:R-:W-:Y:S02]  /*1ee0*/  MOV R69, RZ ;  /* 0x000000ff00457202 */ /* 0x000fe40000000f00 */
[----:B---3--:R-:W-:Y:S01]  /*1ef0*/  CS2R R88, SRZ ;  /* 0x0000000000587805 */ /* 0x008fe2000001ff00 */
[----:B------:R-:W5:Y:S04]  /*1f00*/  @P2 LDG.E R67, desc[UR8][R86.64] ;  /* 0x0000000856432981 */ /* 0x000f68000c1e1900 */
[----:B------:R2:W5:Y:S01]  /*1f10*/  @P1 LDG.E R69, desc[UR8][R78.64] ;  /* 0x000000084e451981 */ /* 0x000562000c1e1900 */
[----:B0-----:R-:W-:-:S03]  /*1f20*/  CS2R R76, SRZ ;  /* 0x00000000004c7805 */ /* 0x001fc6000001ff00 */
[----:B------:R-:W5:Y:S04]  /*1f30*/  @P5 LDG.E R75, desc[UR8][R70.64] ;  /* 0x00000008464b5981 */ /* 0x000f68000c1e1900 */
[----:B------:R-:W5:Y:S01]  /*1f40*/  @P5 LDG.E R76, desc[UR8][R54.64] ;  /* 0x00000008364c5981 */ /* 0x000f62000c1e1900 */
[----:B------:R-:W-:Y:S02]  /*1f50*/  ISETP.NE.AND P5, PT, R92, RZ, PT ;  /* 0x000000ff5c00720c */ /* 0x000fe40003fa5270 */
[----:B--2---:R-:W-:Y:S02]  /*1f60*/  CS2R R78, SRZ ;  /* 0x00000000004e7805 */ /* 0x004fe4000001ff00 */
[----:B------:R-:W-:Y:S01]  /*1f70*/  CS2R R80, SRZ ;  /* 0x0000000000507805 */ /* 0x000fe2000001ff00 */
[----:B------:R0:W5:Y:S01]  /*1f80*/  @P1 LDG.E R72, desc[UR8][R84.64] ;  /* 0x0000000854481981 */ /* 0x000162000c1e1900 */
[----:B------:R-:W-:-:S03]  /*1f90*/  CS2R R82, SRZ ;  /* 0x0000000000527805 */ /* 0x000fc6000001ff00 */
[----:B------:R2:W5:Y:S04]  /*1fa0*/  @P3 LDG.E R88, desc[UR8][R24.64] ;  /* 0x0000000818583981 */ /* 0x000568000c1e1900 */
[----:B------:R2:W5:Y:S04]  /*1fb0*/  @P6 LDG.E R89, desc[UR8][R26.64] ;  /* 0x000000081a596981 */ /* 0x000568000c1e1900 */
        /* <DEDUP_REMOVED lines=12> */
[----:B------:R2:W5:Y:S05]  /*2080*/  @P6 LDG.E R90, desc[UR8][R28.64] ;  /* 0x000000081c5a6981 */ /* 0x00056a000c1e1900 */
[----:B------:R2:W5:Y:S04]  /*2090*/  @P5 LDG.E R83, desc[UR8][R40.64] ;  /* 0x0000000828535981 */ /* 0x000568000c1e1900 */
[----:B------:R2:W5:Y:S01]  /*20a0*/  @P5 LDG.E R84, desc[UR8][R38.64] ;  /* 0x0000000826545981 */ /* 0x000562000c1e1900 */
[----:B------:R-:W-:-:S13]  /*20b0*/  LOP3.LUT P0, RZ, R23, 0x2, RZ, 0xc0, !PT ;  /* 0x0000000217ff7812 */ /* 0x000fda000780c0ff */
[----:B------:R2:W5:Y:S04]  /*20c0*/  @P0 LDG.E R81, desc[UR8][R44.64] ;  /* 0x000000082c510981 */ /* 0x000568000c1e1900 */
[----:B------:R2:W5:Y:S01]  /*20d0*/  @P0 LDG.E R82, desc[UR8][R42.64] ;  /* 0x000000082a520981 */ /* 0x000562000c1e1900 */
[----:B------:R-:W-:Y:S01]  /*20e0*/  ISETP.GT.U32.AND P0, PT, R2, 0x187, PT ;  /* 0x000001870200780c */ /* 0x000fe20003f04070 */
[----:B------:R-:W-:Y:S01]  /*20f0*/  BSSY B0, `(.L_x_456) ;  /* 0x0000014000007945 */ /* 0x000fe20003800000 */
[----:B------:R-:W-:Y:S02]  /*2100*/  CS2R R92, SRZ ;  /* 0x00000000005c7805 */ /* 0x000fe4000001ff00 */
[----:B------:R-:W-:-:S09]  /*2110*/  MOV R94, RZ ;  /* 0x000000ff005e7202 */ /* 0x000fd20000000f00 */
[----:B-12---:R-:W-:Y:S05]  /*2120*/  @P0 BRA `(.L_x_457) ;  /* 0x0000000000400947 */ /* 0x006fea0003800000 */
[----:B------:R-:W-:Y:S02]  /*2130*/  ISETP.NE.AND P0, PT, RZ, UR10, PT ;  /* 0x0000000aff007c0c */ /* 0x000fe4000bf05270 */
[----:B------:R-:W-:-:S04]  /*2140*/  IADD3 R97, R30, R97, RZ ;  /* 0x000000611e617210 */ /* 0x000fc80007ffe0ff */
[----:B------:R-:W-:-:S07]  /*2150*/  SHF.R.S32.HI R26, RZ, 0x1f, R97 ;  /* 0x0000001fff1a7819 */ /* 0x000fce0000011461 */
[----:B------:R-:W0:Y:S02]  /*2160*/  @P0 LDC.64 R24, c[0x0][0x240] ;  /* 0x00009000ff180b82 */ /* 0x000e240000000a00 */
[----:B0-----:R-:W-:-:S04]  /*2170*/  @P0 LEA R24, P6, R97, R24, 0x1 ;  /* 0x0000001861180211 */ /* 0x001fc800078c08ff */
[----:B------:R-:W-:-:S05]  /*2180*/  @P0 LEA.HI.X R25, R97, R25, R26, 0x1, P6 ;  /* 0x0000001961190211 */ /* 0x000fca00030f0c1a */
[----:B------:R-:W2:Y:S04]  /*2190*/  @P0 LDG.E.U16 R27, desc[UR8][R24.64] ;  /* 0x00000008181b0981 */ /* 0x000ea8000c1e1500 */
[----:B------:R-:W3:Y:S01]  /*21a0*/  @P0 LDG.E.U16 R26, desc[UR8][R24.64+0x2] ;  /* 0x00000208181a0981 */ /* 0x000ee2000c1e1500 */
[----:B--2---:R-:W-:Y:S02]  /*21b0*/  @P0 SHF.L.U32 R92, R27, 0x10, RZ ;  /* 0x000000101b5c0819 */ /* 0x004fe400000006ff */
[----:B---3--:R-:W-:Y:S02]  /*21c0*/  @P0 SHF.L.U32 R93, R26, 0x10, RZ ;  /* 0x000000101a5d0819 */ /* 0x008fe400000006ff */
[----:B------:R-:W0:Y:S02]  /*21d0*/  LDC.64 R26, c[0x0][0x238] ;  /* 0x00008e00ff1a7b82 */ /* 0x000e240000000a00 */
[----:B0-----:R-:W-:-:S05]  /*21e0*/  IMAD.WIDE R26, R97, 0x2, R26 ;  /* 0x00000002611a7825 */ /* 0x001fca00078e021a */
[----:B------:R-:W2:Y:S04]  /*21f0*/  LDG.E.U16 R91, desc[UR8][R26.64] ;  /* 0x000000081a5b7981 */ /* 0x000ea8000c1e1500 */
[----:B------:R-:W3:Y:S01]  /*2200*/  LDG.E.U16 R94, desc[UR8][R26.64+0x2] ;  /* 0x000002081a5e7981 */ /* 0x000ee2000c1e1500 */
[----:B--2---:R-:W-:Y:S02]  /*2210*/  SHF.L.U32 R91, R91, 0x10, RZ ;  /* 0x000000105b5b7819 */ /* 0x004fe400000006ff */
[----:B---3--:R-:W-:-:S07]  /*2220*/  SHF.L.U32 R94, R94, 0x10, RZ ;  /* 0x000000105e5e7819 */ /* 0x008fce00000006ff */
.L_x_457:
[----:B------:R-:W-:Y:S05]  /*2230*/  BSYNC B0 ;  /* 0x0000000000007941 */ /* 0x000fea0003800000 */
.L_x_456:
[----:B------:R-:W-:Y:S02]  /*2240*/  ISETP.NE.AND P0, PT, RZ, UR10, PT ;  /* 0x0000000aff007c0c */ /* 0x000fe4000bf05270 */
[C---:B-----5:R-:W-:Y:S02]  /*2250*/  PRMT R24, R64.reuse, 0x7632, R24 ;  /* 0x0000763240187816 */ /* 0x060fe40000000018 */
[----:B------:R-:W-:Y:S02]  /*2260*/  SHF.L.U32 R25, R64, 0x10, RZ ;  /* 0x0000001040197819 */ /* 0x000fe400000006ff */
[----:B------:R-:W-:Y:S02]  /*2270*/  PRMT R26, R65, 0x7632, R26 ;  /* 0x00007632411a7816 */ /* 0x000fe4000000001a */
[----:B------:R-:W-:Y:S02]  /*2280*/  PRMT R27, R66, 0x7632, R27 ;  /* 0x00007632421b7816 */ /* 0x000fe4000000001b */
[----:B------:R-:W-:Y:S01]  /*2290*/  SHF.L.U32 R29, R24, 0x10, RZ ;  /* 0x00000010181d7819 */ /* 0x000fe200000006ff */
[----:B------:R-:W-:Y:S01]  /*22a0*/  FADD.FTZ R24, -R68, R25 ;  /* 0x0000001944187221 */ /* 0x000fe20000010100 */
[----:B------:R-:W-:-:S02]  /*22b0*/  SHF.L.U32 R35, R66, 0x10, RZ ;  /* 0x0000001042237819 */ /* 0x000fc400000006ff */
[----:B------:R-:W-:Y:S01]  /*22c0*/  SHF.L.U32 R33, R26, 0x10, RZ ;  /* 0x000000101a217819 */ /* 0x000fe200000006ff */
[C---:B------:R-:W-:Y:S01]  /*22d0*/  FADD.FTZ R26, -R68.reuse, R29 ;  /* 0x0000001d441a7221 */ /* 0x040fe20000010100 */
[----:B------:R-:W-:Y:S01]  /*22e0*/  SHF.L.U32 R37, R27, 0x10, RZ ;  /* 0x000000101b257819 */ /* 0x000fe200000006ff */
[----:B------:R-:W-:Y:S01]  /*22f0*/  FADD.FTZ R42, -R68, R35 ;  /* 0x00000023442a7221 */ /* 0x000fe20000010100 */
[----:B------:R-:W-:Y:S01]  /*2300*/  PRMT R32, R67, 0x7632, R32 ;  /* 0x0000763243207816 */ /* 0x000fe20000000020 */
[-C--:B------:R-:W-:Y:S01]  /*2310*/  FMUL.FTZ R25, R24, R95.reuse ;  /* 0x0000005f18197220 */ /* 0x080fe20000410000 */
[----:B------:R-:W-:Y:S01]  /*2320*/  LOP3.LUT R23, R23, 0xfffffeff, RZ, 0xc0, !PT ;  /* 0xfffffeff17177812 */ /* 0x000fe200078ec0ff */
[----:B------:R-:W-:Y:S01]  /*2330*/  FADD.FTZ R44, -R68, R37 ;  /* 0x00000025442c7221 */ /* 0x000fe20000010100 */
[----:B------:R-:W-:Y:S01]  /*2340*/  SHF.L.U32 R30, R65, 0x10, RZ ;  /* 0x00000010411e7819 */ /* 0x000fe200000006ff */
[----:B------:R-:W-:Y:S01]  /*2350*/  FMUL.FTZ R26, R26, R95 ;  /* 0x0000005f1a1a7220 */ /* 0x000fe20000410000 */
[----:B------:R-:W-:-:S02]  /*2360*/  SHF.L.U32 R28, R67, 0x10, RZ ;  /* 0x00000010431c7819 */ /* 0x000fc400000006ff */
        /* <DEDUP_REMOVED lines=21> */
.L_x_458:
[----:B------:R-:W-:Y:S01]  /*24c0*/  FMUL.FTZ R24, R30, R91 ;  /* 0x0000005b1e187220 */ /* 0x000fe20000410000 */
[----:B------:R-:W-:Y:S01]  /*24d0*/  FFMA.FTZ R45, R25, R30, RZ ;  /* 0x0000001e192d7223 */ /* 0x000fe200000100ff */
[-C--:B------:R-:W-:Y:S01]  /*24e0*/  FMUL.FTZ R47, R42, R95.reuse ;  /* 0x0000005f2a2f7220 */ /* 0x080fe20000410000 */
        /* <DEDUP_REMOVED lines=23> */
.L_x_459:
[----:B------:R-:W-:Y:S01]  /*2660*/  FFMA.FTZ R32, R26, R29, R25 ;  /* 0x0000001d1a207223 */ /* 0x000fe20000010019 */
[----:B------:R-:W-:Y:S01]  /*2670*/  FADD.FTZ R25, RZ, R30 ;  /* 0x0000001eff197221 */ /* 0x000fe20000010000 */
[----:B------:R-:W-:Y:S01]  /*2680*/  FADD.FTZ R30, R29, R24 ;  /* 0x000000181d1e7221 */ /* 0x000fe20000010000 */
[----:B------:R-:W-:Y:S01]  /*2690*/  FFMA.FTZ R45, R47, R28, R45 ;  /* 0x0000001c2f2d7223 */ /* 0x000fe2000001002d */
[----:B------:R-:W-:Y:S01]  /*26a0*/  FMUL.FTZ R29, R28, R91 ;  /* 0x0000005b1c1d7220 */ /* 0x000fe20000410000 */
[----:B------:R-:W-:Y:S01]  /*26b0*/  FADD.FTZ R37, R25, R28 ;  /* 0x0000001c19257221 */ /* 0x000fe20000010000 */
[----:B------:R-:W-:Y:S01]  /*26c0*/  FADD.FTZ R24, RZ, R33 ;  /* 0x00000021ff187221 */ /* 0x000fe20000010000 */
[----:B------:R-:W-:Y:S01]  /*26d0*/  FFMA.FTZ R28, R26, R33, RZ ;  /* 0x000000211a1c7223 */ /* 0x000fe200000100ff */
[----:B------:R-:W-:Y:S01]  /*26e0*/  PRMT R26, R69, 0x7632, R26 ;  /* 0x00007632451a7816 */ /* 0x000fe2000000001a */
[----:B------:R-:W-:Y:S01]  /*26f0*/  FFMA.FTZ R25, R47, R29, R32 ;  /* 0x0000001d2f197223 */ /* 0x000fe20000010020 */
[----:B------:R-:W-:Y:S01]  /*2700*/  FADD.FTZ R110, R24, R27 ;  /* 0x0000001b186e7221 */ /* 0x000fe20000010000 */
[----:B------:R-:W-:Y:S01]  /*2710*/  FFMA.FTZ R38, R44, R27, R28 ;  /* 0x0000001b2c267223 */ /* 0x000fe2000001001c */
[----:B------:R-:W-:Y:S01]  /*2720*/  FMUL.FTZ R24, R27, R94 ;  /* 0x0000005e1b187220 */ /* 0x000fe20000410000 */
[----:B------:R-:W-:Y:S01]  /*2730*/  SHF.L.U32 R27, R69, 0x10, RZ ;  /* 0x00000010451b7819 */ /* 0x000fe200000006ff */
[----:B------:R-:W-:Y:S01]  /*2740*/  FADD.FTZ R29, R30, R29 ;  /* 0x0000001d1e1d7221 */ /* 0x000fe20000010000 */
[----:B------:R-:W-:Y:S01]  /*2750*/  SHF.L.U32 R33, R26, 0x10, RZ ;  /* 0x000000101a217819 */ /* 0x000fe200000006ff */
[--C-:B------:R-:W-:Y:S01]  /*2760*/  FFMA.FTZ R39, R44, R24, R25.reuse ;  /* 0x000000182c277223 */ /* 0x100fe20000010019 */
[----:B------:R-:W-:Y:S01]  /*2770*/  PRMT R25, R72, 0x7632, R25 ;  /* 0x0000763248197816 */ /* 0x000fe20000000019 */
[----:B------:R-:W-:Y:S01]  /*2780*/  FADD.FTZ R26, -R68, R27 ;  /* 0x0000001b441a7221 */ /* 0x000fe20000010100 */
        /* <DEDUP_REMOVED lines=24> */
.L_x_460:
[----:B------:R-:W-:Y:S01]  /*2910*/  FMUL.FTZ R26, R112, R91 ;  /* 0x0000005b701a7220 */ /* 0x000fe20000410000 */
[----:B------:R-:W-:Y:S01]  /*2920*/  FADD.FTZ R29, R24, R29 ;  /* 0x0000001d181d7221 */ /* 0x000fe20000010000 */
        /* <DEDUP_REMOVED lines=11> */
[----:B------:R-:W-:Y:S01]  /*29e0*/  FADD.FTZ R24, -R68, R29 ;  /* 0x0000001d44187221 */ /* 0x000fe20000010100 */
[----:B------:R-:W-:Y:S01]  /*29f0*/  FFMA.FTZ R112, R40, R112, R45 ;  /* 0x0000007028707223 */ /* 0x000fe2000001002d */
[----:B------:R-:W-:Y:S01]  /*2a00*/  FADD.FTZ R108, -R68, R27 ;  /* 0x0000001b446c7221 */ /* 0x000fe20000010100 */
[----:B------:R-:W-:Y:S01]  /*2a10*/  PRMT R37, R73, 0x7632, R37 ;  /* 0x0000763249257816 */ /* 0x000fe20000000025 */
        /* <DEDUP_REMOVED lines=23> */
.L_x_461:
[----:B------:R-:W-:Y:S01]  /*2b90*/  FMUL.FTZ R24, R71, R91 ;  /* 0x0000005b47187220 */ /* 0x000fe20000410000 */
[----:B------:R-:W-:Y:S01]  /*2ba0*/  FADD.FTZ R27, R25, R26 ;  /* 0x0000001a191b7221 */ /* 0x000fe20000010000 */
[----:B------:R-:W-:Y:S02]  /*2bb0*/  SHF.L.U32 R29, R73, 0x10, RZ ;  /* 0x00000010491d7819 */ /* 0x000fe400000006ff */
[----:B------:R-:W-:Y:S01]  /*2bc0*/  SHF.L.U32 R37, R37, 0x10, RZ ;  /* 0x0000001025257819 */ /* 0x000fe200000006ff */
[----:B------:R-:W-:Y:S01]  /*2bd0*/  FFMA.FTZ R25, R115, R24, R38 ;  /* 0x0000001873197223 */ /* 0x000fe20000010026 */
[----:B------:R-:W-:Y:S01]  /*2be0*/  FADD.FTZ R27, R27, R24 ;  /* 0x000000181b1b7221 */ /* 0x000fe20000010000 */
[----:B------:R-:W-:Y:S01]  /*2bf0*/  FADD.FTZ R24, -R68, R29 ;  /* 0x0000001d44187221 */ /* 0x000fe20000010100 */
[----:B------:R-:W-:Y:S01]  /*2c00*/  PRMT R109, R74, 0x7632, R109 ;  /* 0x000076324a6d7816 */ /* 0x000fe2000000006d */
[----:B------:R-:W-:Y:S01]  /*2c10*/  FADD.FTZ R104, -R68, R37 ;  /* 0x0000002544687221 */ /* 0x000fe20000010100 */
        /* <DEDUP_REMOVED lines=24> */
.L_x_462:
[----:B------:R-:W-:Y:S01]  /*2da0*/  FFMA.FTZ R28, R108, R24, R25 ;  /* 0x000000186c1c7223 */ /* 0x000fe20000010019 */
[----:B------:R-:W-:Y:S01]  /*2db0*/  FADD.FTZ R27, R24, R27 ;  /* 0x0000001b181b7221 */ /* 0x000fe20000010000 */
[C---:B------:R-:W-:Y:S01]  /*2dc0*/  PRMT R24, R75.reuse, 0x7632, R24 ;  /* 0x000076324b187816 */ /* 0x040fe20000000018 */
        /* <DEDUP_REMOVED lines=33> */
.L_x_463:
[----:B------:R-:W-:Y:S01]  /*2fe0*/  SHF.L.U32 R29, R77, 0x10, RZ ;  /* 0x000000104d1d7819 */ /* 0x000fe200000006ff */
[----:B------:R-:W-:Y:S01]  /*2ff0*/  FFMA.FTZ R28, R104, R24, R25 ;  /* 0x00000018681c7223 */ /* 0x000fe20000010019 */
[----:B------:R-:W-:Y:S01]  /*3000*/  SHF.L.U32 R33, R36, 0x10, RZ ;  /* 0x0000001024217819 */ /* 0x000fe200000006ff */
[----:B------:R-:W-:Y:S01]  /*3010*/  FADD.FTZ R27, R24, R27 ;  /* 0x0000001b181b7221 */ /* 0x000fe20000010000 */
[----:B------:R-:W-:Y:S01]  /*3020*/  FMUL.FTZ R26, R102, R91 ;  /* 0x0000005b661a7220 */ /* 0x000fe20000410000 */
[----:B------:R-:W-:Y:S01]  /*3030*/  FADD.FTZ R24, -R68, R29 ;  /* 0x0000001d44187221 */ /* 0x000fe20000010100 */
[----:B------:R-:W-:Y:S01]  /*3040*/  PRMT R97, R78, 0x7632, R97 ;  /* 0x000076324e617816 */ /* 0x000fe20000000061 */
[----:B------:R-:W-:Y:S01]  /*3050*/  FADD.FTZ R52, -R68, R33 ;  /* 0x0000002144347221 */ /* 0x000fe20000010100 */
[----:B------:R-:W-:Y:S01]  /*3060*/  FFMA.FTZ R25, R103, R26, R28 ;  /* 0x0000001a67197223 */ /* 0x000fe2000001001c */
[-C--:B------:R-:W-:Y:S01]  /*3070*/  FMUL.FTZ R55, R24, R95.reuse ;  /* 0x0000005f18377220 */ /* 0x080fe20000410000 */
[----:B------:R-:W-:Y:S01]  /*3080*/  FADD.FTZ R27, R27, R26 ;  /* 0x0000001a1b1b7221 */ /* 0x000fe20000010000 */
        /* <DEDUP_REMOVED lines=23> */
.L_x_464:
        /* <DEDUP_REMOVED lines=36> */
.L_x_465:
        /* <DEDUP_REMOVED lines=34> */
.L_x_466:
[--C-:B------:R-:W-:Y:S01]  /*3660*/  FADD.FTZ R33, R24, R27.reuse ;  /* 0x0000001b18217221 */ /* 0x100fe20000010000 */
[C---:B------:R-:W-:Y:S01]  /*3670*/  PRMT R27, R83.reuse, 0x7632, R27 ;  /* 0x00007632531b7816 */ /* 0x040fe2000000001b */
[----:B------:R-:W-:Y:S01]  /*3680*/  FFMA.FTZ R28, R48, R24, R25 ;  /* 0x00000018301c7223 */ /* 0x000fe20000010019 */
        /* <DEDUP_REMOVED lines=33> */
.L_x_467:
        /* <DEDUP_REMOVED lines=34> */
.L_x_468:
        /* <DEDUP_REMOVED lines=36> */
.L_x_469:
[----:B------:R-:W-:Y:S01]  /*3d00*/  FFMA.FTZ R30, R36, R27, R25 ;  /* 0x0000001b241e7223 */ /* 0x000fe20000010019 */
[----:B------:R-:W-:Y:S01]  /*3d10*/  FADD.FTZ R33, R27, R24 ;  /* 0x000000181b217221 */ /* 0x000fe20000010000 */
[----:B------:R-:W-:Y:S01]  /*3d20*/  FMUL.FTZ R28, R34, R91 ;  /* 0x0000005b221c7220 */ /* 0x000fe20000410000 */
[----:B------:R-:W-:Y:S02]  /*3d30*/  SHF.L.U32 R27, R56, 0x10, RZ ;  /* 0x00000010381b7819 */ /* 0x000fe400000006ff */
[----:B------:R-:W-:Y:S01]  /*3d40*/  SHF.L.U32 R29, R26, 0x10, RZ ;  /* 0x000000101a1d7819 */ /* 0x000fe200000006ff */
[----:B------:R-:W-:Y:S01]  /*3d50*/  FFMA.FTZ R25, R35, R28, R30 ;  /* 0x0000001c23197223 */ /* 0x000fe2000001001e */
[----:B------:R-:W-:Y:S01]  /*3d60*/  FADD.FTZ R24, R33, R28 ;  /* 0x0000001c21187221 */ /* 0x000fe20000010000 */
[C---:B------:R-:W-:Y:S01]  /*3d70*/  PRMT R33, R57.reuse, 0x7632, R33 ;  /* 0x0000763239217816 */ /* 0x040fe20000000021 */
[C---:B------:R-:W-:Y:S01]  /*3d80*/  FADD.FTZ R26, -R68.reuse, R27 ;  /* 0x0000001b441a7221 */ /* 0x040fe20000010100 */
[----:B------:R-:W-:Y:S01]  /*3d90*/  FADD.FTZ R28, -R68, R29 ;  /* 0x0000001d441c7221 */ /* 0x000fe20000010100 */
[----:B------:R-:W-:Y:S01]  /*3da0*/  SHF.L.U32 R30, R57, 0x10, RZ ;  /* 0x00000010391e7819 */ /* 0x000fe200000006ff */
[----:B------:R-:W-:Y:S01]  /*3db0*/  FMUL.FTZ R27, R37, R94 ;  /* 0x0000005e251b7220 */ /* 0x000fe20000410000 */
        /* <DEDUP_REMOVED lines=22> */
.L_x_470:
[----:B------:R-:W-:Y:S01]  /*3f20*/  FFMA.FTZ R114, R32, R27, R25 ;  /* 0x0000001b20727223 */ /* 0x000fe20000010019 */
[----:B------:R-:W-:Y:S01]  /*3f30*/  FMUL.FTZ R26, R30, R91 ;  /* 0x0000005b1e1a7220 */ /* 0x000fe20000410000 */
[--C-:B------:R-:W-:Y:S01]  /*3f40*/  FADD.FTZ R27, R27, R24.reuse ;  /* 0x000000181b1b7221 */ /* 0x100fe20000010000 */
[C---:B------:R-:W-:Y:S01]  /*3f50*/  PRMT R24, R58.reuse, 0x7632, R24 ;  /* 0x000076323a187816 */ /* 0x040fe20000000018 */
[----:B------:R-:W-:Y:S01]  /*3f60*/  FMUL.FTZ R116, R33, R94 ;  /* 0x0000005e21747220 */ /* 0x000fe20000410000 */
[----:B------:R-:W-:Y:S01]  /*3f70*/  FFMA.FTZ R25, R29, R26, R114 ;  /* 0x0000001a1d197223 */ /* 0x000fe20000010072 */
[----:B------:R-:W-:Y:S01]  /*3f80*/  SHF.L.U32 R117, R58, 0x10, RZ ;  /* 0x000000103a757819 */ /* 0x000fe200000006ff */
[----:B------:R-:W-:Y:S01]  /*3f90*/  FADD.FTZ R27, R27, R26 ;  /* 0x0000001a1b1b7221 */ /* 0x000fe20000010000 */
[----:B------:R-:W-:Y:S01]  /*3fa0*/  SHF.L.U32 R119, R24, 0x10, RZ ;  /* 0x0000001018777819 */ /* 0x000fe200000006ff */
[----:B------:R-:W-:Y:S01]  /*3fb0*/  FFMA.FTZ R114, R28, R116, R25 ;  /* 0x000000741c727223 */ /* 0x000fe20000010019 */
[C---:B------:R-:W-:Y:S01]  /*3fc0*/  SHF.L.U32 R26, R59.reuse, 0x10, RZ ;  /* 0x000000103b1a7819 */ /* 0x040fe200000006ff */
[----:B------:R-:W-:Y:S01]  /*3fd0*/  FADD.FTZ R116, R116, R27 ;  /* 0x0000001b74747221 */ /* 0x000fe20000010000 */
[C---:B------:R-:W-:Y:S01]  /*3fe0*/  FADD.FTZ R24, -R68.reuse, R117 ;  /* 0x0000007544187221 */ /* 0x040fe20000010100 */
[----:B------:R-:W-:Y:S01]  /*3ff0*/  PRMT R27, R59, 0x7632, R27 ;  /* 0x000076323b1b7816 */ /* 0x000fe2000000001b */
[----:B------:R-:W-:-:S02]  /*4000*/  FADD.FTZ R118, -R68, R119 ;  /* 0x0000007744767221 */ /* 0x000fc40000010100 */
[-C--:B------:R-:W-:Y:S01]  /*4010*/  FMUL.FTZ R25, R24, R95.reuse ;  /* 0x0000005f18197220 */ /* 0x080fe20000410000 */
        /* <DEDUP_REMOVED lines=16> */
[----:B-1----:R-:W-:Y:S01]  /*4120*/  FADD.FTZ R119, -R124, 1 ;  /* 0x3f8000007c777421 */ /* 0x002fe20000010100 */
[----:B------:R-:W-:Y:S02]  /*4130*/  FMUL.FTZ R27, R27, R124 ;  /* 0x0000007c1b1b7220 */ /* 0x000fe40000410000 */
[----:B------:R-:W-:Y:S01]  /*4140*/  FMUL.FTZ R26, R26, R121 ;  /* 0x000000791a1a7220 */ /* 0x000fe20000410000 */
[----:B------:R-:W-:-:S04]  /*4150*/  FFMA.FTZ R118, R118, R119, 1 ;  /* 0x3f80000076767423 */ /* 0x000fc80000010077 */
[----:B------:R-:W-:-:S07]  /*4160*/  FMUL.FTZ R27, R27, R118 ;  /* 0x000000761b1b7220 */ /* 0x000fce0000410000 */
.L_x_471:
[----:B------:R-:W-:Y:S01]  /*4170*/  FMUL.FTZ R119, R26, R91 ;  /* 0x0000005b1a777220 */ /* 0x000fe20000410000 */
[----:B------:R-:W-:Y:S01]  /*4180*/  FADD.FTZ R117, R70, R71 ;  /* 0x0000004746757221 */ /* 0x000fe20000010000 */
[----:B------:R-:W-:Y:S01]  /*4190*/  PRMT R70, R60, 0x7632, R70 ;  /* 0x000076323c467816 */ /* 0x000fe20000000046 */
[----:B------:R-:W-:Y:S01]  /*41a0*/  FFMA.FTZ R112, R115, R71, R112 ;  /* 0x0000004773707223 */ /* 0x000fe20000010070 */
[----:B------:R-:W-:Y:S01]  /*41b0*/  FFMA.FTZ R71, R25, R119, R114 ;  /* 0x0000007719477223 */ /* 0x000fe20000010072 */
[----:B------:R-:W-:Y:S01]  /*41c0*/  FMUL.FTZ R114, R27, R94 ;  /* 0x0000005e1b727220 */ /* 0x000fe20000410000 */
        /* <DEDUP_REMOVED lines=31> */
.L_x_472:
[----:B------:R-:W-:-:S04]  /*43c0*/  FMUL.FTZ R114, R118, R91 ;  /* 0x0000005b76727220 */ /* 0x000fc80000410000 */
[----:B------:R-:W-:Y:S01]  /*43d0*/  FFMA.FTZ R115, R121, R114, R70 ;  /* 0x0000007279737223 */ /* 0x000fe20000010046 */
[----:B------:R-:W-:Y:S01]  /*43e0*/  FADD.FTZ R114, R71, R114 ;  /* 0x0000007247727221 */ /* 0x000fe20000010000 */
[----:B------:R-:W-:-:S04]  /*43f0*/  FMUL.FTZ R71, R119, R94 ;  /* 0x0000005e77477220 */ /* 0x000fc80000410000 */
[----:B------:R-:W-:Y:S01]  /*4400*/  FFMA.FTZ R70, R116, R71, R115 ;  /* 0x0000004774467223 */ /* 0x000fe20000010073 */
[--C-:B------:R-:W-:Y:S01]  /*4410*/  FADD.FTZ R71, R71, R114.reuse ;  /* 0x0000007247477221 */ /* 0x100fe20000010000 */
[C---:B------:R-:W-:Y:S02]  /*4420*/  PRMT R114, R62.reuse, 0x7632, R114 ;  /* 0x000076323e727816 */ /* 0x040fe40000000072 */
[----:B------:R-:W-:Y:S02]  /*4430*/  SHF.L.U32 R115, R62, 0x10, RZ ;  /* 0x000000103e737819 */ /* 0x000fe400000006ff */
[----:B------:R-:W-:-:S03]  /*4440*/  SHF.L.U32 R123, R114, 0x10, RZ ;  /* 0x00000010727b7819 */ /* 0x000fc600000006ff */
[C-C-:B------:R-:W-:Y:S01]  /*4450*/  FADD.FTZ R114, -R68.reuse, R115.reuse ;  /* 0x0000007344727221 */ /* 0x140fe20000010100 */
[----:B------:R-:W-:Y:S01]  /*4460*/  PRMT R115, R63, 0x7632, R115 ;  /* 0x000076323f737816 */ /* 0x000fe20000000073 */
[----:B------:R-:W-:Y:S02]  /*4470*/  FADD.FTZ R120, -R68, R123 ;  /* 0x0000007b44787221 */ /* 0x000fe40000010100 */
[-C--:B------:R-:W-:Y:S01]  /*4480*/  FMUL.FTZ R123, R114, R95.reuse ;  /* 0x0000005f727b7220 */ /* 0x080fe20000410000 */
        /* <DEDUP_REMOVED lines=22> */
.L_x_473:
[----:B------:R-:W-:Y:S01]  /*45f0*/  FMUL.FTZ R122, R114, R91 ;  /* 0x0000005b727a7220 */ /* 0x000fe20000410000 */
[----:B------:R-:W-:Y:S01]  /*4600*/  ISETP.GE.AND P0, PT, R15, R8, PT ;  /* 0x000000080f00720c */ /* 0x000fe20003f06270 */
[----:B------:R-:W-:Y:S01]  /*4610*/  FFMA.FTZ R113, R108, R111, R113 ;  /* 0x0000006f6c717223 */ /* 0x000fe20000010071 */
[----:B------:R-:W-:Y:S01]  /*4620*/  FADD.FTZ R110, R110, R111 ;  /* 0x0000006f6e6e7221 */ /* 0x000fe20000010000 */
[----:B------:R-:W-:Y:S01]  /*4630*/  FFMA.FTZ R125, R123, R122, R70 ;  /* 0x0000007a7b7d7223 */ /* 0x000fe20000010046 */
[----:B------:R-:W-:Y:S01]  /*4640*/  FADD.FTZ R122, R71, R122 ;  /* 0x0000007a477a7221 */ /* 0x000fe20000010000 */
[----:B------:R-:W-:Y:S01]  /*4650*/  FMUL.FTZ R71, R115, R94 ;  /* 0x0000005e73477220 */ /* 0x000fe20000410000 */
[----:B------:R-:W-:Y:S01]  /*4660*/  FFMA.FTZ R112, R107, R106, R112 ;  /* 0x0000006a6b707223 */ /* 0x000fe20000010070 */
[----:B------:R-:W-:Y:S01]  /*4670*/  FADD.FTZ R117, R117, R106 ;  /* 0x0000006a75757221 */ /* 0x000fe20000010000 */
[----:B------:R-:W-:Y:S01]  /*4680*/  FFMA.FTZ R113, R104, R109, R113 ;  /* 0x0000006d68717223 */ /* 0x000fe20000010071 */
[----:B------:R-:W-:Y:S01]  /*4690*/  FFMA.FTZ R70, R120, R71, R125 ;  /* 0x0000004778467223 */ /* 0x000fe2000001007d */
[----:B------:R-:W-:Y:S01]  /*46a0*/  FADD.FTZ R71, R71, R122 ;  /* 0x0000007a47477221 */ /* 0x000fe20000010000 */
[----:B------:R-:W-:Y:S01]  /*46b0*/  FADD.FTZ R110, R110, R109 ;  /* 0x0000006d6e6e7221 */ /* 0x000fe20000010000 */
[----:B------:R-:W-:Y:S01]  /*46c0*/  FFMA.FTZ R112, R103, R102, R112 ;  /* 0x0000006667707223 */ /* 0x000fe20000010070 */
[----:B------:R-:W-:Y:S01]  /*46d0*/  FADD.FTZ R117, R117, R102 ;  /* 0x0000006675757221 */ /* 0x000fe20000010000 */
[----:B------:R-:W0:Y:S01]  /*46e0*/  SHFL.DOWN PT, R125, R70, 0x1, R8 ;  /* 0x08200000467d7989 */ /* 0x000e2200000e0008 */
[----:B------:R-:W-:Y:S01]  /*46f0*/  FFMA.FTZ R113, R96, R105, R113 ;  /* 0x0000006960717223 */ /* 0x000fe20000010071 */
[----:B------:R-:W-:Y:S01]  /*4700*/  FADD.FTZ R110, R110, R105 ;  /* 0x000000696e6e7221 */ /* 0x000fe20000010000 */
[----:B------:R-:W-:Y:S01]  /*4710*/  FFMA.FTZ R112, R55, R54, R112 ;  /* 0x0000003637707223 */ /* 0x000fe20000010070 */
[----:B------:R-:W1:Y:S01]  /*4720*/  SHFL.DOWN PT, R122, R71, 0x1, R8 ;  /* 0x08200000477a7989 */ /* 0x000e6200000e0008 */
[----:B------:R-:W-:Y:S01]  /*4730*/  FADD.FTZ R117, R117, R54 ;  /* 0x0000003675757221 */ /* 0x000fe20000010000 */
[----:B------:R-:W-:Y:S01]  /*4740*/  FFMA.FTZ R113, R52, R97, R113 ;  /* 0x0000006134717223 */ /* 0x000fe20000010071 */
[----:B------:R-:W-:Y:S01]  /*4750*/  FADD.FTZ R110, R110, R97 ;  /* 0x000000616e6e7221 */ /* 0x000fe20000010000 */
[----:B------:R-:W-:Y:S01]  /*4760*/  FFMA.FTZ R112, R51, R50, R112 ;  /* 0x0000003233707223 */ /* 0x000fe20000010070 */
[----:B------:R-:W-:Y:S01]  /*4770*/  FADD.FTZ R117, R117, R50 ;  /* 0x0000003275757221 */ /* 0x000fe20000010000 */
[----:B------:R-:W-:Y:S01]  /*4780*/  FFMA.FTZ R113, R48, R53, R113 ;  /* 0x0000003530717223 */ /* 0x000fe20000010071 */
[----:B------:R-:W-:Y:S01]  /*4790*/  FADD.FTZ R110, R110, R53 ;  /* 0x000000356e6e7221 */ /* 0x000fe20000010000 */
[----:B------:R-:W2:Y:S01]  /*47a0*/  S2UR UR11, SR_CgaCtaId ;  /* 0x00000000000b79c3 */ /* 0x000ea20000008800 */
[----:B------:R-:W-:Y:S01]  /*47b0*/  FFMA.FTZ R112, R47, R46, R112 ;  /* 0x0000002e2f707223 */ /* 0x000fe20000010070 */
[----:B------:R-:W-:Y:S01]  /*47c0*/  FADD.FTZ R117, R117, R46 ;  /* 0x0000002e75757221 */ /* 0x000fe20000010000 */
        /* <DEDUP_REMOVED lines=9> */
[----:B0-----:R-:W-:Y:S01]  /*4860*/  @!P0 FADD.FTZ R70, R70, R125 ;  /* 0x0000007d46468221 */ /* 0x001fe20000010000 */
[----:B------:R-:W-:Y:S01]  /*4870*/  FADD.FTZ R110, R110, R41 ;  /* 0x000000296e6e7221 */ /* 0x000fe20000010000 */
[----:B------:R-:W-:Y:S01]  /*4880*/  FFMA.FTZ R112, R35, R34, R112 ;  /* 0x0000002223707223 */ /* 0x000fe20000010070 */
[----:B------:R-:W-:Y:S01]  /*4890*/  FADD.FTZ R117, R117, R34 ;  /* 0x0000002275757221 */ /* 0x000fe20000010000 */
[----:B-1----:R-:W-:Y:S01]  /*48a0*/  @!P0 FADD.FTZ R71, R71, R122 ;  /* 0x0000007a47478221 */ /* 0x002fe20000010000 */
[----:B------:R-:W-:Y:S01]  /*48b0*/  IADD3 R122, R15, 0x2, RZ ;  /* 0x000000020f7a7810 */ /* 0x000fe20007ffe0ff */
[----:B------:R-:W0:Y:S01]  /*48c0*/  SHFL.DOWN PT, R125, R70, 0x2, R8 ;  /* 0x08400000467d7989 */ /* 0x000e2200000e0008 */
[----:B------:R-:W-:Y:S01]  /*48d0*/  FFMA.FTZ R113, R32, R37, R113 ;  /* 0x0000002520717223 */ /* 0x000fe20000010071 */
[----:B------:R-:W-:Y:S01]  /*48e0*/  FADD.FTZ R110, R110, R37 ;  /* 0x000000256e6e7221 */ /* 0x000fe20000010000 */
[----:B------:R-:W-:Y:S01]  /*48f0*/  ISETP.GT.AND P0, PT, R122, R8, PT ;  /* 0x000000087a00720c */ /* 0x000fe20003f04270 */
[----:B------:R-:W-:Y:S01]  /*4900*/  FFMA.FTZ R112, R29, R30, R112 ;  /* 0x0000001e1d707223 */ /* 0x000fe20000010070 */
[----:B------:R-:W1:Y:S01]  /*4910*/  SHFL.DOWN PT, R122, R71, 0x2, R8 ;  /* 0x08400000477a7989 */ /* 0x000e6200000e0008 */
[----:B------:R-:W-:Y:S01]  /*4920*/  FADD.FTZ R117, R117, R30 ;  /* 0x0000001e75757221 */ /* 0x000fe20000010000 */
[----:B------:R-:W-:Y:S01]  /*4930*/  FFMA.FTZ R113, R28, R33, R113 ;  /* 0x000000211c717223 */ /* 0x000fe20000010071 */
        /* <DEDUP_REMOVED lines=16> */
[----:B0-----:R-:W-:Y:S01]  /*4a40*/  @!P0 FADD.FTZ R70, R70, R125 ;  /* 0x0000007d46468221 */ /* 0x001fe20000010000 */
[----:B------:R-:W-:Y:S01]  /*4a50*/  LEA R97, R2, UR5, 0x4 ;  /* 0x0000000502617c11 */ /* 0x000fe2000f8e20ff */
[----:B------:R-:W0:Y:S01]  /*4a60*/  LDC.64 R102, c[0x0][0x268] ;  /* 0x00009a00ff667b82 */ /* 0x000e220000000a00 */
[----:B------:R-:W-:Y:S01]  /*4a70*/  BSSY B0, `(.L_x_474) ;  /* 0x000003b000007945 */ /* 0x000fe20003800000 */
[----:B------:R-:W-:-:S02]  /*4a80*/  IMAD R96, R31, 0x31, R2 ;  /* 0x000000311f607824 */ /* 0x000fc400078e0202 */
[----:B-1----:R-:W-:Y:S01]  /*4a90*/  @!P0 FADD.FTZ R71, R71, R122 ;  /* 0x0000007a47478221 */ /* 0x002fe20000010000 */
[----:B------:R-:W-:Y:S01]  /*4aa0*/  IADD3 R122, R15, 0x4, RZ ;  /* 0x000000040f7a7810 */ /* 0x000fe20007ffe0ff */
[----:B------:R-:W1:Y:S03]  /*4ab0*/  SHFL.DOWN PT, R125, R70, 0x4, R8 ;  /* 0x08800000467d7989 */ /* 0x000e6600000e0008 */
[----:B------:R-:W-:Y:S01]  /*4ac0*/  ISETP.GT.AND P0, PT, R122, R8, PT ;  /* 0x000000087a00720c */ /* 0x000fe20003f04270 */
[----:B------:R-:W-:Y:S04]  /*4ad0*/  STS.128 [R97], R24 ;  /* 0x0000001861007388 */ /* 0x000fe80000000c00 */
[----:B------:R-:W2:Y:S08]  /*4ae0*/  SHFL.DOWN PT, R122, R71, 0x4, R8 ;  /* 0x08800000477a7989 */ /* 0x000eb000000e0008 */
[----:B-1----:R-:W-:-:S05]  /*4af0*/  @!P0 FADD.FTZ R70, R70, R125 ;  /* 0x0000007d46468221 */ /* 0x002fca0000010000 */
[----:B------:R-:W1:Y:S01]  /*4b00*/  SHFL.DOWN PT, R125, R70, 0x8, R8 ;  /* 0x09000000467d7989 */ /* 0x000e6200000e0008 */
[----:B--2---:R-:W-:Y:S01]  /*4b10*/  @!P0 FADD.FTZ R71, R71, R122 ;  /* 0x0000007a47478221 */ /* 0x004fe20000010000 */
[----:B------:R-:W-:-:S04]  /*4b20*/  IADD3 R122, R15, 0x8, RZ ;  /* 0x000000080f7a7810 */ /* 0x000fc80007ffe0ff */
[----:B------:R-:W-:Y:S02]  /*4b30*/  ISETP.GT.AND P0, PT, R122, R8, PT ;  /* 0x000000087a00720c */ /* 0x000fe40003f04270 */
[----:B------:R-:W2:Y:S11]  /*4b40*/  SHFL.DOWN PT, R122, R71, 0x8, R8 ;  /* 0x09000000477a7989 */ /* 0x000eb600000e0008 */
[----:B-1----:R-:W-:-:S05]  /*4b50*/  @!P0 FADD.FTZ R70, R70, R125 ;  /* 0x0000007d46468221 */ /* 0x002fca0000010000 */
[----:B------:R-:W1:Y:S01]  /*4b60*/  SHFL.DOWN PT, R125, R70, 0x10, R8 ;  /* 0x0a000000467d7989 */ /* 0x000e6200000e0008 */
[----:B--2---:R-:W-:Y:S01]  /*4b70*/  @!P0 FADD.FTZ R71, R71, R122 ;  /* 0x0000007a47478221 */ /* 0x004fe20000010000 */
[----:B------:R-:W-:-:S04]  /*4b80*/  IADD3 R122, R15, 0x10, RZ ;  /* 0x000000100f7a7810 */ /* 0x000fc80007ffe0ff */
[----:B------:R-:W-:Y:S02]  /*4b90*/  ISETP.GT.AND P0, PT, R122, R8, PT ;  /* 0x000000087a00720c */ /* 0x000fe40003f04270 */
[----:B------:R-:W2:Y:S11]  /*4ba0*/  SHFL.DOWN PT, R122, R71, 0x10, R8 ;  /* 0x0a000000477a7989 */ /* 0x000eb600000e0008 */
[----:B-1----:R-:W-:Y:S01]  /*4bb0*/  @!P0 FADD.FTZ R70, R70, R125 ;  /* 0x0000007d46468221 */ /* 0x002fe20000010000 */
        /* <DEDUP_REMOVED lines=38> */
.L_x_475:
[----:B------:R-:W-:Y:S05]  /*4e20*/  BSYNC B0 ;  /* 0x0000000000007941 */ /* 0x000fea0003800000 */
.L_x_474:
        /* <DEDUP_REMOVED lines=41> */
.L_x_477:
[----:B------:R-:W-:Y:S05]  /*50c0*/  BSYNC B0 ;  /* 0x0000000000007941 */ /* 0x000fea0003800000 */
.L_x_476:
        /* <DEDUP_REMOVED lines=16> */
.L_x_479:
[----:B------:R-:W-:Y:S05]  /*51d0*/  BSYNC B0 ;  /* 0x0000000000007941 */ /* 0x000fea0003800000 */
.L_x_478:
        /* <DEDUP_REMOVED lines=63> */
.L_x_482:
[----:B-1----:R-:W2:Y:S04]  /*55d0*/  LDG.E.STRONG.GPU R102, desc[UR8][R24.64] ;  /* 0x0000000818667981 */ /* 0x002ea8000c1ef900 */
[----:B--2---:R-:W-:Y:S01]  /*55e0*/  CCTL.IVALL ;  /* 0x00000000ff00798f */ /* 0x004fe20002000000 */
[----:B------:R-:W-:Y:S05]  /*55f0*/  YIELD ;  /* 0x0000000000007946 */ /* 0x000fea0003800000 */
[----:B------:R-:W-:-:S13]  /*5600*/  ISETP.NE.AND P6, PT, R102, R109, PT ;  /* 0x0000006d6600720c */ /* 0x000fda0003fc5270 */
[----:B------:R-:W-:Y:S05]  /*5610*/  @P6 BRA `(.L_x_482) ;  /* 0xfffffffc00ec6947 */ /* 0x000fea000383ffff */
.L_x_481:
        /* <DEDUP_REMOVED lines=22> */
.L_x_486:
        /* <DEDUP_REMOVED lines=115> */
.L_x_485:
        /* <DEDUP_REMOVED lines=63> */
.L_x_487:
[----:B------:R-:W-:-:S04]  /*62a0*/  LOP3.LUT P6, RZ, R23, 0x1, RZ, 0xc0, !PT ;  /* 0x0000000117ff7812 */ /* 0x000fc800078cc0ff */
[----:B------:R-:W-:-:S13]  /*62b0*/  ISETP.NE.OR P6, PT, R102, RZ, P6 ;  /* 0x000000ff6600720c */ /* 0x000fda00037c5670 */
[----:B------:R-:W-:Y:S05]  /*62c0*/  @!P6 BRA `(.L_x_483) ;  /* 0x00000000007ce947 */ /* 0x000fea0003800000 */
.L_x_484:
        /* <DEDUP_REMOVED lines=31> */
.L_x_483:
        /* <DEDUP_REMOVED lines=10> */
.L_x_489:
[----:B------:R-:W-:Y:S05]  /*6560*/  BSYNC B0 ;  /* 0x0000000000007941 */ /* 0x000fea0003800000 */
.L_x_488:
        /* <DEDUP_REMOVED lines=17> */
.L_x_480:
[----:B------:R-:W0:Y:S01]  /*6680*/  S2UR UR6, SR_CgaCtaId ;  /* 0x00000000000679c3 */ /* 0x000e220000008800 */
[----:B------:R-:W-:Y:S01]  /*6690*/  UMOV UR5, 0x400 ;  /* 0x0000040000057882 */ /* 0x000fe20000000000 */
[----:B------:R-:W-:Y:S01]  /*66a0*/  ISETP.NE.AND P6, PT, RZ, UR10, PT ;  /* 0x0000000aff007c0c */ /* 0x000fe2000bfc5270 */
[----:B-1----:R-:W-:Y:S01]  /*66b0*/  IMAD.WIDE.U32 R102, R2, 0x5397829d, RZ ;  /* 0x5397829d02667825 */ /* 0x002fe200078e00ff */
[----:B------:R-:W-:Y:S02]  /*66c0*/  SHF.L.U32 R107, R64, 0x10, RZ ;  /* 0x00000010406b7819 */ /* 0x000fe400000006ff */
[----:B------:R-:W-:Y:S02]  /*66d0*/  SHF.L.U32 R31, R31, 0x10, RZ ;  /* 0x000000101f1f7819 */ /* 0x000fe400000006ff */
[----:B------:R-:W1:Y:S01]  /*66e0*/  LDC R104, c[0x0][0x2ac] ;  /* 0x0000ab00ff687b82 */ /* 0x000e620000000800 */
[----:B------:R-:W-:Y:S02]  /*66f0*/  SHF.R.U32.HI R103, RZ, 0x4, R103 ;  /* 0x00000004ff677819 */ /* 0x000fe40000011667 */
[----:B------:R-:W-:Y:S01]  /*6700*/  SHF.L.U32 R97, R97, 0x10, RZ ;  /* 0x0000001061617819 */ /* 0x000fe200000006ff */
[----:B0-----:R-:W-:-:S09]  /*6710*/  ULEA UR5, UR6, UR5, 0x18 ;  /* 0x0000000506057291 */ /* 0x001fd2000f8ec03f */
[----:B------:R0:W-:Y:S01]  /*6720*/  @!P0 STS.64 [UR5+0x80], R70 ;  /* 0x00008046ff008988 */ /* 0x0001e20008000a05 */
[----:B------:R-:W-:Y:S01]  /*6730*/  BAR.SYNC.DEFER_BLOCKING 0x0 ;  /* 0x0000000000007b1d */ /* 0x000fe20000010000 */
[----:B0-----:R-:W-:Y:S01]  /*6740*/  SHF.L.U32 R71, R30, 0x10, RZ ;  /* 0x000000101e477819 */ /* 0x001fe200000006ff */
[----:B------:R-:W-:Y:S01]  /*6750*/  FADD.FTZ R30, -R68, R107 ;  /* 0x0000006b441e7221 */ /* 0x000fe20000010100 */
[----:B------:R-:W-:Y:S02]  /*6760*/  SHF.L.U32 R70, R65, 0x10, RZ ;  /* 0x0000001041467819 */ /* 0x000fe400000006ff */
[----:B------:R-:W-:Y:S01]  /*6770*/  SHF.L.U32 R65, R66, 0x10, RZ ;  /* 0x0000001042417819 */ /* 0x000fe200000006ff */
[----:B------:R-:W-:Y:S01]  /*6780*/  FMUL.FTZ R107, R30, R95 ;  /* 0x0000005f1e6b7220 */ /* 0x000fe20000410000 */
[----:B------:R-:W0:Y:S01]  /*6790*/  LDS.64 R24, [UR5+0x80] ;  /* 0x00008005ff187984 */ /* 0x000e220008000a00 */
[----:B------:R-:W-:Y:S02]  /*67a0*/  ULDC UR5, c[0x0][0x2bc] ;  /* 0x0000af0000057ab9 */ /* 0x000fe40000000800 */
[----:B0-----:R-:W-:Y:S01]  /*67b0*/  FMUL.FTZ R64, R24, UR5 ;  /* 0x0000000518407c20 */ /* 0x001fe20008410000 */
[----:B------:R-:W-:Y:S01]  /*67c0*/  FADD.FTZ R24, -R68, R31 ;  /* 0x0000001f44187221 */ /* 0x000fe20000010100 */
[----:B------:R-:W-:-:S03]  /*67d0*/  FMUL.FTZ R105, R25, UR5 ;  /* 0x0000000519697c20 */ /* 0x000fc60008410000 */
[----:B------:R-:W-:Y:S01]  /*67e0*/  FMUL.FTZ R66, R24, R95 ;  /* 0x0000005f18427220 */ /* 0x000fe20000410000 */
        /* <DEDUP_REMOVED lines=19> */
.L_x_490:
[----:B------:R-:W-:Y:S01]  /*6920*/  LOP3.LUT P0, RZ, R23, 0x80, RZ, 0xc0, !PT ;  /* 0x0000008017ff7812 */ /* 0x000fe2000780c0ff */
        /* <DEDUP_REMOVED lines=13> */
[----:B------:R-:W-:Y:S01]  /*6a00*/  FMUL.FTZ R25, R70, R95 ;  /* 0x0000005f46197220 */ /* 0x000fe20000410000 */
[----:B------:R-:W-:-:S04]  /*6a10*/  LEA R30, P0, R24, UR12, 0x1 ;  /* 0x0000000c181e7c11 */ /* 0x000fc8000f8008ff */
[----:B------:R-:W-:Y:S01]  /*6a20*/  LEA.HI.X R31, R24, UR13, R31, 0x1, P0 ;  /* 0x0000000d181f7c11 */ /* 0x000fe200080f0c1f */
[----:B------:R-:W-:-:S04]  /*6a30*/  FFMA.FTZ R24, R71, R94, -R66 ;  /* 0x0000005e47187223 */ /* 0x000fc80000010842 */
[----:B------:R-:W-:-:S05]  /*6a40*/  FMUL.FTZ R24, R24, R95 ;  /* 0x0000005f18187220 */ /* 0x000fca0000410000 */
[----:B------:R-:W-:-:S05]  /*6a50*/  F2FP.BF16.F32.PACK_AB R25, R24, R25 ;  /* 0x000000191819723e */ /* 0x000fca00000010ff */
[----:B------:R0:W-:Y:S02]  /*6a60*/  STG.E desc[UR8][R30.64], R25 ;  /* 0x000000191e007986 */ /* 0x0001e4000c101908 */
.L_x_492:
[----:B------:R-:W-:Y:S05]  /*6a70*/  BSYNC B0 ;  /* 0x0000000000007941 */ /* 0x000fea0003800000 */
.L_x_491:
        /* <DEDUP_REMOVED lines=28> */
.L_x_493:
        /* <DEDUP_REMOVED lines=14> */
[----:B------:R-:W-:Y:S02]  /*6d20*/  FFMA.FTZ R24, R64, R102, R105 ;  /* 0x0000006640187223 */ /* 0x000fe40000010069 */
[----:B------:R-:W-:Y:S02]  /*6d30*/  FMUL.FTZ R25, R66, R95 ;  /* 0x0000005f42197220 */ /* 0x000fe40000410000 */
[----:B------:R-:W-:-:S04]  /*6d40*/  FFMA.FTZ R24, R67, R94, -R24 ;  /* 0x0000005e43187223 */ /* 0x000fc80000010818 */
[----:B------:R-:W-:-:S05]  /*6d50*/  FMUL.FTZ R24, R24, R95 ;  /* 0x0000005f18187220 */ /* 0x000fca0000410000 */
[----:B------:R-:W-:-:S05]  /*6d60*/  F2FP.BF16.F32.PACK_AB R25, R24, R25 ;  /* 0x000000191819723e */ /* 0x000fca00000010ff */
[----:B------:R0:W-:Y:S02]  /*6d70*/  STG.E desc[UR8][R30.64], R25 ;  /* 0x000000191e007986 */ /* 0x0001e4000c101908 */
.L_x_495:
[----:B------:R-:W-:Y:S05]  /*6d80*/  BSYNC B0 ;  /* 0x0000000000007941 */ /* 0x000fea0003800000 */
.L_x_494:
[C---:B0-----:R-:W-:Y:S01]  /*6d90*/  FADD.FTZ R30, -R68.reuse, R69 ;  /* 0x00000045441e7221 */ /* 0x041fe20000010100 */
        /* <DEDUP_REMOVED lines=26> */
.L_x_496:
        /* <DEDUP_REMOVED lines=20> */
.L_x_498:
[----:B------:R-:W-:Y:S05]  /*7080*/  BSYNC B0 ;  /* 0x0000000000007941 */ /* 0x000fea0003800000 */
.L_x_497:
        /* <DEDUP_REMOVED lines=27> */
.L_x_499:
        /* <DEDUP_REMOVED lines=23> */
.L_x_501:
[----:B------:R-:W-:Y:S05]  /*73b0*/  BSYNC B0 ;  /* 0x0000000000007941 */ /* 0x000fea0003800000 */
.L_x_500:
        /* <DEDUP_REMOVED lines=28> */
.L_x_502:
[----:B------:R-:W-:Y:S01]  /*7580*/  LOP3.LUT P0, RZ, R23, 0x20, RZ, 0xc0, !PT ;  /* 0x0000002017ff7812 */ /* 0x000fe2000780c0ff */
[----:B------:R-:W-:-:S12]  /*7590*/  BSSY B0, `(.L_x_503) ;  /* 0x0000015000007945 */ /* 0x000fd80003800000 */
[----:B------:R-:W-:Y:S05]  /*75a0*/  @!P0 BRA `(.L_x_504) ;  /* 0x00000000004c8947 */ /* 0x000fea0003800000 */
[----:B------:R-:W-:Y:S01]  /*75b0*/  SHF.R.S32.HI R31, RZ, 0x1f, R4 ;  /* 0x0000001fff1f7819 */ /* 0x000fe20000011404 */
        /* <DEDUP_REMOVED lines=18> */
.L_x_504:
[----:B------:R-:W-:Y:S05]  /*76e0*/  BSYNC B0 ;  /* 0x0000000000007941 */ /* 0x000fea0003800000 */
.L_x_503:
        /* <DEDUP_REMOVED lines=28> */
.L_x_505:
        /* <DEDUP_REMOVED lines=23> */
.L_x_507:
[----:B------:R-:W-:Y:S05]  /*7a20*/  BSYNC B0 ;  /* 0x0000000000007941 */ /* 0x000fea0003800000 */
.L_x_506:
        /* <DEDUP_REMOVED lines=28> */
.L_x_508:
        /* <DEDUP_REMOVED lines=23> */
.L_x_510:
[----:B------:R-:W-:Y:S05]  /*7d60*/  BSYNC B0 ;  /* 0x0000000000007941 */ /* 0x000fea0003800000 */
.L_x_509:
        /* <DEDUP_REMOVED lines=28> */
.L_x_511:
        /* <DEDUP_REMOVED lines=23> */
.L_x_513:
[----:B------:R-:W-:Y:S05]  /*80a0*/  BSYNC B0 ;  /* 0x0000000000007941 */ /* 0x000fea0003800000 */
.L_x_512:
        /* <DEDUP_REMOVED lines=28> */
.L_x_514:
        /* <DEDUP_REMOVED lines=23> */
.L_x_516:
[----:B------:R-:W-:Y:S05]  /*83e0*/  BSYNC B0 ;  /* 0x0000000000007941 */ /* 0x000fea0003800000 */
.L_x_515:
        /* <DEDUP_REMOVED lines=28> */
.L_x_517:
        /* <DEDUP_REMOVED lines=22> */
.L_x_519:
[----:B------:R-:W-:Y:S05]  /*8710*/  BSYNC B0 ;  /* 0x0000000000007941 */ /* 0x000fea0003800000 */
.L_x_518:
        /* <DEDUP_REMOVED lines=27> */
.L_x_520:
        /* <DEDUP_REMOVED lines=22> */
.L_x_522:
[----:B------:R-:W-:Y:S05]  /*8a30*/  BSYNC B0 ;  /* 0x0000000000007941 */ /* 0x000fea0003800000 */
.L_x_521:
[C---:B------:R-:W-:Y:S01]  /*8a40*/  FADD.FTZ R30, -R68.reuse, R87 ;  /* 0x00000057441e7221 */ /* 0x040fe20000010100 */
[----:B0-----:R-:W-:Y:S01]  /*8a50*/  FADD.FTZ R24, -R68, R43 ;  /* 0x0000002b44187221 */ /* 0x001fe20000010100 */
[----:B------:R-:W-:Y:S01]  /*8a60*/  IMAD R103, R104, UR7, R103 ;  /* 0x0000000768677c24 */ /* 0x000fe2000f8e0267 */
        /* <DEDUP_REMOVED lines=24> */
.L_x_523:
        /* <DEDUP_REMOVED lines=22> */
.L_x_525:
[----:B------:R-:W-:Y:S05]  /*8d50*/  BSYNC B0 ;  /* 0x0000000000007941 */ /* 0x000fea0003800000 */
.L_x_524:
[----:B------:R-:W-:Y:S01]  /*8d60*/  SHF.L.U32 R35, R35, 0x10, RZ ;  /* 0x0000001023237819 */ /* 0x000fe200000006ff */
[C---:B------:R-:W-:Y:S01]  /*8d70*/  FADD.FTZ R30, -R68.reuse, R43 ;  /* 0x0000002b441e7221 */ /* 0x040fe20000010100 */
[----:B------:R-:W-:Y:S01]  /*8d80*/  IADD3 R43, R103, 0x60, RZ ;  /* 0x00000060672b7810 */ /* 0x000fe20007ffe0ff */
[----:B------:R-:W-:Y:S01]  /*8d90*/  ULDC.64 UR12, c[0x0][0x290] ;  /* 0x0000a400000c7ab9 */ /* 0x000fe20000000a00 */
[----:B------:R-:W-:Y:S01]  /*8da0*/  SHF.L.U32 R36, R57, 0x10, RZ ;  /* 0x0000001039247819 */ /* 0x000fe200000006ff */
[----:B0-----:R-:W-:Y:S01]  /*8db0*/  FADD.FTZ R24, -R68, R35 ;  /* 0x0000002344187221 */ /* 0x001fe20000010100 */
[----:B------:R-:W-:Y:S01]  /*8dc0*/  SHF.L.U32 R37, R34, 0x10, RZ ;  /* 0x0000001022257819 */ /* 0x000fe200000006ff */
[-C--:B------:R-:W-:Y:S01]  /*8dd0*/  FMUL.FTZ R41, R30, R95.reuse ;  /* 0x0000005f1e297220 */ /* 0x080fe20000410000 */
[----:B------:R-:W-:Y:S01]  /*8de0*/  SHF.R.S32.HI R44, RZ, 0x1f, R43 ;  /* 0x0000001fff2c7819 */ /* 0x000fe2000001142b */
        /* <DEDUP_REMOVED lines=20> */
.L_x_526:
        /* <DEDUP_REMOVED lines=27> */
.L_x_528:
[----:B------:R-:W-:Y:S05]  /*90e0*/  BSYNC B0 ;  /* 0x0000000000007941 */ /* 0x000fea0003800000 */
.L_x_527:
[C---:B------:R-:W-:Y:S01]  /*90f0*/  FADD.FTZ R30, -R68.reuse, R35 ;  /* 0x00000023441e7221 */ /* 0x040fe20000010100 */
[----:B------:R-:W-:Y:S01]  /*9100*/  IADD3 R41, R103, 0x68, RZ ;  /* 0x0000006867297810 */ /* 0x000fe20007ffe0ff */
[----:B0-----:R-:W-:Y:S01]  /*9110*/  FADD.FTZ R24, -R68, R33 ;  /* 0x0000002144187221 */ /* 0x001fe20000010100 */
[----:B------:R-:W-:Y:S01]  /*9120*/  SHF.L.U32 R34, R59, 0x10, RZ ;  /* 0x000000103b227819 */ /* 0x000fe200000006ff */
[-C--:B------:R-:W-:Y:S01]  /*9130*/  FMUL.FTZ R39, R30, R95.reuse ;  /* 0x0000005f1e277220 */ /* 0x080fe20000410000 */
[----:B------:R-:W-:Y:S01]  /*9140*/  SHF.L.U32 R33, R32, 0x10, RZ ;  /* 0x0000001020217819 */ /* 0x000fe200000006ff */
        /* <DEDUP_REMOVED lines=21> */
.L_x_529:
        /* <DEDUP_REMOVED lines=27> */
.L_x_531:
[----:B------:R-:W-:Y:S05]  /*9450*/  BSYNC B0 ;  /* 0x0000000000007941 */ /* 0x000fea0003800000 */
.L_x_530:
        /* <DEDUP_REMOVED lines=27> */
.L_x_532:
        /* <DEDUP_REMOVED lines=29> */
.L_x_534:
[----:B------:R-:W-:Y:S05]  /*97e0*/  BSYNC B0 ;  /* 0x0000000000007941 */ /* 0x000fea0003800000 */
.L_x_533:
[----:B------:R-:W-:Y:S01]  /*97f0*/  IADD3 R103, R103, 0x78, RZ ;  /* 0x0000007867677810 */ /* 0x000fe20007ffe0ff */
[-C--:B------:R-:W-:Y:S01]  /*9800*/  FMUL.FTZ R33, R32, R95.reuse ;  /* 0x0000005f20217220 */ /* 0x080fe20000410000 */
[----:B------:R-:W-:Y:S01]  /*9810*/  SHF.L.U32 R28, R63, 0x10, RZ ;  /* 0x000000103f1c7819 */ /* 0x000fe200000006ff */
[----:B------:R-:W-:Y:S01]  /*9820*/  FMUL.FTZ R68, R68, R95 ;  /* 0x0000005f44447220 */ /* 0x000fe20000410000 */
[----:B0-----:R-:W-:Y:S02]  /*9830*/  SHF.L.U32 R27, R26, 0x10, RZ ;  /* 0x000000101a1b7819 */ /* 0x001fe400000006ff */
        /* <DEDUP_REMOVED lines=20> */
.L_x_535:
[----:B------:R-:W-:Y:S01]  /*9980*/  ISETP.GE.U32.AND P0, PT, R103, UR12, PT ;  /* 0x0000000c67007c0c */ /* 0x000fe2000bf06070 */
[----:B------:R-:W-:Y:S03]  /*9990*/  BSSY B0, `(.L_x_536) ;  /* 0x0000017000007945 */ /* 0x000fe60003800000 */
[----:B------:R-:W-:-:S04]  /*99a0*/  ISETP.GE.AND.EX P0, PT, R34, UR13, PT, P0 ;  /* 0x0000000d22007c0c */ /* 0x000fc8000bf06300 */
[----:B------:R-:W-:-:S13]  /*99b0*/  ISETP.LT.U32.AND P0, PT, R2, 0x188, !P0 ;  /* 0x000001880200780c */ /* 0x000fda0004701070 */
[----:B------:R-:W-:Y:S05]  /*99c0*/  @!P0 BRA `(.L_x_537) ;  /* 0x00000000004c8947 */ /* 0x000fea0003800000 */
[----:B------:R-:W-:Y:S01]  /*99d0*/  IADD3 R25, R3, 0x78, RZ ;  /* 0x0000007803197810 */ /* 0x000fe20007ffe0ff */
[----:B------:R-:W-:Y:S01]  /*99e0*/  ULDC.64 UR12, c[0x0][0x288] ;  /* 0x0000a200000c7ab9 */ /* 0x000fe20000000a00 */
[----:B------:R-:W-:Y:S01]  /*99f0*/  MOV R99, R101 ;  /* 0x0000006500637202 */ /* 0x000fe20000000f00 */
[C---:B------:R-:W-:Y:S01]  /*9a00*/  FFMA.FTZ R29, R64.reuse, R33, R105 ;  /* 0x00000021401d7223 */ /* 0x040fe20000010069 */
        /* <DEDUP_REMOVED lines=15> */
.L_x_537:
[----:B------:R-:W-:Y:S05]  /*9b00*/  BSYNC B0 ;  /* 0x0000000000007941 */ /* 0x000fea0003800000 */
.L_x_536:
[----:B------:R-:W-:Y:S02]  /*9b10*/  IADD3 R14, R13, R14, RZ ;  /* 0x0000000e0d0e7210 */ /* 0x000fe40007ffe0ff */
[----:B------:R-:W-:Y:S02]  /*9b20*/  IADD3 R12, R12, 0x1, RZ ;  /* 0x000000010c0c7810 */ /* 0x000fe40007ffe0ff */
[----:B------:R-:W-:-:S13]  /*9b30*/  ISETP.GE.AND P0, PT, R14, UR4, PT ;  /* 0x000000040e007c0c */ /* 0x000fda000bf06270 */
[----:B------:R-:W-:Y:S05]  /*9b40*/  @!P0 BRA `(.L_x_538) ;  /* 0xffffff6800e48947 */ /* 0x000fea000383ffff */
.L_x_455:
        /* <DEDUP_REMOVED lines=8> */
[C---:B--2---:R-:W-:Y:S02]  /*9bd0*/  SHF.L.U32 R3, R9.reuse, 0x1, RZ ;  /* 0x0000000109037819 */ /* 0x044fe400000006ff */
[----:B------:R-:W-:Y:S02]  /*9be0*/  IADD3 R7, R9, -0x1, RZ ;  /* 0xffffffff09077810 */ /* 0x000fe40007ffe0ff */
[----:B------:R-:W-:Y:S02]  /*9bf0*/  SEL R3, R3, RZ, P1 ;  /* 0x000000ff03037207 */ /* 0x000fe40000800000 */
[----:B------:R-:W-:-:S03]  /*9c00*/  ISETP.NE.OR P0, PT, R0, R7, P0 ;  /* 0x000000070000720c */ /* 0x000fc60000705670 */
[----:B---3--:R-:W-:Y:S01]  /*9c10*/  IMAD.WIDE.U32 R4, R3, 0x4, R4 ;  /* 0x0000000403047825 */ /* 0x008fe200078e0004 */
[----:B------:R-:W-:Y:S09]  /*9c20*/  @P2 BRA `(.L_x_540) ;  /* 0x0000000000242947 */ /* 0x000ff20003800000 */
        /* <DEDUP_REMOVED lines=9> */
.L_x_540:
[----:B------:R-:W-:Y:S05]  /*9cc0*/  BSYNC B0 ;  /* 0x0000000000007941 */ /* 0x000fea0003800000 */
.L_x_539:
[----:B------:R-:W-:Y:S05]  /*9cd0*/  @P0 EXIT ;  /* 0x000000000000094d */ /* 0x000fea0003800000 */
[----:B------:R-:W-:Y:S05]  /*9ce0*/  @P2 BRA `(.L_x_541) ;  /* 0x0000000000202947 */ /* 0x000fea0003800000 */
[----:B------:R-:W-:-:S05]  /*9cf0*/  IMAD R0, R6, R9, RZ ;  /* 0x0000000906007224 */ /* 0x000fca00078e02ff */
[----:B------:R-:W-:-:S13]  /*9d00*/  ISETP.NE.AND P0, PT, R0, -0x1, PT ;  /* 0xffffffff0000780c */ /* 0x000fda0003f05270 */
[----:B------:R-:W-:Y:S05]  /*9d10*/  @!P0 BRA `(.L_x_541) ;  /* 0x0000000000148947 */ /* 0x000fea0003800000 */
.L_x_542:
[----:B-1----:R-:W2:Y:S04]  /*9d20*/  LDG.E.STRONG.GPU R3, desc[UR8][R4.64] ;  /* 0x0000000804037981 */ /* 0x002ea8000c1ef900 */
[----:B--2---:R-:W-:Y:S01]  /*9d30*/  CCTL.IVALL ;  /* 0x00000000ff00798f */ /* 0x004fe20002000000 */
[----:B------:R-:W-:Y:S05]  /*9d40*/  YIELD ;  /* 0x0000000000007946 */ /* 0x000fea0003800000 */
[----:B------:R-:W-:-:S13]  /*9d50*/  ISETP.NE.AND P0, PT, R3, R0, PT ;  /* 0x000000000300720c */ /* 0x000fda0003f05270 */
[----:B------:R-:W-:Y:S05]  /*9d60*/  @P0 BRA `(.L_x_542) ;  /* 0xfffffffc00ec0947 */ /* 0x000fea000383ffff */
.L_x_541:
[----:B------:R-:W-:Y:S05]  /*9d70*/  WARPSYNC.ALL ;  /* 0x0000000000007948 */ /* 0x000fea0003800000 */
[----:B------:R-:W2:Y:S08]  /*9d80*/  LDC.64 R22, c[0x0][0x288] ;  /* 0x0000a200ff167b82 */ /* 0x000eb00000000a00 */
[----:B------:R-:W-:Y:S01]  /*9d90*/  BAR.SYNC.DEFER_BLOCKING 0x0 ;  /* 0x0000000000007b1d */ /* 0x000fe20000010000 */
[----:B--2---:R-:W-:-:S04]  /*9da0*/  LEA.HI R0, P0, R23, R22, RZ, 0x1 ;  /* 0x0000001617007211 */ /* 0x004fc800078108ff */
[----:B-1----:R-:W-:-:S04]  /*9db0*/  IADD3.X R3, RZ, R23, RZ, P0, !PT ;  /* 0x00000017ff037210 */ /* 0x002fc800007fe4ff */
[--C-:B0-----:R-:W-:Y:S02]  /*9dc0*/  SHF.R.S64 R25, R0, 0x1, R3.reuse ;  /* 0x0000000100197819 */ /* 0x101fe40000001003 */
        /* <DEDUP_REMOVED lines=18> */
.L_x_543:
[----:B------:R-:W-:-:S04]  /*9ef0*/  LEA R8, P0, R2, UR4, 0x2 ;  /* 0x0000000402087c11 */ /* 0x000fc8000f8010ff */
[----:B------:R-:W-:Y:S02]  /*9f00*/  LEA.HI.X R9, R2, UR5, R0, 0x2, P0 ;  /* 0x0000000502097c11 */ /* 0x000fe400080f1400 */
[-C--:B------:R-:W-:Y:S02]  /*9f10*/  LEA R10, P0, R25, R8.reuse, 0x2 ;  /* 0x00000008190a7211 */ /* 0x080fe400078010ff */
[-C--:B------:R-:W-:Y:S01]  /*9f20*/  LEA R14, P2, R29, R8.reuse, 0x2 ;  /* 0x000000081d0e7211 */ /* 0x080fe200078410ff */
[----:B------:R-:W2:Y:S01]  /*9f30*/  LDG.E R0, desc[UR8][R8.64] ;  /* 0x0000000808007981 */ /* 0x000ea2000c1e1900 */
[----:B------:R-:W-:Y:S02]  /*9f40*/  LEA R12, P1, R22, R8, 0x2 ;  /* 0x00000008160c7211 */ /* 0x000fe400078210ff */
[C---:B------:R-:W-:Y:S02]  /*9f50*/  IADD3.X R11, R9.reuse, R33, RZ, P0, !PT ;  /* 0x00000021090b7210 */ /* 0x040fe400007fe4ff */
[----:B------:R-:W-:-:S02]  /*9f60*/  IADD3.X R15, R9, R31, RZ, P2, !PT ;  /* 0x0000001f090f7210 */ /* 0x000fc400017fe4ff */
[----:B------:R-:W-:Y:S02]  /*9f70*/  IADD3.X R13, R23, R9, RZ, P1, !PT ;  /* 0x00000009170d7210 */ /* 0x000fe40000ffe4ff */
        /* <DEDUP_REMOVED lines=8> */
[----:B--2---:R-:W-:Y:S02]  /*a000*/  F2FP.BF16.F32.PACK_AB R3, R11, R0 ;  /* 0x000000000b03723e */ /* 0x004fe400000010ff */
[----:B------:R-:W-:Y:S02]  /*a010*/  SHF.R.S32.HI R0, RZ, 0x1f, R2 ;  /* 0x0000001fff007819 */ /* 0x000fe40000011402 */
[----:B---3--:R-:W-:Y:S01]  /*a020*/  F2FP.BF16.F32.PACK_AB R21, R15, R12 ;  /* 0x0000000c0f15723e */ /* 0x008fe200000010ff */
[----:B------:R2:W-:Y:S04]  /*a030*/  STG.E desc[UR8][R4.64], R3 ;  /* 0x0000000304007986 */ /* 0x0005e8000c101908 */
[----:B------:R2:W-:Y:S01]  /*a040*/  STG.E desc[UR8][R6.64], R21 ;  /* 0x0000001506007986 */ /* 0x0005e2000c101908 */
[----:B------:R-:W-:-:S13]  /*a050*/  ISETP.GT.AND.EX P0, PT, R27, R0, PT, P0 ;  /* 0x000000001b00720c */ /* 0x000fda0003f04300 */
[----:B--2---:R-:W-:Y:S05]  /*a060*/  @P0 BRA `(.L_x_543) ;  /* 0xfffffffc00a00947 */ /* 0x004fea000383ffff */
[----:B------:R-:W-:Y:S05]  /*a070*/  EXIT ;  /* 0x000000000000794d */ /* 0x000fea0003800000 */
.L_x_544:
        /* <DEDUP_REMOVED lines=16> */
.L_x_5590:


//--------------------- .text._Z35group_norm_nhwc_bwd_one_pass_kernelI11Bf16IOBf16WLi256ELi98ELi392EEv26Group_norm_nhwc_bwd_params --------------------------
	.section	.text._Z35group_norm_nhwc_bwd_one_pass_kernelI11Bf16IOBf16WLi256ELi98ELi392EEv26Group_norm_nhwc_bwd_params,"ax",@progbits
	.align	128
        .global         _Z35group_norm_nhwc_bwd_one_pass_kernelI11Bf16IOBf16WLi256ELi98ELi392EEv26Group_norm_nhwc_bwd_params
        .type           _Z35group_norm_nhwc_bwd_one_pass_kernelI11Bf16IOBf16WLi256ELi98ELi392EEv26Group_norm_nhwc_bwd_params,@function
        .size           _Z35group_norm_nhwc_bwd_one_pass_kernelI11Bf16IOBf16WLi256ELi98ELi392EEv26Group_norm_nhwc_bwd_params,(.L_x_5591 - _Z35group_norm_nhwc_bwd_one_pass_kernelI11Bf16IOBf16WLi256ELi98ELi392EEv26Group_norm_nhwc_bwd_params)
        .other          _Z35group_norm_nhwc_bwd_one_pass_kernelI11Bf16IOBf16WLi256ELi98ELi392EEv26Group_norm_nhwc_bwd_params,@"STO_CUDA_ENTRY STV_DEFAULT"
_Z35group_norm_nhwc_bwd_one_pass_kernelI11Bf16IOBf16WLi256ELi98ELi392EEv26Group_norm_nhwc_bwd_params:
.text._Z35group_norm_nhwc_bwd_one_pass_kernelI11Bf16IOBf16WLi256ELi98ELi392EEv26Group_norm_nhwc_bwd_params:
        /* <DEDUP_REMOVED lines=178> */
.L_x_692:
[----:B------:R-:W-:Y:S01]  /*0b20*/  ULDC UR15, c[0x0][0x2a0] ;  /* 0x0000a800000f7ab9 */ /* 0x000fe20000000800 */
[----:B------:R-:W-:Y:S01]  /*0b30*/  IABS R6, UR12 ;  /* 0x0000000c00067c13 */ /* 0x000fe20008000000 */
[----:B------:R-:W-:Y:S01]  /*0b40*/  UMOV UR6, URZ ;  /* 0x0000003f00067c82 */ /* 0x000fe20008000000 */
[----:B0----5:R-:W-:Y:S01]  /*0b50*/  MOV R2, UR15 ;  /* 0x0000000f00027c02 */ /* 0x021fe20008000f00 */
        /* <DEDUP_REMOVED lines=22> */
[----:B------:R-:W-:Y:S02]  /*0cc0*/  IADD3 R68, R72, 0xc8, RZ ;  /* 0x000000c848447810 */ /* 0x000fe40007ffe0ff */
[----:B------:R-:W-:Y:S02]  /*0cd0*/  SHF.R.S32.HI R28, RZ, 0x1f, R30 ;  /* 0x0000001fff1c7819 */ /* 0x000fe4000001141e */
[----:B------:R-:W-:Y:S01]  /*0ce0*/  SHF.R.S32.HI R66, RZ, 0x1f, R68 ;  /* 0x0000001fff427819 */ /* 0x000fe20000011444 */
[----:B------:R-:W1:Y:S01]  /*0cf0*/  @P1 LDC.64 R112, c[0x0][0x230] ;  /* 0x00008c00ff701b82 */ /* 0x000e620000000a00 */
[----:B--2---:R-:W2:Y:S01]  /*0d00*/  MUFU.RCP R2, R2 ;  /* 0x0000000200027308 */ /* 0x004ea20000001000 */
[----:B------:R-:W-:-:S06]  /*0d10*/  MOV R69, RZ ;  /* 0x000000ff00457202 */ /* 0x000fcc0000000f00 */
        /* <DEDUP_REMOVED lines=393> */
[----:B------:R-:W-:-:S06]  /*25b0*/  @P3 MOV R5, R47 ;  /* 0x0000002f00053202 */ /* 0x000fcc0000000f00 */
        /* <DEDUP_REMOVED lines=12> */
[----:B------:R-:W3:Y:S02]  /*2680*/  @P2 LDC.64 R2, c[0x0][0x288] ;  /* 0x0000a200ff022b82 */ /* 0x000ee40000000a00 */
[----:B------:R-:W-:Y:S02]  /*2690*/  @P3 IADD3.X R15, R4, R15, RZ, P0, !PT ;  /* 0x0000000f040f3210 */ /* 0x000fe400007fe4ff */
[----:B------:R-:W-:-:S13]  /*26a0*/  LOP3.LUT P3, RZ, R71, 0x4000, RZ, 0xc0, !PT ;  /* 0x0000400047ff7812 */ /* 0x000fda000786c0ff */
[----:B------:R-:W4:Y:S01]  /*26b0*/  @P3 LDC.64 R36, c[0x0][0x230] ;  /* 0x00008c00ff243b82 */ /* 0x000f220000000a00 */
[----:B---3--:R-:W-:Y:S01]  /*26c0*/  @P2 IMAD R4, R5, R2, RZ ;  /* 0x0000000205042224 */ /* 0x008fe200078e02ff */
[----:B------:R-:W-:-:S06]  /*26d0*/  @P2 MOV R5, R47 ;  /* 0x0000002f00052202 */ /* 0x000fcc0000000f00 */
[----:B------:R-:W3:Y:S01]  /*26e0*/  @P3 LDC.64 R8, c[0x0][0x228] ;  /* 0x00008a00ff083b82 */ /* 0x000ee20000000a00 */
        /* <DEDUP_REMOVED lines=10> */
[----:B------:R-:W1:Y:S02]  /*2790*/  @P1 LDC.64 R2, c[0x0][0x288] ;  /* 0x0000a200ff021b82 */ /* 0x000e640000000a00 */
[----:B------:R-:W-:Y:S02]  /*27a0*/  @P2 IADD3.X R13, R4, R13, RZ, P0, !PT ;  /* 0x0000000d040d2210 */ /* 0x000fe400007fe4ff */
[----:B------:R-:W-:Y:S02]  /*27b0*/  SHF.R.S32.HI R4, RZ, 0x1f, R6 ;  /* 0x0000001fff047819 */ /* 0x000fe40000011406 */
[----:B------:R-:W-:-:S13]  /*27c0*/  LOP3.LUT P2, RZ, R71, 0x2000, RZ, 0xc0, !PT ;  /* 0x0000200047ff7812 */ /* 0x000fda000784c0ff */
[----:B------:R-:W3:Y:S01]  /*27d0*/  @P2 LDC.64 R34, c[0x0][0x230] ;  /* 0x00008c00ff222b82 */ /* 0x000ee20000000a00 */
[----:B-1----:R-:W-:-:S04]  /*27e0*/  @P1 IMAD R4, R4, R2, RZ ;  /* 0x0000000204041224 */ /* 0x002fc800078e02ff */
[----:B------:R-:W-:Y:S01]  /*27f0*/  @P1 IMAD R3, R6, R3, R4 ;  /* 0x0000000306031224 */ /* 0x000fe200078e0204 */
[----:B------:R-:W-:-:S05]  /*2800*/  @P1 MOV R4, R48 ;  /* 0x0000003000041202 */ /* 0x000fca0000000f00 */
[----:B------:R-:W-:Y:S01]  /*2810*/  @P1 IMAD.WIDE.U32 R4, R6, R2, R4 ;  /* 0x0000000206041225 */ /* 0x000fe200078e0004 */
[----:B------:R-:W-:-:S04]  /*2820*/  IADD3 R6, R72, 0xa8, RZ ;  /* 0x000000a848067810 */ /* 0x000fc80007ffe0ff */
[----:B------:R-:W-:Y:S02]  /*2830*/  @P1 IADD3 R3, R5, R3, RZ ;  /* 0x0000000305031210 */ /* 0x000fe40007ffe0ff */
[C---:B------:R-:W-:Y:S02]  /*2840*/  @P1 SHF.L.U32 R2, R4.reuse, 0x1, RZ ;  /* 0x0000000104021819 */ /* 0x040fe400000006ff */
[----:B------:R-:W-:Y:S02]  /*2850*/  @P1 SHF.L.U64.HI R4, R4, 0x1, R3 ;  /* 0x0000000104041819 */ /* 0x000fe40000010203 */
[----:B--2---:R-:W-:Y:S02]  /*2860*/  @P1 IADD3 R38, P0, R2, R38, RZ ;  /* 0x0000002602261210 */ /* 0x004fe40007f1e0ff */
[----:B------:R-:W-:Y:S02]  /*2870*/  @P3 MOV R5, R47 ;  /* 0x0000002f00053202 */ /* 0x000fe40000000f00 */
[----:B------:R-:W-:-:S02]  /*2880*/  @P1 IADD3.X R39, R4, R39, RZ, P0, !PT ;  /* 0x0000002704271210 */ /* 0x000fc400007fe4ff */
[----:B0-----:R-:W-:Y:S02]  /*2890*/  @P1 IADD3 R10, P0, R2, R10, RZ ;  /* 0x0000000a020a1210 */ /* 0x001fe40007f1e0ff */
[----:B------:R-:W0:Y:S02]  /*28a0*/  @P3 LDC.64 R2, c[0x0][0x288] ;  /* 0x0000a200ff023b82 */ /* 0x000e240000000a00 */
[----:B------:R-:W-:Y:S02]  /*28b0*/  @P1 IADD3.X R11, R4, R11, RZ, P0, !PT ;  /* 0x0000000b040b1210 */ /* 0x000fe400007fe4ff */
[----:B------:R-:W-:Y:S02]  /*28c0*/  SHF.R.S32.HI R4, RZ, 0x1f, R6 ;  /* 0x0000001fff047819 */ /* 0x000fe40000011406 */
[----:B------:R-:W-:-:S13]  /*28d0*/  LOP3.LUT P1, RZ, R71, 0x1000, RZ, 0xc0, !PT ;  /* 0x0000100047ff7812 */ /* 0x000fda000782c0ff */
[----:B------:R-:W-:Y:S01]  /*28e0*/  @P1 MOV R29, R47 ;  /* 0x0000002f001d1202 */ /* 0x000fe20000000f00 */
[----:B0-----:R-:W-:-:S04]  /*28f0*/  @P3 IMAD R4, R4, R2, RZ ;  /* 0x0000000204043224 */ /* 0x001fc800078e02ff */
[----:B------:R-:W-:Y:S01]  /*2900*/  @P3 IMAD R3, R6, R3, R4 ;  /* 0x0000000306033224 */ /* 0x000fe200078e0204 */
[----:B------:R-:W-:-:S05]  /*2910*/  @P3 MOV R4, R48 ;  /* 0x0000003000043202 */ /* 0x000fca0000000f00 */
[----:B------:R-:W-:Y:S01]  /*2920*/  @P3 IMAD.WIDE.U32 R4, R6, R2, R4 ;  /* 0x0000000206043225 */ /* 0x000fe200078e0004 */
[----:B------:R-:W-:-:S04]  /*2930*/  IADD3 R6, R72, 0xb0, RZ ;  /* 0x000000b048067810 */ /* 0x000fc80007ffe0ff */
[----:B------:R-:W-:Y:S02]  /*2940*/  @P3 IADD3 R3, R5, R3, RZ ;  /* 0x0000000305033210 */ /* 0x000fe40007ffe0ff */
[C---:B------:R-:W-:Y:S02]  /*2950*/  @P3 SHF.L.U32 R2, R4.reuse, 0x1, RZ ;  /* 0x0000000104023819 */ /* 0x040fe400000006ff */
[----:B------:R-:W-:Y:S02]  /*2960*/  @P3 SHF.L.U64.HI R4, R4, 0x1, R3 ;  /* 0x0000000104043819 */ /* 0x000fe40000010203 */
[----:B----4-:R-:W-:Y:S02]  /*2970*/  @P3 IADD3 R36, P0, R2, R36, RZ ;  /* 0x0000002402243210 */ /* 0x010fe40007f1e0ff */
[----:B------:R-:W-:Y:S02]  /*2980*/  @P2 MOV R5, R47 ;  /* 0x0000002f00052202 */ /* 0x000fe40000000f00 */
[----:B------:R-:W-:-:S02]  /*2990*/  @P3 IADD3.X R37, R4, R37, RZ, P0, !PT ;  /* 0x0000002504253210 */ /* 0x000fc400007fe4ff */
[----:B---3--:R-:W-:Y:S02]  /*29a0*/  @P3 IADD3 R8, P0, R2, R8, RZ ;  /* 0x0000000802083210 */ /* 0x008fe40007f1e0ff */
[----:B------:R-:W0:Y:S02]  /*29b0*/  @P2 LDC.64 R2, c[0x0][0x288] ;  /* 0x0000a200ff022b82 */ /* 0x000e240000000a00 */
[----:B------:R-:W-:Y:S02]  /*29c0*/  @P3 IADD3.X R9, R4, R9, RZ, P0, !PT ;  /* 0x0000000904093210 */ /* 0x000fe400007fe4ff */
[----:B------:R-:W-:Y:S02]  /*29d0*/  SHF.R.S32.HI R4, RZ, 0x1f, R6 ;  /* 0x0000001fff047819 */ /* 0x000fe40000011406 */
[----:B------:R-:W-:-:S03]  /*29e0*/  LOP3.LUT P3, RZ, R71, 0x40, RZ, 0xc0, !PT ;  /* 0x0000004047ff7812 */ /* 0x000fc6000786c0ff */
        /* <DEDUP_REMOVED lines=10> */
[----:B0-----:R-:W-:Y:S02]  /*2a90*/  @P2 IADD3 R6, P0, R2, R6, RZ ;  /* 0x0000000602062210 */ /* 0x001fe40007f1e0ff */
[----:B------:R-:W0:Y:S02]  /*2aa0*/  @P1 LDC.64 R2, c[0x0][0x288] ;  /* 0x0000a200ff021b82 */ /* 0x000e240000000a00 */
[----:B------:R-:W-:Y:S02]  /*2ab0*/  @P2 IADD3.X R7, R4, R7, RZ, P0, !PT ;  /* 0x0000000704072210 */ /* 0x000fe400007fe4ff */
[----:B------:R-:W-:-:S04]  /*2ac0*/  LOP3.LUT P2, RZ, R71, 0x80, RZ, 0xc0, !PT ;  /* 0x0000008047ff7812 */ /* 0x000fc8000784c0ff */
[----:B------:R-:W1:Y:S09]  /*2ad0*/  @P1 LDC.64 R4, c[0x0][0x230] ;  /* 0x00008c00ff041b82 */ /* 0x000e720000000a00 */
[----:B------:R-:W-:Y:S02]  /*2ae0*/  @P2 LOP3.LUT R0, R0, 0x2, RZ, 0xfc, !PT ;  /* 0x0000000200002812 */ /* 0x000fe400078efcff */
[----:B------:R-:W-:-:S02]  /*2af0*/  LOP3.LUT P2, RZ, R71, 0x100, RZ, 0xc0, !PT ;  /* 0x0000010047ff7812 */ /* 0x000fc4000784c0ff */
[----:B------:R-:W-:Y:S01]  /*2b00*/  LOP3.LUT R0, R0, 0xfffffffb, RZ, 0xc0, !PT ;  /* 0xfffffffb00007812 */ /* 0x000fe200078ec0ff */
[----:B0-----:R-:W-:-:S04]  /*2b10*/  @P1 IMAD R28, R28, R2, RZ ;  /* 0x000000021c1c1224 */ /* 0x001fc800078e02ff */
[----:B------:R-:W-:Y:S01]  /*2b20*/  @P1 IMAD R3, R30, R3, R28 ;  /* 0x000000031e031224 */ /* 0x000fe200078e021c */
[----:B------:R-:W-:-:S05]  /*2b30*/  @P1 MOV R28, R48 ;  /* 0x00000030001c1202 */ /* 0x000fca0000000f00 */
[----:B------:R-:W-:Y:S01]  /*2b40*/  @P2 LOP3.LUT R0, R0, 0x4, RZ, 0xfc, !PT ;  /* 0x0000000400002812 */ /* 0x000fe200078efcff */
[----:B------:R-:W-:Y:S01]  /*2b50*/  @P1 IMAD.WIDE.U32 R28, R30, R2, R28 ;  /* 0x000000021e1c1225 */ /* 0x000fe200078e001c */
[----:B------:R-:W-:-:S04]  /*2b60*/  LOP3.LUT P2, RZ, R71, 0x200, RZ, 0xc0, !PT ;  /* 0x0000020047ff7812 */ /* 0x000fc8000784c0ff */
[----:B------:R-:W-:Y:S02]  /*2b70*/  @P1 IADD3 R3, R29, R3, RZ ;  /* 0x000000031d031210 */ /* 0x000fe40007ffe0ff */
[C---:B------:R-:W-:Y:S02]  /*2b80*/  @P1 SHF.L.U32 R29, R28.reuse, 0x1, RZ ;  /* 0x000000011c1d1819 */ /* 0x040fe400000006ff */
[----:B------:R-:W-:Y:S02]  /*2b90*/  @P1 SHF.L.U64.HI R28, R28, 0x1, R3 ;  /* 0x000000011c1c1819 */ /* 0x000fe40000010203 */
[----:B------:R-:W0:Y:S01]  /*2ba0*/  @P1 LDC.64 R2, c[0x0][0x228] ;  /* 0x00008a00ff021b82 */ /* 0x000e220000000a00 */
[----:B-1----:R-:W-:-:S04]  /*2bb0*/  @P1 IADD3 R4, P0, R29, R4, RZ ;  /* 0x000000041d041210 */ /* 0x002fc80007f1e0ff */
        /* <DEDUP_REMOVED lines=180> */
[----:B------:R-:W3:Y:S01]  /*3700*/  LDG.E.64 R28, desc[UR20][R28.64] ;  /* 0x000000141c1c7981 */ /* 0x000ee2000c1e1b00 */
        /* <DEDUP_REMOVED lines=16> */
[----:B------:R-:W-:Y:S01]  /*3810*/  @P6 LOP3.LUT R71, R71, 0x400000, RZ, 0xfc, !PT ;  /* 0x0040000047476812 */ /* 0x000fe200078efcff */
[----:B----4-:R-:W-:Y:S04]  /*3820*/  STL [R1+0x70], R124 ;  /* 0x0000707c01007387 */ /* 0x010fe80000100800 */
[----:B------:R-:W-:Y:S04]  /*3830*/  STL [R1+0x68], R122 ;  /* 0x0000687a01007387 */ /* 0x000fe80000100800 */
[----:B------:R-:W-:Y:S04]  /*3840*/  STL [R1+0x64], R121 ;  /* 0x0000647901007387 */ /* 0x000fe80000100800 */
[----:B--2---:R-:W-:Y:S01]  /*3850*/  STL [R1+0x60], R120 ;  /* 0x0000607801007387 */ /* 0x004fe20000100800 */
[----:B---3--:R-:W-:-:S13]  /*3860*/  R2UR UR23, R28 ;  /* 0x000000001c1772ca */ /* 0x008fda00000e0000 */
        /* <DEDUP_REMOVED lines=16> */
[----:B------:R-:W-:Y:S04]  /*3970*/  STL [R1+0x54], R123 ;  /* 0x0000547b01007387 */ /* 0x000fe80000100800 */
[----:B------:R-:W-:Y:S07]  /*3980*/  STL [R1+0x50], R125 ;  /* 0x0000507d01007387 */ /* 0x000fee0000100800 */
[----:B------:R0:W5:Y:S04]  /*3990*/  @P6 LDG.E R66, desc[UR20][R64.64] ;  /* 0x0000001440426981 */ /* 0x000168000c1e1900 */
[----:B------:R-:W-:Y:S01]  /*39a0*/  STL [R1+0x48], RZ ;  /* 0x000048ff01007387 */ /* 0x000fe20000100800 */
[----:B0-----:R-:W-:-:S06]  /*39b0*/  CS2R R64, SRZ ;  /* 0x0000000000407805 */ /* 0x001fcc000001ff00 */
[----:B------:R-:W5:Y:S01]  /*39c0*/  @P1 LDG.E R65, desc[UR20][R112.64] ;  /* 0x0000001470411981 */ /* 0x000f62000c1e1900 */
[----:B------:R-:W-:Y:S02]  /*39d0*/  CS2R R118, SRZ ;  /* 0x0000000000767805 */ /* 0x000fe4000001ff00 */
[----:B------:R-:W-:Y:S01]  /*39e0*/  PLOP3.LUT P0, PT, PT, PT, UP0, 0x80, 0x0 ;  /* 0x000000000000781c */ /* 0x000fe20003f0f008 */
[----:B------:R-:W5:Y:S04]  /*39f0*/  @P2 LDG.E R64, desc[UR20][R62.64] ;  /* 0x000000143e402981 */ /* 0x000f68000c1e1900 */
[----:B------:R0:W2:Y:S04]  /*3a00*/  @P6 LDG.E R118, desc[UR20][R114.64] ;  /* 0x0000001472766981 */ /* 0x0000a8000c1e1900 */
[----:B------:R-:W3:Y:S01]  /*3a10*/  LDL R113, [R1+0x48] ;  /* 0x0000480001717983 */ /* 0x000ee20000100800 */
[----:B------:R-:W-:Y:S01]  /*3a20*/  UMOV UR24, 0x3f800000 ;  /* 0x3f80000000187882 */ /* 0x000fe20000000000 */
[----:B------:R-:W-:-:S02]  /*3a30*/  CS2R R116, SRZ ;  /* 0x0000000000747805 */ /* 0x000fc4000001ff00 */
[----:B------:R-:W4:Y:S01]  /*3a40*/  @P4 LDG.E R119, desc[UR20][R96.64] ;  /* 0x0000001460774981 */ /* 0x000f22000c1e1900 */
[----:B0-----:R-:W-:-:S03]  /*3a50*/  CS2R R114, SRZ ;  /* 0x0000000000727805 */ /* 0x001fc6000001ff00 */
[----:B---3--:R-:W3:Y:S04]  /*3a60*/  @P1 LDG.E R113, desc[UR20][R110.64] ;  /* 0x000000146e711981 */ /* 0x008ee8000c1e1900 */
[----:B------:R-:W4:Y:S01]  /*3a70*/  @P2 LDG.E R114, desc[UR20][R108.64] ;  /* 0x000000146c722981 */ /* 0x000f22000c1e1900 */
[----:B------:R-:W-:Y:S02]  /*3a80*/  LOP3.LUT P2, RZ, R0, 0x4, RZ, 0xc0, !PT ;  /* 0x0000000400ff7812 */ /* 0x000fe4000784c0ff */
[----:B------:R-:W-:Y:S02]  /*3a90*/  CS2R R62, SRZ ;  /* 0x00000000003e7805 */ /* 0x000fe4000001ff00 */
[----:B-1----:R-:W-:Y:S01]  /*3aa0*/  @P0 R2UR UR24, R33 ;  /* 0x00000000211802ca */ /* 0x002fe200000e0000 */
[----:B------:R-:W4:Y:S01]  /*3ab0*/  @P3 LDG.E R117, desc[UR20][R98.64] ;  /* 0x0000001462753981 */ /* 0x000f22000c1e1900 */
[----:B------:R-:W-:-:S02]  /*3ac0*/  LOP3.LUT P0, RZ, R71, 0x8, RZ, 0xc0, !PT ;  /* 0x0000000847ff7812 */ /* 0x000fc4000780c0ff */
[----:B------:R-:W-:-:S05]  /*3ad0*/  LOP3.LUT P6, RZ, R71, 0x4, RZ, 0xc0, !PT ;  /* 0x0000000447ff7812 */ /* 0x000fca00078cc0ff */
[----:B------:R-:W5:Y:S04]  /*3ae0*/  @P2 LDG.E R63, desc[UR20][R106.64] ;  /* 0x000000146a3f2981 */ /* 0x000f68000c1e1900 */
[----:B------:R-:W4:Y:S01]  /*3af0*/  @P2 LDG.E R115, desc[UR20][R104.64] ;  /* 0x0000001468732981 */ /* 0x000f22000c1e1900 */
[----:B------:R-:W-:-:S13]  /*3b00*/  LOP3.LUT P2, RZ, R0, 0x2, RZ, 0xc0, !PT ;  /* 0x0000000200ff7812 */ /* 0x000fda000784c0ff */
[----:B------:R0:W5:Y:S04]  /*3b10*/  @P2 LDG.E R62, desc[UR20][R58.64] ;  /* 0x000000143a3e2981 */ /* 0x000168000c1e1900 */
[----:B------:R-:W4:Y:S01]  /*3b20*/  @P2 LDG.E R116, desc[UR20][R102.64] ;  /* 0x0000001466742981 */ /* 0x000f22000c1e1900 */
[----:B0-----:R-:W-:-:S06]  /*3b30*/  CS2R R58, SRZ ;  /* 0x00000000003a7805 */ /* 0x001fcc000001ff00 */
[----:B------:R0:W5:Y:S01]  /*3b40*/  @P4 LDG.E R58, desc[UR20][R56.64] ;  /* 0x00000014383a4981 */ /* 0x000162000c1e1900 */
[----:B------:R-:W-:-:S03]  /*3b50*/  LOP3.LUT P4, RZ, R71, 0x40000000, RZ, 0xc0, !PT ;  /* 0x4000000047ff7812 */ /* 0x000fc6000788c0ff */
[----:B------:R-:W5:Y:S01]  /*3b60*/  @P3 LDG.E R59, desc[UR20][R100.64] ;  /* 0x00000014643b3981 */ /* 0x000f62000c1e1900 */
[----:B0-----:R-:W-:Y:S02]  /*3b70*/  CS2R R56, SRZ ;  /* 0x0000000000387805 */ /* 0x001fe4000001ff00 */
[----:B------:R-:W-:-:S04]  /*3b80*/  LOP3.LUT P3, RZ, R71, 0x80000000, RZ, 0xc0, !PT ;  /* 0x8000000047ff7812 */ /* 0x000fc8000786c0ff */
[----:B------:R-:W5:Y:S01]  /*3b90*/  @P5 LDG.E R57, desc[UR20][R94.64] ;  /* 0x000000145e395981 */ /* 0x000f62000c1e1900 */
[----:B------:R-:W-:-:S03]  /*3ba0*/  LOP3.LUT P2, RZ, R0, 0x1, RZ, 0xc0, !PT ;  /* 0x0000000100ff7812 */ /* 0x000fc6000784c0ff */
[----:B------:R-:W5:Y:S04]  /*3bb0*/  @P0 LDG.E R56, desc[UR20][R92.64] ;  /* 0x000000145c380981 */ /* 0x000f68000c1e1900 */
[----:B---3--:R-:W-:Y:S04]  /*3bc0*/  @P1 STL [R1+0x48], R113 ;  /* 0x0000487101001387 */ /* 0x008fe80000100800 */
[----:B--2---:R0:W-:Y:S02]  /*3bd0*/  STL [R1+0x44], R118 ;  /* 0x0000447601007387 */ /* 0x0041e40000100800 */
[----:B0-----:R-:W-:-:S06]  /*3be0*/  MOV R118, RZ ;  /* 0x000000ff00767202 */ /* 0x001fcc0000000f00 */
[----:B------:R0:W2:Y:S02]  /*3bf0*/  @P5 LDG.E R118, desc[UR20][R54.64] ;  /* 0x0000001436765981 */ /* 0x0000a4000c1e1900 */
[----:B0-----:R-:W-:-:S06]  /*3c00*/  CS2R R54, SRZ ;  /* 0x0000000000367805 */ /* 0x001fcc000001ff00 */
[----:B------:R0:W5:Y:S04]  /*3c10*/  @P0 LDG.E R55, desc[UR20][R52.64] ;  /* 0x0000001434370981 */ /* 0x000168000c1e1900 */
[----:B------:R-:W5:Y:S01]  /*3c20*/  @P6 LDG.E R54, desc[UR20][R90.64] ;  /* 0x000000145a366981 */ /* 0x000f62000c1e1900 */
[----:B0-----:R-:W-:-:S06]  /*3c30*/  CS2R R52, SRZ ;  /* 0x0000000000347805 */ /* 0x001fcc000001ff00 */
[----:B------:R0:W5:Y:S01]  /*3c40*/  @P6 LDG.E R53, desc[UR20][R44.64] ;  /* 0x000000142c356981 */ /* 0x000162000c1e1900 */
[C---:B------:R-:W-:Y:S02]  /*3c50*/  LOP3.LUT P6, RZ, R71.reuse, 0x4000, RZ, 0xc0, !PT ;  /* 0x0000400047ff7812 */ /* 0x040fe400078cc0ff */
[C---:B------:R-:W-:Y:S02]  /*3c60*/  LOP3.LUT P1, RZ, R71.reuse, 0x2, RZ, 0xc0, !PT ;  /* 0x0000000247ff7812 */ /* 0x040fe4000782c0ff */
[C---:B------:R-:W-:Y:S02]  /*3c70*/  LOP3.LUT P5, RZ, R71.reuse, 0x20000000, RZ, 0xc0, !PT ;  /* 0x2000000047ff7812 */ /* 0x040fe400078ac0ff */
[----:B------:R-:W-:-:S07]  /*3c80*/  LOP3.LUT R71, R71, 0xff7fffff, RZ, 0xc0, !PT ;  /* 0xff7fffff47477812 */ /* 0x000fce00078ec0ff */
[----:B------:R-:W-:Y:S02]  /*3c90*/  @P6 LOP3.LUT R71, R71, 0x800000, RZ, 0xfc, !PT ;  /* 0x0080000047476812 */ /* 0x000fe400078efcff */
[----:B0-----:R-:W-:Y:S01]  /*3ca0*/  CS2R R44, SRZ ;  /* 0x00000000002c7805 */ /* 0x001fe2000001ff00 */
[----:B------:R-:W5:Y:S01]  /*3cb0*/  @P1 LDG.E R52, desc[UR20][R88.64] ;  /* 0x0000001458341981 */ /* 0x000f62000c1e1900 */
[C---:B------:R-:W-:Y:S02]  /*3cc0*/  LOP3.LUT P6, RZ, R71.reuse, 0x8000, RZ, 0xc0, !PT ;  /* 0x0000800047ff7812 */ /* 0x040fe400078cc0ff */
[----:B------:R-:W-:Y:S02]  /*3cd0*/  LOP3.LUT R71, R71, 0xfeffffff, RZ, 0xc0, !PT ;  /* 0xfeffffff47477812 */ /* 0x000fe400078ec0ff */
[----:B------:R0:W5:Y:S04]  /*3ce0*/  @P1 LDG.E R45, desc[UR20][R42.64] ;  /* 0x000000142a2d1981 */ /* 0x000168000c1e1900 */
[----:B------:R-:W5:Y:S05]  /*3cf0*/  @P5 LDG.E R44, desc[UR20][R86.64] ;  /* 0x00000014562c5981 */ /* 0x000f6a000c1e1900 */
        /* <DEDUP_REMOVED lines=15> */
[----:B------:R-:W-:-:S04]  /*3df0*/  LOP3.LUT R71, R71, 0xefffffff, RZ, 0xc0, !PT ;  /* 0xefffffff47477812 */ /* 0x000fc800078ec0ff */
        /* <DEDUP_REMOVED lines=38> */
[----:B------:R-:W-:-:S03]  /*4060*/  LOP3.LUT P6, RZ, R71, 0x400000, RZ, 0xc0, !PT ;  /* 0x0040000047ff7812 */ /* 0x000fc600078cc0ff */
[----:B----4-:R1:W-:Y:S04]  /*4070*/  STL [R1+0x40], R114 ;  /* 0x0000407201007387 */ /* 0x0103e80000100800 */
[----:B------:R-:W5:Y:S01]  /*4080*/  @P0 LDG.E R10, desc[UR20][R34.64] ;  /* 0x00000014220a0981 */ /* 0x000f62000c1e1900 */
[----:B0-----:R-:W-:-:S06]  /*4090*/  CS2R R8, SRZ ;  /* 0x0000000000087805 */ /* 0x001fcc000001ff00 */
[----:B------:R0:W5:Y:S04]  /*40a0*/  @P0 LDG.E R9, desc[UR20][R6.64] ;  /* 0x0000001406090981 */ /* 0x000168000c1e1900 */
[----:B------:R3:W5:Y:S01]  /*40b0*/  @P1 LDG.E R8, desc[UR20][R4.64] ;  /* 0x0000001404081981 */ /* 0x000762000c1e1900 */
[----:B0-----:R-:W-:Y:S02]  /*40c0*/  CS2R R6, SRZ ;  /* 0x0000000000067805 */ /* 0x001fe4000001ff00 */
[----:B---3--:R-:W-:-:S04]  /*40d0*/  CS2R R4, SRZ ;  /* 0x0000000000047805 */ /* 0x008fc8000001ff00 */
[----:B------:R-:W5:Y:S04]  /*40e0*/  @P6 LDG.E R6, desc[UR20][R28.64] ;  /* 0x000000141c066981 */ /* 0x000f68000c1e1900 */
[----:B------:R-:W5:Y:S04]  /*40f0*/  @P6 LDG.E R4, desc[UR20][R30.64] ;  /* 0x000000141e046981 */ /* 0x000f68000c1e1900 */
[----:B------:R1:W-:Y:S04]  /*4100*/  STL [R1+0x28], R115 ;  /* 0x0000287301007387 */ /* 0x0003e80000100800 */
[----:B------:R1:W-:Y:S04]  /*4110*/  STL [R1+0x24], R116 ;  /* 0x0000247401007387 */ /* 0x0003e80000100800 */
[----:B------:R1:W-:Y:S04]  /*4120*/  STL [R1+0x20], R117 ;  /* 0x0000207501007387 */ /* 0x0003e80000100800 */
[----:B------:R1:W-:Y:S04]  /*4130*/  STL [R1+0x1c], R119 ;  /* 0x00001c7701007387 */ /* 0x0003e80000100800 */
[----:B--2---:R1:W-:Y:S01]  /*4140*/  STL [R1+0x18], R118 ;  /* 0x0000187601007387 */ /* 0x0043e20000100800 */
[----:B------:R-:W-:Y:S01]  /*4150*/  ISETP.GT.U32.AND P0, PT, R73, 0x187, PT ;  /* 0x000001874900780c */ /* 0x000fe20003f04070 */
[----:B------:R-:W-:Y:S01]  /*4160*/  BSSY B0, `(.L_x_546) ;  /* 0x0000016000007945 */ /* 0x000fe20003800000 */
[----:B------:R-:W-:Y:S01]  /*4170*/  HFMA2.MMA R0, -RZ, RZ, 0, 0 ;  /* 0x00000000ff007435 */ /* 0x000fe200000001ff */
[----:B------:R0:W5:Y:S02]  /*4180*/  @P1 LDG.E R7, desc[UR20][R2.64] ;  /* 0x0000001402071981 */ /* 0x000164000c1e1900 */
[----:B0-----:R-:W-:-:S08]  /*4190*/  CS2R R2, SRZ ;  /* 0x0000000000027805 */ /* 0x001fd0000001ff00 */
[----:B-1----:R-:W-:Y:S05]  /*41a0*/  @P0 BRA `(.L_x_547) ;  /* 0x0000000000440947 */ /* 0x002fea0003800000 */
[----:B------:R-:W-:Y:S01]  /*41b0*/  ULDC.U8 UR5, c[0x0][0x2a4] ;  /* 0x0000a90000057ab9 */ /* 0x000fe20000000000 */
[----:B------:R-:W-:Y:S02]  /*41c0*/  IADD3 R5, R32, UR18, RZ ;  /* 0x0000001220057c10 */ /* 0x000fe4000fffe0ff */
[----:B------:R-:W-:Y:S02]  /*41d0*/  ISETP.NE.AND P0, PT, RZ, UR5, PT ;  /* 0x00000005ff007c0c */ /* 0x000fe4000bf05270 */
[----:B------:R-:W-:-:S11]  /*41e0*/  SHF.R.S32.HI R0, RZ, 0x1f, R5 ;  /* 0x0000001fff007819 */ /* 0x000fd60000011405 */
[----:B------:R-:W0:Y:S02]  /*41f0*/  @P0 LDC.64 R28, c[0x0][0x240] ;  /* 0x00009000ff1c0b82 */ /* 0x000e240000000a00 */
[----:B0-----:R-:W-:-:S04]  /*4200*/  @P0 LEA R28, P1, R5, R28, 0x1 ;  /* 0x0000001c051c0211 */ /* 0x001fc800078208ff */
[----:B------:R-:W-:-:S05]  /*4210*/  @P0 LEA.HI.X R29, R5, R29, R0, 0x1, P1 ;  /* 0x0000001d051d0211 */ /* 0x000fca00008f0c00 */
[----:B------:R-:W2:Y:S04]  /*4220*/  @P0 LDG.E.U16 R0, desc[UR20][R28.64+0x2] ;  /* 0x000002141c000981 */ /* 0x000ea8000c1e1500 */
[----:B------:R0:W3:Y:S02]  /*4230*/  @P0 LDG.E.U16 R30, desc[UR20][R28.64] ;  /* 0x000000141c1e0981 */ /* 0x0000e4000c1e1500 */
[----:B0-----:R-:W0:Y:S02]  /*4240*/  LDC.64 R28, c[0x0][0x238] ;  /* 0x00008e00ff1c7b82 */ /* 0x001e240000000a00 */
[----:B0-----:R-:W-:-:S05]  /*4250*/  IMAD.WIDE R28, R5, 0x2, R28 ;  /* 0x00000002051c7825 */ /* 0x001fca00078e021c */
[----:B------:R-:W4:Y:S01]  /*4260*/  LDG.E.U16 R5, desc[UR20][R28.64] ;  /* 0x000000141c057981 */ /* 0x000f22000c1e1500 */
[----:B--2---:R-:W-:-:S03]  /*4270*/  @P0 SHF.L.U32 R3, R0, 0x10, RZ ;  /* 0x0000001000030819 */ /* 0x004fc600000006ff */
[----:B------:R-:W2:Y:S01]  /*4280*/  LDG.E.U16 R0, desc[UR20][R28.64+0x2] ;  /* 0x000002141c007981 */ /* 0x000ea2000c1e1500 */
[----:B---3--:R-:W-:Y:S02]  /*4290*/  @P0 SHF.L.U32 R2, R30, 0x10, RZ ;  /* 0x000000101e020819 */ /* 0x008fe400000006ff */
[----:B----4-:R-:W-:Y:S02]  /*42a0*/  SHF.L.U32 R5, R5, 0x10, RZ ;  /* 0x0000001005057819 */ /* 0x010fe400000006ff */
[----:B--2---:R-:W-:-:S07]  /*42b0*/  SHF.L.U32 R0, R0, 0x10, RZ ;  /* 0x0000001000007819 */ /* 0x004fce00000006ff */
.L_x_547:
[----:B------:R-:W-:Y:S05]  /*42c0*/  BSYNC B0 ;  /* 0x0000000000007941 */ /* 0x000fea0003800000 */
.L_x_546:
[----:B------:R-:W2:Y:S01]  /*42d0*/  LDL R30, [R1+0x44] ;  /* 0x00004400011e7983 */ /* 0x000ea20000100800 */
[----:B------:R-:W-:Y:S01]  /*42e0*/  ULDC.U8 UR5, c[0x0][0x2a4] ;  /* 0x0000a90000057ab9 */ /* 0x000fe20000000000 */
[C---:B-----5:R-:W-:Y:S02]  /*42f0*/  PRMT R28, R66.reuse, 0x7632, R28 ;  /* 0x00007632421c7816 */ /* 0x060fe4000000001c */
[----:B------:R-:W-:Y:S02]  /*4300*/  ISETP.NE.AND P1, PT, RZ, UR5, PT ;  /* 0x00000005ff007c0c */ /* 0x000fe4000bf25270 */
[----:B------:R-:W-:Y:S02]  /*4310*/  SHF.L.U32 R29, R66, 0x10, RZ ;  /* 0x00000010421d7819 */ /* 0x000fe400000006ff */
[----:B------:R-:W-:Y:S02]  /*4320*/  SHF.L.U32 R28, R28, 0x10, RZ ;  /* 0x000000101c1c7819 */ /* 0x000fe400000006ff */
[----:B------:R-:W-:Y:S01]  /*4330*/  PRMT R36, R65, 0x7632, R36 ;  /* 0x0000763241247816 */ /* 0x000fe20000000024 */
[----:B------:R-:W-:Y:S01]  /*4340*/  FADD.FTZ R29, R29, -UR23 ;  /* 0x800000171d1d7e21 */ /* 0x000fe20008010000 */
[C---:B------:R-:W-:Y:S01]  /*4350*/  PRMT R31, R113.reuse, 0x7632, R31 ;  /* 0x00007632711f7816 */ /* 0x040fe2000000001f */
[----:B------:R-:W-:Y:S01]  /*4360*/  FADD.FTZ R28, R28, -UR23 ;  /* 0x800000171c1c7e21 */ /* 0x000fe20008010000 */
[----:B------:R-:W-:Y:S01]  /*4370*/  SHF.L.U32 R32, R113, 0x10, RZ ;  /* 0x0000001071207819 */ /* 0x000fe200000006ff */
[----:B------:R-:W-:Y:S01]  /*4380*/  FMUL.FTZ R29, R29, UR24 ;  /* 0x000000181d1d7c20 */ /* 0x000fe20008410000 */
[----:B------:R-:W-:Y:S01]  /*4390*/  SHF.L.U32 R36, R36, 0x10, RZ ;  /* 0x0000001024247819 */ /* 0x000fe200000006ff */
[----:B------:R-:W-:Y:S01]  /*43a0*/  FMUL.FTZ R28, R28, UR24 ;  /* 0x000000181c1c7c20 */ /* 0x000fe20008410000 */
[----:B------:R-:W-:-:S02]  /*43b0*/  SHF.L.U32 R31, R31, 0x10, RZ ;  /* 0x000000101f1f7819 */ /* 0x000fc400000006ff */
[C---:B--2---:R-:W-:Y:S02]  /*43c0*/  PRMT R33, R30.reuse, 0x7632, R33 ;  /* 0x000076321e217816 */ /* 0x044fe40000000021 */
[----:B------:R-:W-:Y:S02]  /*43d0*/  SHF.L.U32 R34, R30, 0x10, RZ ;  /* 0x000000101e227819 */ /* 0x000fe400000006ff */
[----:B------:R-:W-:Y:S02]  /*43e0*/  SHF.L.U32 R30, R65, 0x10, RZ ;  /* 0x00000010411e7819 */ /* 0x000fe400000006ff */
[----:B------:R-:W-:-:S03]  /*43f0*/  SHF.L.U32 R33, R33, 0x10, RZ ;  /* 0x0000001021217819 */ /* 0x000fc600000006ff */
[----:B------:R-:W-:-:S04]  /*4400*/  FADD.FTZ R30, R30, -UR23 ;  /* 0x800000171e1e7e21 */ /* 0x000fc80008010000 */
        /* <DEDUP_REMOVED lines=20> */
.L_x_548:
        /* <DEDUP_REMOVED lines=26> */
.L_x_549:
[----:B------:R-:W-:Y:S01]  /*46f0*/  FADD.FTZ R39, RZ, R34 ;  /* 0x00000022ff277221 */ /* 0x000fe20000010000 */
[----:B------:R-:W-:Y:S01]  /*4700*/  FFMA.FTZ R50, R28, R37, R29 ;  /* 0x000000251c327223 */ /* 0x000fe2000001001d */
[----:B------:R-:W-:Y:S01]  /*4710*/  FFMA.FTZ R29, R35, R32, R36 ;  /* 0x00000020231d7223 */ /* 0x000fe20000010024 */
[----:B------:R-:W-:Y:S01]  /*4720*/  FMUL.FTZ R34, R32, R5 ;  /* 0x0000000520227220 */ /* 0x000fe20000410000 */
[----:B------:R-:W-:Y:S01]  /*4730*/  FFMA.FTZ R51, R28, R33, RZ ;  /* 0x000000211c337223 */ /* 0x000fe200000100ff */
[----:B------:R-:W-:Y:S01]  /*4740*/  FADD.FTZ R36, RZ, R33 ;  /* 0x00000021ff247221 */ /* 0x000fe20000010000 */
[----:B------:R-:W-:Y:S01]  /*4750*/  FADD.FTZ R32, R39, R32 ;  /* 0x0000002027207221 */ /* 0x000fe20000010000 */
[----:B------:R-:W-:Y:S01]  /*4760*/  FADD.FTZ R38, R37, R38 ;  /* 0x0000002625267221 */ /* 0x000fe20000010000 */
        /* <DEDUP_REMOVED lines=9> */
[C---:B------:R-:W-:Y:S01]  /*4800*/  PRMT R30, R114.reuse, 0x7632, R30 ;  /* 0x00007632721e7816 */ /* 0x040fe2000000001e */
        /* <DEDUP_REMOVED lines=25> */
.L_x_550:
[----:B------:R-:W-:Y:S01]  /*49a0*/  FMUL.FTZ R39, R37, R5 ;  /* 0x0000000525277220 */ /* 0x000fe20000410000 */
[----:B------:R-:W-:Y:S01]  /*49b0*/  FADD.FTZ R38, R35, R38 ;  /* 0x0000002623267221 */ /* 0x000fe20000010000 */
[----:B------:R-:W-:Y:S01]  /*49c0*/  PRMT R35, R63, 0x7632, R35 ;  /* 0x000076323f237816 */ /* 0x000fe20000000023 */
[C---:B------:R-:W-:Y:S01]  /*49d0*/  FFMA.FTZ R29, R36.reuse, R37, R29 ;  /* 0x00000025241d7223 */ /* 0x040fe2000001001d */
[----:B------:R-:W-:Y:S01]  /*49e0*/  FFMA.FTZ R36, R36, R39, R34 ;  /* 0x0000002724247223 */ /* 0x000fe20000010022 */
[----:B------:R-:W-:Y:S01]  /*49f0*/  FADD.FTZ R32, R32, R37 ;  /* 0x0000002520207221 */ /* 0x000fe20000010000 */
[----:B------:R-:W-:Y:S01]  /*4a00*/  FADD.FTZ R33, R33, R30 ;  /* 0x0000001e21217221 */ /* 0x000fe20000010000 */
[----:B------:R-:W-:Y:S01]  /*4a10*/  FFMA.FTZ R28, R31, R30, R28 ;  /* 0x0000001e1f1c7223 */ /* 0x000fe2000001001c */
[----:B------:R-:W-:Y:S01]  /*4a20*/  FMUL.FTZ R34, R30, R0 ;  /* 0x000000001e227220 */ /* 0x000fe20000410000 */
[----:B------:R-:W-:Y:S01]  /*4a30*/  SHF.L.U32 R30, R63, 0x10, RZ ;  /* 0x000000103f1e7819 */ /* 0x000fe200000006ff */
[----:B------:R-:W-:Y:S01]  /*4a40*/  FADD.FTZ R39, R38, R39 ;  /* 0x0000002726277221 */ /* 0x000fe20000010000 */
[----:B------:R-:W-:Y:S01]  /*4a50*/  SHF.L.U32 R37, R35, 0x10, RZ ;  /* 0x0000001023257819 */ /* 0x000fe200000006ff */
[----:B------:R-:W-:Y:S01]  /*4a60*/  FFMA.FTZ R35, R31, R34, R36 ;  /* 0x000000221f237223 */ /* 0x000fe20000010024 */
[----:B------:R-:W-:Y:S01]  /*4a70*/  PRMT R31, R115, 0x7632, R31 ;  /* 0x00007632731f7816 */ /* 0x000fe2000000001f */
[----:B------:R-:W-:-:S02]  /*4a80*/  FADD.FTZ R36, R30, -UR23 ;  /* 0x800000171e247e21 */ /* 0x000fc40008010000 */
        /* <DEDUP_REMOVED lines=24> */
.L_x_551:
[----:B------:R-:W-:Y:S01]  /*4c10*/  FMUL.FTZ R38, R37, R5 ;  /* 0x0000000525267220 */ /* 0x000fe20000410000 */
[----:B------:R-:W-:Y:S01]  /*4c20*/  FFMA.FTZ R29, R36, R37, R29 ;  /* 0x00000025241d7223 */ /* 0x000fe2000001001d */
[----:B------:R-:W-:Y:S01]  /*4c30*/  FADD.FTZ R39, R34, R39 ;  /* 0x0000002722277221 */ /* 0x000fe20000010000 */
[----:B------:R-:W-:Y:S01]  /*4c40*/  FADD.FTZ R32, R32, R37 ;  /* 0x0000002520207221 */ /* 0x000fe20000010000 */
[--C-:B------:R-:W-:Y:S01]  /*4c50*/  FFMA.FTZ R36, R36, R38, R35.reuse ;  /* 0x0000002624247223 */ /* 0x100fe20000010023 */
[----:B------:R-:W-:Y:S01]  /*4c60*/  PRMT R35, R62, 0x7632, R35 ;  /* 0x000076323e237816 */ /* 0x000fe20000000023 */
        /* <DEDUP_REMOVED lines=33> */
.L_x_552:
        /* <DEDUP_REMOVED lines=39> */
.L_x_553:
        /* <DEDUP_REMOVED lines=39> */
.L_x_554:
        /* <DEDUP_REMOVED lines=39> */
.L_x_555:
        /* <DEDUP_REMOVED lines=39> */
.L_x_556:
        /* <DEDUP_REMOVED lines=39> */
.L_x_557:
        /* <DEDUP_REMOVED lines=39> */
.L_x_558:
        /* <DEDUP_REMOVED lines=39> */
.L_x_559:
        /* <DEDUP_REMOVED lines=39> */
.L_x_560:
[----:B------:R-:W-:Y:S01]  /*6200*/  FFMA.FTZ R118, R31, R30, R28 ;  /* 0x0000001e1f767223 */ /* 0x000fe2000001001c */
[----:B------:R-:W-:Y:S01]  /*6210*/  SHF.L.U32 R28, R40, 0x10, RZ ;  /* 0x00000010281c7819 */ /* 0x000fe200000006ff */
[----:B------:R-:W-:Y:S01]  /*6220*/  FADD.FTZ R50, R32, R37 ;  /* 0x0000002520327221 */ /* 0x000fe20000010000 */
[--C-:B------:R-:W-:Y:S01]  /*6230*/  FFMA.FTZ R32, R36, R37, R29.reuse ;  /* 0x0000002524207223 */ /* 0x100fe2000001001d */
[----:B------:R-:W-:Y:S01]  /*6240*/  PRMT R29, R40, 0x7632, R29 ;  /* 0x00007632281d7816 */ /* 0x000fe2000000001d */
[----:B------:R-:W-:Y:S01]  /*6250*/  FMUL.FTZ R38, R37, R5 ;  /* 0x0000000525267220 */ /* 0x000fe20000410000 */
[----:B------:R-:W-:Y:S01]  /*6260*/  FADD.FTZ R28, R28, -UR23 ;  /* 0x800000171c1c7e21 */ /* 0x000fe20008010000 */
[----:B------:R0:W-:Y:S01]  /*6270*/  STL [R1+0x80], R50 ;  /* 0x0000803201007387 */ /* 0x0001e20000100800 */
[----:B------:R-:W-:Y:S01]  /*6280*/  SHF.L.U32 R29, R29, 0x10, RZ ;  /* 0x000000101d1d7819 */ /* 0x000fe200000006ff */
[----:B------:R-:W-:Y:S01]  /*6290*/  FADD.FTZ R119, R33, R30 ;  /* 0x0000001e21777221 */ /* 0x000fe20000010000 */
[----:B------:R-:W-:Y:S01]  /*62a0*/  FADD.FTZ R39, R34, R39 ;  /* 0x0000002722277221 */ /* 0x000fe20000010000 */
[----:B------:R1:W-:Y:S01]  /*62b0*/  STL [R1+0x7c], R32 ;  /* 0x00007c2001007387 */ /* 0x0003e20000100800 */
[----:B------:R-:W-:Y:S01]  /*62c0*/  FFMA.FTZ R36, R36, R38, R35 ;  /* 0x0000002624247223 */ /* 0x000fe20000010023 */
[----:B------:R-:W-:Y:S01]  /*62d0*/  FMUL.FTZ R30, R30, R0 ;  /* 0x000000001e1e7220 */ /* 0x000fe20000410000 */
[----:B------:R-:W-:Y:S01]  /*62e0*/  PRMT R34, R27, 0x7632, R34 ;  /* 0x000076321b227816 */ /* 0x000fe20000000022 */
[----:B------:R-:W-:Y:S01]  /*62f0*/  FADD.FTZ R29, R29, -UR23 ;  /* 0x800000171d1d7e21 */ /* 0x000fe20008010000 */
[----:B------:R-:W-:Y:S01]  /*6300*/  FADD.FTZ R39, R39, R38 ;  /* 0x0000002627277221 */ /* 0x000fe20000010000 */
[----:B0-----:R-:W-:Y:S01]  /*6310*/  FMUL.FTZ R50, R28, UR24 ;  /* 0x000000181c327c20 */ /* 0x001fe20008410000 */
[----:B------:R-:W-:Y:S01]  /*6320*/  FFMA.FTZ R31, R31, R30, R36 ;  /* 0x0000001e1f1f7223 */ /* 0x000fe20000010024 */
[----:B------:R-:W-:Y:S01]  /*6330*/  SHF.L.U32 R36, R27, 0x10, RZ ;  /* 0x000000101b247819 */ /* 0x000fe200000006ff */
[----:B------:R-:W-:Y:S01]  /*6340*/  FMUL.FTZ R35, R29, UR24 ;  /* 0x000000181d237c20 */ /* 0x000fe20008410000 */
[----:B------:R-:W-:Y:S01]  /*6350*/  SHF.L.U32 R34, R34, 0x10, RZ ;  /* 0x0000001022227819 */ /* 0x000fe200000006ff */
[----:B------:R1:W-:Y:S01]  /*6360*/  STL [R1+0x14], R50 ;  /* 0x0000143201007387 */ /* 0x0003e20000100800 */
[----:B------:R-:W-:Y:S05]  /*6370*/  @!P1 BRA `(.L_x_561) ;  /* 0x0000000000489947 */ /* 0x000fea0003800000 */
[----:B------:R-:W-:Y:S01]  /*6380*/  FFMA.FTZ R28, R50, R5, R2 ;  /* 0x00000005321c7223 */ /* 0x000fe20000010002 */
[----:B------:R-:W-:-:S03]  /*6390*/  FFMA.FTZ R29, R35, R0, R3 ;  /* 0x00000000231d7223 */ /* 0x000fc60000010003 */
[----:B-1----:R-:W-:Y:S01]  /*63a0*/  FMUL.FTZ R32, R28, -1.4426950216293334961 ;  /* 0xbfb8aa3b1c207820 */ /* 0x002fe20000410000 */
        /* <DEDUP_REMOVED lines=15> */
.L_x_561:
[----:B------:R-:W-:Y:S01]  /*64a0*/  PRMT R29, R26, 0x7632, R29 ;  /* 0x000076321a1d7816 */ /* 0x000fe2000000001d */
[----:B------:R-:W-:Y:S01]  /*64b0*/  FMUL.FTZ R28, R36, R5 ;  /* 0x00000005241c7220 */ /* 0x000fe20000410000 */
[----:B------:R-:W-:Y:S01]  /*64c0*/  FADD.FTZ R39, R30, R39 ;  /* 0x000000271e277221 */ /* 0x000fe20000010000 */
[----:B-1----:R-:W-:Y:S02]  /*64d0*/  SHF.L.U32 R32, R26, 0x10, RZ ;  /* 0x000000101a207819 */ /* 0x002fe400000006ff */
[----:B------:R-:W-:Y:S01]  /*64e0*/  SHF.L.U32 R29, R29, 0x10, RZ ;  /* 0x000000101d1d7819 */ /* 0x000fe200000006ff */
[--C-:B------:R-:W-:Y:S01]  /*64f0*/  FFMA.FTZ R30, R50, R28, R31.reuse ;  /* 0x0000001c321e7223 */ /* 0x100fe2000001001f */
[----:B------:R-:W-:Y:S01]  /*6500*/  FADD.FTZ R28, R39, R28 ;  /* 0x0000001c271c7221 */ /* 0x000fe20000010000 */
        /* <DEDUP_REMOVED lines=30> */
.L_x_562:
        /* <DEDUP_REMOVED lines=36> */
.L_x_563:
        /* <DEDUP_REMOVED lines=37> */
.L_x_564:
        /* <DEDUP_REMOVED lines=12> */
[----:B0-----:R-:W-:Y:S01]  /*6c40*/  FMUL.FTZ R74, R28, R0 ;  /* 0x000000001c4a7220 */ /* 0x001fe20000410000 */
[----:B------:R-:W-:Y:S01]  /*6c50*/  SHF.L.U32 R39, R39, 0x10, RZ ;  /* 0x0000001027277819 */ /* 0x000fe200000006ff */
[----:B------:R0:W-:Y:S01]  /*6c60*/  STL [R1+0x38], R77 ;  /* 0x0000384d01007387 */ /* 0x0001e20000100800 */
[----:B------:R-:W-:Y:S01]  /*6c70*/  FMUL.FTZ R50, R50, UR24 ;  /* 0x0000001832327c20 */ /* 0x000fe20008410000 */
        /* <DEDUP_REMOVED lines=19> */
.L_x_565:
[C---:B------:R-:W-:Y:S01]  /*6db0*/  SHF.L.U32 R76, R18.reuse, 0x10, RZ ;  /* 0x00000010124c7819 */ /* 0x040fe200000006ff */
[----:B------:R-:W-:Y:S01]  /*6dc0*/  FFMA.FTZ R61, R37, R74, R61 ;  /* 0x0000004a253d7223 */ /* 0x000fe2000001003d */
[----:B------:R-:W-:Y:S01]  /*6dd0*/  PRMT R75, R18, 0x7632, R75 ;  /* 0x00007632124b7816 */ /* 0x000fe2000000004b */
[----:B------:R-:W-:Y:S01]  /*6de0*/  FMUL.FTZ R60, R38, R5 ;  /* 0x00000005263c7220 */ /* 0x000fe20000410000 */
[----:B------:R-:W-:Y:S01]  /*6df0*/  FADD.FTZ R51, R74, R51 ;  /* 0x000000334a337221 */ /* 0x000fe20000010000 */
[----:B------:R-:W-:Y:S01]  /*6e00*/  FADD.FTZ R76, R76, -UR23 ;  /* 0x800000174c4c7e21 */ /* 0x000fe20008010000 */
[----:B------:R-:W-:Y:S01]  /*6e10*/  SHF.L.U32 R75, R75, 0x10, RZ ;  /* 0x000000104b4b7819 */ /* 0x000fe200000006ff */
[----:B------:R-:W-:Y:S01]  /*6e20*/  FFMA.FTZ R61, R77, R60, R61 ;  /* 0x0000003c4d3d7223 */ /* 0x000fe2000001003d */
[----:B------:R-:W-:Y:S01]  /*6e30*/  PRMT R74, R17, 0x7632, R74 ;  /* 0x00007632114a7816 */ /* 0x000fe2000000004a */
[----:B------:R-:W-:Y:S01]  /*6e40*/  FMUL.FTZ R81, R76, UR24 ;  /* 0x000000184c517c20 */ /* 0x000fe20008410000 */
[----:B------:R-:W-:Y:S01]  /*6e50*/  FADD.FTZ R60, R51, R60 ;  /* 0x0000003c333c7221 */ /* 0x000fe20000010000 */
[----:B------:R-:W-:Y:S01]  /*6e60*/  FADD.FTZ R75, R75, -UR23 ;  /* 0x800000174b4b7e21 */ /* 0x000fe20008010000 */
[----:B------:R-:W-:Y:S01]  /*6e70*/  SHF.L.U32 R51, R17, 0x10, RZ ;  /* 0x0000001011337819 */ /* 0x000fe200000006ff */
[----:B------:R-:W-:Y:S01]  /*6e80*/  FMUL.FTZ R76, R39, R0 ;  /* 0x00000000274c7220 */ /* 0x000fe20000410000 */
[----:B------:R1:W-:Y:S01]  /*6e90*/  STL [R1+0x34], R81 ;  /* 0x0000345101007387 */ /* 0x0003e20000100800 */
[----:B------:R-:W-:Y:S01]  /*6ea0*/  PRMT R79, R16, 0x7632, R79 ;  /* 0x00007632104f7816 */ /* 0x000fe2000000004f */
[----:B------:R-:W-:Y:S01]  /*6eb0*/  FMUL.FTZ R75, R75, UR24 ;  /* 0x000000184b4b7c20 */ /* 0x000fe20008410000 */
        /* <DEDUP_REMOVED lines=20> */
.L_x_566:
[----:B------:R-:W-:Y:S01]  /*7000*/  SHF.L.U32 R78, R16, 0x10, RZ ;  /* 0x00000010104e7819 */ /* 0x000fe200000006ff */
[----:B------:R-:W-:Y:S01]  /*7010*/  FFMA.FTZ R61, R50, R76, R61 ;  /* 0x0000004c323d7223 */ /* 0x000fe2000001003d */
[----:B------:R-:W-:Y:S01]  /*7020*/  SHF.L.U32 R79, R79, 0x10, RZ ;  /* 0x000000104f4f7819 */ /* 0x000fe200000006ff */
[----:B------:R-:W-:Y:S01]  /*7030*/  FMUL.FTZ R80, R51, R5 ;  /* 0x0000000533507220 */ /* 0x000fe20000410000 */
[----:B------:R-:W-:Y:S01]  /*7040*/  FADD.FTZ R60, R76, R60 ;  /* 0x0000003c4c3c7221 */ /* 0x000fe20000010000 */
[----:B0-----:R-:W-:Y:S01]  /*7050*/  PRMT R77, R15, 0x7632, R77 ;  /* 0x000076320f4d7816 */ /* 0x001fe2000000004d */
[----:B------:R-:W-:Y:S01]  /*7060*/  FADD.FTZ R78, R78, -UR23 ;  /* 0x800000174e4e7e21 */ /* 0x000fe20008010000 */
[----:B------:R-:W-:Y:S01]  /*7070*/  FADD.FTZ R79, R79, -UR23 ;  /* 0x800000174f4f7e21 */ /* 0x000fe20008010000 */
[----:B------:R-:W-:Y:S01]  /*7080*/  FFMA.FTZ R61, R81, R80, R61 ;  /* 0x00000050513d7223 */ /* 0x000fe2000001003d */
[----:B------:R-:W-:Y:S01]  /*7090*/  FADD.FTZ R80, R60, R80 ;  /* 0x000000503c507221 */ /* 0x000fe20000010000 */
[----:B------:R-:W-:Y:S01]  /*70a0*/  SHF.L.U32 R76, R15, 0x10, RZ ;  /* 0x000000100f4c7819 */ /* 0x000fe200000006ff */
[----:B------:R-:W-:Y:S01]  /*70b0*/  FMUL.FTZ R78, R78, UR24 ;  /* 0x000000184e4e7c20 */ /* 0x000fe20008410000 */
[----:B------:R-:W-:Y:S01]  /*70c0*/  SHF.L.U32 R77, R77, 0x10, RZ ;  /* 0x000000104d4d7819 */ /* 0x000fe200000006ff */
[----:B-1----:R-:W-:Y:S01]  /*70d0*/  FMUL.FTZ R81, R74, R0 ;  /* 0x000000004a517220 */ /* 0x002fe20000410000 */
        /* <DEDUP_REMOVED lines=20> */
.L_x_567:
        /* <DEDUP_REMOVED lines=36> */
.L_x_568:
        /* <DEDUP_REMOVED lines=34> */
.L_x_569:
        /* <DEDUP_REMOVED lines=36> */
.L_x_570:
        /* <DEDUP_REMOVED lines=34> */
.L_x_571:
        /* <DEDUP_REMOVED lines=37> */
.L_x_572:
        /* <DEDUP_REMOVED lines=35> */
.L_x_573:
        /* <DEDUP_REMOVED lines=38> */
.L_x_574:
        /* <DEDUP_REMOVED lines=34> */
.L_x_575:
        /* <DEDUP_REMOVED lines=37> */
.L_x_576:
        /* <DEDUP_REMOVED lines=39> */
.L_x_577:
        /* <DEDUP_REMOVED lines=35> */
.L_x_578:
        /* <DEDUP_REMOVED lines=38> */
.L_x_579:
[----:B------:R-:W2:Y:S04]  /*8d30*/  LDL R60, [R1+0x84] ;  /* 0x00008400013c7983 */ /* 0x000ea80000100800 */
[----:B0-----:R-:W3:Y:S04]  /*8d40*/  LDL.LU R61, [R1+0x3c] ;  /* 0x00003c00013d7983 */ /* 0x001ee80000300800 */
[----:B------:R0:W-:Y:S04]  /*8d50*/  STL [R1+0xa4], R10 ;  /* 0x0000a40a01007387 */ /* 0x0001e80000100800 */
[----:B0-----:R-:W4:Y:S04]  /*8d60*/  LDL.LU R10, [R1+0x30] ;  /* 0x00003000010a7983 */ /* 0x001f280000300800 */
        /* <DEDUP_REMOVED lines=8> */
[----:B------:R-:W-:-:S02]  /*8df0*/  MOV R125, 0xffffffe0 ;  /* 0xffffffe0007d7802 */ /* 0x000fc40000000f00 */
[----:B------:R-:W-:Y:S01]  /*8e00*/  ISETP.GT.AND P0, PT, R73, 0x17f, PT ;  /* 0x0000017f4900780c */ /* 0x000fe20003f04270 */
[----:B------:R-:W0:Y:S01]  /*8e10*/  S2R R9, SR_LANEID ;  /* 0x0000000000097919 */ /* 0x000e220000000000 */
[----:B------:R-:W4:Y:S01]  /*8e20*/  LDL.LU R8, [R1+0x7c] ;  /* 0x00007c0001087983 */ /* 0x000f220000300800 */
[----:B--2---:R-:W-:Y:S02]  /*8e30*/  IMAD R125, R60, R125, 0x187 ;  /* 0x000001873c7d7424 */ /* 0x004fe400078e027d */
[----:B------:R-:W-:-:S04]  /*8e40*/  FMUL.FTZ R60, R34, R5 ;  /* 0x00000005223c7220 */ /* 0x000fc80000410000 */
[----:B---3--:R-:W-:Y:S01]  /*8e50*/  FADD.FTZ R61, R61, R60 ;  /* 0x0000003c3d3d7221 */ /* 0x008fe20000010000 */
[----:B------:R-:W-:-:S04]  /*8e60*/  SEL R125, R125, 0x1f, P0 ;  /* 0x0000001f7d7d7807 */ /* 0x000fc80000000000 */
[----:B0-----:R-:W-:Y:S01]  /*8e70*/  ISETP.GE.AND P0, PT, R9, R125, PT ;  /* 0x0000007d0900720c */ /* 0x001fe20003f06270 */
[----:B----4-:R-:W-:Y:S01]  /*8e80*/  FFMA.FTZ R3, R2, R60, R10 ;  /* 0x0000003c02037223 */ /* 0x010fe2000001000a */
[----:B------:R-:W-:-:S04]  /*8e90*/  FMUL.FTZ R60, R35, R0 ;  /* 0x00000000233c7220 */ /* 0x000fc80000410000 */
[----:B------:R-:W-:Y:S01]  /*8ea0*/  FADD.FTZ R61, R60, R61 ;  /* 0x0000003d3c3d7221 */ /* 0x000fe20000010000 */
[----:B------:R-:W-:-:S04]  /*8eb0*/  FFMA.FTZ R60, R124, R60, R3 ;  /* 0x0000003c7c3c7223 */ /* 0x000fc80000010003 */
[----:B------:R-:W0:Y:S04]  /*8ec0*/  SHFL.DOWN PT, R3, R61, 0x1, R125 ;  /* 0x082000003d037989 */ /* 0x000e2800000e007d */
[----:B------:R-:W1:Y:S01]  /*8ed0*/  SHFL.DOWN PT, R10, R60, 0x1, R125 ;  /* 0x082000003c0a7989 */ /* 0x000e6200000e007d */
[----:B0-----:R-:W-:-:S03]  /*8ee0*/  @!P0 FADD.FTZ R61, R61, R3 ;  /* 0x000000033d3d8221 */ /* 0x001fc60000010000 */
[----:B------:R-:W2:Y:S01]  /*8ef0*/  LDL.LU R3, [R1+0x80] ;  /* 0x0000800001037983 */ /* 0x000ea20000300800 */
[----:B-1----:R-:W-:Y:S01]  /*8f00*/  @!P0 FADD.FTZ R60, R60, R10 ;  /* 0x0000000a3c3c8221 */ /* 0x002fe20000010000 */
[----:B------:R-:W-:Y:S02]  /*8f10*/  IADD3 R10, R9, 0x2, RZ ;  /* 0x00000002090a7810 */ /* 0x000fe40007ffe0ff */
[----:B------:R-:W3:Y:S02]  /*8f20*/  LDL.LU R7, [R1+0x5c] ;  /* 0x00005c0001077983 */ /* 0x000ee40000300800 */
[----:B------:R-:W-:Y:S02]  /*8f30*/  ISETP.GT.AND P0, PT, R10, R125, PT ;  /* 0x0000007d0a00720c */ /* 0x000fe40003f04270 */
[----:B------:R-:W4:Y:S04]  /*8f40*/  LDL.LU R4, [R1+0x58] ;  /* 0x0000580001047983 */ /* 0x000f280000300800 */
[----:B------:R-:W0:Y:S04]  /*8f50*/  SHFL.DOWN PT, R10, R61, 0x2, R125 ;  /* 0x084000003d0a7989 */ /* 0x000e2800000e007d */
[----:B------:R-:W3:Y:S03]  /*8f60*/  LDL.LU R6, [R1+0x10] ;  /* 0x0000100001067983 */ /* 0x000ee60000300800 */
[----:B0-----:R-:W-:-:S02]  /*8f70*/  @!P0 FADD.FTZ R61, R61, R10 ;  /* 0x0000000a3d3d8221 */ /* 0x001fc40000010000 */
        /* <DEDUP_REMOVED lines=9> */
[----:B------:R-:W-:Y:S02]  /*9010*/  ISETP.GT.AND P0, PT, R10, R125, PT ;  /* 0x0000007d0a00720c */ /* 0x000fe40003f04270 */
[----:B------:R-:W0:Y:S11]  /*9020*/  SHFL.DOWN PT, R10, R61, 0x8, R125 ;  /* 0x090000003d0a7989 */ /* 0x000e3600000e007d */
[----:B0-----:R-:W-:-:S02]  /*9030*/  @!P0 FADD.FTZ R61, R61, R10 ;  /* 0x0000000a3d3d8221 */ /* 0x001fc40000010000 */
[----:B------:R-:W0:Y:S01]  /*9040*/  SHFL.DOWN PT, R10, R60, 0x8, R125 ;  /* 0x090000003c0a7989 */ /* 0x000e2200000e007d */
[----:B------:R-:W-:Y:S01]  /*9050*/  IADD3 R9, R9, 0x10, RZ ;  /* 0x0000001009097810 */ /* 0x000fe20007ffe0ff */
[----:B0-----:R-:W-:-:S03]  /*9060*/  @!P0 FADD.FTZ R60, R60, R10 ;  /* 0x0000000a3c3c8221 */ /* 0x001fc60000010000 */
[----:B------:R-:W-:Y:S01]  /*9070*/  ISETP.GT.AND P0, PT, R9, R125, PT ;  /* 0x0000007d0900720c */ /* 0x000fe20003f04270 */
[----:B------:R0:W5:Y:S04]  /*9080*/  LDL.LU R10, [R1+0xa4] ;  /* 0x0000a400010a7983 */ /* 0x0001680000300800 */
[----:B------:R-:W1:Y:S04]  /*9090*/  SHFL.DOWN PT, R9, R60, 0x10, R125 ;  /* 0x0a0000003c097989 */ /* 0x000e6800000e007d */
[----:B------:R-:W0:Y:S04]  /*90a0*/  SHFL.DOWN PT, R125, R61, 0x10, R125 ;  /* 0x0a0000003d7d7989 */ /* 0x000e2800000e007d */
[----:B-1----:R-:W-:-:S02]  /*90b0*/  @!P0 FADD.FTZ R60, R60, R9 ;  /* 0x000000093c3c8221 */ /* 0x002fc40000010000 */
[----:B------:R1:W5:Y:S01]  /*90c0*/  LDL.LU R9, [R1+0xa0] ;  /* 0x0000a00001097983 */ /* 0x0003620000300800 */
[----:B0-----:R-:W-:-:S03]  /*90d0*/  @!P0 FADD.FTZ R61, R61, R125 ;  /* 0x0000007d3d3d8221 */ /* 0x001fc60000010000 */
[----:B------:R-:W4:Y:S01]  /*90e0*/  LDL.LU R125, [R1+0x14] ;  /* 0x00001400017d7983 */ /* 0x000f220000300800 */
[----:B--2---:R-:W-:Y:S01]  /*90f0*/  FADD.FTZ R3, R3, R36 ;  /* 0x0000002403037221 */ /* 0x004fe20000010000 */
[----:B----4-:R-:W-:Y:S02]  /*9100*/  FFMA.FTZ R125, R125, R36, R8 ;  /* 0x000000247d7d7223 */ /* 0x010fe40000010008 */
[----:B------:R1:W5:Y:S04]  /*9110*/  LDL.LU R8, [R1+0x9c] ;  /* 0x00009c0001087983 */ /* 0x0003680000300800 */
[----:B------:R-:W3:Y:S01]  /*9120*/  LDL.LU R36, [R1+0xc] ;  /* 0x00000c0001247983 */ /* 0x000ee20000300800 */
[----:B------:R-:W-:Y:S01]  /*9130*/  FADD.FTZ R4, R4, R32 ;  /* 0x0000002004047221 */ /* 0x000fe20000010000 */
[----:B---3--:R-:W-:-:S02]  /*9140*/  FFMA.FTZ R36, R36, R32, R7 ;  /* 0x0000002024247223 */ /* 0x008fc40000010007 */
[----:B------:R1:W5:Y:S04]  /*9150*/  LDL.LU R7, [R1+0x98] ;  /* 0x0000980001077983 */ /* 0x0003680000300800 */
[----:B------:R-:W2:Y:S01]  /*9160*/  LDL.LU R32, [R1+0x4] ;  /* 0x0000040001207983 */ /* 0x000ea20000300800 */
[----:B------:R-:W-:Y:S01]  /*9170*/  FFMA.FTZ R125, R6, R33, R125 ;  /* 0x00000021067d7223 */ /* 0x000fe2000001007d */
[----:B------:R-:W-:Y:S01]  /*9180*/  FADD.FTZ R3, R3, R33 ;  /* 0x0000002103037221 */ /* 0x000fe20000010000 */
[----:B------:R-:W-:Y:S01]  /*9190*/  FADD.FTZ R33, R4, R30 ;  /* 0x0000001e04217221 */ /* 0x000fe20000010000 */
[----:B------:R1:W5:Y:S01]  /*91a0*/  LDL.LU R6, [R1+0x94] ;  /* 0x0000940001067983 */ /* 0x0003620000300800 */
[----:B--2---:R-:W-:-:S03]  /*91b0*/  FFMA.FTZ R32, R32, R30, R36 ;  /* 0x0000001e20207223 */ /* 0x004fc60000010024 */
[----:B------:R-:W2:Y:S04]  /*91c0*/  LDL.LU R36, [R1+0x34] ;  /* 0x0000340001247983 */ /* 0x000ea80000300800 */
[----:B------:R1:W5:Y:S04]  /*91d0*/  LDL.LU R4, [R1+0x90] ;  /* 0x0000900001047983 */ /* 0x0003680000300800 */
[----:B------:R-:W3:Y:S01]  /*91e0*/  LDL.LU R30, [R1+0x8] ;  /* 0x00000800011e7983 */ /* 0x000ee20000300800 */
[----:B------:R-:W-:Y:S01]  /*91f0*/  FFMA.FTZ R37, R37, R28, R32 ;  /* 0x0000001c25257223 */ /* 0x000fe20000010020 */
[----:B---3--:R-:W-:Y:S01]  /*9200*/  FFMA.FTZ R30, R30, R31, R125 ;  /* 0x0000001f1e1e7223 */ /* 0x008fe2000001007d */
[----:B------:R-:W-:Y:S01]  /*9210*/  FADD.FTZ R31, R3, R31 ;  /* 0x0000001f031f7221 */ /* 0x000fe20000010000 */
[----:B------:R-:W3:Y:S04]  /*9220*/  LDL.LU R125, [R1+0x38] ;  /* 0x00003800017d7983 */ /* 0x000ee80000300800 */
[----:B------:R1:W5:Y:S04]  /*9230*/  LDL.LU R3, [R1+0x8c] ;  /* 0x00008c0001037983 */ /* 0x0003680000300800 */
[----:B------:R-:W4:Y:S01]  /*9240*/  LDL.LU R32, [R1] ;  /* 0x0000000001207983 */ /* 0x000f220000300800 */
[----:B------:R-:W-:Y:S01]  /*9250*/  FADD.FTZ R28, R33, R28 ;  /* 0x0000001c211c7221 */ /* 0x000fe20000010000 */
[----:B------:R-:W-:-:S03]  /*9260*/  FFMA.FTZ R37, R50, R39, R37 ;  /* 0x0000002732257223 */ /* 0x000fc60000010025 */
        /* <DEDUP_REMOVED lines=9> */
[----:B------:R-:W-:Y:S01]  /*9300*/  FFMA.FTZ R37, R91, R89, R37 ;  /* 0x000000595b257223 */ /* 0x000fe20000010025 */
[----:B----4-:R-:W-:-:S04]  /*9310*/  FFMA.FTZ R30, R32, R29, R30 ;  /* 0x0000001d201e7223 */ /* 0x010fc8000001001e */
[----:B---3--:R-:W-:-:S04]  /*9320*/  FFMA.FTZ R30, R125, R38, R30 ;  /* 0x000000267d1e7223 */ /* 0x008fc8000001001e */
[----:B--2---:R-:W-:Y:S02]  /*9330*/  FFMA.FTZ R30, R36, R51, R30 ;  /* 0x00000033241e7223 */ /* 0x004fe4000001001e */
        /* <DEDUP_REMOVED lines=13> */
[----:B------:R-:W-:Y:S02]  /*9410*/  FFMA.FTZ R32, R2, R34, R121 ;  /* 0x0000002202207223 */ /* 0x000fe40000010079 */
[----:B------:R1:W5:Y:S01]  /*9420*/  LDL.LU R2, [R1+0x88] ;  /* 0x0000880001027983 */ /* 0x0003620000300800 */
[----:B------:R-:W-:Y:S01]  /*9430*/  FADD.FTZ R29, R31, R29 ;  /* 0x0000001d1f1d7221 */ /* 0x000fe20000010000 */
[----:B------:R-:W-:Y:S01]  /*9440*/  FADD.FTZ R28, R28, R89 ;  /* 0x000000591c1c7221 */ /* 0x000fe20000010000 */
[----:B------:R-:W-:Y:S02]  /*9450*/  FFMA.FTZ R37, R95, R93, R37 ;  /* 0x0000005d5f257223 */ /* 0x000fe40000010025 */
[----:B------:R-:W-:Y:S01]  /*9460*/  FADD.FTZ R29, R29, R38 ;  /* 0x000000261d1d7221 */ /* 0x000fe20000010000 */
[----:B------:R-:W-:Y:S01]  /*9470*/  FADD.FTZ R28, R28, R93 ;  /* 0x0000005d1c1c7221 */ /* 0x000fe20000010000 */
[----:B------:R-:W-:Y:S02]  /*9480*/  FFMA.FTZ R37, R99, R97, R37 ;  /* 0x0000006163257223 */ /* 0x000fe40000010025 */
[----:B------:R-:W-:Y:S01]  /*9490*/  FADD.FTZ R29, R29, R51 ;  /* 0x000000331d1d7221 */ /* 0x000fe20000010000 */
[----:B------:R-:W-:Y:S01]  /*94a0*/  FADD.FTZ R28, R28, R97 ;  /* 0x000000611c1c7221 */ /* 0x000fe20000010000 */
[----:B------:R-:W0:Y:S01]  /*94b0*/  S2R R125, SR_LANEID ;  /* 0x00000000007d7919 */ /* 0x000e220000000000 */
[----:B------:R-:W-:Y:S01]  /*94c0*/  FFMA.FTZ R37, R103, R101, R37 ;  /* 0x0000006567257223 */ /* 0x000fe20000010025 */
[----:B------:R-:W-:Y:S01]  /*94d0*/  FADD.FTZ R29, R29, R76 ;  /* 0x0000004c1d1d7221 */ /* 0x000fe20000010000 */
[----:B------:R-:W-:Y:S01]  /*94e0*/  FADD.FTZ R28, R28, R101 ;  /* 0x000000651c1c7221 */ /* 0x000fe20000010000 */
[----:B------:R-:W-:Y:S01]  /*94f0*/  MOV R75, 0x400 ;  /* 0x00000400004b7802 */ /* 0x000fe20000000f00 */
[----:B------:R-:W3:Y:S01]  /*9500*/  LDC.64 R50, c[0x0][0x268] ;  /* 0x00009a00ff327b82 */ /* 0x000ee20000000a00 */
[----:B------:R-:W-:Y:S01]  /*9510*/  FADD.FTZ R29, R29, R80 ;  /* 0x000000501d1d7221 */ /* 0x000fe20000010000 */
[----:B------:R-:W-:Y:S01]  /*9520*/  FFMA.FTZ R37, R107, R105, R37 ;  /* 0x000000696b257223 */ /* 0x000fe20000010025 */
[----:B------:R-:W-:-:S02]  /*9530*/  FADD.FTZ R28, R28, R105 ;  /* 0x000000691c1c7221 */ /* 0x000fc40000010000 */
[----:B------:R-:W-:Y:S01]  /*9540*/  FADD.FTZ R29, R29, R84 ;  /* 0x000000541d1d7221 */ /* 0x000fe20000010000 */
[----:B------:R-:W-:Y:S01]  /*9550*/  FFMA.FTZ R37, R111, R109, R37 ;  /* 0x0000006d6f257223 */ /* 0x000fe20000010025 */
[----:B------:R-:W-:Y:S02]  /*9560*/  FADD.FTZ R109, R28, R109 ;  /* 0x0000006d1c6d7221 */ /* 0x000fe40000010000 */
[----:B------:R-:W-:Y:S01]  /*9570*/  FADD.FTZ R29, R29, R88 ;  /* 0x000000581d1d7221 */ /* 0x000fe20000010000 */
[----:B------:R-:W4:Y:S03]  /*9580*/  S2R R28, SR_CgaCtaId ;  /* 0x00000000001c7919 */ /* 0x000f260000008800 */
[----:B------:R-:W-:-:S04]  /*9590*/  FADD.FTZ R29, R29, R92 ;  /* 0x0000005c1d1d7221 */ /* 0x000fc80000010000 */
[----:B------:R-:W-:-:S04]  /*95a0*/  FADD.FTZ R29, R29, R96 ;  /* 0x000000601d1d7221 */ /* 0x000fc80000010000 */
[----:B------:R-:W-:-:S04]  /*95b0*/  FADD.FTZ R29, R29, R100 ;  /* 0x000000641d1d7221 */ /* 0x000fc80000010000 */
[----:B------:R-:W-:Y:S01]  /*95c0*/  FADD.FTZ R29, R29, R104 ;  /* 0x000000681d1d7221 */ /* 0x000fe20000010000 */
[----:B0-----:R-:W-:-:S03]  /*95d0*/  ISETP.NE.AND P0, PT, R125, RZ, PT ;  /* 0x000000ff7d00720c */ /* 0x001fc60003f05270 */
[----:B------:R-:W-:Y:S01]  /*95e0*/  FADD.FTZ R29, R29, R108 ;  /* 0x0000006c1d1d7221 */ /* 0x000fe20000010000 */
[----:B------:R-:W-:Y:S01]  /*95f0*/  FFMA.FTZ R37, R115, R113, R37 ;  /* 0x0000007173257223 */ /* 0x000fe20000010025 */
[----:B------:R-:W-:Y:S02]  /*9600*/  FADD.FTZ R109, R109, R113 ;  /* 0x000000716d6d7221 */ /* 0x000fe40000010000 */
        /* <DEDUP_REMOVED lines=24> */
[----:B-1----:R-:W-:Y:S05]  /*9790*/  @P0 BRA `(.L_x_581) ;  /* 0x0000000000800947 */ /* 0x002fea0003800000 */
        /* <DEDUP_REMOVED lines=32> */
.L_x_581:
[----:B------:R-:W-:Y:S05]  /*99a0*/  BSYNC B0 ;  /* 0x0000000000007941 */ /* 0x000fea0003800000 */
.L_x_580:
        /* <DEDUP_REMOVED lines=41> */
.L_x_583:
[----:B------:R-:W-:Y:S05]  /*9c40*/  BSYNC B0 ;  /* 0x0000000000007941 */ /* 0x000fea0003800000 */
.L_x_582:
        /* <DEDUP_REMOVED lines=16> */
.L_x_585:
[----:B------:R-:W-:Y:S05]  /*9d50*/  BSYNC B0 ;  /* 0x0000000000007941 */ /* 0x000fea0003800000 */
.L_x_584:
[----:B-1----:R-:W2:Y:S04]  /*9d60*/  LDL R30, [R1+0x20] ;  /* 0x00002000011e7983 */ /* 0x002ea80000100800 */
[----:B------:R-:W3:Y:S04]  /*9d70*/  LDL R29, [R1+0x1c] ;  /* 0x00001c00011d7983 */ /* 0x000ee80000100800 */
[----:B------:R-:W4:Y:S04]  /*9d80*/  LDL R28, [R1+0x18] ;  /* 0x00001800011c7983 */ /* 0x000f280000100800 */
[----:B------:R-:W-:Y:S04]  /*9d90*/  STL [R1+0xa4], R49 ;  /* 0x0000a43101007387 */ /* 0x000fe80000100800 */
[----:B------:R0:W-:Y:S04]  /*9da0*/  STL [R1+0xa0], R48 ;  /* 0x0000a03001007387 */ /* 0x0001e80000100800 */
[----:B0-----:R-:W4:Y:S04]  /*9db0*/  LDL R48, [R1+0x24] ;  /* 0x0000240001307983 */ /* 0x001f280000100800 */
[----:B------:R0:W-:Y:S04]  /*9dc0*/  STL [R1+0x9c], R47 ;  /* 0x00009c2f01007387 */ /* 0x0001e80000100800 */
[----:B0-----:R-:W4:Y:S04]  /*9dd0*/  LDL R47, [R1+0x28] ;  /* 0x00002800012f7983 */ /* 0x001f280000100800 */
[----:B------:R0:W-:Y:S04]  /*9de0*/  STL [R1+0x98], R46 ;  /* 0x0000982e01007387 */ /* 0x0001e80000100800 */
[----:B0-----:R-:W4:Y:S04]  /*9df0*/  LDL R46, [R1+0x40] ;  /* 0x00004000012e7983 */ /* 0x001f280000100800 */
[----:B------:R0:W-:Y:S04]  /*9e00*/  STL [R1+0x94], R5 ;  /* 0x0000940501007387 */ /* 0x0001e80000100800 */
[----:B0-----:R-:W4:Y:S04]  /*9e10*/  LDL R5, [R1+0x48] ;  /* 0x0000480001057983 */ /* 0x001f280000100800 */
[----:B-----5:R0:W-:Y:S04]  /*9e20*/  STL [R1+0x90], R3 ;  /* 0x0000900301007387 */ /* 0x0201e80000100800 */
[----:B0-----:R-:W4:Y:S01]  /*9e30*/  LDL R3, [R1+0x44] ;  /* 0x0000440001037983 */ /* 0x001f220000100800 */
[----:B------:R-:W-:-:S02]  /*9e40*/  PRMT R34, R65, 0x7632, R34 ;  /* 0x0000763241227816 */ /* 0x000fc40000000022 */
[----:B------:R-:W-:Y:S01]  /*9e50*/  PRMT R37, R64, 0x7632, R37 ;  /* 0x0000763240257816 */ /* 0x000fe20000000025 */
[----:B------:R0:W-:Y:S01]  /*9e60*/  STL [R1+0x8c], R2 ;  /* 0x00008c0201007387 */ /* 0x0001e20000100800 */
[----:B------:R-:W-:Y:S02]  /*9e70*/  PRMT R51, R63, 0x7632, R51 ;  /* 0x000076323f337816 */ /* 0x000fe40000000033 */
[----:B------:R-:W-:Y:S01]  /*9e80*/  PRMT R78, R62, 0x7632, R78 ;  /* 0x000076323e4e7816 */ /* 0x000fe2000000004e */
[----:B------:R1:W-:Y:S01]  /*9e90*/  STL [R1+0x88], R0 ;  /* 0x0000880001007387 */ /* 0x0003e20000100800 */
[----:B------:R-:W-:Y:S02]  /*9ea0*/  PRMT R76, R59, 0x7632, R76 ;  /* 0x000076323b4c7816 */ /* 0x000fe4000000004c */
[----:B------:R-:W-:Y:S02]  /*9eb0*/  PRMT R79, R58, 0x7632, R79 ;  /* 0x000076323a4f7816 */ /* 0x000fe4000000004f */
[----:B------:R-:W-:Y:S01]  /*9ec0*/  PRMT R83, R57, 0x7632, R83 ;  /* 0x0000763239537816 */ /* 0x000fe20000000053 */
[----:B0-----:R-:W4:Y:S04]  /*9ed0*/  LDL R2, [R1+0x68] ;  /* 0x0000680001027983 */ /* 0x001f280000100800 */
[----:B-1----:R-:W4:Y:S01]  /*9ee0*/  LDL R0, [R1+0x64] ;  /* 0x0000640001007983 */ /* 0x002f220000100800 */
[----:B--2---:R-:W-:-:S02]  /*9ef0*/  PRMT R80, R30, 0x7632, R80 ;  /* 0x000076321e507816 */ /* 0x004fc40000000050 */
[----:B------:R-:W-:Y:S01]  /*9f00*/  PRMT R49, R17, 0x7632, R49 ;  /* 0x0000763211317816 */ /* 0x000fe20000000031 */
[----:B------:R-:W2:Y:S01]  /*9f10*/  LDL R30, [R1+0x60] ;  /* 0x00006000011e7983 */ /* 0x000ea20000100800 */
[----:B---3--:R-:W-:-:S03]  /*9f20*/  PRMT R84, R29, 0x7632, R84 ;  /* 0x000076321d547816 */ /* 0x008fc60000000054 */
[----:B------:R-:W3:Y:S01]  /*9f30*/  LDL R29, [R1+0x54] ;  /* 0x00005400011d7983 */ /* 0x000ee20000100800 */
[----:B----4-:R-:W-:-:S03]  /*9f40*/  PRMT R86, R28, 0x7632, R86 ;  /* 0x000076321c567816 */ /* 0x010fc60000000056 */
[----:B------:R-:W4:Y:S01]  /*9f50*/  LDL R28, [R1+0x50] ;  /* 0x00005000011c7983 */ /* 0x000f220000100800 */
[----:B------:R-:W-:-:S03]  /*9f60*/  PRMT R77, R48, 0x7632, R77 ;  /* 0x00007632304d7816 */ /* 0x000fc6000000004d */
[----:B------:R-:W2:Y:S01]  /*9f70*/  LDL R48, [R1+0x78] ;  /* 0x0000780001307983 */ /* 0x000ea20000100800 */
[----:B------:R-:W-:-:S03]  /*9f80*/  PRMT R50, R47, 0x7632, R50 ;  /* 0x000076322f327816 */ /* 0x000fc60000000032 */
[----:B------:R-:W3:Y:S01]  /*9f90*/  LDL R47, [R1+0x74] ;  /* 0x00007400012f7983 */ /* 0x000ee20000100800 */
[----:B------:R-:W-:-:S03]  /*9fa0*/  PRMT R36, R46, 0x7632, R36 ;  /* 0x000076322e247816 */ /* 0x000fc60000000024 */
[----:B------:R-:W4:Y:S01]  /*9fb0*/  LDL R46, [R1+0x4c] ;  /* 0x00004c00012e7983 */ /* 0x000f220000100800 */
[----:B------:R-:W-:-:S03]  /*9fc0*/  PRMT R33, R5, 0x7632, R33 ;  /* 0x0000763205217816 */ /* 0x000fc60000000021 */
[----:B------:R-:W4:Y:S01]  /*9fd0*/  LDL R5, [R1+0x6c] ;  /* 0x00006c0001057983 */ /* 0x000f220000100800 */
[----:B------:R-:W-:-:S03]  /*9fe0*/  PRMT R31, R3, 0x7632, R31 ;  /* 0x00007632031f7816 */ /* 0x000fc6000000001f */
[----:B------:R-:W4:Y:S04]  /*9ff0*/  LDL R3, [R1+0x70] ;  /* 0x0000700001037983 */ /* 0x000f280000100800 */
[----:B------:R0:W-:Y:S04]  /*a000*/  STL.S16 [R1], R49 ;  /* 0x0000003101007387 */ /* 0x0001e80000100600 */
[----:B0-----:R0:W5:Y:S01]  /*a010*/  LDL.LU R49, [R1+0xa4] ;  /* 0x0000a40001317983 */ /* 0x0011620000300800 */
[----:B------:R-:W-:Y:S02]  /*a020*/  PRMT R87, R2, 0x7632, R87 ;  /* 0x0000763202577816 */ /* 0x000fe40000000057 */
[----:B------:R-:W-:-:S02]  /*a030*/  PRMT R81, R0, 0x7632, R81 ;  /* 0x0000763200517816 */ /* 0x000fc40000000051 */
[----:B--2---:R-:W-:Y:S02]  /*a040*/  PRMT R103, R48, 0x7632, R103 ;  /* 0x0000763230677816 */ /* 0x004fe40000000067 */
[----:B------:R0:W5:Y:S01]  /*a050*/  LDL.LU R48, [R1+0xa0] ;  /* 0x0000a00001307983 */ /* 0x0001620000300800 */
[----:B---3--:R-:W-:-:S03]  /*a060*/  PRMT R100, R47, 0x7632, R100 ;  /* 0x000076322f647816 */ /* 0x008fc60000000064 */
[----:B------:R0:W5:Y:S01]  /*a070*/  LDL.LU R47, [R1+0x9c] ;  /* 0x00009c00012f7983 */ /* 0x0001620000300800 */
[----:B----4-:R-:W-:-:S03]  /*a080*/  PRMT R99, R46, 0x7632, R99 ;  /* 0x000076322e637816 */ /* 0x010fc60000000063 */
[----:B------:R0:W5:Y:S01]  /*a090*/  LDL.LU R46, [R1+0x98] ;  /* 0x00009800012e7983 */ /* 0x0001620000300800 */
[----:B------:R-:W-:-:S03]  /*a0a0*/  PRMT R95, R5, 0x7632, R95 ;  /* 0x00007632055f7816 */ /* 0x000fc6000000005f */
[----:B------:R0:W5:Y:S01]  /*a0b0*/  LDL.LU R5, [R1+0x94] ;  /* 0x0000940001057983 */ /* 0x0001620000300800 */
[----:B------:R-:W-:-:S03]  /*a0c0*/  PRMT R92, R3, 0x7632, R92 ;  /* 0x00007632035c7816 */ /* 0x000fc6000000005c */
        /* <DEDUP_REMOVED lines=58> */
[----:B-----5:R0:W-:Y:S01]  /*a470*/  STL [R1+0x88], R0 ;  /* 0x0000880001007387 */ /* 0x0201e20000100800 */
[----:B------:R-:W-:Y:S02]  /*a480*/  UIMAD UR16, UR22, UR14, UR13 ;  /* 0x0000000e161072a4 */ /* 0x000fe4000f8e020d */
[----:B------:R-:W-:Y:S02]  /*a490*/  ULOP3.LUT UP0, URZ, UR4, 0x2, URZ, 0xc0, !UPT ;  /* 0x00000002043f7892 */ /* 0x000fe4000f80c03f */
[----:B------:R-:W-:Y:S01]  /*a4a0*/  UIMAD.WIDE.U32 UR16, UR16, 0x8, UR6 ;  /* 0x00000008101078a5 */ /* 0x000fe2000f8e0006 */
[----:B------:R-:W-:Y:S02]  /*a4b0*/  UMOV UR5, 0x1 ;  /* 0x0000000100057882 */ /* 0x000fe40000000000 */
[----:B------:R-:W-:Y:S01]  /*a4c0*/  USEL UR5, UR5, 0xffffffff, !UP0 ;  /* 0xffffffff05057887 */ /* 0x000fe2000c000000 */
[----:B0-----:R-:W0:Y:S02]  /*a4d0*/  S2R R0, SR_LANEID ;  /* 0x0000000000007919 */ /* 0x001e240000000000 */
[----:B------:R-:W-:Y:S01]  /*a4e0*/  MOV R28, UR16 ;  /* 0x00000010001c7c02 */ /* 0x000fe20008000f00 */
[----:B------:R-:W-:Y:S01]  /*a4f0*/  VOTEU.ANY UR16, UPT, PT ;  /* 0x0000000000107886 */ /* 0x000fe200038e0100 */
[----:B------:R-:W-:Y:S01]  /*a500*/  MOV R29, UR17 ;  /* 0x00000011001d7c02 */ /* 0x000fe20008000f00 */
[----:B------:R-:W-:-:S02]  /*a510*/  UPOPC UR17, UR16 ;  /* 0x00000010001172bf */ /* 0x000fc40008000000 */
[----:B------:R-:W-:Y:S02]  /*a520*/  UFLO.U32 UR16, UR16 ;  /* 0x00000010001072bd */ /* 0x000fe400080e0000 */
[----:B------:R-:W-:Y:S01]  /*a530*/  UIMAD UR5, UR5, UR17, URZ ;  /* 0x00000011050572a4 */ /* 0x000fe2000f8e023f */
[----:B------:R1:W-:Y:S05]  /*a540*/  STG.E.64 desc[UR20][R28.64], R60 ;  /* 0x0000003c1c007986 */ /* 0x0003ea000c101b14 */
[----:B------:R-:W-:Y:S02]  /*a550*/  MOV R30, UR5 ;  /* 0x00000005001e7c02 */ /* 0x000fe40008000f00 */
[----:B-1----:R-:W-:-:S02]  /*a560*/  MOV R28, UR18 ;  /* 0x00000012001c7c02 */ /* 0x002fc40008000f00 */
[----:B------:R-:W-:Y:S02]  /*a570*/  MOV R29, UR19 ;  /* 0x00000013001d7c02 */ /* 0x000fe40008000f00 */
[----:B0-----:R-:W-:Y:S02]  /*a580*/  ISETP.EQ.U32.AND P6, PT, R0, UR16, PT ;  /* 0x0000001000007c0c */ /* 0x001fe4000bfc2070 */
[----:B------:R0:W5:Y:S11]  /*a590*/  LDL.LU R0, [R1+0x88] ;  /* 0x0000880001007983 */ /* 0x0001760000300800 */
[----:B------:R-:W-:Y:S06]  /*a5a0*/  @P6 MEMBAR.ALL.GPU ;  /* 0x0000000000006992 */ /* 0x000fec000000a000 */
[----:B------:R-:W-:-:S00]  /*a5b0*/  @P6 ERRBAR ;  /* 0x00000000000069ab */ /* 0x000fc00000000000 */
[----:B------:R-:W-:Y:S06]  /*a5c0*/  @P6 CGAERRBAR ;  /* 0x00000000000065ab */ /* 0x000fec0000000000 */
[----:B------:R1:W-:Y:S01]  /*a5d0*/  @P6 REDG.E.ADD.S32.STRONG.GPU desc[UR20][R28.64], R30 ;  /* 0x0000001e1c00698e */ /* 0x0003e2000c10e394 */
[----:B------:R-:W-:-:S04]  /*a5e0*/  PLOP3.LUT P6, PT, PT, PT, UP0, 0x40, 0x0 ;  /* 0x000000000000781c */ /* 0x000fc80003fce808 */
[----:B-1----:R-:W-:-:S04]  /*a5f0*/  SEL R30, RZ, UR15, !P6 ;  /* 0x0000000fff1e7c07 */ /* 0x002fc8000f000000 */
[----:B------:R-:W-:-:S13]  /*a600*/  ISETP.NE.AND P6, PT, R30, -0x1, PT ;  /* 0xffffffff1e00780c */ /* 0x000fda0003fc5270 */
[----:B0-----:R-:W-:Y:S05]  /*a610*/  @!P6 BRA `(.L_x_587) ;  /* 0x00000000001ce947 */ /* 0x001fea0003800000 */
.L_x_588:
[----:B------:R-:W-:Y:S02]  /*a620*/  MOV R28, UR18 ;  /* 0x00000012001c7c02 */ /* 0x000fe40008000f00 */
[----:B------:R-:W-:-:S05]  /*a630*/  MOV R29, UR19 ;  /* 0x00000013001d7c02 */ /* 0x000fca0008000f00 */
[----:B------:R-:W2:Y:S04]  /*a640*/  LDG.E.STRONG.GPU R28, desc[UR20][R28.64] ;  /* 0x000000141c1c7981 */ /* 0x000ea8000c1ef900 */
[----:B--2---:R-:W-:Y:S01]  /*a650*/  CCTL.IVALL ;  /* 0x00000000ff00798f */ /* 0x004fe20002000000 */
[----:B------:R-:W-:Y:S05]  /*a660*/  YIELD ;  /* 0x0000000000007946 */ /* 0x000fea0003800000 */
[----:B------:R-:W-:-:S13]  /*a670*/  ISETP.NE.AND P6, PT, R28, R30, PT ;  /* 0x0000001e1c00720c */ /* 0x000fda0003fc5270 */
[----:B------:R-:W-:Y:S05]  /*a680*/  @P6 BRA `(.L_x_588) ;  /* 0xfffffffc00e46947 */ /* 0x000fea000383ffff */
.L_x_587:
        /* <DEDUP_REMOVED lines=26> */
.L_x_592:
        /* <DEDUP_REMOVED lines=165> */
.L_x_591:
        /* <DEDUP_REMOVED lines=89> */
.L_x_593:
[----:B------:R-:W-:-:S04]  /*b810*/  LOP3.LUT P6, RZ, R71, 0x1, RZ, 0xc0, !PT ;  /* 0x0000000147ff7812 */ /* 0x000fc800078cc0ff */
[----:B------:R-:W-:-:S13]  /*b820*/  ISETP.NE.OR P6, PT, RZ, UR16, P6 ;  /* 0x00000010ff007c0c */ /* 0x000fda000b7c5670 */
[----:B------:R-:W-:Y:S05]  /*b830*/  @!P6 BRA `(.L_x_589) ;  /* 0x0000000000b4e947 */ /* 0x000fea0003800000 */
.L_x_590:
        /* <DEDUP_REMOVED lines=45> */
.L_x_589:
        /* <DEDUP_REMOVED lines=14> */
.L_x_595:
[----:B------:R-:W-:Y:S05]  /*bbf0*/  BSYNC B0 ;  /* 0x0000000000007941 */ /* 0x000fea0003800000 */
.L_x_594:
        /* <DEDUP_REMOVED lines=25> */
.L_x_586:
[----:B------:R-:W0:Y:S01]  /*bd90*/  S2UR UR6, SR_CgaCtaId ;  /* 0x00000000000679c3 */ /* 0x000e220000008800 */
[----:B------:R-:W-:Y:S02]  /*bda0*/  UMOV UR5, 0x400 ;  /* 0x0000040000057882 */ /* 0x000fe40000000000 */
[----:B0-----:R-:W-:-:S03]  /*bdb0*/  ULEA UR5, UR6, UR5, 0x18 ;  /* 0x0000000506057291 */ /* 0x001fc6000f8ec03f */
[----:B------:R-:W-:-:S06]  /*bdc0*/  ULDC UR6, c[0x0][0x2bc] ;  /* 0x0000af0000067ab9 */ /* 0x000fcc0000000800 */
[----:B------:R0:W-:Y:S01]  /*bdd0*/  @!P0 STS.64 [UR5+0x80], R60 ;  /* 0x0000803cff008988 */ /* 0x0001e20008000a05 */
[----:B------:R-:W-:Y:S06]  /*bde0*/  BAR.SYNC.DEFER_BLOCKING 0x0 ;  /* 0x0000000000007b1d */ /* 0x000fec0000010000 */
[----:B0-----:R-:W2:Y:S01]  /*bdf0*/  LDL.LU R61, [R1+0x44] ;  /* 0x00004400013d7983 */ /* 0x001ea20000300800 */
[----:B------:R-:W-:Y:S02]  /*be00*/  SHF.L.U32 R30, R66, 0x10, RZ ;  /* 0x00000010421e7819 */ /* 0x000fe400000006ff */
[----:B------:R-:W-:-:S03]  /*be10*/  SHF.L.U32 R31, R31, 0x10, RZ ;  /* 0x000000101f1f7819 */ /* 0x000fc600000006ff */
[----:B------:R-:W-:-:S04]  /*be20*/  FADD.FTZ R30, R30, -UR23 ;  /* 0x800000171e1e7e21 */ /* 0x000fc80008010000 */
[----:B------:R-:W-:Y:S01]  /*be30*/  FMUL.FTZ R30, R30, UR24 ;  /* 0x000000181e1e7c20 */ /* 0x000fe20008410000 */
        /* <DEDUP_REMOVED lines=28> */
.L_x_596:
        /* <DEDUP_REMOVED lines=8> */
[----:B-----5:R-:W-:Y:S01]  /*c080*/  FFMA.FTZ R60, R28, R5, -R60 ;  /* 0x000000051c3c7223 */ /* 0x020fe2000001083c */
        /* <DEDUP_REMOVED lines=15> */
.L_x_598:
[----:B------:R-:W-:Y:S05]  /*c180*/  BSYNC B0 ;  /* 0x0000000000007941 */ /* 0x000fea0003800000 */
.L_x_597:
        /* <DEDUP_REMOVED lines=28> */
.L_x_599:
        /* <DEDUP_REMOVED lines=9> */
[----:B-----5:R-:W-:Y:S01]  /*c3e0*/  FFMA.FTZ R31, R28, R5, -R31 ;  /* 0x000000051c1f7223 */ /* 0x020fe2000001081f */
        /* <DEDUP_REMOVED lines=16> */
.L_x_601:
[----:B------:R-:W-:Y:S05]  /*c4f0*/  BSYNC B0 ;  /* 0x0000000000007941 */ /* 0x000fea0003800000 */
.L_x_600:
        /* <DEDUP_REMOVED lines=28> */
.L_x_602:
        /* <DEDUP_REMOVED lines=26> */
.L_x_604:
[----:B------:R-:W-:Y:S05]  /*c860*/  BSYNC B0 ;  /* 0x0000000000007941 */ /* 0x000fea0003800000 */
.L_x_603:
        /* <DEDUP_REMOVED lines=29> */
.L_x_605:
        /* <DEDUP_REMOVED lines=26> */
.L_x_607:
[----:B------:R-:W-:Y:S05]  /*cbe0*/  BSYNC B0 ;  /* 0x0000000000007941 */ /* 0x000fea0003800000 */
.L_x_606:
        /* <DEDUP_REMOVED lines=32> */
.L_x_608:
        /* <DEDUP_REMOVED lines=26> */
.L_x_610:
[----:B------:R-:W-:Y:S05]  /*cf90*/  BSYNC B0 ;  /* 0x0000000000007941 */ /* 0x000fea0003800000 */
.L_x_609:
        /* <DEDUP_REMOVED lines=28> */
.L_x_611:
        /* <DEDUP_REMOVED lines=26> */
.L_x_613:
[----:B------:R-:W-:Y:S05]  /*d300*/  BSYNC B0 ;  /* 0x0000000000007941 */ /* 0x000fea0003800000 */
.L_x_612:
        /* <DEDUP_REMOVED lines=11> */
[----:B01----:R-:W-:-:S06]  /*d3c0*/  FMUL.FTZ R30, R29, -1.4426950216293334961 ;  /* 0xbfb8aa3b1d1e7820 */ /* 0x003fcc0000410000 */
        /* <DEDUP_REMOVED lines=16> */
.L_x_614:
[----:B------:R-:W-:Y:S01]  /*d4d0*/  LOP3.LUT P0, RZ, R71, 0x20, RZ, 0xc0, !PT ;  /* 0x0000002047ff7812 */ /* 0x000fe2000780c0ff */
[----:B------:R-:W-:-:S12]  /*d4e0*/  BSSY B0, `(.L_x_615) ;  /* 0x0000019000007945 */ /* 0x000fd80003800000 */
[----:B------:R-:W-:Y:S05]  /*d4f0*/  @!P0 BRA `(.L_x_616) ;  /* 0x00000000005c8947 */ /* 0x000fea0003800000 */
[----:B------:R-:W-:Y:S01]  /*d500*/  MOV R29, UR5 ;  /* 0x00000005001d7c02 */ /* 0x000fe20008000f00 */
[----:B------:R-:W-:Y:S01]  /*d510*/  ULDC.64 UR14, c[0x0][0x288] ;  /* 0x0000a200000e7ab9 */ /* 0x000fe20000000a00 */
[C---:B01----:R-:W-:Y:S02]  /*d520*/  IADD3 R30, R72.reuse, 0x30, RZ ;  /* 0x00000030481e7810 */ /* 0x043fe40007ffe0ff */
        /* <DEDUP_REMOVED lines=20> */
.L_x_616:
[----:B------:R-:W-:Y:S05]  /*d670*/  BSYNC B0 ;  /* 0x0000000000007941 */ /* 0x000fea0003800000 */
.L_x_615:
[----:B------:R-:W3:Y:S01]  /*d680*/  LDL.LU R28, [R1+0x18] ;  /* 0x00001800011c7983 */ /* 0x000ee20000300800 */
[----:B------:R-:W-:Y:S01]  /*d690*/  FADD.FTZ R57, R57, -UR23 ;  /* 0x8000001739397e21 */ /* 0x000fe20008010000 */
[----:B------:R-:W-:Y:S01]  /*d6a0*/  FADD.FTZ R83, R83, -UR23 ;  /* 0x8000001753537e21 */ /* 0x000fe20008010000 */
[----:B------:R-:W-:Y:S02]  /*d6b0*/  SHF.L.U32 R86, R86, 0x10, RZ ;  /* 0x0000001056567819 */ /* 0x000fe400000006ff */
[----:B------:R-:W-:Y:S01]  /*d6c0*/  SHF.L.U32 R56, R56, 0x10, RZ ;  /* 0x0000001038387819 */ /* 0x000fe200000006ff */
[----:B------:R-:W-:Y:S01]  /*d6d0*/  FMUL.FTZ R57, R57, UR24 ;  /* 0x0000001839397c20 */ /* 0x000fe20008410000 */
[----:B------:R-:W-:Y:S01]  /*d6e0*/  SHF.L.U32 R85, R85, 0x10, RZ ;  /* 0x0000001055557819 */ /* 0x000fe200000006ff */
[----:B------:R-:W-:Y:S01]  /*d6f0*/  FMUL.FTZ R83, R83, UR24 ;  /* 0x0000001853537c20 */ /* 0x000fe20008410000 */
[----:B---3--:R-:W-:Y:S01]  /*d700*/  SHF.L.U32 R28, R28, 0x10, RZ ;  /* 0x000000101c1c7819 */ /* 0x008fe200000006ff */
[----:B------:R-:W-:Y:S06]  /*d710*/  @!P1 BRA `(.L_x_617) ;  /* 0x0000000000489947 */ /* 0x000fec0003800000 */
[----:B-----5:R-:W-:-:S04]  /*d720*/  FFMA.FTZ R29, R57, R5, R2 ;  /* 0x00000005391d7223 */ /* 0x020fc80000010002 */
[----:B012---:R-:W-:-:S06]  /*d730*/  FMUL.FTZ R30, R29, -1.4426950216293334961 ;  /* 0xbfb8aa3b1d1e7820 */ /* 0x007fcc0000410000 */
        /* <DEDUP_REMOVED lines=16> */
.L_x_617:
[----:B------:R-:W-:Y:S01]  /*d840*/  LOP3.LUT P0, RZ, R71, 0x10, RZ, 0xc0, !PT ;  /* 0x0000001047ff7812 */ /* 0x000fe2000780c0ff */
[----:B------:R-:W-:-:S12]  /*d850*/  BSSY B0, `(.L_x_618) ;  /* 0x0000019000007945 */ /* 0x000fd80003800000 */
[----:B------:R-:W-:Y:S05]  /*d860*/  @!P0 BRA `(.L_x_619) ;  /* 0x00000000005c8947 */ /* 0x000fea0003800000 */
[----:B------:R-:W-:Y:S01]  /*d870*/  MOV R29, UR5 ;  /* 0x00000005001d7c02 */ /* 0x000fe20008000f00 */
[----:B------:R-:W-:Y:S01]  /*d880*/  ULDC.64 UR14, c[0x0][0x288] ;  /* 0x0000a200000e7ab9 */ /* 0x000fe20000000a00 */
[C---:B012---:R-:W-:Y:S02]  /*d890*/  IADD3 R30, R72.reuse, 0x38, RZ ;  /* 0x00000038481e7810 */ /* 0x047fe40007ffe0ff */
        /* <DEDUP_REMOVED lines=20> */
.L_x_619:
[----:B------:R-:W-:Y:S05]  /*d9e0*/  BSYNC B0 ;  /* 0x0000000000007941 */ /* 0x000fea0003800000 */
.L_x_618:
        /* <DEDUP_REMOVED lines=9> */
[----:B-----5:R-:W-:-:S04]  /*da80*/  FFMA.FTZ R28, R56, R5, R2 ;  /* 0x00000005381c7223 */ /* 0x020fc80000010002 */
        /* <DEDUP_REMOVED lines=17> */
.L_x_620:
        /* <DEDUP_REMOVED lines=11> */
[----:B-----5:R-:W-:Y:S02]  /*dc50*/  FFMA.FTZ R28, R55, R5, -R28 ;  /* 0x00000005371c7223 */ /* 0x020fe4000001081c */
        /* <DEDUP_REMOVED lines=14> */
.L_x_622:
[----:B------:R-:W-:Y:S05]  /*dd40*/  BSYNC B0 ;  /* 0x0000000000007941 */ /* 0x000fea0003800000 */
.L_x_621:
        /* <DEDUP_REMOVED lines=27> */
.L_x_623:
        /* <DEDUP_REMOVED lines=26> */
.L_x_625:
[----:B------:R-:W-:Y:S05]  /*e0a0*/  BSYNC B0 ;  /* 0x0000000000007941 */ /* 0x000fea0003800000 */
.L_x_624:
        /* <DEDUP_REMOVED lines=27> */
.L_x_626:
        /* <DEDUP_REMOVED lines=26> */
.L_x_628:
[----:B------:R-:W-:Y:S05]  /*e400*/  BSYNC B0 ;  /* 0x0000000000007941 */ /* 0x000fea0003800000 */
.L_x_627:
        /* <DEDUP_REMOVED lines=27> */
.L_x_629:
[----:B------:R-:W-:Y:S04]  /*e5c0*/  BSSY B0, `(.L_x_630) ;  /* 0x0000019000007945 */ /* 0x000fe80003800000 */
        /* <DEDUP_REMOVED lines=24> */
.L_x_631:
[----:B------:R-:W-:Y:S05]  /*e750*/  BSYNC B0 ;  /* 0x0000000000007941 */ /* 0x000fea0003800000 */
.L_x_630:
[----:B------:R-:W-:Y:S01]  /*e760*/  FADD.FTZ R42, R42, -UR23 ;  /* 0x800000172a2a7e21 */ /* 0x000fe20008010000 */
[----:B------:R-:W-:Y:S01]  /*e770*/  FADD.FTZ R97, R97, -UR23 ;  /* 0x8000001761617e21 */ /* 0x000fe20008010000 */
[----:B01234-:R-:W-:Y:S02]  /*e780*/  SHF.L.U32 R34, R41, 0x10, RZ ;  /* 0x0000001029227819 */ /* 0x01ffe400000006ff */
        /* <DEDUP_REMOVED lines=24> */
.L_x_632:
[----:B------:R-:W-:Y:S04]  /*e910*/  BSSY B0, `(.L_x_633) ;  /* 0x0000019000007945 */ /* 0x000fe80003800000 */
[----:B------:R-:W-:Y:S05]  /*e920*/  @!P4 BRA `(.L_x_634) ;  /* 0x00000000005cc947 */ /* 0x000fea0003800000 */
[----:B------:R-:W-:Y:S01]  /*e930*/  MOV R29, UR5 ;  /* 0x00000005001d7c02 */ /* 0x000fe20008000f00 */
[----:B------:R-:W-:Y:S01]  /*e940*/  ULDC.64 UR14, c[0x0][0x288] ;  /* 0x0000a200000e7ab9 */ /* 0x000fe20000000a00 */
[----:B------:R-:W-:Y:S02]  /*e950*/  IADD3 R30, R72, 0x60, RZ ;  /* 0x00000060481e7810 */ /* 0x000fe40007ffe0ff */
[----:B------:R-:W-:Y:S01]  /*e960*/  MOV R28, UR5 ;  /* 0x00000005001c7c02 */ /* 0x000fe20008000f00 */
[----:B------:R-:W-:Y:S01]  /*e970*/  FFMA.FTZ R29, R42, R29, UR6 ;  /* 0x000000062a1d7e23 */ /* 0x000fe2000801001d */
[----:B------:R-:W-:Y:S02]  /*e980*/  SHF.R.S32.HI R30, RZ, 0x1f, R30 ;  /* 0x0000001fff1e7819 */ /* 0x000fe4000001141e */
[----:B------:R-:W-:Y:S01]  /*e990*/  IADD3 R31, R72, 0x60, RZ ;  /* 0x00000060481f7810 */ /* 0x000fe20007ffe0ff */
[----:B-----5:R-:W-:Y:S01]  /*e9a0*/  FFMA.FTZ R34, R34, R5, -R29 ;  /* 0x0000000522227223 */ /* 0x020fe2000001081d */
[----:B------:R-:W-:Y:S01]  /*e9b0*/  FFMA.FTZ R97, R97, R28, UR6 ;  /* 0x0000000661617e23 */ /* 0x000fe2000801001c */
[----:B------:R-:W-:Y:S01]  /*e9c0*/  MOV R28, R48 ;  /* 0x00000030001c7202 */ /* 0x000fe20000000f00 */
[----:B------:R-:W-:Y:S01]  /*e9d0*/  IMAD R30, R30, UR14, RZ ;  /* 0x0000000e1e1e7c24 */ /* 0x000fe2000f8e02ff */
[----:B------:R-:W-:Y:S01]  /*e9e0*/  MOV R29, R47 ;  /* 0x0000002f001d7202 */ /* 0x000fe20000000f00 */
[----:B------:R-:W-:-:S02]  /*e9f0*/  FFMA.FTZ R36, R36, R0, -R97 ;  /* 0x0000000024247223 */ /* 0x000fc40000010861 */
[----:B------:R-:W-:-:S04]  /*ea00*/  IMAD.WIDE.U32 R28, R31, UR14, R28 ;  /* 0x0000000e1f1c7c25 */ /* 0x000fc8000f8e001c */
[----:B------:R-:W-:Y:S01]  /*ea10*/  FMUL.FTZ R36, R36, UR24 ;  /* 0x0000001824247c20 */ /* 0x000fe20008410000 */
[----:B------:R-:W-:Y:S01]  /*ea20*/  IMAD R31, R31, UR15, R30 ;  /* 0x0000000f1f1f7c24 */ /* 0x000fe2000f8e021e */
[----:B------:R-:W-:Y:S02]  /*ea30*/  ULDC.64 UR14, c[0x0][0x210] ;  /* 0x00008400000e7ab9 */ /* 0x000fe40000000a00 */
[----:B------:R-:W-:Y:S02]  /*ea40*/  LEA R30, P0, R28, UR14, 0x1 ;  /* 0x0000000e1c1e7c11 */ /* 0x000fe4000f8008ff */
[----:B------:R-:W-:-:S04]  /*ea50*/  IADD3 R29, R29, R31, RZ ;  /* 0x0000001f1d1d7210 */ /* 0x000fc80007ffe0ff */
[----:B------:R-:W-:Y:S01]  /*ea60*/  LEA.HI.X R31, R28, UR15, R29, 0x1, P0 ;  /* 0x0000000f1c1f7c11 */ /* 0x000fe200080f0c1d */
[----:B------:R-:W-:-:S05]  /*ea70*/  FMUL.FTZ R29, R34, UR24 ;  /* 0x00000018221d7c20 */ /* 0x000fca0008410000 */
[----:B------:R-:W-:-:S05]  /*ea80*/  F2FP.BF16.F32.PACK_AB R29, R36, R29 ;  /* 0x0000001d241d723e */ /* 0x000fca00000010ff */
[----:B------:R0:W-:Y:S02]  /*ea90*/  STG.E desc[UR20][R30.64], R29 ;  /* 0x0000001d1e007986 */ /* 0x0001e4000c101914 */
.L_x_634:
[----:B------:R-:W-:Y:S05]  /*eaa0*/  BSYNC B0 ;  /* 0x0000000000007941 */ /* 0x000fea0003800000 */
.L_x_633:
        /* <DEDUP_REMOVED lines=9> */
[----:B-----5:R-:W-:Y:S01]  /*eb40*/  FFMA.FTZ R27, R31, R5, R2 ;  /* 0x000000051f1b7223 */ /* 0x020fe20000010002 */
        /* <DEDUP_REMOVED lines=17> */
.L_x_635:
[----:B------:R-:W-:Y:S04]  /*ec60*/  BSSY B0, `(.L_x_636) ;  /* 0x0000019000007945 */ /* 0x000fe80003800000 */
[----:B------:R-:W-:Y:S05]  /*ec70*/  @!P3 BRA `(.L_x_637) ;  /* 0x00000000005cb947 */ /* 0x000fea0003800000 */
[C---:B------:R-:W-:Y:S01]  /*ec80*/  IADD3 R26, R72.reuse, 0x68, RZ ;  /* 0x00000068481a7810 */ /* 0x040fe20007ffe0ff */
[----:B------:R-:W-:Y:S01]  /*ec90*/  ULDC.64 UR14, c[0x0][0x288] ;  /* 0x0000a200000e7ab9 */ /* 0x000fe20000000a00 */
[----:B------:R-:W-:Y:S02]  /*eca0*/  IADD3 R29, R72, 0x68, RZ ;  /* 0x00000068481d7810 */ /* 0x000fe40007ffe0ff */
[----:B------:R-:W-:Y:S02]  /*ecb0*/  SHF.R.S32.HI R26, RZ, 0x1f, R26 ;  /* 0x0000001fff1a7819 */ /* 0x000fe4000001141a */
[----:B-----5:R-:W-:-:S03]  /*ecc0*/  MOV R27, R47 ;  /* 0x0000002f001b7202 */ /* 0x020fc60000000f00 */
        /* <DEDUP_REMOVED lines=18> */
.L_x_637:
[----:B------:R-:W-:Y:S05]  /*edf0*/  BSYNC B0 ;  /* 0x0000000000007941 */ /* 0x000fea0003800000 */
.L_x_636:
        /* <DEDUP_REMOVED lines=27> */
.L_x_638:
        /* <DEDUP_REMOVED lines=25> */
.L_x_640:
[----:B------:R-:W-:Y:S05]  /*f140*/  BSYNC B0 ;  /* 0x0000000000007941 */ /* 0x000fea0003800000 */
.L_x_639:
        /* <DEDUP_REMOVED lines=27> */
.L_x_641:
[----:B------:R-:W-:Y:S01]  /*f300*/  LOP3.LUT P0, RZ, R71, 0x100000, RZ, 0xc0, !PT ;  /* 0x0010000047ff7812 */ /* 0x000fe2000780c0ff */
[----:B------:R-:W-:-:S12]  /*f310*/  BSSY B0, `(.L_x_642) ;  /* 0x0000018000007945 */ /* 0x000fd80003800000 */
[----:B------:R-:W-:Y:S05]  /*f320*/  @!P0 BRA `(.L_x_643) ;  /* 0x0000000000588947 */ /* 0x000fea0003800000 */
[----:B------:R-:W-:Y:S01]  /*f330*/  IADD3 R25, R72, 0x78, RZ ;  /* 0x0000007848197810 */ /* 0x000fe20007ffe0ff */
[----:B------:R-:W-:Y:S01]  /*f340*/  ULDC.64 UR14, c[0x0][0x288] ;  /* 0x0000a200000e7ab9 */ /* 0x000fe20000000a00 */
[----:B-----5:R-:W-:Y:S02]  /*f350*/  MOV R22, R48 ;  /* 0x0000003000167202 */ /* 0x020fe40000000f00 */
        /* <DEDUP_REMOVED lines=19> */
.L_x_643:
[----:B------:R-:W-:Y:S05]  /*f490*/  BSYNC B0 ;  /* 0x0000000000007941 */ /* 0x000fea0003800000 */
.L_x_642:
        /* <DEDUP_REMOVED lines=27> */
.L_x_644:
        /* <DEDUP_REMOVED lines=25> */
.L_x_646:
[----:B------:R-:W-:Y:S05]  /*f7e0*/  BSYNC B0 ;  /* 0x0000000000007941 */ /* 0x000fea0003800000 */
.L_x_645:
        /* <DEDUP_REMOVED lines=27> */
.L_x_647:
        /* <DEDUP_REMOVED lines=25> */
.L_x_649:
[----:B------:R-:W-:Y:S05]  /*fb30*/  BSYNC B0 ;  /* 0x0000000000007941 */ /* 0x000fea0003800000 */
.L_x_648:
[----:B------:R-:W2:Y:S01]  /*fb40*/  LDL.LU R18, [R1] ;  /* 0x0000000001127983 */ /* 0x000ea20000300800 */
[----:B------:R-:W-:Y:S01]  /*fb50*/  FADD.FTZ R24, R24, -UR23 ;  /* 0x8000001718187e21 */ /* 0x000fe20008010000 */
[----:B------:R-:W-:Y:S01]  /*fb60*/  FADD.FTZ R22, R121, -UR23 ;  /* 0x8000001779167e21 */ /* 0x000fe20008010000 */
[----:B0-----:R-:W-:Y:S02]  /*fb70*/  SHF.L.U32 R20, R17, 0x10, RZ ;  /* 0x0000001011147819 */ /* 0x001fe400000006ff */
[----:B------:R-:W-:Y:S01]  /*fb80*/  SHF.L.U32 R21, R16, 0x10, RZ ;  /* 0x0000001010157819 */ /* 0x000fe200000006ff */
[----:B------:R-:W-:Y:S01]  /*fb90*/  FMUL.FTZ R25, R24, UR24 ;  /* 0x0000001818197c20 */ /* 0x000fe20008410000 */
[----:B------:R-:W-:Y:S01]  /*fba0*/  SHF.L.U32 R125, R125, 0x10, RZ ;  /* 0x000000107d7d7819 */ /* 0x000fe200000006ff */
[----:B------:R-:W-:Y:S01]  /*fbb0*/  FMUL.FTZ R22, R22, UR24 ;  /* 0x0000001816167c20 */ /* 0x000fe20008410000 */
[----:B--2---:R-:W-:Y:S01]  /*fbc0*/  SHF.L.U32 R23, R18, 0x10, RZ ;  /* 0x0000001012177819 */ /* 0x004fe200000006ff */
        /* <DEDUP_REMOVED lines=19> */
.L_x_650:
        /* <DEDUP_REMOVED lines=25> */
.L_x_652:
[----:B------:R-:W-:Y:S05]  /*fe90*/  BSYNC B0 ;  /* 0x0000000000007941 */ /* 0x000fea0003800000 */
.L_x_651:
[----:B------:R-:W-:Y:S01]  /*fea0*/  FADD.FTZ R21, R21, -UR23 ;  /* 0x8000001715157e21 */ /* 0x000fe20008010000 */
[----:B------:R-:W-:Y:S01]  /*feb0*/  FADD.FTZ R22, R125, -UR23 ;  /* 0x800000177d167e21 */ /* 0x000fe20008010000 */
[----:B------:R-:W-:Y:S02]  /*fec0*/  SHF.L.U32 R20, R15, 0x10, RZ ;  /* 0x000000100f147819 */ /* 0x000fe400000006ff */
[----:B0-----:R-:W-:Y:S01]  /*fed0*/  SHF.L.U32 R19, R124, 0x10, RZ ;  /* 0x000000107c137819 */ /* 0x001fe200000006ff */
        /* <DEDUP_REMOVED lines=23> */
.L_x_653:
        /* <DEDUP_REMOVED lines=25> */
.L_x_655:
[----:B------:R-:W-:Y:S05]  /*101e0*/  BSYNC B0 ;  /* 0x0000000000007941 */ /* 0x000fea0003800000 */
.L_x_654:
        /* <DEDUP_REMOVED lines=27> */
.L_x_656:
[----:B------:R-:W-:Y:S01]  /*103a0*/  LOP3.LUT P0, RZ, R71, 0x8000, RZ, 0xc0, !PT ;  /* 0x0000800047ff7812 */ /* 0x000fe2000780c0ff */
[----:B------:R-:W-:-:S12]  /*103b0*/  BSSY B0, `(.L_x_657) ;  /* 0x0000018000007945 */ /* 0x000fd80003800000 */
[----:B------:R-:W-:Y:S05]  /*103c0*/  @!P0 BRA `(.L_x_658) ;  /* 0x0000000000588947 */ /* 0x000fea0003800000 */
[----:B------:R-:W-:Y:S01]  /*103d0*/  IADD3 R15, R72, 0xa0, RZ ;  /* 0x000000a0480f7810 */ /* 0x000fe20007ffe0ff */
[----:B------:R-:W-:Y:S01]  /*103e0*/  ULDC.64 UR14, c[0x0][0x288] ;  /* 0x0000a200000e7ab9 */ /* 0x000fe20000000a00 */
[----:B-----5:R-:W-:Y:S02]  /*103f0*/  MOV R12, R48 ;  /* 0x00000030000c7202 */ /* 0x020fe40000000f00 */
[----:B------:R-:W-:Y:S02]  /*10400*/  SHF.R.S32.HI R14, RZ, 0x1f, R15 ;  /* 0x0000001fff0e7819 */ /* 0x000fe4000001140f */
[----:B------:R-:W-:Y:S02]  /*10410*/  MOV R13, R47 ;  /* 0x0000002f000d7202 */ /* 0x000fe40000000f00 */
[----:B------:R-:W-:Y:S01]  /*10420*/  MOV R19, UR5 ;  /* 0x0000000500137c02 */ /* 0x000fe20008000f00 */
[----:B------:R-:W-:Y:S02]  /*10430*/  IMAD R14, R14, UR14, RZ ;  /* 0x0000000e0e0e7c24 */ /* 0x000fe4000f8e02ff */
[----:B------:R-:W-:-:S04]  /*10440*/  IMAD.WIDE.U32 R12, R15, UR14, R12 ;  /* 0x0000000e0f0c7c25 */ /* 0x000fc8000f8e000c */
[----:B------:R-:W-:Y:S01]  /*10450*/  IMAD R15, R15, UR15, R14 ;  /* 0x0000000f0f0f7c24 */ /* 0x000fe2000f8e020e */
[----:B------:R-:W-:Y:S02]  /*10460*/  ULDC.64 UR14, c[0x0][0x210] ;  /* 0x00008400000e7ab9 */ /* 0x000fe40000000a00 */
[----:B------:R-:W-:Y:S02]  /*10470*/  LEA R14, P0, R12, UR14, 0x1 ;  /* 0x0000000e0c0e7c11 */ /* 0x000fe4000f8008ff */
[----:B------:R-:W-:-:S04]  /*10480*/  IADD3 R15, R13, R15, RZ ;  /* 0x0000000f0d0f7210 */ /* 0x000fc80007ffe0ff */
[----:B------:R-:W-:Y:S02]  /*10490*/  LEA.HI.X R15, R12, UR15, R15, 0x1, P0 ;  /* 0x0000000f0c0f7c11 */ /* 0x000fe400080f0c0f */
[----:B------:R-:W-:-:S05]  /*104a0*/  MOV R12, UR5 ;  /* 0x00000005000c7c02 */ /* 0x000fca0008000f00 */
[----:B------:R-:W-:Y:S01]  /*104b0*/  FFMA.FTZ R13, R23, R12, UR6 ;  /* 0x00000006170d7e23 */ /* 0x000fe2000801000c */
[----:B------:R-:W-:-:S03]  /*104c0*/  FFMA.FTZ R12, R26, R19, UR6 ;  /* 0x000000061a0c7e23 */ /* 0x000fc60008010013 */
[----:B------:R-:W-:Y:S01]  /*104d0*/  FFMA.FTZ R13, R20, R5, -R13 ;  /* 0x00000005140d7223 */ /* 0x000fe2000001080d */
[----:B------:R-:W-:-:S03]  /*104e0*/  FFMA.FTZ R12, R17, R0, -R12 ;  /* 0x00000000110c7223 */ /* 0x000fc6000001080c */
[----:B------:R-:W-:Y:S01]  /*104f0*/  FMUL.FTZ R13, R13, UR24 ;  /* 0x000000180d0d7c20 */ /* 0x000fe20008410000 */
[----:B------:R-:W-:-:S05]  /*10500*/  FMUL.FTZ R12, R12, UR24 ;  /* 0x000000180c0c7c20 */ /* 0x000fca0008410000 */
[----:B------:R-:W-:-:S05]  /*10510*/  F2FP.BF16.F32.PACK_AB R13, R12, R13 ;  /* 0x0000000d0c0d723e */ /* 0x000fca00000010ff */
[----:B------:R0:W-:Y:S02]  /*10520*/  STG.E desc[UR20][R14.64], R13 ;  /* 0x0000000d0e007986 */ /* 0x0001e4000c101914 */
.L_x_658:
[----:B------:R-:W-:Y:S05]  /*10530*/  BSYNC B0 ;  /* 0x0000000000007941 */ /* 0x000fea0003800000 */
.L_x_657:
        /* <DEDUP_REMOVED lines=27> */
.L_x_659:
        /* <DEDUP_REMOVED lines=25> */
.L_x_661:
[----:B------:R-:W-:Y:S05]  /*10880*/  BSYNC B0 ;  /* 0x0000000000007941 */ /* 0x000fea0003800000 */
.L_x_660:
        /* <DEDUP_REMOVED lines=27> */
.L_x_662:
        /* <DEDUP_REMOVED lines=25> */
.L_x_664:
[----:B------:R-:W-:Y:S05]  /*10bd0*/  BSYNC B0 ;  /* 0x0000000000007941 */ /* 0x000fea0003800000 */
.L_x_663:
        /* <DEDUP_REMOVED lines=27> */
.L_x_665:
        /* <DEDUP_REMOVED lines=25> */
.L_x_667:
[----:B------:R-:W-:Y:S05]  /*10f20*/  BSYNC B0 ;  /* 0x0000000000007941 */ /* 0x000fea0003800000 */
.L_x_666:
[----:B------:R-:W2:Y:S01]  /*10f30*/  LDL.LU R6, [R1+0x78] ;  /* 0x0000780001067983 */ /* 0x000ea20000300800 */
[----:B------:R-:W-:Y:S01]  /*10f40*/  FADD.FTZ R17, R17, -UR23 ;  /* 0x8000001711117e21 */ /* 0x000fe20008010000 */
[----:B------:R-:W-:Y:S01]  /*10f50*/  FADD.FTZ R107, R107, -UR23 ;  /* 0x800000176b6b7e21 */ /* 0x000fe20008010000 */
[----:B------:R-:W-:Y:S01]  /*10f60*/  IMAD R33, R60, UR22, R33 ;  /* 0x000000163c217c24 */ /* 0x000fe2000f8e0221 */
[----:B------:R-:W-:Y:S01]  /*10f70*/  SHF.L.U32 R4, R4, 0x10, RZ ;  /* 0x0000001004047819 */ /* 0x000fe200000006ff */
[----:B------:R-:W-:Y:S01]  /*10f80*/  FMUL.FTZ R17, R17, UR24 ;  /* 0x0000001811117c20 */ /* 0x000fe20008410000 */
[----:B------:R-:W-:Y:S01]  /*10f90*/  SHF.L.U32 R11, R104, 0x10, RZ ;  /* 0x00000010680b7819 */ /* 0x000fe200000006ff */
[----:B------:R-:W-:Y:S01]  /*10fa0*/  FMUL.FTZ R16, R107, UR24 ;  /* 0x000000186b107c20 */ /* 0x000fe20008410000 */
[----:B--2---:R-:W-:Y:S01]  /*10fb0*/  SHF.L.U32 R15, R6, 0x10, RZ ;  /* 0x00000010060f7819 */ /* 0x004fe200000006ff */
[----:B------:R-:W-:Y:S06]  /*10fc0*/  @!P1 BRA `(.L_x_668) ;  /* 0x0000000000489947 */ /* 0x000fec0003800000 */
[----:B-----5:R-:W-:Y:S01]  /*10fd0*/  FFMA.FTZ R6, R17, R5, R2 ;  /* 0x0000000511067223 */ /* 0x020fe20000010002 */
        /* <DEDUP_REMOVED lines=17> */
.L_x_668:
[----:B------:R-:W-:Y:S01]  /*110f0*/  LOP3.LUT P0, RZ, R71, 0x800, RZ, 0xc0, !PT ;  /* 0x0000080047ff7812 */ /* 0x000fe2000780c0ff */
[----:B------:R-:W-:-:S12]  /*11100*/  BSSY B0, `(.L_x_669) ;  /* 0x0000018000007945 */ /* 0x000fd80003800000 */
[----:B------:R-:W-:Y:S05]  /*11110*/  @!P0 BRA `(.L_x_670) ;  /* 0x0000000000588947 */ /* 0x000fea0003800000 */
[----:B0-----:R-:W-:Y:S01]  /*11120*/  IADD3 R9, R72, 0xc0, RZ ;  /* 0x000000c048097810 */ /* 0x001fe20007ffe0ff */
        /* <DEDUP_REMOVED lines=21> */
.L_x_670:
[----:B------:R-:W-:Y:S05]  /*11280*/  BSYNC B0 ;  /* 0x0000000000007941 */ /* 0x000fea0003800000 */
.L_x_669:
[----:B------:R-:W2:Y:S01]  /*11290*/  LDL.LU R4, [R1+0x74] ;  /* 0x0000740001047983 */ /* 0x000ea20000300800 */
[----:B------:R-:W-:Y:S01]  /*112a0*/  SHF.L.U32 R103, R103, 0x10, RZ ;  /* 0x0000001067677819 */ /* 0x000fe200000006ff */
[----:B------:R-:W-:Y:S01]  /*112b0*/  FADD.FTZ R15, R15, -UR23 ;  /* 0x800000170f0f7e21 */ /* 0x000fe20008010000 */
[----:B------:R-:W-:Y:S01]  /*112c0*/  IADD3 R17, R33, 0xc8, RZ ;  /* 0x000000c821117810 */ /* 0x000fe20007ffe0ff */
[----:B------:R-:W-:Y:S01]  /*112d0*/  ULDC.64 UR14, c[0x0][0x290] ;  /* 0x0000a400000e7ab9 */ /* 0x000fe20000000a00 */
[----:B------:R-:W-:Y:S01]  /*112e0*/  SHF.L.U32 R11, R100, 0x10, RZ ;  /* 0x00000010640b7819 */ /* 0x000fe200000006ff */
[----:B------:R-:W-:Y:S01]  /*112f0*/  FADD.FTZ R103, R103, -UR23 ;  /* 0x8000001767677e21 */ /* 0x000fe20008010000 */
[----:B------:R-:W-:Y:S01]  /*11300*/  FMUL.FTZ R15, R15, UR24 ;  /* 0x000000180f0f7c20 */ /* 0x000fe20008410000 */
[----:B------:R-:W-:Y:S02]  /*11310*/  SHF.R.S32.HI R18, RZ, 0x1f, R17 ;  /* 0x0000001fff127819 */ /* 0x000fe40000011411 */
[----:B------:R-:W-:Y:S01]  /*11320*/  FMUL.FTZ R16, R103, UR24 ;  /* 0x0000001867107c20 */ /* 0x000fe20008410000 */
[----:B--2---:R-:W-:Y:S01]  /*11330*/  SHF.L.U32 R4, R4, 0x10, RZ ;  /* 0x0000001004047819 */ /* 0x004fe200000006ff */
[----:B------:R-:W-:Y:S06]  /*11340*/  @!P1 BRA `(.L_x_671) ;  /* 0x0000000000489947 */ /* 0x000fec0003800000 */
[----:B-----5:R-:W-:Y:S01]  /*11350*/  FFMA.FTZ R6, R15, R5, R2 ;  /* 0x000000050f067223 */ /* 0x020fe20000010002 */
        /* <DEDUP_REMOVED lines=17> */
.L_x_671:
        /* <DEDUP_REMOVED lines=30> */
.L_x_673:
[----:B------:R-:W-:Y:S05]  /*11650*/  BSYNC B0 ;  /* 0x0000000000007941 */ /* 0x000fea0003800000 */
.L_x_672:
        /* <DEDUP_REMOVED lines=10> */
[----:B-----5:R-:W-:Y:S01]  /*11700*/  FFMA.FTZ R6, R15, R5, R2 ;  /* 0x000000050f067223 */ /* 0x020fe20000010002 */
[----:B012---:R-:W-:-:S03]  /*11710*/  FFMA.FTZ R7, R16, R0, R3 ;  /* 0x0000000010077223 */ /* 0x007fc60000010003 */
        /* <DEDUP_REMOVED lines=16> */
.L_x_674:
        /* <DEDUP_REMOVED lines=30> */
.L_x_676:
[----:B------:R-:W-:Y:S05]  /*11a00*/  BSYNC B0 ;  /* 0x0000000000007941 */ /* 0x000fea0003800000 */
.L_x_675:
        /* <DEDUP_REMOVED lines=10> */
[----:B-----5:R-:W-:Y:S01]  /*11ab0*/  FFMA.FTZ R6, R15, R5, R2 ;  /* 0x000000050f067223 */ /* 0x020fe20000010002 */
[----:B0123--:R-:W-:-:S03]  /*11ac0*/  FFMA.FTZ R7, R92, R0, R3 ;  /* 0x000000005c077223 */ /* 0x00ffc60000010003 */
        /* <DEDUP_REMOVED lines=16> */
.L_x_677:
        /* <DEDUP_REMOVED lines=29> */
.L_x_679:
[----:B------:R-:W-:Y:S05]  /*11da0*/  BSYNC B0 ;  /* 0x0000000000007941 */ /* 0x000fea0003800000 */
.L_x_678:
[----:B------:R-:W2:Y:S01]  /*11db0*/  LDL.LU R4, [R1+0x64] ;  /* 0x0000640001047983 */ /* 0x000ea20000300800 */
[----:B------:R-:W-:Y:S01]  /*11dc0*/  FADD.FTZ R70, R70, -UR23 ;  /* 0x8000001746467e21 */ /* 0x000fe20008010000 */
[----:B------:R-:W-:Y:S01]  /*11dd0*/  IADD3 R16, R33, 0xe0, RZ ;  /* 0x000000e021107810 */ /* 0x000fe20007ffe0ff */
[----:B------:R-:W-:Y:S01]  /*11de0*/  FADD.FTZ R82, R82, -UR23 ;  /* 0x8000001752527e21 */ /* 0x000fe20008010000 */
[----:B------:R-:W-:Y:S01]  /*11df0*/  SHF.L.U32 R81, R81, 0x10, RZ ;  /* 0x0000001051517819 */ /* 0x000fe200000006ff */
[----:B------:R-:W-:Y:S01]  /*11e00*/  FMUL.FTZ R15, R70, UR24 ;  /* 0x00000018460f7c20 */ /* 0x000fe20008410000 */
[----:B------:R-:W-:Y:S01]  /*11e10*/  SHF.R.S32.HI R17, RZ, 0x1f, R16 ;  /* 0x0000001fff117819 */ /* 0x000fe20000011410 */
[----:B------:R-:W-:Y:S01]  /*11e20*/  FMUL.FTZ R82, R82, UR24 ;  /* 0x0000001852527c20 */ /* 0x000fe20008410000 */
[----:B--2---:R-:W-:Y:S01]  /*11e30*/  SHF.L.U32 R4, R4, 0x10, RZ ;  /* 0x0000001004047819 */ /* 0x004fe200000006ff */
[----:B------:R-:W-:Y:S06]  /*11e40*/  @!P1 BRA `(.L_x_680) ;  /* 0x0000000000489947 */ /* 0x000fec0003800000 */
[----:B----45:R-:W-:Y:S01]  /*11e50*/  FFMA.FTZ R6, R15, R5, R2 ;  /* 0x000000050f067223 */ /* 0x030fe20000010002 */
[----:B01-3--:R-:W-:-:S03]  /*11e60*/  FFMA.FTZ R7, R82, R0, R3 ;  /* 0x0000000052077223 */ /* 0x00bfc60000010003 */
        /* <DEDUP_REMOVED lines=16> */
.L_x_680:
[----:B------:R-:W-:Y:S01]  /*11f70*/  ISETP.GE.U32.AND P0, PT, R16, UR14, PT ;  /* 0x0000000e10007c0c */ /* 0x000fe2000bf06070 */
[----:B------:R-:W-:Y:S01]  /*11f80*/  BSSY B0, `(.L_x_681) ;  /* 0x000001c000007945 */ /* 0x000fe20003800000 */
[----:B------:R-:W-:Y:S02]  /*11f90*/  SHF.L.U32 R69, R69, 0x10, RZ ;  /* 0x0000001045457819 */ /* 0x000fe400000006ff */
[----:B------:R-:W-:Y:S02]  /*11fa0*/  ISETP.GE.AND.EX P0, PT, R17, UR15, PT, P0 ;  /* 0x0000000f11007c0c */ /* 0x000fe4000bf06300 */
[----:B------:R-:W-:Y:S02]  /*11fb0*/  SHF.L.U32 R75, R75, 0x10, RZ ;  /* 0x000000104b4b7819 */ /* 0x000fe400000006ff */
[----:B------:R-:W-:-:S13]  /*11fc0*/  ISETP.LT.U32.AND P0, PT, R73, 0x188, !P0 ;  /* 0x000001884900780c */ /* 0x000fda0004701070 */
[----:B------:R-:W-:Y:S05]  /*11fd0*/  @!P0 BRA `(.L_x_682) ;  /* 0x0000000000588947 */ /* 0x000fea0003800000 */
[----:B01-34-:R-:W-:Y:S01]  /*11fe0*/  IADD3 R7, R72, 0xe0, RZ ;  /* 0x000000e048077810 */ /* 0x01bfe20007ffe0ff */
        /* <DEDUP_REMOVED lines=21> */
.L_x_682:
[----:B------:R-:W-:Y:S05]  /*12140*/  BSYNC B0 ;  /* 0x0000000000007941 */ /* 0x000fea0003800000 */
.L_x_681:
        /* <DEDUP_REMOVED lines=10> */
[----:B--2-45:R-:W-:Y:S01]  /*121f0*/  FFMA.FTZ R6, R69, R5, R2 ;  /* 0x0000000545067223 */ /* 0x034fe20000010002 */
        /* <DEDUP_REMOVED lines=17> */
.L_x_683:
        /* <DEDUP_REMOVED lines=9> */
[----:B--2-45:R-:W-:Y:S02]  /*123a0*/  MOV R6, R48 ;  /* 0x0000003000067202 */ /* 0x034fe40000000f00 */
[----:B------:R-:W-:Y:S02]  /*123b0*/  SHF.R.S32.HI R10, RZ, 0x1f, R13 ;  /* 0x0000001fff0a7819 */ /* 0x000fe4000001140d */
[----:B01----:R-:W-:-:S03]  /*123c0*/  MOV R7, R47 ;  /* 0x0000002f00077202 */ /* 0x003fc60000000f00 */
[----:B------:R-:W-:Y:S02]  /*123d0*/  IMAD R10, R10, UR16, RZ ;  /* 0x000000100a0a7c24 */ /* 0x000fe4000f8e02ff */
[----:B------:R-:W-:-:S04]  /*123e0*/  IMAD.WIDE.U32 R8, R13, UR16, R6 ;  /* 0x000000100d087c25 */ /* 0x000fc8000f8e0006 */
[----:B------:R-:W-:Y:S01]  /*123f0*/  IMAD R7, R13, UR17, R10 ;  /* 0x000000110d077c24 */ /* 0x000fe2000f8e020a */
[----:B------:R-:W-:Y:S01]  /*12400*/  ULDC.64 UR16, c[0x0][0x210] ;  /* 0x0000840000107ab9 */ /* 0x000fe20000000a00 */
[----:B------:R-:W-:Y:S02]  /*12410*/  MOV R13, UR5 ;  /* 0x00000005000d7c02 */ /* 0x000fe40008000f00 */
        /* <DEDUP_REMOVED lines=12> */
.L_x_685:
[----:B------:R-:W-:Y:S05]  /*124e0*/  BSYNC B0 ;  /* 0x0000000000007941 */ /* 0x000fea0003800000 */
.L_x_684:
        /* <DEDUP_REMOVED lines=10> */
[----:B---345:R-:W-:Y:S01]  /*12590*/  FFMA.FTZ R6, R15, R5, R2 ;  /* 0x000000050f067223 */ /* 0x038fe20000010002 */
        /* <DEDUP_REMOVED lines=17> */
.L_x_686:
        /* <DEDUP_REMOVED lines=9> */
[----:B---345:R-:W-:Y:S02]  /*12740*/  MOV R6, R48 ;  /* 0x0000003000067202 */ /* 0x038fe40000000f00 */
        /* <DEDUP_REMOVED lines=19> */
.L_x_688:
[----:B------:R-:W-:Y:S05]  /*12880*/  BSYNC B0 ;  /* 0x0000000000007941 */ /* 0x000fea0003800000 */
.L_x_687:
[----:B------:R-:W2:Y:S01]  /*12890*/  LDL.LU R4, [R1+0x50] ;  /* 0x0000500001047983 */ /* 0x000ea20000300800 */
[----:B------:R-:W-:Y:S01]  /*128a0*/  IADD3 R15, R72, 0xf8, RZ ;  /* 0x000000f8480f7810 */ /* 0x000fe20007ffe0ff */
[----:B------:R-:W-:Y:S01]  /*128b0*/  FADD.FTZ R67, R67, -UR23 ;  /* 0x8000001743437e21 */ /* 0x000fe20008010000 */
[----:B------:R-:W-:Y:S01]  /*128c0*/  FADD.FTZ R35, R35, -UR23 ;  /* 0x8000001723237e21 */ /* 0x000fe20008010000 */
[----:B01234-:R-:W-:Y:S02]  /*128d0*/  SHF.L.U32 R7, R32, 0x10, RZ ;  /* 0x0000001020077819 */ /* 0x01ffe400000006ff */
[----:B------:R-:W-:Y:S01]  /*128e0*/  SHF.R.S32.HI R17, RZ, 0x1f, R15 ;  /* 0x0000001fff117819 */ /* 0x000fe2000001140f */
[----:B------:R-:W-:Y:S01]  /*128f0*/  FMUL.FTZ R67, R67, UR24 ;  /* 0x0000001843437c20 */ /* 0x000fe20008410000 */
        /* <DEDUP_REMOVED lines=21> */
.L_x_689:
[----:B------:R-:W-:Y:S01]  /*12a50*/  ISETP.GE.U32.AND P0, PT, R15, UR14, PT ;  /* 0x0000000e0f007c0c */ /* 0x000fe2000bf06070 */
[----:B------:R-:W-:Y:S03]  /*12a60*/  BSSY B0, `(.L_x_690) ;  /* 0x0000017000007945 */ /* 0x000fe60003800000 */
[----:B------:R-:W-:-:S04]  /*12a70*/  ISETP.GE.AND.EX P0, PT, R17, UR15, PT, P0 ;  /* 0x0000000f11007c0c */ /* 0x000fc8000bf06300 */
[----:B------:R-:W-:-:S13]  /*12a80*/  ISETP.GT.U32.OR P0, PT, R73, 0x187, P0 ;  /* 0x000001874900780c */ /* 0x000fda0000704470 */
[----:B------:R-:W-:Y:S05]  /*12a90*/  @P0 BRA `(.L_x_691) ;  /* 0x00000000004c0947 */ /* 0x000fea0003800000 */
[----:B------:R-:W-:Y:S01]  /*12aa0*/  MOV R6, UR5 ;  /* 0x0000000500067c02 */ /* 0x000fe20008000f00 */
[----:B------:R-:W-:Y:S01]  /*12ab0*/  ULDC.64 UR14, c[0x0][0x288] ;  /* 0x0000a200000e7ab9 */ /* 0x000fe20000000a00 */
[----:B------:R-:W-:Y:S01]  /*12ac0*/  MOV R11, UR5 ;  /* 0x00000005000b7c02 */ /* 0x000fe20008000f00 */
[----:B-----5:R-:W-:Y:S01]  /*12ad0*/  IMAD R2, R17, UR14, RZ ;  /* 0x0000000e11027c24 */ /* 0x020fe2000f8e02ff */
[----:B------:R-:W-:Y:S01]  /*12ae0*/  MOV R46, R48 ;  /* 0x00000030002e7202 */ /* 0x000fe20000000f00 */
[----:B------:R-:W-:Y:S02]  /*12af0*/  FFMA.FTZ R9, R67, R6, UR6 ;  /* 0x0000000643097e23 */ /* 0x000fe40008010006 */
[----:B------:R-:W-:Y:S01]  /*12b00*/  FFMA.FTZ R6, R16, R11, UR6 ;  /* 0x0000000610067e23 */ /* 0x000fe2000801000b */
[C---:B------:R-:W-:Y:S02]  /*12b10*/  IMAD R3, R15.reuse, UR15, R2 ;  /* 0x0000000f0f037c24 */ /* 0x040fe4000f8e0202 */
[----:B------:R-:W-:Y:S01]  /*12b20*/  FFMA.FTZ R9, R4, R5, -R9 ;  /* 0x0000000504097223 */ /* 0x000fe20000010809 */
[----:B------:R-:W-:-:S04]  /*12b30*/  IMAD.WIDE.U32 R46, R15, UR14, R46 ;  /* 0x0000000e0f2e7c25 */ /* 0x000fc8000f8e002e */
[----:B------:R-:W-:Y:S01]  /*12b40*/  FFMA.FTZ R6, R7, R0, -R6 ;  /* 0x0000000007067223 */ /* 0x000fe20000010806 */
[----:B------:R-:W-:Y:S01]  /*12b50*/  ULDC.64 UR14, c[0x0][0x210] ;  /* 0x00008400000e7ab9 */ /* 0x000fe20000000a00 */
[----:B------:R-:W-:Y:S02]  /*12b60*/  FMUL.FTZ R5, R9, UR24 ;  /* 0x0000001809057c20 */ /* 0x000fe40008410000 */
[----:B------:R-:W-:Y:S01]  /*12b70*/  FMUL.FTZ R6, R6, UR24 ;  /* 0x0000001806067c20 */ /* 0x000fe20008410000 */
[----:B------:R-:W-:Y:S02]  /*12b80*/  IADD3 R3, R47, R3, RZ ;  /* 0x000000032f037210 */ /* 0x000fe40007ffe0ff */
[----:B------:R-:W-:Y:S02]  /*12b90*/  LEA R2, P0, R46, UR14, 0x1 ;  /* 0x0000000e2e027c11 */ /* 0x000fe4000f8008ff */
[----:B------:R-:W-:Y:S02]  /*12ba0*/  F2FP.BF16.F32.PACK_AB R5, R6, R5 ;  /* 0x000000050605723e */ /* 0x000fe400000010ff */
[----:B------:R-:W-:-:S05]  /*12bb0*/  LEA.HI.X R3, R46, UR15, R3, 0x1, P0 ;  /* 0x0000000f2e037c11 */ /* 0x000fca00080f0c03 */
[----:B------:R0:W-:Y:S04]  /*12bc0*/  STG.E desc[UR20][R2.64], R5 ;  /* 0x0000000502007986 */ /* 0x0001e8000c101914 */
.L_x_691:
[----:B------:R-:W-:Y:S05]  /*12bd0*/  BSYNC B0 ;  /* 0x0000000000007941 */ /* 0x000fea0003800000 */
.L_x_690:
        /* <DEDUP_REMOVED lines=9> */
.L_x_545:
[----:B------:R-:W1:Y:S01]  /*12c70*/  LDC R4, c[0x0][0xc] ;  /* 0x00000300ff047b82 */ /* 0x000e620000000800 */
[----:B------:R-:W-:Y:S01]  /*12c80*/  ISETP.NE.AND P1, PT, R73, RZ, PT ;  /* 0x000000ff4900720c */ /* 0x000fe20003f25270 */
[----:B------:R-:W-:Y:S06]  /*12c90*/  BSSY B0, `(.L_x_693) ;  /* 0x0000011000007945 */ /* 0x000fec0003800000 */
[----:B------:R-:W2:Y:S08]  /*12ca0*/  LDC R7, c[0x0][0x10] ;  /* 0x00000400ff077b82 */ /* 0x000eb00000000800 */
[----:B0----5:R-:W0:Y:S01]  /*12cb0*/  LDC.64 R2, c[0x0][0x258] ;  /* 0x00009600ff027b82 */ /* 0x021e220000000a00 */
        /* <DEDUP_REMOVED lines=14> */
.L_x_694:
[----:B------:R-:W-:Y:S05]  /*12da0*/  BSYNC B0 ;  /* 0x0000000000007941 */ /* 0x000fea0003800000 */
.L_x_693:
        /* <DEDUP_REMOVED lines=11> */
.L_x_696:
[----:B------:R-:W2:Y:S04]  /*12e60*/  LDG.E.STRONG.GPU R5, desc[UR20][R2.64] ;  /* 0x0000001402057981 */ /* 0x000ea8000c1ef900 */
[----:B--2---:R-:W-:Y:S01]  /*12e70*/  CCTL.IVALL ;  /* 0x00000000ff00798f */ /* 0x004fe20002000000 */
[----:B------:R-:W-:Y:S05]  /*12e80*/  YIELD ;  /* 0x0000000000007946 */ /* 0x000fea0003800000 */
[----:B------:R-:W-:-:S13]  /*12e90*/  ISETP.NE.AND P0, PT, R5, R0, PT ;  /* 0x000000000500720c */ /* 0x000fda0003f05270 */
[----:B------:R-:W-:Y:S05]  /*12ea0*/  @P0 BRA `(.L_x_696) ;  /* 0xfffffffc00ec0947 */ /* 0x000fea000383ffff */
.L_x_695:
        /* <DEDUP_REMOVED lines=24> */
.L_x_697:
        /* <DEDUP_REMOVED lines=25> */
.L_x_698:
        /* <DEDUP_REMOVED lines=12> */
.L_x_5591:


//--------------------- .text._Z35group_norm_nhwc_bwd_one_pass_kernelI11Bf16IOBf16WLi512ELi98ELi392EEv26Group_norm_nhwc_bwd_params --------------------------
	.section	.text._Z35group_norm_nhwc_bwd_one_pass_kernelI11Bf16IOBf16WLi512ELi98ELi392EEv26Group_norm_nhwc_bwd_params,"ax",@progbits
	.align	128
        .global         _Z35group_norm_nhwc_bwd_one_pass_kernelI11Bf16IOBf16WLi512ELi98ELi392EEv26Group_norm_nhwc_bwd_params
        .type           _Z35group_norm_nhwc_bwd_one_pass_kernelI11Bf16IOBf16WLi512ELi98ELi392EEv26Group_norm_nhwc_bwd_params,@function
        .size           _Z35group_norm_nhwc_bwd_one_pass_kernelI11Bf16IOBf16WLi512ELi98ELi392EEv26Group_norm_nhwc_bwd_params,(.L_x_5592 - _Z35group_norm_nhwc_bwd_one_pass_kernelI11Bf16IOBf16WLi512ELi98ELi392EEv26Group_norm_nhwc_bwd_params)
        .other          _Z35group_norm_nhwc_bwd_one_pass_kernelI11Bf16IOBf16WLi512ELi98ELi392EEv26Group_norm_nhwc_bwd_params,@"STO_CUDA_ENTRY STV_DEFAULT"
_Z35group_norm_nhwc_bwd_one_pass_kernelI11Bf16IOBf16WLi512ELi98ELi392EEv26Group_norm_nhwc_bwd_params:
.text._Z35group_norm_nhwc_bwd_one_pass_kernelI11Bf16IOBf16WLi512ELi98ELi392EEv26Group_norm_nhwc_bwd_params:
        /* <DEDUP_REMOVED lines=27> */
.L_x_786:
        /* <DEDUP_REMOVED lines=11> */
[----:B------:R-:W-:Y:S01]  /*0260*/  R2UR UR16, R4 ;  /* 0x00000000041072ca */ /* 0x000fe200000e0000 */
[C---:B------:R-:W-:Y:S01]  /*0270*/  VIADD R64, R0.reuse, 0x68 ;  /* 0x0000006800407836 */ /* 0x040fe20000000000 */
        /* <DEDUP_REMOVED lines=22> */
[----:B------:R-:W-:Y:S02]  /*03e0*/  SHF.R.S32.HI R60, RZ, 0x1f, R64 ;  /* 0x0000001fff3c7819 */ /* 0x000fe40000011440 */
[----:B0-----:R-:W-:Y:S02]  /*03f0*/  IADD3 R5, R4, 0xffffffe, RZ ;  /* 0x0ffffffe04057810 */ /* 0x001fe40007ffe0ff */
[----:B------:R-:W-:Y:S02]  /*0400*/  LOP3.LUT R3, R3, 0x7fffffff, RZ, 0xc0, !PT ;  /* 0x7fffffff03037812 */ /* 0x000fe400078ec0ff */
[----:B------:R-:W-:Y:S02]  /*0410*/  IADD3 R65, R0, 0x1e8, RZ ;  /* 0x000001e800417810 */ /* 0x000fe40007ffe0ff */
[----:B------:R-:W0:Y:S02]  /*0420*/  F2I.FTZ.U32.TRUNC.NTZ R5, R5 ;  /* 0x0000000500057305 */ /* 0x000e24000021f000 */
        /* <DEDUP_REMOVED lines=118> */
[----:B------:R-:W-:Y:S01]  /*0b90*/  @!P4 SHF.L.U32 R27, R34, 0x1, RZ ;  /* 0x00000001221bc819 */ /* 0x000fe200000006ff */
[----:B------:R1:W-:Y:S01]  /*0ba0*/  STL [R1+0x8a4], R17 ;  /* 0x0008a41101007387 */ /* 0x0003e20000100800 */
[----:B------:R-:W-:Y:S02]  /*0bb0*/  @!P5 IADD3.X R15, R26, R19, RZ, P1, !PT ;  /* 0x000000131a0fd210 */ /* 0x000fe40000ffe4ff */
[----:B------:R-:W-:Y:S01]  /*0bc0*/  @!P4 SHF.L.U64.HI R34, R34, 0x1, R35 ;  /* 0x000000012222c819 */ /* 0x000fe20000010223 */
[----:B------:R-:W0:Y:S01]  /*0bd0*/  @!P3 LDC.64 R32, c[0x0][0x228] ;  /* 0x00008a00ff20bb82 */ /* 0x000e220000000a00 */
[----:B------:R-:W-:Y:S01]  /*0be0*/  @!P3 IMAD R35, R21, R23, R18 ;  /* 0x000000171523b224 */ /* 0x000fe200078e0212 */
[----:B------:R-:W-:Y:S01]  /*0bf0*/  @!P3 MOV R19, R7 ;  /* 0x000000070013b202 */ /* 0x000fe20000000f00 */
[----:B------:R-:W-:Y:S01]  /*0c00*/  @!P3 IMAD.MOV.U32 R18, RZ, RZ, R4 ;  /* 0x000000ffff12b224 */ /* 0x000fe200078e0004 */
[----:B--2---:R-:W-:-:S03]  /*0c10*/  @!P4 IADD3 R20, P1, R27, R24, RZ ;  /* 0x000000181b14c210 */ /* 0x004fc60007f3e0ff */
[----:B------:R-:W-:Y:S01]  /*0c20*/  @!P3 IMAD.WIDE.U32 R22, R21, R22, R18 ;  /* 0x000000161516b225 */ /* 0x000fe200078e0012 */
        /* <DEDUP_REMOVED lines=10> */
[----:B------:R-:W-:Y:S01]  /*0cd0*/  STL [R1+0x898], R24 ;  /* 0x0008981801007387 */ /* 0x000fe20000100800 */
[----:B0-----:R-:W-:Y:S02]  /*0ce0*/  @!P3 IADD3 R22, P1, R23, R32, RZ ;  /* 0x000000201716b210 */ /* 0x001fe40007f3e0ff */
[----:B------:R-:W-:Y:S01]  /*0cf0*/  IADD3 R29, R0, 0x28, RZ ;  /* 0x00000028001d7810 */ /* 0x000fe20007ffe0ff */
[----:B------:R-:W-:Y:S01]  /*0d00*/  STL [R1+0x894], R25 ;  /* 0x0008941901007387 */ /* 0x000fe20000100800 */
[----:B------:R-:W-:Y:S02]  /*0d10*/  @!P3 IADD3.X R23, R26, R33, RZ, P1, !PT ;  /* 0x000000211a17b210 */ /* 0x000fe40000ffe4ff */
        /* <DEDUP_REMOVED lines=84> */
[----:B------:R-:W-:-:S04]  /*1260*/  @!P2 IMAD.WIDE.U32 R38, R43, R44, R38 ;  /* 0x0000002c2b26a225 */ /* 0x000fc800078e0026 */
[----:B------:R-:W-:Y:S01]  /*1270*/  @!P2 IMAD.IADD R43, R39, 0x1, R45 ;  /* 0x00000001272ba824 */ /* 0x000fe200078e022d */
[C---:B------:R-:W-:Y:S01]  /*1280*/  @!P2 SHF.L.U32 R39, R38.reuse, 0x1, RZ ;  /* 0x000000012627a819 */ /* 0x040fe200000006ff */
[----:B------:R-:W0:Y:S03]  /*1290*/  @!P2 LDC.64 R44, c[0x0][0x228] ;  /* 0x00008a00ff2cab82 */ /* 0x000e260000000a00 */
        /* <DEDUP_REMOVED lines=1163> */
[----:B------:R-:W-:Y:S02]  /*5b50*/  ISETP.GE.U32.AND P3, PT, R64, UR6, PT ;  /* 0x0000000640007c0c */ /* 0x000fe4000bf66070 */
[----:B------:R-:W-:Y:S02]  /*5b60*/  LOP3.LUT P2, RZ, R2, 0x2000000, RZ, 0xc0, !PT ;  /* 0x0200000002ff7812 */ /* 0x000fe4000784c0ff */
[----:B------:R-:W-:Y:S02]  /*5b70*/  ISETP.GE.OR.EX P3, PT, R62, UR7, P0, P3 ;  /* 0x000000073e007c0c */ /* 0x000fe40008766730 */
[----:B------:R-:W-:-:S02]  /*5b80*/  MOV R5, R9 ;  /* 0x0000000900057202 */ /* 0x000fc40000000f00 */
[----:B------:R-:W-:-:S09]  /*5b90*/  LOP3.LUT R2, R2, 0xdfffffff, RZ, 0xc0, !PT ;  /* 0xdfffffff02027812 */ /* 0x000fd200078ec0ff */
        /* <DEDUP_REMOVED lines=25> */
[----:B-1----:R-:W-:Y:S01]  /*5d30*/  @!P4 IMAD R64, R62, R60, RZ ;  /* 0x0000003c3e40c224 */ /* 0x002fe200078e02ff */
[----:B------:R-:W-:-:S03]  /*5d40*/  @!P4 MOV R62, R4 ;  /* 0x00000004003ec202 */ /* 0x000fc60000000f00 */
[C---:B------:R-:W-:Y:S02]  /*5d50*/  @!P4 IMAD R64, R65.reuse, R61, R64 ;  /* 0x0000003d4140c224 */ /* 0x040fe400078e0240 */
[----:B------:R-:W-:Y:S01]  /*5d60*/  @!P4 IMAD.WIDE.U32 R60, R65, R60, R62 ;  /* 0x0000003c413cc225 */ /* 0x000fe200078e003e */
[----:B------:R-:W-:-:S04]  /*5d70*/  MOV R65, R67 ;  /* 0x0000004300417202 */ /* 0x000fc80000000f00 */
        /* <DEDUP_REMOVED lines=19> */
[----:B------:R-:W-:Y:S01]  /*5eb0*/  @!P5 IMAD.WIDE.U32 R62, R64, R60, R62 ;  /* 0x0000003c403ed225 */ /* 0x000fe200078e003e */
[----:B------:R-:W-:-:S04]  /*5ec0*/  MOV R64, R66 ;  /* 0x0000004200407202 */ /* 0x000fc80000000f00 */
[----:B------:R-:W-:Y:S02]  /*5ed0*/  @!P5 IADD3 R61, R63, R61, RZ ;  /* 0x0000003d3f3dd210 */ /* 0x000fe40007ffe0ff */
[C---:B------:R-:W-:Y:S02]  /*5ee0*/  @!P5 SHF.L.U32 R63, R62.reuse, 0x1, RZ ;  /* 0x000000013e3fd819 */ /* 0x040fe400000006ff */
[----:B------:R-:W-:Y:S02]  /*5ef0*/  @!P5 SHF.L.U64.HI R62, R62, 0x1, R61 ;  /* 0x000000013e3ed819 */ /* 0x000fe4000001023d */
[----:B------:R-:W0:Y:S01]  /*5f00*/  @!P5 LDC.64 R60, c[0x0][0x228] ;  /* 0x00008a00ff3cdb82 */ /* 0x000e220000000a00 */
[----:B-1----:R-:W-:-:S04]  /*5f10*/  @!P5 IADD3 R58, P6, R63, R58, RZ ;  /* 0x0000003a3f3ad210 */ /* 0x002fc80007fde0ff */
[----:B------:R-:W-:Y:S01]  /*5f20*/  @!P5 IADD3.X R59, R62, R59, RZ, P6, !PT ;  /* 0x0000003b3e3bd210 */ /* 0x000fe200037fe4ff */
[----:B------:R-:W-:-:S04]  /*5f30*/  VIADD R66, R0, 0x1f8 ;  /* 0x000001f800427836 */ /* 0x000fc80000000000 */
[----:B------:R-:W-:Y:S01]  /*5f40*/  STL.64 [R1+0x670], R58 ;  /* 0x0006703a01007387 */ /* 0x000fe20000100a00 */
[----:B0-----:R-:W-:-:S04]  /*5f50*/  @!P5 IADD3 R60, P6, R63, R60, RZ ;  /* 0x0000003c3f3cd210 */ /* 0x001fc80007fde0ff */
[----:B------:R-:W-:-:S05]  /*5f60*/  @!P5 IADD3.X R61, R62, R61, RZ, P6, !PT ;  /* 0x0000003d3e3dd210 */ /* 0x000fca00037fe4ff */
[----:B------:R-:W-:Y:S04]  /*5f70*/  STL.64 [R1+0x678], R60 ;  /* 0x0006783c01007387 */ /* 0x000fe80000100a00 */
[----:B------:R0:W-:Y:S04]  /*5f80*/  STL.64 [R1+0x6f8], R60 ;  /* 0x0006f83c01007387 */ /* 0x0001e80000100a00 */
[----:B0-----:R-:W2:Y:S01]  /*5f90*/  LDL.LU R61, [R1+0x5c0] ;  /* 0x0005c000013d7983 */ /* 0x001ea20000300800 */
[----:B------:R-:W-:Y:S02]  /*5fa0*/  MOV R58, R68 ;  /* 0x00000044003a7202 */ /* 0x000fe40000000f00 */
[----:B------:R-:W-:Y:S01]  /*5fb0*/  SHF.R.S32.HI R68, RZ, 0x1f, R66 ;  /* 0x0000001fff447819 */ /* 0x000fe20000011442 */
[----:B------:R-:W-:Y:S01]  /*5fc0*/  STL [R1+0x838], R60 ;  /* 0x0008383c01007387 */ /* 0x000fe20000100800 */
[----:B------:R-:W-:-:S02]  /*5fd0*/  ISETP.GE.U32.AND P6, PT, R66, UR6, PT ;  /* 0x0000000642007c0c */ /* 0x000fc4000bfc6070 */
[----:B------:R-:W-:Y:S01]  /*5fe0*/  MOV R59, R69 ;  /* 0x00000045003b7202 */ /* 0x000fe20000000f00 */
[----:B------:R-:W-:Y:S01]  /*5ff0*/  STL [R1+0x680], R0 ;  /* 0x0006800001007387 */ /* 0x000fe20000100800 */
[----:B------:R-:W-:Y:S01]  /*6000*/  ISETP.GE.OR.EX P6, PT, R68, UR7, P0, P6 ;  /* 0x0000000744007c0c */ /* 0x000fe200087c6760 */
[----:B------:R-:W-:Y:S01]  /*6010*/  ULDC.64 UR6, c[0x0][0x248] ;  /* 0x0000920000067ab9 */ /* 0x000fe20000000a00 */
[----:B------:R-:W-:Y:S01]  /*6020*/  LOP3.LUT R2, R2, 0xf7ffffff, RZ, 0xc0, !PT ;  /* 0xf7ffffff02027812 */ /* 0x000fe200078ec0ff */
[----:B------:R-:W-:Y:S03]  /*6030*/  STL [R1+0x6a0], R0 ;  /* 0x0006a00001007387 */ /* 0x000fe60000100800 */
[----:B------:R-:W-:Y:S01]  /*6040*/  @P0 LOP3.LUT R2, R2, 0x8000000, RZ, 0xfc, !PT ;  /* 0x0800000002020812 */ /* 0x000fe200078efcff */
[----:B------:R-:W-:Y:S04]  /*6050*/  STL [R1+0x720], R0 ;  /* 0x0007200001007387 */ /* 0x000fe80000100800 */
[----:B------:R-:W-:Y:S02]  /*6060*/  STL [R1+0x730], R0 ;  /* 0x0007300001007387 */ /* 0x000fe40000100800 */
[----:B------:R-:W-:Y:S01]  /*6070*/  @!P6 MOV R69, R7 ;  /* 0x000000070045e202 */ /* 0x000fe20000000f00 */
[----:B------:R-:W0:Y:S01]  /*6080*/  @!P6 LDC.64 R62, c[0x0][0x230] ;  /* 0x00008c00ff3eeb82 */ /* 0x000e220000000a00 */
        /* <DEDUP_REMOVED lines=17> */
[----:B------:R-:W-:Y:S04]  /*61a0*/  STL [R1+0x5c0], R61 ;  /* 0x0005c03d01007387 */ /* 0x000fe80000100800 */
        /* <DEDUP_REMOVED lines=11> */
[----:B------:R1:W-:Y:S02]  /*6260*/  STL.64 [R1+0x860], R60 ;  /* 0x0008603c01007387 */ /* 0x0003e40000100a00 */
[----:B-1----:R-:W-:-:S02]  /*6270*/  MOV R60, R64 ;  /* 0x00000040003c7202 */ /* 0x002fc40000000f00 */
[----:B------:R-:W-:Y:S02]  /*6280*/  MOV R61, R65 ;  /* 0x00000041003d7202 */ /* 0x000fe40000000f00 */
[----:B------:R-:W1:Y:S02]  /*6290*/  @!P6 LDC.64 R64, c[0x0][0x288] ;  /* 0x0000a200ff40eb82 */ /* 0x000e640000000a00 */
[----:B-1----:R-:W-:-:S04]  /*62a0*/  @!P6 IMAD R68, R68, R64, RZ ;  /* 0x000000404444e224 */ /* 0x002fc800078e02ff */
        /* <DEDUP_REMOVED lines=10> */
[----:B------:R-:W-:Y:S01]  /*6350*/  STL.64 [R1+0x688], R6 ;  /* 0x0006880601007387 */ /* 0x000fe20000100a00 */
[----:B------:R-:W1:Y:S01]  /*6360*/  @!P6 LDC.64 R64, c[0x0][0x228] ;  /* 0x00008a00ff40eb82 */ /* 0x000e620000000a00 */
[----:B0-----:R-:W-:-:S02]  /*6370*/  @!P6 IADD3 R62, P3, R69, R62, RZ ;  /* 0x0000003e453ee210 */ /* 0x001fc40007f7e0ff */
[----:B------:R-:W-:Y:S02]  /*6380*/  STL [R1+0x6b8], R6 ;  /* 0x0006b80601007387 */ /* 0x000fe40000100800 */
[----:B------:R-:W-:Y:S02]  /*6390*/  @!P6 IADD3.X R63, R68, R63, RZ, P3, !PT ;  /* 0x0000003f443fe210 */ /* 0x000fe40001ffe4ff */
[----:B------:R-:W-:Y:S04]  /*63a0*/  STL [R1+0x6cc], R6 ;  /* 0x0006cc0601007387 */ /* 0x000fe80000100800 */
[----:B------:R-:W-:Y:S04]  /*63b0*/  STL.64 [R1+0x718], R6 ;  /* 0x0007180601007387 */ /* 0x000fe80000100a00 */
[----:B------:R-:W-:Y:S04]  /*63c0*/  STL.64 [R1+0x738], R6 ;  /* 0x0007380601007387 */ /* 0x000fe80000100a00 */
[----:B------:R-:W-:Y:S04]  /*63d0*/  STL.64 [R1+0x758], R6 ;  /* 0x0007580601007387 */ /* 0x000fe80000100a00 */
[----:B------:R-:W-:Y:S01]  /*63e0*/  STL.64 [R1+0x778], R6 ;  /* 0x0007780601007387 */ /* 0x000fe20000100a00 */
[----:B-1----:R-:W-:-:S03]  /*63f0*/  @!P6 IADD3 R64, P0, R69, R64, RZ ;  /* 0x000000404540e210 */ /* 0x002fc60007f1e0ff */
[----:B------:R-:W-:Y:S01]  /*6400*/  STL.64 [R1+0x798], R6 ;  /* 0x0007980601007387 */ /* 0x000fe20000100a00 */
[----:B------:R-:W-:Y:S01]  /*6410*/  @!P6 IADD3.X R65, R68, R65, RZ, P0, !PT ;  /* 0x000000414441e210 */ /* 0x000fe200007fe4ff */
[----:B------:R-:W-:Y:S02]  /*6420*/  HFMA2.MMA R68, -RZ, RZ, 0, 0 ;  /* 0x00000000ff447435 */ /* 0x000fe400000001ff */
        /* <DEDUP_REMOVED lines=8> */
[----:B------:R-:W-:Y:S04]  /*64b0*/  STL [R1+0x878], R6 ;  /* 0x0008780601007387 */ /* 0x000fe80000100800 */
[----:B---3--:R0:W3:Y:S02]  /*64c0*/  @!P2 LDG.E R68, desc[UR10][R66.64] ;  /* 0x0000000a4244a981 */ /* 0x0080e4000c1e1900 */
[----:B0-----:R-:W-:-:S06]  /*64d0*/  MOV R66, RZ ;  /* 0x000000ff00427202 */ /* 0x001fcc0000000f00 */
[----:B--2---:R3:W2:Y:S02]  /*64e0*/  @!P2 LDG.E R66, desc[UR10][R8.64] ;  /* 0x0000000a0842a981 */ /* 0x0046a4000c1e1900 */
[----:B---3--:R-:W-:-:S04]  /*64f0*/  @!P2 SHF.R.U32.HI R8, RZ, 0x10, R68 ;  /* 0x00000010ff08a819 */ /* 0x008fc80000011644 */
[----:B------:R-:W-:Y:S02]  /*6500*/  @!P2 PRMT R12, R8, 0x7610, R12 ;  /* 0x00007610080ca816 */ /* 0x000fe4000000000c */
[----:B--2---:R-:W-:-:S04]  /*6510*/  @!P2 SHF.R.U32.HI R8, RZ, 0x10, R66 ;  /* 0x00000010ff08a819 */ /* 0x004fc80000011642 */
[----:B------:R-:W-:Y:S01]  /*6520*/  @!P2 PRMT R13, R8, 0x7610, R13 ;  /* 0x00007610080da816 */ /* 0x000fe2000000000d */
[----:B------:R0:W-:Y:S04]  /*6530*/  STL.S16 [R1+0x2f0], R12 ;  /* 0x0002f00c01007387 */ /* 0x0001e80000100600 */
[----:B------:R1:W-:Y:S04]  /*6540*/  STL.S16 [R1+0x2e4], R13 ;  /* 0x0002e40d01007387 */ /* 0x0003e80000100600 */
[----:B0-----:R-:W2:Y:S04]  /*6550*/  LDL.LU R12, [R1+0x8b0] ;  /* 0x0008b000010c7983 */ /* 0x001ea80000300800 */
[----:B-1----:R-:W2:Y:S01]  /*6560*/  LDL.LU R13, [R1+0x8ac] ;  /* 0x0008ac00010d7983 */ /* 0x002ea20000300800 */
[----:B------:R-:W-:-:S04]  /*6570*/  PRMT R8, RZ, 0x7610, R8 ;  /* 0x00007610ff087816 */ /* 0x000fc80000000008 */
[----:B------:R-:W-:-:S05]  /*6580*/  @!P2 PRMT R8, R68, 0x7610, R8 ;  /* 0x000076104408a816 */ /* 0x000fca0000000008 */
[----:B------:R0:W-:Y:S02]  /*6590*/  STL.S16 [R1+0x2cc], R8 ;  /* 0x0002cc0801007387 */ /* 0x0001e40000100600 */
[----:B0-----:R-:W-:-:S10]  /*65a0*/  HFMA2.MMA R8, -RZ, RZ, 0, 0 ;  /* 0x00000000ff087435 */ /* 0x001fd400000001ff */
[----:B--2---:R0:W2:Y:S02]  /*65b0*/  @!P1 LDG.E R8, desc[UR10][R12.64] ;  /* 0x0000000a0c089981 */ /* 0x0040a4000c1e1900 */
[----:B0-----:R-:W-:-:S06]  /*65c0*/  MOV R12, RZ ;  /* 0x000000ff000c7202 */ /* 0x001fcc0000000f00 */
[----:B------:R-:W3:Y:S01]  /*65d0*/  @!P1 LDG.E R12, desc[UR10][R10.64] ;  /* 0x0000000a0a0c9981 */ /* 0x000ee2000c1e1900 */
        /* <DEDUP_REMOVED lines=11> */
[----:B------:R-:W-:Y:S01]  /*6690*/  LOP3.LUT P3, RZ, R2, 0x800000, RZ, 0xc0, !PT ;  /* 0x0080000002ff7812 */ /* 0x000fe2000786c0ff */
[----:B------:R-:W-:Y:S01]  /*66a0*/  HFMA2.MMA R9, -RZ, RZ, 0, 0 ;  /* 0x00000000ff097435 */ /* 0x000fe200000001ff */
[----:B------:R-:W-:-:S04]  /*66b0*/  PRMT R11, RZ, 0x7610, R11 ;  /* 0x00007610ff0b7816 */ /* 0x000fc8000000000b */
[----:B------:R-:W-:-:S05]  /*66c0*/  @!P1 PRMT R11, R8, 0x7610, R11 ;  /* 0x00007610080b9816 */ /* 0x000fca000000000b */
[----:B------:R0:W-:Y:S02]  /*66d0*/  STL.S16 [R1+0x2a4], R11 ;  /* 0x0002a40b01007387 */ /* 0x0001e40000100600 */
[----:B0-----:R-:W-:-:S06]  /*66e0*/  MOV R11, RZ ;  /* 0x000000ff000b7202 */ /* 0x001fcc0000000f00 */
        /* <DEDUP_REMOVED lines=23> */
[----:B------:R2:W-:Y:S01]  /*6860*/  STL.S16 [R1+0x2a0], R13 ;  /* 0x0002a00d01007387 */ /* 0x0005e20000100600 */
        /* <DEDUP_REMOVED lines=9> */
[----:B------:R-:W-:-:S04]  /*6900*/  PRMT R17, RZ, 0x7610, R17 ;  /* 0x00007610ff117816 */ /* 0x000fc80000000011 */
[----:B------:R-:W-:Y:S02]  /*6910*/  @!P2 PRMT R17, R16, 0x7610, R17 ;  /* 0x000076101011a816 */ /* 0x000fe40000000011 */
[----:B------:R-:W-:-:S03]  /*6920*/  LOP3.LUT P1, RZ, R2, 0x200000, RZ, 0xc0, !PT ;  /* 0x0020000002ff7812 */ /* 0x000fc6000782c0ff */
[----:B------:R0:W-:Y:S02]  /*6930*/  STL.S16 [R1+0x3f0], R17 ;  /* 0x0003f01101007387 */ /* 0x0001e40000100600 */
[----:B0-----:R-:W-:-:S10]  /*6940*/  HFMA2.MMA R17, -RZ, RZ, 0, 0 ;  /* 0x00000000ff117435 */ /* 0x001fd400000001ff */
[----:B--2---:R0:W2:Y:S02]  /*6950*/  @!P1 LDG.E R17, desc[UR10][R24.64] ;  /* 0x0000000a18119981 */ /* 0x0040a4000c1e1900 */
[----:B0-----:R-:W-:-:S06]  /*6960*/  MOV R24, RZ ;  /* 0x000000ff00187202 */ /* 0x001fcc0000000f00 */
[----:B------:R-:W3:Y:S01]  /*6970*/  @!P1 LDG.E R24, desc[UR10][R22.64] ;  /* 0x0000000a16189981 */ /* 0x000ee2000c1e1900 */
[----:B------:R-:W-:-:S04]  /*6980*/  PRMT R13, RZ, 0x7610, R13 ;  /* 0x00007610ff0d7816 */ /* 0x000fc8000000000d */
[----:B------:R-:W-:Y:S02]  /*6990*/  @!P2 PRMT R13, R10, 0x7610, R13 ;  /* 0x000076100a0da816 */ /* 0x000fe4000000000d */
[----:B------:R-:W-:-:S03]  /*69a0*/  PRMT R28, RZ, 0x7610, R28 ;  /* 0x00007610ff1c7816 */ /* 0x000fc6000000001c */
        /* <DEDUP_REMOVED lines=12> */
[----:B------:R-:W-:Y:S02]  /*6a70*/  LOP3.LUT P3, RZ, R2, 0x100000, RZ, 0xc0, !PT ;  /* 0x0010000002ff7812 */ /* 0x000fe4000786c0ff */
[----:B------:R-:W-:Y:S01]  /*6a80*/  PRMT R22, RZ, 0x7610, R22 ;  /* 0x00007610ff167816 */ /* 0x000fe20000000016 */
[----:B------:R0:W-:Y:S03]  /*6a90*/  STL.S16 [R1+0x26c], R18 ;  /* 0x00026c1201007387 */ /* 0x0001e60000100600 */
[----:B------:R-:W-:Y:S01]  /*6aa0*/  @!P1 PRMT R22, R17, 0x7610, R22 ;  /* 0x0000761011169816 */ /* 0x000fe20000000016 */
[----:B0-----:R-:W-:-:S04]  /*6ab0*/  HFMA2.MMA R18, -RZ, RZ, 0, 0 ;  /* 0x00000000ff127435 */ /* 0x001fc800000001ff */
[----:B------:R0:W-:Y:S02]  /*6ac0*/  STL.S16 [R1+0x264], R22 ;  /* 0x0002641601007387 */ /* 0x0001e40000100600 */
[----:B0-----:R-:W-:-:S06]  /*6ad0*/  MOV R22, RZ ;  /* 0x000000ff00167202 */ /* 0x001fcc0000000f00 */
[----:B------:R-:W3:Y:S04]  /*6ae0*/  @!P3 LDG.E R22, desc[UR10][R26.64] ;  /* 0x0000000a1a16b981 */ /* 0x000ee8000c1e1900 */
[----:B--2---:R-:W2:Y:S01]  /*6af0*/  @!P3 LDG.E R18, desc[UR10][R28.64] ;  /* 0x0000000a1c12b981 */ /* 0x004ea2000c1e1900 */
[----:B------:R-:W-:Y:S02]  /*6b00*/  PRMT R32, RZ, 0x7610, R32 ;  /* 0x00007610ff207816 */ /* 0x000fe40000000020 */
        /* <DEDUP_REMOVED lines=10> */
[----:B------:R-:W-:-:S02]  /*6bb0*/  @!P3 PRMT R25, R22, 0x7610, R25 ;  /* 0x000076101619b816 */ /* 0x000fc40000000019 */
        /* <DEDUP_REMOVED lines=8> */
[----:B--2---:R0:W2:Y:S01]  /*6c40*/  @!P2 LDG.E R25, desc[UR10][R32.64] ;  /* 0x0000000a2019a981 */ /* 0x0040a2000c1e1900 */
[----:B------:R-:W-:Y:S02]  /*6c50*/  PRMT R36, RZ, 0x7610, R36 ;  /* 0x00007610ff247816 */ /* 0x000fe40000000024 */
[----:B------:R-:W-:Y:S02]  /*6c60*/  LOP3.LUT P1, RZ, R2, 0x40000, RZ, 0xc0, !PT ;  /* 0x0004000002ff7812 */ /* 0x000fe4000782c0ff */
[----:B------:R-:W-:Y:S02]  /*6c70*/  PRMT R37, RZ, 0x7610, R37 ;  /* 0x00007610ff257816 */ /* 0x000fe40000000025 */
[----:B0-----:R-:W-:-:S02]  /*6c80*/  PRMT R32, RZ, 0x7610, R32 ;  /* 0x00007610ff207816 */ /* 0x001fc40000000020 */
[----:B--2---:R-:W-:Y:S02]  /*6c90*/  @!P2 SHF.R.U32.HI R13, RZ, 0x10, R25 ;  /* 0x00000010ff0da819 */ /* 0x004fe40000011619 */
[----:B------:R-:W-:Y:S02]  /*6ca0*/  @!P2 PRMT R32, R25, 0x7610, R32 ;  /* 0x000076101920a816 */ /* 0x000fe40000000020 */
[----:B------:R-:W-:Y:S02]  /*6cb0*/  @!P2 PRMT R36, R13, 0x7610, R36 ;  /* 0x000076100d24a816 */ /* 0x000fe40000000024 */
[----:B---3--:R-:W-:Y:S01]  /*6cc0*/  @!P2 SHF.R.U32.HI R13, RZ, 0x10, R26 ;  /* 0x00000010ff0da819 */ /* 0x008fe2000001161a */
[----:B------:R0:W-:Y:S03]  /*6cd0*/  STL.S16 [R1+0x248], R32 ;  /* 0x0002482001007387 */ /* 0x0001e60000100600 */
[----:B------:R-:W-:Y:S01]  /*6ce0*/  @!P2 PRMT R37, R13, 0x7610, R37 ;  /* 0x000076100d25a816 */ /* 0x000fe20000000025 */
[----:B------:R1:W-:Y:S04]  /*6cf0*/  STL.S16 [R1+0x24c], R36 ;  /* 0x00024c2401007387 */ /* 0x0003e80000100600 */
[----:B------:R2:W-:Y:S01]  /*6d00*/  STL.S16 [R1+0x444], R37 ;  /* 0x0004442501007387 */ /* 0x0005e20000100600 */
[----:B0-----:R-:W-:-:S03]  /*6d10*/  MOV R32, RZ ;  /* 0x000000ff00207202 */ /* 0x001fc60000000f00 */
[----:B-1----:R-:W3:Y:S04]  /*6d20*/  LDL.LU R36, [R1+0x880] ;  /* 0x0008800001247983 */ /* 0x002ee80000300800 */
[----:B--2---:R-:W3:Y:S04]  /*6d30*/  LDL.LU R37, [R1+0x87c] ;  /* 0x00087c0001257983 */ /* 0x004ee80000300800 */
[----:B------:R-:W2:Y:S01]  /*6d40*/  @!P1 LDG.E R32, desc[UR10][R34.64] ;  /* 0x0000000a22209981 */ /* 0x000ea2000c1e1900 */
[----:B------:R-:W-:-:S04]  /*6d50*/  PRMT R31, RZ, 0x7610, R31 ;  /* 0x00007610ff1f7816 */ /* 0x000fc8000000001f */
[----:B------:R-:W-:-:S05]  /*6d60*/  @!P2 PRMT R31, R26, 0x7610, R31 ;  /* 0x000076101a1fa816 */ /* 0x000fca000000001f */
[----:B------:R0:W-:Y:S01]  /*6d70*/  STL.S16 [R1+0x280], R31 ;  /* 0x0002801f01007387 */ /* 0x0001e20000100600 */
[----:B------:R-:W-:Y:S01]  /*6d80*/  LOP3.LUT P3, RZ, R2, 0x20000, RZ, 0xc0, !PT ;  /* 0x0002000002ff7812 */ /* 0x000fe2000786c0ff */
[----:B0-----:R-:W-:Y:S01]  /*6d90*/  HFMA2.MMA R31, -RZ, RZ, 0, 0 ;  /* 0x00000000ff1f7435 */ /* 0x001fe200000001ff */
[----:B------:R-:W-:Y:S01]  /*6da0*/  PRMT R33, RZ, 0x7610, R33 ;  /* 0x00007610ff217816 */ /* 0x000fe20000000021 */
[----:B------:R0:W-:Y:S04]  /*6db0*/  STL [R1+0x14], R8 ;  /* 0x0000140801007387 */ /* 0x0001e80000100800 */
[----:B------:R-:W-:Y:S01]  /*6dc0*/  STL.64 [R1+0x698], R62 ;  /* 0x0006983e01007387 */ /* 0x000fe20000100a00 */
[----:B0-----:R-:W-:-:S03]  /*6dd0*/  HFMA2.MMA R8, -RZ, RZ, 0, 0 ;  /* 0x00000000ff087435 */ /* 0x001fc600000001ff */
[----:B------:R-:W-:Y:S04]  /*6de0*/  STL.64 [R1+0x6a8], R64 ;  /* 0x0006a84001007387 */ /* 0x000fe80000100a00 */
[----:B------:R-:W-:Y:S04]  /*6df0*/  STL [R1+0x6c8], R64 ;  /* 0x0006c84001007387 */ /* 0x000fe80000100800 */
[----:B------:R-:W-:Y:S04]  /*6e00*/  STL [R1+0x700], R64 ;  /* 0x0007004001007387 */ /* 0x000fe80000100800 */
[----:B------:R-:W-:Y:S04]  /*6e10*/  STL.64 [R1+0x870], R64 ;  /* 0x0008704001007387 */ /* 0x000fe80000100a00 */
[----:B------:R-:W-:Y:S04]  /*6e20*/  STL.64 [R1+0x708], R68 ;  /* 0x0007084401007387 */ /* 0x000fe80000100a00 */
[----:B------:R-:W4:Y:S04]  /*6e30*/  @!P3 LDG.E R8, desc[UR10][R40.64] ;  /* 0x0000000a2808b981 */ /* 0x000f28000c1e1900 */
[----:B---3--:R-:W3:Y:S01]  /*6e40*/  @!P1 LDG.E R31, desc[UR10][R36.64] ;  /* 0x0000000a241f9981 */ /* 0x008ee2000c1e1900 */
[----:B--2---:R-:W-:-:S05]  /*6e50*/  @!P1 PRMT R33, R32, 0x7610, R33 ;  /* 0x0000761020219816 */ /* 0x004fca0000000021 */
[----:B------:R0:W-:Y:S02]  /*6e60*/  STL.S16 [R1+0x238], R33 ;  /* 0x0002382101007387 */ /* 0x0001e40000100600 */
[----:B0-----:R-:W-:-:S06]  /*6e70*/  MOV R33, RZ ;  /* 0x000000ff00217202 */ /* 0x001fcc0000000f00 */
[----:B------:R-:W2:Y:S01]  /*6e80*/  @!P3 LDG.E R33, desc[UR10][R38.64] ;  /* 0x0000000a2621b981 */ /* 0x000ea2000c1e1900 */
[----:B------:R-:W-:Y:S02]  /*6e90*/  PRMT R69, RZ, 0x7610, R69 ;  /* 0x00007610ff457816 */ /* 0x000fe40000000045 */
[----:B------:R-:W-:Y:S01]  /*6ea0*/  PRMT R65, RZ, 0x7610, R65 ;  /* 0x00007610ff417816 */ /* 0x000fe20000000041 */
[----:B------:R-:W-:Y:S01]  /*6eb0*/  STL [R1+0x114], R12 ;  /* 0x0001140c01007387 */ /* 0x000fe20000100800 */
[----:B------:R-:W-:-:S03]  /*6ec0*/  LOP3.LUT P2, RZ, R2, 0x10000, RZ, 0xc0, !PT ;  /* 0x0001000002ff7812 */ /* 0x000fc6000784c0ff */
[----:B------:R0:W-:Y:S01]  /*6ed0*/  STL [R1+0x18], R9 ;  /* 0x0000180901007387 */ /* 0x0001e20000100800 */
[----:B------:R-:W-:Y:S01]  /*6ee0*/  PRMT R63, RZ, 0x7610, R63 ;  /* 0x00007610ff3f7816 */ /* 0x000fe2000000003f */
[----:B0-----:R-:W-:-:S10]  /*6ef0*/  HFMA2.MMA R9, -RZ, RZ, 0, 0 ;  /* 0x00000000ff097435 */ /* 0x001fd400000001ff */
[----:B------:R-:W2:Y:S01]  /*6f00*/  @!P2 LDG.E R9, desc[UR10][R44.64] ;  /* 0x0000000a2c09a981 */ /* 0x000ea2000c1e1900 */
[----:B----4-:R-:W-:Y:S02]  /*6f10*/  @!P3 SHF.R.U32.HI R12, RZ, 0x10, R8 ;  /* 0x00000010ff0cb819 */ /* 0x010fe40000011608 */
[----:B---3--:R-:W-:-:S04]  /*6f20*/  @!P1 SHF.R.U32.HI R13, RZ, 0x10, R31 ;  /* 0x00000010ff0d9819 */ /* 0x008fc8000001161f */
[----:B------:R-:W-:Y:S02]  /*6f30*/  @!P1 PRMT R69, R13, 0x7610, R69 ;  /* 0x000076100d459816 */ /* 0x000fe40000000045 */
[----:B------:R-:W-:-:S04]  /*6f40*/  @!P1 SHF.R.U32.HI R13, RZ, 0x10, R32 ;  /* 0x00000010ff0d9819 */ /* 0x000fc80000011620 */
[----:B------:R-:W-:Y:S02]  /*6f50*/  @!P1 PRMT R65, R13, 0x7610, R65 ;  /* 0x000076100d419816 */ /* 0x000fe40000000041 */
[----:B------:R-:W-:-:S04]  /*6f60*/  PRMT R13, RZ, 0x7610, R13 ;  /* 0x00007610ff0d7816 */ /* 0x000fc8000000000d */
[----:B------:R-:W-:Y:S02]  /*6f70*/  @!P3 PRMT R13, R12, 0x7610, R13 ;  /* 0x000076100c0db816 */ /* 0x000fe4000000000d */
[----:B--2---:R-:W-:-:S04]  /*6f80*/  @!P3 SHF.R.U32.HI R12, RZ, 0x10, R33 ;  /* 0x00000010ff0cb819 */ /* 0x004fc80000011621 */
[----:B------:R-:W-:Y:S01]  /*6f90*/  @!P3 PRMT R63, R12, 0x7610, R63 ;  /* 0x000076100c3fb816 */ /* 0x000fe2000000003f */
[----:B------:R-:W-:-:S06]  /*6fa0*/  IMAD.MOV.U32 R12, RZ, RZ, RZ ;  /* 0x000000ffff0c7224 */ /* 0x000fcc00078e00ff */
[----:B------:R-:W2:Y:S01]  /*6fb0*/  @!P2 LDG.E R12, desc[UR10][R42.64] ;  /* 0x0000000a2a0ca981 */ /* 0x000ea2000c1e1900 */
[----:B------:R-:W-:Y:S02]  /*6fc0*/  PRMT R64, RZ, 0x7610, R64 ;  /* 0x00007610ff407816 */ /* 0x000fe40000000040 */
[----:B------:R-:W-:Y:S01]  /*6fd0*/  PRMT R19, RZ, 0x7610, R19 ;  /* 0x00007610ff137816 */ /* 0x000fe20000000013 */
[----:B------:R0:W-:Y:S01]  /*6fe0*/  STL [R1+0x118], R11 ;  /* 0x0001180b01007387 */ /* 0x0001e20000100800 */
[----:B------:R-:W-:Y:S02]  /*6ff0*/  @!P1 PRMT R64, R31, 0x7610, R64 ;  /* 0x000076101f409816 */ /* 0x000fe40000000040 */
[----:B------:R-:W-:Y:S02]  /*7000*/  LOP3.LUT P1, RZ, R2, 0x8000, RZ, 0xc0, !PT ;  /* 0x0000800002ff7812 */ /* 0x000fe4000782c0ff */
[----:B------:R-:W-:Y:S02]  /*7010*/  PRMT R62, RZ, 0x7610, R62 ;  /* 0x00007610ff3e7816 */ /* 0x000fe4000000003e */
[----:B0-----:R-:W-:-:S04]  /*7020*/  @!P2 SHF.R.U32.HI R11, RZ, 0x10, R9 ;  /* 0x00000010ff0ba819 */ /* 0x001fc80000011609 */
[----:B------:R-:W-:Y:S01]  /*7030*/  @!P2 PRMT R19, R11, 0x7610, R19 ;  /* 0x000076100b13a816 */ /* 0x000fe20000000013 */
[----:B------:R0:W-:Y:S01]  /*7040*/  STL [R1+0x1c], R10 ;  /* 0x00001c0a01007387 */ /* 0x0001e20000100800 */
[----:B--2---:R-:W-:-:S04]  /*7050*/  @!P2 SHF.R.U32.HI R11, RZ, 0x10, R12 ;  /* 0x00000010ff0ba819 */ /* 0x004fc8000001160c */
[----:B------:R-:W-:Y:S02]  /*7060*/  @!P2 PRMT R62, R11, 0x7610, R62 ;  /* 0x000076100b3ea816 */ /* 0x000fe4000000003e */
[----:B0-----:R-:W-:-:S06]  /*7070*/  CS2R R10, SRZ ;  /* 0x00000000000a7805 */ /* 0x001fcc000001ff00 */
[----:B------:R-:W2:Y:S04]  /*7080*/  @!P1 LDG.E R10, desc[UR10][R48.64] ;  /* 0x0000000a300a9981 */ /* 0x000ea8000c1e1900 */
[----:B------:R-:W3:Y:S01]  /*7090*/  @!P1 LDG.E R11, desc[UR10][R46.64] ;  /* 0x0000000a2e0b9981 */ /* 0x000ee2000c1e1900 */
[----:B------:R-:W-:-:S03]  /*70a0*/  PRMT R40, RZ, 0x7610, R40 ;  /* 0x00007610ff287816 */ /* 0x000fc60000000028 */
[----:B------:R2:W-:Y:S01]  /*70b0*/  STL [R1+0x11c], R16 ;  /* 0x00011c1001007387 */ /* 0x0005e20000100800 */
[----:B------:R-:W-:Y:S02]  /*70c0*/  PRMT R14, RZ, 0x7610, R14 ;  /* 0x00007610ff0e7816 */ /* 0x000fe4000000000e */
[----:B------:R-:W-:Y:S02]  /*70d0*/  PRMT R15, RZ, 0x7610, R15 ;  /* 0x00007610ff0f7816 */ /* 0x000fe4000000000f */
[----:B------:R-:W-:Y:S02]  /*70e0*/  PRMT R35, RZ, 0x7610, R35 ;  /* 0x00007610ff237816 */ /* 0x000fe40000000023 */
[----:B------:R-:W-:Y:S02]  /*70f0*/  PRMT R34, RZ, 0x7610, R34 ;  /* 0x00007610ff227816 */ /* 0x000fe40000000022 */
[----:B------:R-:W-:Y:S02]  /*7100*/  @!P3 PRMT R14, R8, 0x7610, R14 ;  /* 0x00007610080eb816 */ /* 0x000fe4000000000e */
[----:B------:R-:W-:-:S02]  /*7110*/  @!P3 PRMT R15, R33, 0x7610, R15 ;  /* 0x00007610210fb816 */ /* 0x000fc4000000000f */
[----:B------:R-:W-:Y:S02]  /*7120*/  LOP3.LUT P3, RZ, R2, 0x4000, RZ, 0xc0, !PT ;  /* 0x0000400002ff7812 */ /* 0x000fe4000786c0ff */
[----:B--2---:R-:W-:-:S04]  /*7130*/  @!P1 SHF.R.U32.HI R16, RZ, 0x10, R10 ;  /* 0x00000010ff109819 */ /* 0x004fc8000001160a */
[----:B------:R-:W-:Y:S02]  /*7140*/  @!P1 PRMT R40, R16, 0x7610, R40 ;  /* 0x0000761010289816 */ /* 0x000fe40000000028 */
[----:B---3--:R-:W-:Y:S02]  /*7150*/  @!P1 SHF.R.U32.HI R16, RZ, 0x10, R11 ;  /* 0x00000010ff109819 */ /* 0x008fe4000001160b */
[----:B------:R-:W-:Y:S02]  /*7160*/  @!P1 PRMT R34, R11, 0x7610, R34 ;  /* 0x000076100b229816 */ /* 0x000fe40000000022 */
[----:B------:R-:W-:-:S03]  /*7170*/  @!P1 PRMT R35, R16, 0x7610, R35 ;  /* 0x0000761010239816 */ /* 0x000fc60000000023 */
[----:B------:R-:W-:Y:S04]  /*7180*/  STL.S16 [R1+0x5c8], R34 ;  /* 0x0005c82201007387 */ /* 0x000fe80000100600 */
[----:B------:R0:W-:Y:S02]  /*7190*/  STL.S16 [R1+0x5cc], R35 ;  /* 0x0005cc2301007387 */ /* 0x0001e40000100600 */
[----:B0-----:R-:W-:-:S06]  /*71a0*/  CS2R R34, SRZ ;  /* 0x0000000000227805 */ /* 0x001fcc000001ff00 */
[----:B------:R-:W2:Y:S04]  /*71b0*/  @!P3 LDG.E R35, desc[UR10][R52.64] ;  /* 0x0000000a3423b981 */ /* 0x000ea8000c1e1900 */
[----:B------:R-:W3:Y:S01]  /*71c0*/  @!P3 LDG.E R34, desc[UR10][R50.64] ;  /* 0x0000000a3222b981 */ /* 0x000ee2000c1e1900 */
[----:B------:R-:W-:Y:S02]  /*71d0*/  PRMT R27, RZ, 0x7610, R27 ;  /* 0x00007610ff1b7816 */ /* 0x000fe4000000001b */
[----:B------:R-:W-:Y:S02]  /*71e0*/  PRMT R20, RZ, 0x7610, R20 ;  /* 0x00007610ff147816 */ /* 0x000fe40000000014 */
[----:B------:R-:W-:Y:S02]  /*71f0*/  PRMT R21, RZ, 0x7610, R21 ;  /* 0x00007610ff157816 */ /* 0x000fe40000000015 */
[----:B------:R-:W-:-:S02]  /*7200*/  PRMT R37, RZ, 0x7610, R37 ;  /* 0x00007610ff257816 */ /* 0x000fc40000000025 */
[----:B------:R-:W-:Y:S02]  /*7210*/  @!P2 PRMT R20, R9, 0x7610, R20 ;  /* 0x000076100914a816 */ /* 0x000fe40000000014 */
[----:B------:R-:W-:Y:S02]  /*7220*/  @!P2 PRMT R21, R12, 0x7610, R21 ;  /* 0x000076100c15a816 */ /* 0x000fe40000000015 */
[----:B------:R-:W-:Y:S01]  /*7230*/  LOP3.LUT P2, RZ, R2, 0x2000, RZ, 0xc0, !PT ;  /* 0x0000200002ff7812 */ /* 0x000fe2000784c0ff */
[----:B------:R0:W-:Y:S02]  /*7240*/  STL.S16 [R1+0x5c4], R40 ;  /* 0x0005c42801007387 */ /* 0x0001e40000100600 */
[----:B0-----:R-:W-:-:S10]  /*7250*/  MOV R40, RZ ;  /* 0x000000ff00287202 */ /* 0x001fd40000000f00 */
[----:B------:R-:W4:Y:S01]  /*7260*/  @!P2 LDG.E R40, desc[UR10][R56.64] ;  /* 0x0000000a3828a981 */ /* 0x000f22000c1e1900 */
[----:B--2---:R-:W-:-:S04]  /*7270*/  @!P3 SHF.R.U32.HI R16, RZ, 0x10, R35 ;  /* 0x00000010ff10b819 */ /* 0x004fc80000011623 */
[----:B------:R-:W-:Y:S02]  /*7280*/  @!P3 PRMT R27, R16, 0x7610, R27 ;  /* 0x00007610101bb816 */ /* 0x000fe4000000001b */
[----:B---3--:R-:W-:-:S04]  /*7290*/  @!P3 SHF.R.U32.HI R16, RZ, 0x10, R34 ;  /* 0x00000010ff10b819 */ /* 0x008fc80000011622 */
[----:B------:R-:W-:-:S05]  /*72a0*/  @!P3 PRMT R37, R16, 0x7610, R37 ;  /* 0x000076101025b816 */ /* 0x000fca0000000025 */
[----:B------:R0:W-:Y:S02]  /*72b0*/  STL.S16 [R1+0x5d0], R37 ;  /* 0x0005d02501007387 */ /* 0x0001e40000100600 */
[----:B0-----:R-:W-:-:S10]  /*72c0*/  HFMA2.MMA R37, -RZ, RZ, 0, 0 ;  /* 0x00000000ff257435 */ /* 0x001fd400000001ff */
[----:B------:R-:W2:Y:S01]  /*72d0*/  @!P2 LDG.E R37, desc[UR10][R54.64] ;  /* 0x0000000a3625a981 */ /* 0x000ea2000c1e1900 */
[----:B------:R-:W-:Y:S02]  /*72e0*/  PRMT R39, RZ, 0x7610, R39 ;  /* 0x00007610ff277816 */ /* 0x000fe40000000027 */
[----:B----4-:R-:W-:Y:S01]  /*72f0*/  @!P2 SHF.R.U32.HI R16, RZ, 0x10, R40 ;  /* 0x00000010ff10a819 */ /* 0x010fe20000011628 */
[----:B------:R-:W-:Y:S01]  /*7300*/  STL [R1+0x10], R68 ;  /* 0x0000104401007387 */ /* 0x000fe20000100800 */
[----:B------:R-:W-:Y:S02]  /*7310*/  PRMT R38, RZ, 0x7610, R38 ;  /* 0x00007610ff267816 */ /* 0x000fe40000000026 */
[----:B------:R-:W-:Y:S01]  /*7320*/  @!P2 PRMT R39, R16, 0x7610, R39 ;  /* 0x000076101027a816 */ /* 0x000fe20000000027 */
[----:B------:R0:W-:Y:S04]  /*7330*/  STL.S16 [R1+0x234], R69 ;  /* 0x0002344501007387 */ /* 0x0001e80000100600 */
[----:B------:R-:W-:Y:S04]  /*7340*/  STL.S16 [R1+0x284], R65 ;  /* 0x0002844101007387 */ /* 0x000fe80000100600 */
[----:B0-----:R-:W3:Y:S04]  /*7350*/  LDL.LU.64 R68, [R1+0x220] ;  /* 0x0002200001447983 */ /* 0x001ee80000300a00 */
[----:B------:R0:W-:Y:S04]  /*7360*/  STL.S16 [R1+0x230], R64 ;  /* 0x0002304001007387 */ /* 0x0001e80000100600 */
[----:B------:R-:W-:Y:S04]  /*7370*/  STL.S16 [R1+0x5d4], R39 ;  /* 0x0005d42701007387 */ /* 0x000fe80000100600 */
[----:B0-----:R-:W4:Y:S04]  /*7380*/  LDL.LU.64 R64, [R1+0x5b0] ;  /* 0x0005b00001407983 */ /* 0x001f280000300a00 */
[----:B------:R-:W-:Y:S04]  /*7390*/  STL.S16 [R1+0x578], R63 ;  /* 0x0005783f01007387 */ /* 0x000fe80000100600 */
[----:B------:R0:W-:Y:S04]  /*73a0*/  STL.S16 [R1+0x57c], R62 ;  /* 0x00057c3e01007387 */ /* 0x0001e80000100600 */
[----:B0-----:R-:W4:Y:S01]  /*73b0*/  LDL.LU.64 R62, [R1+0x5a8] ;  /* 0x0005a800013e7983 */ /* 0x001f220000300a00 */
[----:B--2---:R-:W-:-:S04]  /*73c0*/  @!P2 SHF.R.U32.HI R16, RZ, 0x10, R37 ;  /* 0x00000010ff10a819 */ /* 0x004fc80000011625 */
[----:B------:R-:W-:-:S05]  /*73d0*/  @!P2 PRMT R38, R16, 0x7610, R38 ;  /* 0x000076101026a816 */ /* 0x000fca0000000026 */
[----:B------:R0:W-:Y:S04]  /*73e0*/  STL.S16 [R1+0x5dc], R38 ;  /* 0x0005dc2601007387 */ /* 0x0001e80000100600 */
[----:B0-----:R-:W2:Y:S01]  /*73f0*/  LDL.LU.64 R38, [R1+0x5b8] ;  /* 0x0005b80001267983 */ /* 0x001ea20000300a00 */
[----:B------:R-:W-:-:S04]  /*7400*/  PRMT R23, RZ, 0x7610, R23 ;  /* 0x00007610ff177816 */ /* 0x000fc80000000017 */
[----:B------:R-:W-:Y:S02]  /*7410*/  @!P1 PRMT R23, R10, 0x7610, R23 ;  /* 0x000076100a179816 */ /* 0x000fe40000000017 */
[----:B------:R-:W-:Y:S02]  /*7420*/  LOP3.LUT P1, RZ, R2, 0x1000, RZ, 0xc0, !PT ;  /* 0x0000100002ff7812 */ /* 0x000fe4000782c0ff */
[----:B------:R-:W-:Y:S02]  /*7430*/  PRMT R28, RZ, 0x7610, R28 ;  /* 0x00007610ff1c7816 */ /* 0x000fe4000000001c */
[----:B------:R-:W-:Y:S02]  /*7440*/  PRMT R29, RZ, 0x7610, R29 ;  /* 0x00007610ff1d7816 */ /* 0x000fe4000000001d */
[----:B------:R-:W-:Y:S02]  /*7450*/  CS2R R44, SRZ ;  /* 0x00000000002c7805 */ /* 0x000fe4000001ff00 */
[----:B------:R-:W-:-:S02]  /*7460*/  @!P3 PRMT R28, R35, 0x7610, R28 ;  /* 0x00007610231cb816 */ /* 0x000fc4000000001c */
[----:B------:R-:W-:Y:S02]  /*7470*/  @!P3 PRMT R29, R34, 0x7610, R29 ;  /* 0x00007610221db816 */ /* 0x000fe4000000001d */
[----:B------:R-:W-:Y:S02]  /*7480*/  LOP3.LUT P3, RZ, R2, 0x800, RZ, 0xc0, !PT ;  /* 0x0000080002ff7812 */ /* 0x000fe4000786c0ff */
[----:B------:R-:W-:Y:S01]  /*7490*/  CS2R R42, SRZ ;  /* 0x00000000002a7805 */ /* 0x000fe2000001ff00 */
[----:B---3--:R-:W3:Y:S05]  /*74a0*/  @!P1 LDG.E R44, desc[UR10][R68.64] ;  /* 0x0000000a442c9981 */ /* 0x008eea000c1e1900 */
[----:B----4-:R-:W4:Y:S01]  /*74b0*/  @!P1 LDG.E R42, desc[UR10][R64.64] ;  /* 0x0000000a402a9981 */ /* 0x010f22000c1e1900 */
[----:B------:R-:W-:-:S03]  /*74c0*/  PRMT R16, RZ, 0x7610, R16 ;  /* 0x00007610ff107816 */ /* 0x000fc60000000010 */
[----:B------:R-:W4:Y:S04]  /*74d0*/  LDL.LU.64 R68, [R1+0x5a0] ;  /* 0x0005a00001447983 */ /* 0x000f280000300a00 */
[----:B--2---:R0:W2:Y:S04]  /*74e0*/  @!P3 LDG.E R43, desc[UR10][R38.64] ;  /* 0x0000000a262bb981 */ /* 0x0040a8000c1e1900 */
[----:B------:R-:W2:Y:S01]  /*74f0*/  LDL.LU.64 R64, [R1+0x590] ;  /* 0x0005900001407983 */ /* 0x000ea20000300a00 */
[----:B0-----:R-:W-:-:S06]  /*7500*/  CS2R R38, SRZ ;  /* 0x0000000000267805 */ /* 0x001fcc000001ff00 */
[----:B------:R-:W2:Y:S01]  /*7510*/  @!P3 LDG.E R38, desc[UR10][R62.64] ;  /* 0x0000000a3e26b981 */ /* 0x000ea2000c1e1900 */
[----:B------:R-:W-:-:S03]  /*7520*/  @!P2 PRMT R16, R37, 0x7610, R16 ;  /* 0x000076102510a816 */ /* 0x000fc60000000010 */
[----:B------:R0:W-:Y:S04]  /*7530*/  STL [R1+0x120], R24 ;  /* 0x0001201801007387 */ /* 0x0001e80000100800 */
[----:B------:R3:W-:Y:S01]  /*7540*/  STL.S16 [R1+0x5d8], R16 ;  /* 0x0005d81001007387 */ /* 0x0007e20000100600 */
[----:B------:R-:W-:Y:S02]  /*7550*/  PRMT R41, RZ, 0x7610, R41 ;  /* 0x00007610ff297816 */ /* 0x000fe40000000029 */
[----:B0-----:R-:W-:Y:S02]  /*7560*/  PRMT R24, RZ, 0x7610, R24 ;  /* 0x00007610ff187816 */ /* 0x001fe40000000018 */
[----:B---3--:R-:W-:-:S04]  /*7570*/  @!P1 SHF.R.U32.HI R16, RZ, 0x10, R44 ;  /* 0x00000010ff109819 */ /* 0x008fc8000001162c */
[----:B------:R-:W-:Y:S02]  /*7580*/  @!P1 PRMT R24, R16, 0x7610, R24 ;  /* 0x0000761010189816 */ /* 0x000fe40000000018 */
[----:B----4-:R-:W-:Y:S02]  /*7590*/  @!P1 SHF.R.U32.HI R16, RZ, 0x10, R42 ;  /* 0x00000010ff109819 */ /* 0x010fe4000001162a */
[----:B------:R-:W-:Y:S02]  /*75a0*/  PRMT R7, RZ, 0x7610, R7 ;  /* 0x00007610ff077816 */ /* 0x000fe40000000007 */
[----:B------:R-:W-:Y:S02]  /*75b0*/  @!P1 PRMT R41, R16, 0x7610, R41 ;  /* 0x0000761010299816 */ /* 0x000fe40000000029 */
[----:B------:R-:W-:Y:S02]  /*75c0*/  PRMT R6, RZ, 0x7610, R6 ;  /* 0x00007610ff067816 */ /* 0x000fe40000000006 */
[----:B--2---:R-:W-:-:S04]  /*75d0*/  @!P3 SHF.R.U32.HI R16, RZ, 0x10, R43 ;  /* 0x00000010ff10b819 */ /* 0x004fc8000001162b */
[----:B------:R-:W-:Y:S02]  /*75e0*/  @!P3 PRMT R7, R16, 0x7610, R7 ;  /* 0x000076101007b816 */ /* 0x000fe40000000007 */
[----:B------:R-:W-:-:S04]  /*75f0*/  @!P3 SHF.R.U32.HI R16, RZ, 0x10, R38 ;  /* 0x00000010ff10b819 */ /* 0x000fc80000011626 */
[----:B------:R-:W-:Y:S01]  /*7600*/  @!P3 PRMT R6, R16, 0x7610, R6 ;  /* 0x000076101006b816 */ /* 0x000fe20000000006 */
[----:B------:R-:W-:Y:S04]  /*7610*/  STL.S16 [R1+0x5a8], R7 ;  /* 0x0005a80701007387 */ /* 0x000fe80000100600 */
[----:B------:R0:W-:Y:S04]  /*7620*/  STL.S16 [R1+0x5b4], R6 ;  /* 0x0005b40601007387 */ /* 0x0001e80000100600 */
[----:B0-----:R-:W2:Y:S01]  /*7630*/  LDL.LU.64 R6, [R1+0x598] ;  /* 0x0005980001067983 */ /* 0x001ea20000300a00 */
[----:B------:R-:W-:-:S04]  /*7640*/  PRMT R30, RZ, 0x7610, R30 ;  /* 0x00007610ff1e7816 */ /* 0x000fc8000000001e */
[----:B------:R-:W-:Y:S02]  /*7650*/  @!P2 PRMT R30, R40, 0x7610, R30 ;  /* 0x00007610281ea816 */ /* 0x000fe4000000001e */
[----:B------:R-:W-:Y:S01]  /*7660*/  LOP3.LUT P2, RZ, R2, 0x400, RZ, 0xc0, !PT ;  /* 0x0000040002ff7812 */ /* 0x000fe2000784c0ff */
[----:B------:R0:W-:Y:S02]  /*7670*/  STL [R1+0x30], R8 ;  /* 0x0000300801007387 */ /* 0x0001e40000100800 */
[----:B0-----:R-:W-:-:S10]  /*7680*/  HFMA2.MMA R8, -RZ, RZ, 0, 0 ;  /* 0x00000000ff087435 */ /* 0x001fd400000001ff */
[----:B------:R-:W3:Y:S04]  /*7690*/  @!P2 LDG.E R39, desc[UR10][R68.64] ;  /* 0x0000000a4427a981 */ /* 0x000ee8000c1e1900 */
[----:B------:R-:W4:Y:S04]  /*76a0*/  @!P2 LDG.E R8, desc[UR10][R64.64] ;  /* 0x0000000a4008a981 */ /* 0x000f28000c1e1900 */
[----:B------:R0:W-:Y:S04]  /*76b0*/  STL [R1+0x28], R25 ;  /* 0x0000281901007387 */ /* 0x0001e80000100800 */
[----:B------:R1:W-:Y:S01]  /*76c0*/  STL [R1+0x128], R26 ;  /* 0x0001281a01007387 */ /* 0x0003e20000100800 */
[----:B------:R-:W-:-:S02]  /*76d0*/  MOV R62, R4 ;  /* 0x00000004003e7202 */ /* 0x000fc40000000f00 */
[----:B------:R-:W-:Y:S01]  /*76e0*/  MOV R63, R5 ;  /* 0x00000005003f7202 */ /* 0x000fe20000000f00 */
        /* <DEDUP_REMOVED lines=8> */
[----:B------:R-:W4:Y:S01]  /*7770*/  LDL.LU.64 R64, [R1+0x580] ;  /* 0x0005800001407983 */ /* 0x000f220000300a00 */
[----:B------:R-:W-:Y:S02]  /*7780*/  MOV R4, R60 ;  /* 0x0000003c00047202 */ /* 0x000fe40000000f00 */
[----:B------:R-:W-:Y:S01]  /*7790*/  MOV R5, R61 ;  /* 0x0000003d00057202 */ /* 0x000fe20000000f00 */
[----:B------:R-:W-:Y:S04]  /*77a0*/  STL [R1+0x34], R9 ;  /* 0x0000340901007387 */ /* 0x000fe80000100800 */
[----:B------:R-:W4:Y:S01]  /*77b0*/  LDL.LU.64 R60, [R1+0x588] ;  /* 0x00058800013c7983 */ /* 0x000f220000300a00 */
[----:B------:R-:W-:-:S02]  /*77c0*/  MOV R41, RZ ;  /* 0x000000ff00297202 */ /* 0x000fc40000000f00 */
[----:B------:R-:W-:Y:S01]  /*77d0*/  PRMT R16, RZ, 0x7610, R16 ;  /* 0x00007610ff107816 */ /* 0x000fe20000000010 */
[----:B------:R-:W4:Y:S04]  /*77e0*/  LDL.LU.64 R68, [R1+0x568] ;  /* 0x0005680001447983 */ /* 0x000f280000300a00 */
[----:B--2---:R-:W2:Y:S04]  /*77f0*/  @!P1 LDG.E R41, desc[UR10][R6.64] ;  /* 0x0000000a06299981 */ /* 0x004ea8000c1e1900 */
[----:B------:R-:W2:Y:S01]  /*7800*/  LDL.LU R6, [R1+0x878] ;  /* 0x0008780001067983 */ /* 0x000ea20000300800 */
[----:B0-----:R-:W-:-:S04]  /*7810*/  PRMT R17, RZ, 0x7610, R17 ;  /* 0x00007610ff117816 */ /* 0x001fc80000000011 */
[----:B------:R-:W-:-:S05]  /*7820*/  @!P3 PRMT R17, R38, 0x7610, R17 ;  /* 0x000076102611b816 */ /* 0x000fca0000000011 */
[----:B------:R3:W-:Y:S01]  /*7830*/  STL.S16 [R1+0x5ac], R17 ;  /* 0x0005ac1101007387 */ /* 0x0007e20000100600 */
[----:B-1----:R-:W-:Y:S02]  /*7840*/  PRMT R31, RZ, 0x7610, R31 ;  /* 0x00007610ff1f7816 */ /* 0x002fe4000000001f */
[----:B---3--:R-:W-:-:S04]  /*7850*/  @!P2 SHF.R.U32.HI R17, RZ, 0x10, R39 ;  /* 0x00000010ff11a819 */ /* 0x008fc80000011627 */
[----:B------:R-:W-:Y:S02]  /*7860*/  @!P2 PRMT R16, R17, 0x7610, R16 ;  /* 0x000076101110a816 */ /* 0x000fe40000000010 */
[----:B----4-:R-:W-:-:S04]  /*7870*/  @!P2 SHF.R.U32.HI R17, RZ, 0x10, R8 ;  /* 0x00000010ff11a819 */ /* 0x010fc80000011608 */
[----:B------:R-:W-:-:S05]  /*7880*/  @!P2 PRMT R31, R17, 0x7610, R31 ;  /* 0x00007610111fa816 */ /* 0x000fca000000001f */
[----:B------:R0:W-:Y:S02]  /*7890*/  STL.S16 [R1+0x590], R31 ;  /* 0x0005901f01007387 */ /* 0x0001e40000100600 */
[----:B0-----:R-:W-:-:S10]  /*78a0*/  HFMA2.MMA R31, -RZ, RZ, 0, 0 ;  /* 0x00000000ff1f7435 */ /* 0x001fd400000001ff */
[----:B------:R-:W3:Y:S04]  /*78b0*/  @!P1 LDG.E R31, desc[UR10][R60.64] ;  /* 0x0000000a3c1f9981 */ /* 0x000ee8000c1e1900 */
[----:B------:R-:W4:Y:S01]  /*78c0*/  LDL.LU.64 R60, [R1+0x560] ;  /* 0x00056000013c7983 */ /* 0x000f220000300a00 */
[----:B--2---:R-:W-:Y:S02]  /*78d0*/  @!P1 SHF.R.U32.HI R9, RZ, 0x10, R41 ;  /* 0x00000010ff099819 */ /* 0x004fe40000011629 */
[----:B------:R-:W-:-:S04]  /*78e0*/  PRMT R6, RZ, 0x7610, R6 ;  /* 0x00007610ff067816 */ /* 0x000fc80000000006 */
[----:B------:R-:W-:-:S05]  /*78f0*/  @!P1 PRMT R6, R9, 0x7610, R6 ;  /* 0x0000761009069816 */ /* 0x000fca0000000006 */
[----:B------:R0:W-:Y:S04]  /*7900*/  STL.S16 [R1+0x588], R6 ;  /* 0x0005880601007387 */ /* 0x0001e80000100600 */
[----:B0-----:R-:W2:Y:S04]  /*7910*/  LDL.LU.64 R6, [R1+0x570] ;  /* 0x0005700001067983 */ /* 0x001ea80000300a00 */
[----:B------:R0:W-:Y:S04]  /*7920*/  STL [R1+0x124], R22 ;  /* 0x0001241601007387 */ /* 0x0001e80000100800 */
[----:B------:R1:W-:Y:S01]  /*7930*/  STL [R1+0x130], R33 ;  /* 0x0001302101007387 */ /* 0x0003e20000100800 */
[----:B0-----:R-:W-:-:S04]  /*7940*/  PRMT R22, RZ, 0x7610, R22 ;  /* 0x00007610ff167816 */ /* 0x001fc80000000016 */
[----:B------:R-:W-:Y:S02]  /*7950*/  @!P3 PRMT R22, R43, 0x7610, R22 ;  /* 0x000076102b16b816 */ /* 0x000fe40000000016 */
[----:B------:R-:W-:Y:S02]  /*7960*/  LOP3.LUT P3, RZ, R2, 0x100, RZ, 0xc0, !PT ;  /* 0x0000010002ff7812 */ /* 0x000fe4000786c0ff */
[----:B-1----:R-:W-:Y:S01]  /*7970*/  PRMT R33, RZ, 0x7610, R33 ;  /* 0x00007610ff217816 */ /* 0x002fe20000000021 */
[----:B------:R0:W-:Y:S01]  /*7980*/  STL [R1+0x24], R18 ;  /* 0x0000241201007387 */ /* 0x0001e20000100800 */
[----:B------:R-:W-:-:S04]  /*7990*/  PRMT R17, RZ, 0x7610, R17 ;  /* 0x00007610ff117816 */ /* 0x000fc80000000011 */
[----:B------:R-:W-:-:S05]  /*79a0*/  @!P2 PRMT R17, R39, 0x7610, R17 ;  /* 0x000076102711a816 */ /* 0x000fca0000000011 */
[----:B------:R-:W2:Y:S01]  /*79b0*/  @!P3 LDG.E R45, desc[UR10][R64.64] ;  /* 0x0000000a402db981 */ /* 0x000ea2000c1e1900 */
[----:B---3--:R-:W-:Y:S02]  /*79c0*/  @!P1 PRMT R33, R31, 0x7610, R33 ;  /* 0x000076101f219816 */ /* 0x008fe40000000021 */
[----:B0-----:R-:W-:-:S03]  /*79d0*/  PRMT R18, RZ, 0x7610, R18 ;  /* 0x00007610ff127816 */ /* 0x001fc60000000012 */
[----:B------:R0:W-:Y:S01]  /*79e0*/  STL.S16 [R1+0x58c], R33 ;  /* 0x00058c2101007387 */ /* 0x0001e20000100600 */
[----:B------:R-:W-:Y:S02]  /*79f0*/  @!P2 PRMT R18, R8, 0x7610, R18 ;  /* 0x000076100812a816 */ /* 0x000fe40000000012 */
[----:B------:R-:W-:Y:S01]  /*7a00*/  LOP3.LUT P2, RZ, R2, 0x80, RZ, 0xc0, !PT ;  /* 0x0000008002ff7812 */ /* 0x000fe2000784c0ff */
[----:B------:R-:W-:Y:S01]  /*7a10*/  HFMA2.MMA R46, -RZ, RZ, 0, 0 ;  /* 0x00000000ff2e7435 */ /* 0x000fe200000001ff */
[----:B------:R-:W-:Y:S01]  /*7a20*/  PRMT R36, RZ, 0x7610, R36 ;  /* 0x00007610ff247816 */ /* 0x000fe20000000024 */
[----:B------:R-:W3:Y:S01]  /*7a30*/  LDL.LU.64 R64, [R1+0x870] ;  /* 0x0008700001407983 */ /* 0x000ee20000300a00 */
[----:B0-----:R-:W-:Y:S02]  /*7a40*/  MOV R33, RZ ;  /* 0x000000ff00217202 */ /* 0x001fe40000000f00 */
[----:B------:R-:W-:-:S04]  /*7a50*/  @!P1 SHF.R.U32.HI R9, RZ, 0x10, R31 ;  /* 0x00000010ff099819 */ /* 0x000fc8000001161f */
[----:B------:R-:W3:Y:S01]  /*7a60*/  @!P3 LDG.E R33, desc[UR10][R68.64] ;  /* 0x0000000a4421b981 */ /* 0x000ee2000c1e1900 */
[----:B------:R-:W-:-:S05]  /*7a70*/  @!P1 PRMT R36, R9, 0x7610, R36 ;  /* 0x0000761009249816 */ /* 0x000fca0000000024 */
[----:B------:R0:W-:Y:S04]  /*7a80*/  STL.S16 [R1+0x594], R36 ;  /* 0x0005942401007387 */ /* 0x0001e80000100600 */
[----:B------:R-:W-:Y:S04]  /*7a90*/  STL [R1+0x3c], R35 ;  /* 0x00003c2301007387 */ /* 0x000fe80000100800 */
[----:B------:R1:W-:Y:S01]  /*7aa0*/  STL [R1+0x13c], R34 ;  /* 0x00013c2201007387 */ /* 0x0003e20000100800 */
[----:B0-----:R-:W-:-:S03]  /*7ab0*/  MOV R36, RZ ;  /* 0x000000ff00247202 */ /* 0x001fc60000000f00 */
[----:B------:R-:W3:Y:S04]  /*7ac0*/  LDL.LU.64 R68, [R1+0x278] ;  /* 0x0002780001447983 */ /* 0x000ee80000300a00 */
[----:B----4-:R-:W4:Y:S04]  /*7ad0*/  @!P2 LDG.E R36, desc[UR10][R60.64] ;  /* 0x0000000a3c24a981 */ /* 0x010f28000c1e1900 */
[----:B-1----:R-:W4:Y:S04]  /*7ae0*/  LDL.LU.64 R34, [R1+0x558] ;  /* 0x0005580001227983 */ /* 0x002f280000300a00 */
[----:B--2---:R-:W2:Y:S01]  /*7af0*/  @!P2 LDG.E R46, desc[UR10][R6.64] ;  /* 0x0000000a062ea981 */ /* 0x004ea2000c1e1900 */
[----:B------:R-:W-:-:S03]  /*7b00*/  PRMT R9, RZ, 0x7610, R9 ;  /* 0x00007610ff097816 */ /* 0x000fc60000000009 */
[----:B------:R-:W-:Y:S04]  /*7b10*/  STL [R1+0x38], R10 ;  /* 0x0000380a01007387 */ /* 0x000fe80000100800 */
[----:B------:R0:W-:Y:S01]  /*7b20*/  STL [R1+0x12c], R32 ;  /* 0x00012c2001007387 */ /* 0x0001e20000100800 */
[----:B------:R-:W-:-:S03]  /*7b30*/  PRMT R47, RZ, 0x7610, R47 ;  /* 0x00007610ff2f7816 */ /* 0x000fc6000000002f */
[----:B------:R1:W-:Y:S04]  /*7b40*/  STL [R1+0x134], R12 ;  /* 0x0001340c01007387 */ /* 0x0003e80000100800 */
[----:B------:R-:W4:Y:S01]  /*7b50*/  LDL.LU.64 R6, [R1+0x868] ;  /* 0x0008680001067983 */ /* 0x000f220000300a00 */
[----:B0-----:R-:W-:-:S03]  /*7b60*/  PRMT R32, RZ, 0x7610, R32 ;  /* 0x00007610ff207816 */ /* 0x001fc60000000020 */
[----:B------:R-:W-:Y:S04]  /*7b70*/  STL [R1+0x140], R37 ;  /* 0x0001402501007387 */ /* 0x000fe80000100800 */
[----:B------:R-:W-:Y:S04]  /*7b80*/  STL [R1+0x138], R11 ;  /* 0x0001380b01007387 */ /* 0x000fe80000100800 */
[----:B------:R-:W4:Y:S01]  /*7b90*/  LDL.LU.64 R60, [R1+0x860] ;  /* 0x00086000013c7983 */ /* 0x000f220000300a00 */
[----:B------:R-:W-:-:S04]  /*7ba0*/  @!P3 SHF.R.U32.HI R10, RZ, 0x10, R45 ;  /* 0x00000010ff0ab819 */ /* 0x000fc8000001162d */
[----:B------:R-:W-:Y:S02]  /*7bb0*/  @!P3 PRMT R9, R10, 0x7610, R9 ;  /* 0x000076100a09b816 */ /* 0x000fe40000000009 */
[----:B-1----:R-:W-:Y:S02]  /*7bc0*/  PRMT R12, RZ, 0x7610, R12 ;  /* 0x00007610ff0c7816 */ /* 0x002fe4000000000c */
[----:B---3--:R-:W-:Y:S02]  /*7bd0*/  PRMT R65, RZ, 0x7610, R65 ;  /* 0x00007610ff417816 */ /* 0x008fe40000000041 */
[----:B------:R-:W-:-:S04]  /*7be0*/  @!P3 SHF.R.U32.HI R10, RZ, 0x10, R33 ;  /* 0x00000010ff0ab819 */ /* 0x000fc80000011621 */
[----:B------:R-:W-:-:S05]  /*7bf0*/  @!P3 PRMT R32, R10, 0x7610, R32 ;  /* 0x000076100a20b816 */ /* 0x000fca0000000020 */
[----:B------:R2:W-:Y:S01]  /*7c00*/  STL.S16 [R1+0x568], R32 ;  /* 0x0005682001007387 */ /* 0x0005e20000100600 */
[----:B------:R-:W-:Y:S02]  /*7c10*/  PRMT R64, RZ, 0x7610, R64 ;  /* 0x00007610ff407816 */ /* 0x000fe40000000040 */
[----:B------:R-:W-:Y:S02]  /*7c20*/  @!P1 PRMT R12, R41, 0x7610, R12 ;  /* 0x00007610290c9816 */ /* 0x000fe4000000000c */
[----:B------:R-:W-:Y:S02]  /*7c30*/  LOP3.LUT P1, RZ, R2, 0x40, RZ, 0xc0, !PT ;  /* 0x0000004002ff7812 */ /* 0x000fe4000782c0ff */
[----:B--2---:R-:W-:Y:S02]  /*7c40*/  @!P2 SHF.R.U32.HI R32, RZ, 0x10, R46 ;  /* 0x00000010ff20a819 */ /* 0x004fe4000001162e */
[----:B------:R-:W-:Y:S02]  /*7c50*/  @!P2 PRMT R47, R46, 0x7610, R47 ;  /* 0x000076102e2fa816 */ /* 0x000fe4000000002f */
[----:B------:R-:W-:-:S02]  /*7c60*/  @!P2 PRMT R65, R32, 0x7610, R65 ;  /* 0x000076102041a816 */ /* 0x000fc40000000041 */
[----:B----4-:R-:W-:Y:S01]  /*7c70*/  @!P2 SHF.R.U32.HI R32, RZ, 0x10, R36 ;  /* 0x00000010ff20a819 */ /* 0x010fe20000011624 */
[----:B------:R0:W-:Y:S03]  /*7c80*/  STL.S16 [R1+0x210], R47 ;  /* 0x0002102f01007387 */ /* 0x0001e60000100600 */
[----:B------:R-:W-:Y:S02]  /*7c90*/  @!P2 PRMT R64, R32, 0x7610, R64 ;  /* 0x000076102040a816 */ /* 0x000fe40000000040 */
[----:B------:R-:W-:Y:S01]  /*7ca0*/  PRMT R32, RZ, 0x7610, R32 ;  /* 0x00007610ff207816 */ /* 0x000fe20000000020 */
[----:B0-----:R-:W-:-:S03]  /*7cb0*/  HFMA2.MMA R47, -RZ, RZ, 0, 0 ;  /* 0x00000000ff2f7435 */ /* 0x001fc600000001ff */
[----:B------:R-:W-:-:S05]  /*7cc0*/  @!P2 PRMT R32, R36, 0x7610, R32 ;  /* 0x000076102420a816 */ /* 0x000fca0000000020 */
[----:B------:R0:W-:Y:S04]  /*7cd0*/  STL.S16 [R1+0x560], R32 ;  /* 0x0005602001007387 */ /* 0x0001e80000100600 */
[----:B------:R-:W2:Y:S01]  /*7ce0*/  @!P1 LDG.E R47, desc[UR10][R34.64] ;  /* 0x0000000a222f9981 */ /* 0x000ea2000c1e1900 */
[----:B0-----:R-:W-:-:S06]  /*7cf0*/  MOV R32, RZ ;  /* 0x000000ff00207202 */ /* 0x001fcc0000000f00 */
[----:B------:R-:W3:Y:S01]  /*7d00*/  @!P1 LDG.E R32, desc[UR10][R68.64] ;  /* 0x0000000a44209981 */ /* 0x000ee2000c1e1900 */
[----:B------:R-:W-:Y:S02]  /*7d10*/  PRMT R7, RZ, 0x7610, R7 ;  /* 0x00007610ff077816 */ /* 0x000fe40000000007 */
[----:B------:R-:W-:Y:S01]  /*7d20*/  PRMT R6, RZ, 0x7610, R6 ;  /* 0x00007610ff067816 */ /* 0x000fe20000000006 */
[----:B------:R-:W-:Y:S04]  /*7d30*/  STL.S16 [R1+0x288], R65 ;  /* 0x0002884101007387 */ /* 0x000fe80000100600 */
[----:B------:R0:W-:Y:S01]  /*7d40*/  STL.S16 [R1+0x564], R64 ;  /* 0x0005644001007387 */ /* 0x0001e20000100600 */
[----:B------:R-:W-:Y:S02]  /*7d50*/  PRMT R37, RZ, 0x7610, R37 ;  /* 0x00007610ff257816 */ /* 0x000fe40000000025 */
[----:B------:R-:W-:Y:S01]  /*7d60*/  PRMT R10, RZ, 0x7610, R10 ;  /* 0x00007610ff0a7816 */ /* 0x000fe2000000000a */
[----:B------:R-:W4:Y:S04]  /*7d70*/  LDL.LU.64 R68, [R1+0x228] ;  /* 0x0002280001447983 */ /* 0x000f280000300a00 */
[----:B0-----:R-:W4:Y:S01]  /*7d80*/  LDL.LU.64 R64, [R1+0x548] ;  /* 0x0005480001407983 */ /* 0x001f220000300a00 */
[----:B--2---:R-:W-:-:S04]  /*7d90*/  @!P1 SHF.R.U32.HI R34, RZ, 0x10, R47 ;  /* 0x00000010ff229819 */ /* 0x004fc8000001162f */
[----:B------:R-:W-:Y:S02]  /*7da0*/  @!P1 PRMT R7, R34, 0x7610, R7 ;  /* 0x0000761022079816 */ /* 0x000fe40000000007 */
[----:B---3--:R-:W-:-:S04]  /*7db0*/  @!P1 SHF.R.U32.HI R34, RZ, 0x10, R32 ;  /* 0x00000010ff229819 */ /* 0x008fc80000011620 */
[----:B------:R-:W-:Y:S02]  /*7dc0*/  @!P1 PRMT R6, R34, 0x7610, R6 ;  /* 0x0000761022069816 */ /* 0x000fe40000000006 */
[----:B------:R-:W2:Y:S01]  /*7dd0*/  LDL.LU.64 R34, [R1+0x550] ;  /* 0x0005500001227983 */ /* 0x000ea20000300a00 */
[----:B------:R-:W-:Y:S02]  /*7de0*/  PRMT R11, RZ, 0x7610, R11 ;  /* 0x00007610ff0b7816 */ /* 0x000fe4000000000b */
[----:B------:R-:W-:Y:S02]  /*7df0*/  @!P1 PRMT R37, R32, 0x7610, R37 ;  /* 0x0000761020259816 */ /* 0x000fe40000000025 */
[----:B------:R-:W-:Y:S02]  /*7e00*/  @!P3 PRMT R10, R45, 0x7610, R10 ;  /* 0x000076102d0ab816 */ /* 0x000fe4000000000a */
[----:B------:R-:W-:Y:S02]  /*7e10*/  @!P3 PRMT R11, R33, 0x7610, R11 ;  /* 0x00007610210bb816 */ /* 0x000fe4000000000b */
[----:B------:R-:W-:Y:S01]  /*7e20*/  LOP3.LUT P3, RZ, R2, 0x20, RZ, 0xc0, !PT ;  /* 0x0000002002ff7812 */ /* 0x000fe2000786c0ff */
[----:B------:R0:W-:Y:S02]  /*7e30*/  STL.S16 [R1+0x220], R37 ;  /* 0x0002202501007387 */ /* 0x0001e40000100600 */
[----:B0-----:R-:W-:-:S02]  /*7e40*/  HFMA2.MMA R37, -RZ, RZ, 0, 0 ;  /* 0x00000000ff257435 */ /* 0x001fc400000001ff */
[----:B------:R-:W-:Y:S04]  /*7e50*/  STL.S16 [R1+0x27c], R7 ;  /* 0x00027c0701007387 */ /* 0x000fe80000100600 */
[----:B------:R0:W-:Y:S04]  /*7e60*/  STL.S16 [R1+0x558], R6 ;  /* 0x0005580601007387 */ /* 0x0001e80000100600 */
[----:B0-----:R-:W3:Y:S04]  /*7e70*/  LDL.LU.64 R6, [R1+0x540] ;  /* 0x0005400001067983 */ /* 0x001ee80000300a00 */
[----:B--2---:R0:W2:Y:S02]  /*7e80*/  @!P3 LDG.E R37, desc[UR10][R34.64] ;  /* 0x0000000a2225b981 */ /* 0x0040a4000c1e1900 */
[----:B0-----:R-:W-:-:S06]  /*7e90*/  MOV R35, RZ ;  /* 0x000000ff00237202 */ /* 0x001fcc0000000f00 */
[----:B----4-:R-:W4:Y:S04]  /*7ea0*/  @!P3 LDG.E R35, desc[UR10][R64.64] ;  /* 0x0000000a4023b981 */ /* 0x010f28000c1e1900 */
[----:B------:R0:W-:Y:S01]  /*7eb0*/  STL [R1+0x144], R42 ;  /* 0x0001442a01007387 */ /* 0x0001e20000100800 */
[----:B------:R-:W-:-:S03]  /*7ec0*/  LOP3.LUT P2, RZ, R2, 0x10, RZ, 0xc0, !PT ;  /* 0x0000001002ff7812 */ /* 0x000fc6000784c0ff */
[----:B------:R1:W-:Y:S01]  /*7ed0*/  STL [R1+0x40], R40 ;  /* 0x0000402801007387 */ /* 0x0003e20000100800 */
[----:B------:R-:W-:Y:S02]  /*7ee0*/  PRMT R61, RZ, 0x7610, R61 ;  /* 0x00007610ff3d7816 */ /* 0x000fe4000000003d */
[----:B------:R-:W-:Y:S01]  /*7ef0*/  PRMT R60, RZ, 0x7610, R60 ;  /* 0x00007610ff3c7816 */ /* 0x000fe2000000003c */
[----:B------:R-:W3:Y:S01]  /*7f00*/  LDL.LU.64 R64, [R1+0x530] ;  /* 0x0005300001407983 */ /* 0x000ee20000300a00 */
[----:B0-----:R-:W-:Y:S02]  /*7f10*/  PRMT R42, RZ, 0x7610, R42 ;  /* 0x00007610ff2a7816 */ /* 0x001fe4000000002a */
[----:B-1----:R-:W-:Y:S02]  /*7f20*/  PRMT R40, RZ, 0x7610, R40 ;  /* 0x00007610ff287816 */ /* 0x002fe40000000028 */
[----:B--2---:R-:W-:-:S05]  /*7f30*/  @!P3 PRMT R42, R37, 0x7610, R42 ;  /* 0x00007610252ab816 */ /* 0x004fca000000002a */
[----:B------:R0:W-:Y:S02]  /*7f40*/  STL.S16 [R1+0x224], R42 ;  /* 0x0002242a01007387 */ /* 0x0001e40000100600 */
[----:B0-----:R-:W-:Y:S01]  /*7f50*/  HFMA2.MMA R42, -RZ, RZ, 0, 0 ;  /* 0x00000000ff2a7435 */ /* 0x001fe200000001ff */
[----:B----4-:R-:W-:Y:S02]  /*7f60*/  @!P3 PRMT R40, R35, 0x7610, R40 ;  /* 0x000076102328b816 */ /* 0x010fe40000000028 */
[----:B------:R-:W-:-:S03]  /*7f70*/  @!P3 SHF.R.U32.HI R34, RZ, 0x10, R37 ;  /* 0x00000010ff22b819 */ /* 0x000fc60000011625 */
[----:B------:R0:W-:Y:S04]  /*7f80*/  STL.S16 [R1+0x54c], R40 ;  /* 0x00054c2801007387 */ /* 0x0001e80000100600 */
[----:B---3--:R-:W2:Y:S01]  /*7f90*/  @!P2 LDG.E R42, desc[UR10][R6.64] ;  /* 0x0000000a062aa981 */ /* 0x008ea2000c1e1900 */
[----:B------:R-:W-:Y:S02]  /*7fa0*/  @!P3 PRMT R61, R34, 0x7610, R61 ;  /* 0x00007610223db816 */ /* 0x000fe4000000003d */
[----:B------:R-:W-:Y:S02]  /*7fb0*/  @!P3 SHF.R.U32.HI R34, RZ, 0x10, R35 ;  /* 0x00000010ff22b819 */ /* 0x000fe40000011623 */
[----:B0-----:R-:W-:Y:S02]  /*7fc0*/  MOV R40, RZ ;  /* 0x000000ff00287202 */ /* 0x001fe40000000f00 */
[----:B------:R-:W-:Y:S01]  /*7fd0*/  @!P3 PRMT R60, R34, 0x7610, R60 ;  /* 0x00007610223cb816 */ /* 0x000fe2000000003c */
[----:B------:R-:W3:Y:S04]  /*7fe0*/  LDL.LU.64 R6, [R1+0x850] ;  /* 0x0008500001067983 */ /* 0x000ee80000300a00 */
[----:B------:R-:W4:Y:S04]  /*7ff0*/  @!P2 LDG.E R40, desc[UR10][R68.64] ;  /* 0x0000000a4428a981 */ /* 0x000f28000c1e1900 */
[----:B------:R-:W-:Y:S04]  /*8000*/  STL.S16 [R1+0x548], R61 ;  /* 0x0005483d01007387 */ /* 0x000fe80000100600 */
[----:B------:R0:W-:Y:S01]  /*8010*/  STL.S16 [R1+0x550], R60 ;  /* 0x0005503c01007387 */ /* 0x0001e20000100600 */
[----:B------:R-:W-:-:S03]  /*8020*/  PRMT R3, RZ, 0x7610, R3 ;  /* 0x00007610ff037816 */ /* 0x000fc60000000003 */
[----:B------:R1:W-:Y:S04]  /*8030*/  STL [R1+0x48], R43 ;  /* 0x0000482b01007387 */ /* 0x0003e80000100800 */
[----:B------:R1:W-:Y:S04]  /*8040*/  STL [R1+0x148], R38 ;  /* 0x0001482601007387 */ /* 0x0003e80000100800 */
[----:B0-----:R-:W3:Y:S01]  /*8050*/  LDL.LU.64 R60, [R1+0x538] ;  /* 0x00053800013c7983 */ /* 0x001ee20000300a00 */
[----:B-1----:R-:W-:Y:S02]  /*8060*/  PRMT R43, RZ, 0x7610, R43 ;  /* 0x00007610ff2b7816 */ /* 0x002fe4000000002b */
[----:B------:R-:W-:Y:S01]  /*8070*/  @!P1 PRMT R3, R47, 0x7610, R3 ;  /* 0x000076102f039816 */ /* 0x000fe20000000003 */
[----:B------:R-:W3:Y:S01]  /*8080*/  LDL.LU.64 R68, [R1+0x520] ;  /* 0x0005200001447983 */ /* 0x000ee20000300a00 */
[----:B------:R-:W-:-:S02]  /*8090*/  LOP3.LUT P1, RZ, R2, 0x8, RZ, 0xc0, !PT ;  /* 0x0000000802ff7812 */ /* 0x000fc4000782c0ff */
[----:B------:R-:W-:Y:S02]  /*80a0*/  PRMT R38, RZ, 0x7610, R38 ;  /* 0x00007610ff267816 */ /* 0x000fe40000000026 */
[----:B--2---:R-:W-:-:S05]  /*80b0*/  @!P2 PRMT R43, R42, 0x7610, R43 ;  /* 0x000076102a2ba816 */ /* 0x004fca000000002b */
[----:B------:R0:W-:Y:S02]  /*80c0*/  STL.S16 [R1+0x228], R43 ;  /* 0x0002282b01007387 */ /* 0x0001e40000100600 */
[----:B0-----:R-:W-:Y:S01]  /*80d0*/  HFMA2.MMA R43, -RZ, RZ, 0, 0 ;  /* 0x00000000ff2b7435 */ /* 0x001fe200000001ff */
[----:B----4-:R-:W-:-:S05]  /*80e0*/  @!P2 PRMT R38, R40, 0x7610, R38 ;  /* 0x000076102826a816 */ /* 0x010fca0000000026 */
[----:B------:R0:W-:Y:S01]  /*80f0*/  STL.S16 [R1+0x22c], R38 ;  /* 0x00022c2601007387 */ /* 0x0001e20000100600 */
[----:B---3--:R-:W-:Y:S02]  /*8100*/  PRMT R7, RZ, 0x7610, R7 ;  /* 0x00007610ff077816 */ /* 0x008fe40000000007 */
[----:B------:R-:W-:Y:S02]  /*8110*/  @!P2 SHF.R.U32.HI R34, RZ, 0x10, R42 ;  /* 0x00000010ff22a819 */ /* 0x000fe4000001162a */
[----:B0-----:R-:W-:Y:S01]  /*8120*/  MOV R38, RZ ;  /* 0x000000ff00267202 */ /* 0x001fe20000000f00 */
[----:B------:R-:W2:Y:S05]  /*8130*/  @!P1 LDG.E R43, desc[UR10][R60.64] ;  /* 0x0000000a3c2b9981 */ /* 0x000eaa000c1e1900 */
[----:B------:R-:W3:Y:S04]  /*8140*/  @!P1 LDG.E R38, desc[UR10][R64.64] ;  /* 0x0000000a40269981 */ /* 0x000ee8000c1e1900 */
[----:B------:R-:W4:Y:S01]  /*8150*/  LDL.LU.64 R60, [R1+0x848] ;  /* 0x00084800013c7983 */ /* 0x000f220000300a00 */
[----:B------:R-:W-:-:S02]  /*8160*/  @!P2 PRMT R7, R34, 0x7610, R7 ;  /* 0x000076102207a816 */ /* 0x000fc40000000007 */
[----:B------:R-:W-:Y:S01]  /*8170*/  PRMT R6, RZ, 0x7610, R6 ;  /* 0x00007610ff067816 */ /* 0x000fe20000000006 */
[----:B------:R-:W-:Y:S01]  /*8180*/  STL [R1+0x14c], R8 ;  /* 0x00014c0801007387 */ /* 0x000fe20000100800 */
[----:B------:R-:W-:-:S03]  /*8190*/  @!P2 SHF.R.U32.HI R34, RZ, 0x10, R40 ;  /* 0x00000010ff22a819 */ /* 0x000fc60000011628 */
[----:B------:R-:W-:Y:S01]  /*81a0*/  STL [R1+0x44], R44 ;  /* 0x0000442c01007387 */ /* 0x000fe20000100800 */
[----:B------:R-:W-:-:S03]  /*81b0*/  @!P2 PRMT R6, R34, 0x7610, R6 ;  /* 0x000076102206a816 */ /* 0x000fc60000000006 */
[----:B------:R-:W-:Y:S04]  /*81c0*/  STL.S16 [R1+0x278], R7 ;  /* 0x0002780701007387 */ /* 0x000fe80000100600 */
[----:B------:R0:W-:Y:S01]  /*81d0*/  STL.S16 [R1+0x540], R6 ;  /* 0x0005400601007387 */ /* 0x0001e20000100600 */
[----:B------:R-:W-:-:S03]  /*81e0*/  LOP3.LUT P3, RZ, R2, 0x4, RZ, 0xc0, !PT ;  /* 0x0000000402ff7812 */ /* 0x000fc6000786c0ff */
[----:B------:R-:W4:Y:S04]  /*81f0*/  LDL.LU.64 R64, [R1+0x510] ;  /* 0x0005100001407983 */ /* 0x000f280000300a00 */
[----:B0-----:R-:W4:Y:S01]  /*8200*/  LDL.LU.64 R6, [R1+0x528] ;  /* 0x0005280001067983 */ /* 0x001f220000300a00 */
[----:B------:R-:W-:Y:S02]  /*8210*/  PRMT R44, RZ, 0x7610, R44 ;  /* 0x00007610ff2c7816 */ /* 0x000fe4000000002c */
[----:B--2---:R-:W-:Y:S02]  /*8220*/  @!P1 SHF.R.U32.HI R8, RZ, 0x10, R43 ;  /* 0x00000010ff089819 */ /* 0x004fe4000001162b */
[----:B---3--:R-:W-:Y:S02]  /*8230*/  @!P1 PRMT R44, R38, 0x7610, R44 ;  /* 0x00007610262c9816 */ /* 0x008fe4000000002c */
[----:B----4-:R-:W-:-:S02]  /*8240*/  PRMT R61, RZ, 0x7610, R61 ;  /* 0x00007610ff3d7816 */ /* 0x010fc4000000003d */
[----:B------:R-:W-:Y:S02]  /*8250*/  PRMT R60, RZ, 0x7610, R60 ;  /* 0x00007610ff3c7816 */ /* 0x000fe4000000003c */
[----:B------:R-:W-:Y:S02]  /*8260*/  @!P1 PRMT R61, R8, 0x7610, R61 ;  /* 0x00007610083d9816 */ /* 0x000fe4000000003d */
[----:B------:R-:W-:Y:S01]  /*8270*/  @!P1 SHF.R.U32.HI R8, RZ, 0x10, R38 ;  /* 0x00000010ff089819 */ /* 0x000fe20000011626 */
[----:B------:R0:W-:Y:S03]  /*8280*/  STL.S16 [R1+0x534], R44 ;  /* 0x0005342c01007387 */ /* 0x0001e60000100600 */
[----:B------:R-:W-:Y:S02]  /*8290*/  @!P1 PRMT R60, R8, 0x7610, R60 ;  /* 0x00007610083c9816 */ /* 0x000fe4000000003c */
[----:B------:R-:W-:Y:S01]  /*82a0*/  PRMT R8, RZ, 0x7610, R8 ;  /* 0x00007610ff087816 */ /* 0x000fe20000000008 */
[----:B0-----:R-:W-:-:S03]  /*82b0*/  HFMA2.MMA R44, -RZ, RZ, 0, 0 ;  /* 0x00000000ff2c7435 */ /* 0x001fc600000001ff */
        /* <DEDUP_REMOVED lines=8> */
[----:B------:R1:W-:Y:S04]  /*8340*/  STL [R1+0x50], R41 ;  /* 0x0000502901007387 */ /* 0x0003e80000100800 */
[----:B------:R2:W-:Y:S04]  /*8350*/  STL [R1+0x150], R31 ;  /* 0x0001501f01007387 */ /* 0x0005e80000100800 */
[----:B0-----:R-:W4:Y:S01]  /*8360*/  LDL.LU.64 R60, [R1+0x518] ;  /* 0x00051800013c7983 */ /* 0x001f220000300a00 */
[----:B-1----:R-:W-:-:S02]  /*8370*/  PRMT R41, RZ, 0x7610, R41 ;  /* 0x00007610ff297816 */ /* 0x002fc40000000029 */
[----:B------:R-:W-:Y:S01]  /*8380*/  LOP3.LUT P2, RZ, R2, 0x2, RZ, 0xc0, !PT ;  /* 0x0000000202ff7812 */ /* 0x000fe2000784c0ff */
[----:B------:R-:W4:Y:S01]  /*8390*/  LDL.LU.64 R68, [R1+0x500] ;  /* 0x0005000001447983 */ /* 0x000f220000300a00 */
[----:B--2---:R-:W-:Y:S02]  /*83a0*/  @!P3 SHF.R.U32.HI R31, RZ, 0x10, R44 ;  /* 0x00000010ff1fb819 */ /* 0x004fe4000001162c */
[----:B---3--:R-:W-:Y:S02]  /*83b0*/  PRMT R7, RZ, 0x7610, R7 ;  /* 0x00007610ff077816 */ /* 0x008fe40000000007 */
[----:B------:R-:W-:Y:S02]  /*83c0*/  PRMT R6, RZ, 0x7610, R6 ;  /* 0x00007610ff067816 */ /* 0x000fe40000000006 */
[----:B------:R-:W-:Y:S02]  /*83d0*/  @!P3 PRMT R7, R31, 0x7610, R7 ;  /* 0x000076101f07b816 */ /* 0x000fe40000000007 */
[----:B----4-:R-:W-:-:S02]  /*83e0*/  @!P3 PRMT R41, R8, 0x7610, R41 ;  /* 0x000076100829b816 */ /* 0x010fc40000000029 */
        /* <DEDUP_REMOVED lines=8> */
[----:B0-----:R-:W-:-:S03]  /*8470*/  MOV R31, RZ ;  /* 0x000000ff001f7202 */ /* 0x001fc60000000f00 */
[----:B------:R-:W3:Y:S04]  /*8480*/  LDL.LU R60, [R1+0x838] ;  /* 0x00083800013c7983 */ /* 0x000ee80000300800 */
[----:B------:R-:W4:Y:S04]  /*8490*/  @!P2 LDG.E R31, desc[UR10][R64.64] ;  /* 0x0000000a401fa981 */ /* 0x000f28000c1e1900 */
[----:B------:R-:W-:Y:S04]  /*84a0*/  STL.S16 [R1+0x520], R7 ;  /* 0x0005200701007387 */ /* 0x000fe80000100600 */
[----:B------:R0:W-:Y:S04]  /*84b0*/  STL.S16 [R1+0x524], R6 ;  /* 0x0005240601007387 */ /* 0x0001e80000100600 */
[----:B------:R-:W-:Y:S04]  /*84c0*/  STL [R1+0x154], R33 ;  /* 0x0001542101007387 */ /* 0x000fe80000100800 */
[----:B------:R1:W-:Y:S04]  /*84d0*/  STL [R1+0x4c], R39 ;  /* 0x00004c2701007387 */ /* 0x0003e80000100800 */
[----:B0-----:R-:W4:Y:S01]  /*84e0*/  LDL.LU.64 R6, [R1+0x508] ;  /* 0x0005080001067983 */ /* 0x001f220000300a00 */
[----:B------:R-:W-:-:S02]  /*84f0*/  LOP3.LUT P1, RZ, R2, 0x1, RZ, 0xc0, !PT ;  /* 0x0000000102ff7812 */ /* 0x000fc4000782c0ff */
[----:B------:R-:W-:Y:S01]  /*8500*/  PRMT R34, RZ, 0x7610, R34 ;  /* 0x00007610ff227816 */ /* 0x000fe20000000022 */
[----:B------:R0:W-:Y:S01]  /*8510*/  STL.S16 [R1+0x214], R3 ;  /* 0x0002140301007387 */ /* 0x0001e20000100600 */
[----:B-1----:R-:W-:-:S03]  /*8520*/  PRMT R39, RZ, 0x7610, R39 ;  /* 0x00007610ff277816 */ /* 0x002fc60000000027 */
[----:B------:R-:W4:Y:S04]  /*8530*/  LDL.LU.64 R64, [R1+0x4f0] ;  /* 0x0004f00001407983 */ /* 0x000f280000300a00 */
[----:B0-----:R-:W4:Y:S01]  /*8540*/  LDL.LU R3, [R1+0x858] ;  /* 0x0008580001037983 */ /* 0x001f220000300800 */
[----:B--2---:R-:W-:Y:S02]  /*8550*/  @!P2 SHF.R.U32.HI R33, RZ, 0x10, R41 ;  /* 0x00000010ff21a819 */ /* 0x004fe40000011629 */
[----:B---3--:R-:W-:-:S04]  /*8560*/  PRMT R60, RZ, 0x7610, R60 ;  /* 0x00007610ff3c7816 */ /* 0x008fc8000000003c */
[----:B------:R-:W-:Y:S02]  /*8570*/  @!P2 PRMT R60, R33, 0x7610, R60 ;  /* 0x00007610213ca816 */ /* 0x000fe4000000003c */
[----:B----4-:R-:W-:-:S04]  /*8580*/  @!P2 SHF.R.U32.HI R33, RZ, 0x10, R31 ;  /* 0x00000010ff21a819 */ /* 0x010fc8000001161f */
[----:B------:R-:W-:-:S05]  /*8590*/  @!P2 PRMT R39, R33, 0x7610, R39 ;  /* 0x000076102127a816 */ /* 0x000fca0000000027 */
[----:B------:R0:W-:Y:S01]  /*85a0*/  STL.S16 [R1+0x51c], R39 ;  /* 0x00051c2701007387 */ /* 0x0001e20000100600 */
[----:B------:R-:W-:Y:S01]  /*85b0*/  @!P2 PRMT R34, R41, 0x7610, R34 ;  /* 0x000076102922a816 */ /* 0x000fe20000000022 */
[----:B0-----:R-:W-:-:S04]  /*85c0*/  HFMA2.MMA R39, -RZ, RZ, 0, 0 ;  /* 0x00000000ff277435 */ /* 0x001fc800000001ff */
[----:B------:R0:W-:Y:S06]  /*85d0*/  STL.S16 [R1+0x510], R34 ;  /* 0x0005102201007387 */ /* 0x0001ec0000100600 */
[----:B------:R-:W2:Y:S01]  /*85e0*/  @!P1 LDG.E R39, desc[UR10][R6.64] ;  /* 0x0000000a06279981 */ /* 0x000ea2000c1e1900 */
[----:B0-----:R-:W-:-:S06]  /*85f0*/  MOV R34, RZ ;  /* 0x000000ff00227202 */ /* 0x001fcc0000000f00 */
[----:B------:R-:W3:Y:S04]  /*8600*/  @!P1 LDG.E R34, desc[UR10][R68.64] ;  /* 0x0000000a44229981 */ /* 0x000ee8000c1e1900 */
[----:B------:R-:W4:Y:S04]  /*8610*/  LDL.LU.64 R6, [R1+0x830] ;  /* 0x0008300001067983 */ /* 0x000f280000300a00 */
[----:B------:R0:W-:Y:S01]  /*8620*/  STL.S16 [R1+0x514], R60 ;  /* 0x0005143c01007387 */ /* 0x0001e20000100600 */
[----:B------:R-:W-:-:S03]  /*8630*/  PRMT R33, RZ, 0x7610, R33 ;  /* 0x00007610ff217816 */ /* 0x000fc60000000021 */
[----:B------:R1:W-:Y:S01]  /*8640*/  STL [R1+0x158], R36 ;  /* 0x0001582401007387 */ /* 0x0003e20000100800 */
[----:B------:R-:W-:-:S03]  /*8650*/  LOP3.LUT P3, RZ, R3, 0x80000000, RZ, 0xc0, !PT ;  /* 0x8000000003ff7812 */ /* 0x000fc6000786c0ff */
[----:B------:R-:W4:Y:S04]  /*8660*/  LDL.LU.64 R68, [R1+0x4e0] ;  /* 0x0004e00001447983 */ /* 0x000f280000300a00 */
[----:B0-----:R-:W4:Y:S01]  /*8670*/  LDL.LU.64 R60, [R1+0x4f8] ;  /* 0x0004f800013c7983 */ /* 0x001f220000300a00 */
[----:B------:R-:W-:Y:S02]  /*8680*/  @!P2 PRMT R33, R31, 0x7610, R33 ;  /* 0x000076101f21a816 */ /* 0x000fe40000000021 */
[----:B-1----:R-:W-:-:S03]  /*8690*/  PRMT R36, RZ, 0x7610, R36 ;  /* 0x00007610ff247816 */ /* 0x002fc60000000024 */
[----:B------:R2:W-:Y:S02]  /*86a0*/  STL.S16 [R1+0x518], R33 ;  /* 0x0005182101007387 */ /* 0x0005e40000100600 */
[----:B--2---:R-:W-:Y:S02]  /*86b0*/  @!P1 SHF.R.U32.HI R33, RZ, 0x10, R39 ;  /* 0x00000010ff219819 */ /* 0x004fe40000011627 */
[----:B---3--:R-:W-:Y:S02]  /*86c0*/  @!P1 PRMT R36, R34, 0x7610, R36 ;  /* 0x0000761022249816 */ /* 0x008fe40000000024 */
[----:B----4-:R-:W-:Y:S02]  /*86d0*/  PRMT R7, RZ, 0x7610, R7 ;  /* 0x00007610ff077816 */ /* 0x010fe40000000007 */
[----:B------:R-:W-:Y:S02]  /*86e0*/  PRMT R6, RZ, 0x7610, R6 ;  /* 0x00007610ff067816 */ /* 0x000fe40000000006 */
[----:B------:R-:W-:-:S02]  /*86f0*/  @!P1 PRMT R7, R33, 0x7610, R7 ;  /* 0x0000761021079816 */ /* 0x000fc40000000007 */
        /* <DEDUP_REMOVED lines=18> */
[----:B-1----:R-:W-:Y:S01]  /*8820*/  HFMA2.MMA R37, -RZ, RZ, 0, 0 ;  /* 0x00000000ff257435 */ /* 0x002fe200000001ff */
[----:B--2---:R-:W-:-:S02]  /*8830*/  @!P3 SHF.R.U32.HI R32, RZ, 0x10, R36 ;  /* 0x00000010ff20b819 */ /* 0x004fc40000011624 */
[----:B---3--:R-:W-:Y:S02]  /*8840*/  PRMT R61, RZ, 0x7610, R61 ;  /* 0x00007610ff3d7816 */ /* 0x008fe4000000003d */
[----:B------:R-:W-:Y:S02]  /*8850*/  PRMT R60, RZ, 0x7610, R60 ;  /* 0x00007610ff3c7816 */ /* 0x000fe4000000003c */
[----:B------:R-:W-:Y:S02]  /*8860*/  @!P3 PRMT R61, R32, 0x7610, R61 ;  /* 0x00007610203db816 */ /* 0x000fe4000000003d */
        /* <DEDUP_REMOVED lines=16> */
[----:B-1----:R-:W-:-:S06]  /*8970*/  IMAD.MOV.U32 R42, RZ, RZ, RZ ;  /* 0x000000ffff2a7224 */ /* 0x002fcc00078e00ff */
        /* <DEDUP_REMOVED lines=378> */
[----:B-1----:R-:W-:-:S03]  /*a120*/  HFMA2.MMA R43, -RZ, RZ, 0, 0 ;  /* 0x00000000ff2b7435 */ /* 0x002fc600000001ff */
[----:B------:R0:W-:Y:S08]  /*a130*/  STL.S16 [R1+0x408], R0 ;  /* 0x0004080001007387 */ /* 0x0001f00000100600 */
[----:B------:R-:W4:Y:S04]  /*a140*/  @!P1 LDG.E R43, desc[UR10][R68.64] ;  /* 0x0000000a442b9981 */ /* 0x000f28000c1e1900 */
[----:B0-----:R-:W4:Y:S01]  /*a150*/  LDL.LU R0, [R1+0x740] ;  /* 0x0007400001007983 */ /* 0x001f220000300800 */
[----:B------:R-:W-:-:S03]  /*a160*/  PRMT R49, RZ, 0x7610, R49 ;  /* 0x00007610ff317816 */ /* 0x000fc60000000031 */
[----:B------:R-:W-:Y:S01]  /*a170*/  STL [R1+0x58], R46 ;  /* 0x0000582e01007387 */ /* 0x000fe20000100800 */
[----:B------:R-:W-:-:S03]  /*a180*/  PRMT R51, RZ, 0x7610, R51 ;  /* 0x00007610ff337816 */ /* 0x000fc60000000033 */
        /* <DEDUP_REMOVED lines=21> */
[----:B------:R-:W-:Y:S02]  /*a2e0*/  LOP3.LUT P3, RZ, R3, 0x2000, RZ, 0xc0, !PT ;  /* 0x0000200003ff7812 */ /* 0x000fe4000786c0ff */
[----:B------:R-:W-:Y:S01]  /*a2f0*/  @!P1 PRMT R46, R43, 0x7610, R46 ;  /* 0x000076102b2e9816 */ /* 0x000fe2000000002e */
[----:B------:R0:W-:Y:S04]  /*a300*/  STL.S16 [R1+0x3e8], R0 ;  /* 0x0003e80001007387 */ /* 0x0001e80000100600 */
[----:B------:R1:W-:Y:S04]  /*a310*/  STL.S16 [R1+0x3d0], R46 ;  /* 0x0003d02e01007387 */ /* 0x0003e80000100600 */
[----:B0-----:R-:W3:Y:S01]  /*a320*/  LDL.LU R0, [R1+0x730] ;  /* 0x0007300001007983 */ /* 0x001ee20000300800 */
[----:B-1----:R-:W-:-:S02]  /*a330*/  MOV R46, RZ ;  /* 0x000000ff002e7202 */ /* 0x002fc40000000f00 */
[----:B--2---:R-:W-:-:S05]  /*a340*/  @!P1 PRMT R49, R32, 0x7610, R49 ;  /* 0x0000761020319816 */ /* 0x004fca0000000031 */
[----:B------:R0:W-:Y:S02]  /*a350*/  STL.S16 [R1+0x3c8], R49 ;  /* 0x0003c83101007387 */ /* 0x0001e40000100600 */
[----:B0-----:R-:W-:Y:S01]  /*a360*/  HFMA2.MMA R49, -RZ, RZ, 0, 0 ;  /* 0x00000000ff317435 */ /* 0x001fe200000001ff */
[----:B------:R-:W-:Y:S01]  /*a370*/  @!P1 SHF.R.U32.HI R42, RZ, 0x10, R32 ;  /* 0x00000010ff2a9819 */ /* 0x000fe20000011620 */
[----:B----4-:R-:W2:Y:S03]  /*a380*/  @!P3 LDG.E R46, desc[UR10][R60.64] ;  /* 0x0000000a3c2eb981 */ /* 0x010ea6000c1e1900 */
[----:B------:R-:W-:-:S05]  /*a390*/  @!P1 PRMT R51, R42, 0x7610, R51 ;  /* 0x000076102a339816 */ /* 0x000fca0000000033 */
[----:B------:R-:W4:Y:S01]  /*a3a0*/  @!P3 LDG.E R49, desc[UR10][R64.64] ;  /* 0x0000000a4031b981 */ /* 0x000f22000c1e1900 */
[----:B------:R-:W-:-:S03]  /*a3b0*/  @!P1 SHF.R.U32.HI R42, RZ, 0x10, R43 ;  /* 0x00000010ff2a9819 */ /* 0x000fc6000001162b */
[----:B------:R-:W4:Y:S01]  /*a3c0*/  LDL.LU.64 R60, [R1+0x710] ;  /* 0x00071000013c7983 */ /* 0x000f220000300a00 */
[----:B------:R-:W-:-:S03]  /*a3d0*/  @!P1 PRMT R50, R42, 0x7610, R50 ;  /* 0x000076102a329816 */ /* 0x000fc60000000032 */
[----:B------:R-:W-:Y:S04]  /*a3e0*/  STL.S16 [R1+0x3cc], R51 ;  /* 0x0003cc3301007387 */ /* 0x000fe80000100600 */
[----:B------:R0:W-:Y:S01]  /*a3f0*/  STL.S16 [R1+0x3d4], R50 ;  /* 0x0003d43201007387 */ /* 0x0001e20000100600 */
[----:B---3--:R-:W-:Y:S02]  /*a400*/  PRMT R0, RZ, 0x7610, R0 ;  /* 0x00007610ff007816 */ /* 0x008fe40000000000 */
[----:B------:R-:W-:Y:S02]  /*a410*/  PRMT R55, RZ, 0x7610, R55 ;  /* 0x00007610ff377816 */ /* 0x000fe40000000037 */
[----:B------:R-:W-:Y:S01]  /*a420*/  PRMT R52, RZ, 0x7610, R52 ;  /* 0x00007610ff347816 */ /* 0x000fe20000000034 */
[----:B------:R-:W-:Y:S04]  /*a430*/  STL [R1+0x1a4], R40 ;  /* 0x0001a42801007387 */ /* 0x000fe80000100800 */
[----:B0-----:R-:W3:Y:S01]  /*a440*/  LDL.LU.64 R50, [R1+0x3a8] ;  /* 0x0003a80001327983 */ /* 0x001ee20000300a00 */
[----:B------:R-:W-:-:S02]  /*a450*/  @!P2 PRMT R0, R35, 0x7610, R0 ;  /* 0x000076102300a816 */ /* 0x000fc40000000000 */
[----:B------:R-:W-:Y:S01]  /*a460*/  LOP3.LUT P2, RZ, R3, 0x1000, RZ, 0xc0, !PT ;  /* 0x0000100003ff7812 */ /* 0x000fe2000784c0ff */
[----:B------:R-:W3:Y:S01]  /*a470*/  LDL.LU.64 R64, [R1+0x3a0] ;  /* 0x0003a00001407983 */ /* 0x000ee20000300a00 */
[----:B------:R-:W-:Y:S02]  /*a480*/  PRMT R7, RZ, 0x7610, R7 ;  /* 0x00007610ff077816 */ /* 0x000fe40000000007 */
[----:B--2---:R-:W-:Y:S02]  /*a490*/  @!P3 PRMT R55, R46, 0x7610, R55 ;  /* 0x000076102e37b816 */ /* 0x004fe40000000037 */
[----:B----4-:R-:W-:-:S03]  /*a4a0*/  @!P3 PRMT R52, R49, 0x7610, R52 ;  /* 0x000076103134b816 */ /* 0x010fc60000000034 */
[----:B------:R0:W-:Y:S04]  /*a4b0*/  STL.S16 [R1+0x3b8], R55 ;  /* 0x0003b83701007387 */ /* 0x0001e80000100600 */
[----:B------:R1:W-:Y:S01]  /*a4c0*/  STL.S16 [R1+0x3c0], R52 ;  /* 0x0003c03401007387 */ /* 0x0003e20000100600 */
[----:B0-----:R-:W-:Y:S01]  /*a4d0*/  HFMA2.MMA R55, -RZ, RZ, 0, 0 ;  /* 0x00000000ff377435 */ /* 0x001fe200000001ff */
[----:B-1----:R-:W-:-:S06]  /*a4e0*/  IMAD.MOV.U32 R52, RZ, RZ, RZ ;  /* 0x000000ffff347224 */ /* 0x002fcc00078e00ff */
[----:B------:R0:W2:Y:S01]  /*a4f0*/  @!P2 LDG.E R52, desc[UR10][R68.64] ;  /* 0x0000000a4434a981 */ /* 0x0000a2000c1e1900 */
[----:B------:R-:W-:-:S03]  /*a500*/  @!P3 SHF.R.U32.HI R40, RZ, 0x10, R46 ;  /* 0x00000010ff28b819 */ /* 0x000fc6000001162e */
[----:B---3--:R-:W3:Y:S04]  /*a510*/  @!P2 LDG.E R55, desc[UR10][R50.64] ;  /* 0x0000000a3237a981 */ /* 0x008ee8000c1e1900 */
[----:B------:R-:W0:Y:S01]  /*a520*/  LDL.LU.64 R68, [R1+0x708] ;  /* 0x0007080001447983 */ /* 0x000e220000300a00 */
[----:B------:R-:W-:Y:S02]  /*a530*/  @!P3 PRMT R7, R40, 0x7610, R7 ;  /* 0x000076102807b816 */ /* 0x000fe40000000007 */
[----:B------:R-:W-:Y:S01]  /*a540*/  PRMT R60, RZ, 0x7610, R60 ;  /* 0x00007610ff3c7816 */ /* 0x000fe2000000003c */
[----:B------:R-:W-:Y:S01]  /*a550*/  STL [R1+0x110], R66 ;  /* 0x0001104201007387 */ /* 0x000fe20000100800 */
[----:B------:R-:W-:Y:S02]  /*a560*/  @!P3 SHF.R.U32.HI R40, RZ, 0x10, R49 ;  /* 0x00000010ff28b819 */ /* 0x000fe40000011631 */
[----:B------:R-:W-:Y:S01]  /*a570*/  LOP3.LUT P1, RZ, R3, 0x800, RZ, 0xc0, !PT ;  /* 0x0000080003ff7812 */ /* 0x000fe2000782c0ff */
[----:B------:R-:W-:Y:S01]  /*a580*/  STL [R1+0x1a8], R38 ;  /* 0x0001a82601007387 */ /* 0x000fe20000100800 */
[----:B------:R-:W-:-:S03]  /*a590*/  @!P3 PRMT R60, R40, 0x7610, R60 ;  /* 0x00007610283cb816 */ /* 0x000fc6000000003c */
[----:B------:R1:W-:Y:S04]  /*a5a0*/  STL.S16 [R1+0x3bc], R7 ;  /* 0x0003bc0701007387 */ /* 0x0003e80000100600 */
[----:B------:R4:W-:Y:S01]  /*a5b0*/  STL.S16 [R1+0x3c4], R60 ;  /* 0x0003c43c01007387 */ /* 0x0009e20000100600 */
[----:B------:R-:W-:Y:S02]  /*a5c0*/  PRMT R15, RZ, 0x7610, R15 ;  /* 0x00007610ff0f7816 */ /* 0x000fe4000000000f */
[----:B------:R-:W-:Y:S01]  /*a5d0*/  PRMT R14, RZ, 0x7610, R14 ;  /* 0x00007610ff0e7816 */ /* 0x000fe2000000000e */
[----:B------:R-:W2:Y:S01]  /*a5e0*/  LDL.LU.64 R50, [R1+0x380] ;  /* 0x0003800001327983 */ /* 0x000ea20000300a00 */
[----:B-1----:R-:W-:-:S03]  /*a5f0*/  MOV R7, R61 ;  /* 0x0000003d00077202 */ /* 0x002fc60000000f00 */
[----:B----4-:R-:W4:Y:S01]  /*a600*/  LDL.LU.64 R60, [R1+0x390] ;  /* 0x00039000013c7983 */ /* 0x010f220000300a00 */
[----:B------:R-:W-:-:S04]  /*a610*/  PRMT R66, RZ, 0x7610, R66 ;  /* 0x00007610ff427816 */ /* 0x000fc80000000042 */
[----:B---3--:R-:W-:Y:S02]  /*a620*/  @!P2 PRMT R66, R55, 0x7610, R66 ;  /* 0x000076103742a816 */ /* 0x008fe40000000042 */
[----:B0-----:R-:W-:-:S04]  /*a630*/  PRMT R69, RZ, 0x7610, R69 ;  /* 0x00007610ff457816 */ /* 0x001fc80000000045 */
[----:B--2---:R-:W-:Y:S01]  /*a640*/  @!P2 PRMT R69, R52, 0x7610, R69 ;  /* 0x000076103445a816 */ /* 0x004fe20000000045 */
[----:B------:R0:W-:Y:S04]  /*a650*/  STL.S16 [R1+0x3b0], R66 ;  /* 0x0003b04201007387 */ /* 0x0001e80000100600 */
[----:B------:R1:W-:Y:S01]  /*a660*/  STL.S16 [R1+0x3a8], R69 ;  /* 0x0003a84501007387 */ /* 0x0003e20000100600 */
[----:B0-----:R-:W-:Y:S01]  /*a670*/  MOV R66, RZ ;  /* 0x000000ff00427202 */ /* 0x001fe20000000f00 */
[----:B-1----:R-:W-:-:S05]  /*a680*/  HFMA2.MMA R69, -RZ, RZ, 0, 0 ;  /* 0x00000000ff457435 */ /* 0x002fca00000001ff */
[----:B------:R0:W2:Y:S01]  /*a690*/  @!P1 LDG.E R66, desc[UR10][R64.64] ;  /* 0x0000000a40429981 */ /* 0x0000a2000c1e1900 */
[----:B------:R-:W-:-:S04]  /*a6a0*/  @!P2 SHF.R.U32.HI R38, RZ, 0x10, R52 ;  /* 0x00000010ff26a819 */ /* 0x000fc80000011634 */
[----:B----4-:R1:W3:Y:S04]  /*a6b0*/  @!P1 LDG.E R69, desc[UR10][R60.64] ;  /* 0x0000000a3c459981 */ /* 0x0102e8000c1e1900 */
[----:B------:R-:W0:Y:S04]  /*a6c0*/  LDL.LU R64, [R1+0x700] ;  /* 0x0007000001407983 */ /* 0x000e280000300800 */
[----:B------:R-:W1:Y:S01]  /*a6d0*/  LDL.LU.64 R60, [R1+0x6f8] ;  /* 0x0006f800013c7983 */ /* 0x000e620000300a00 */
[----:B------:R-:W-:Y:S02]  /*a6e0*/  @!P2 PRMT R15, R38, 0x7610, R15 ;  /* 0x00007610260fa816 */ /* 0x000fe4000000000f */
[----:B------:R-:W-:-:S04]  /*a6f0*/  @!P2 SHF.R.U32.HI R38, RZ, 0x10, R55 ;  /* 0x00000010ff26a819 */ /* 0x000fc80000011637 */
[----:B------:R-:W-:Y:S01]  /*a700*/  @!P2 PRMT R14, R38, 0x7610, R14 ;  /* 0x00007610260ea816 */ /* 0x000fe2000000000e */
[----:B------:R-:W-:Y:S04]  /*a710*/  STL.S16 [R1+0x3ac], R15 ;  /* 0x0003ac0f01007387 */ /* 0x000fe80000100600 */
[----:B------:R4:W-:Y:S04]  /*a720*/  STL.S16 [R1+0x3b4], R14 ;  /* 0x0003b40e01007387 */ /* 0x0009e80000100600 */
[----:B----4-:R-:W4:Y:S04]  /*a730*/  LDL.LU.64 R14, [R1+0x388] ;  /* 0x00038800010e7983 */ /* 0x010f280000300a00 */
[----:B------:R-:W-:Y:S01]  /*a740*/  STL [R1+0x1ac], R8 ;  /* 0x0001ac0801007387 */ /* 0x000fe20000100800 */
[----:B------:R-:W-:-:S03]  /*a750*/  LOP3.LUT P3, RZ, R3, 0x400, RZ, 0xc0, !PT ;  /* 0x0000040003ff7812 */ /* 0x000fc6000786c0ff */
[----:B------:R2:W-:Y:S02]  /*a760*/  STL [R1+0xb0], R31 ;  /* 0x0000b01f01007387 */ /* 0x0005e40000100800 */
[----:B--2---:R-:W-:-:S10]  /*a770*/  HFMA2.MMA R31, -RZ, RZ, 0, 0 ;  /* 0x00000000ff1f7435 */ /* 0x004fd400000001ff */
[----:B------:R-:W2:Y:S01]  /*a780*/  @!P3 LDG.E R31, desc[UR10][R50.64] ;  /* 0x0000000a321fb981 */ /* 0x000ea2000c1e1900 */
[----:B0-----:R-:W-:-:S03]  /*a790*/  PRMT R64, RZ, 0x7610, R64 ;  /* 0x00007610ff407816 */ /* 0x001fc60000000040 */
[----:B------:R-:W-:Y:S01]  /*a7a0*/  STL [R1+0xa8], R41 ;  /* 0x0000a82901007387 */ /* 0x000fe20000100800 */
[----:B------:R-:W-:Y:S02]  /*a7b0*/  @!P1 SHF.R.U32.HI R8, RZ, 0x10, R66 ;  /* 0x00000010ff089819 */ /* 0x000fe40000011642 */
[----:B-1----:R-:W-:Y:S01]  /*a7c0*/  PRMT R61, RZ, 0x7610, R61 ;  /* 0x00007610ff3d7816 */ /* 0x002fe2000000003d */
[----:B------:R-:W-:Y:S01]  /*a7d0*/  STL [R1+0x1b0], R36 ;  /* 0x0001b02401007387 */ /* 0x000fe20000100800 */
[----:B------:R-:W-:Y:S02]  /*a7e0*/  @!P1 PRMT R64, R8, 0x7610, R64 ;  /* 0x0000761008409816 */ /* 0x000fe40000000040 */
[----:B---3--:R-:W-:Y:S01]  /*a7f0*/  @!P1 SHF.R.U32.HI R8, RZ, 0x10, R69 ;  /* 0x00000010ff089819 */ /* 0x008fe20000011645 */
[----:B------:R-:W3:Y:S03]  /*a800*/  LDL.LU.64 R50, [R1+0x360] ;  /* 0x0003600001327983 */ /* 0x000ee60000300a00 */
[----:B------:R-:W-:-:S02]  /*a810*/  @!P1 PRMT R61, R8, 0x7610, R61 ;  /* 0x00007610083d9816 */ /* 0x000fc4000000003d */
[----:B------:R-:W-:-:S04]  /*a820*/  PRMT R8, RZ, 0x7610, R8 ;  /* 0x00007610ff087816 */ /* 0x000fc80000000008 */
[----:B------:R-:W-:-:S05]  /*a830*/  @!P1 PRMT R8, R69, 0x7610, R8 ;  /* 0x0000761045089816 */ /* 0x000fca0000000008 */
[----:B------:R0:W-:Y:S02]  /*a840*/  STL.S16 [R1+0x3a0], R8 ;  /* 0x0003a00801007387 */ /* 0x0001e40000100600 */
[----:B0-----:R-:W-:-:S06]  /*a850*/  MOV R8, RZ ;  /* 0x000000ff00087202 */ /* 0x001fcc0000000f00 */
[----:B----4-:R-:W4:Y:S01]  /*a860*/  @!P3 LDG.E R8, desc[UR10][R14.64] ;  /* 0x0000000a0e08b981 */ /* 0x010f22000c1e1900 */
[----:B------:R-:W-:-:S03]  /*a870*/  PRMT R60, RZ, 0x7610, R60 ;  /* 0x00007610ff3c7816 */ /* 0x000fc6000000003c */
[----:B------:R0:W-:Y:S01]  /*a880*/  STL.S16 [R1+0x394], R64 ;  /* 0x0003944001007387 */ /* 0x0001e20000100600 */
[----:B------:R-:W-:-:S03]  /*a890*/  @!P1 PRMT R60, R66, 0x7610, R60 ;  /* 0x00007610423c9816 */ /* 0x000fc6000000003c */
[----:B------:R-:W-:Y:S01]  /*a8a0*/  STL.S16 [R1+0x3a4], R61 ;  /* 0x0003a43d01007387 */ /* 0x000fe20000100600 */
[----:B------:R-:W-:Y:S02]  /*a8b0*/  PRMT R42, RZ, 0x7610, R42 ;  /* 0x00007610ff2a7816 */ /* 0x000fe4000000002a */
[----:B------:R-:W-:Y:S02]  /*a8c0*/  PRMT R41, RZ, 0x7610, R41 ;  /* 0x00007610ff297816 */ /* 0x000fe40000000029 */
[----:B------:R-:W-:Y:S01]  /*a8d0*/  PRMT R21, RZ, 0x7610, R21 ;  /* 0x00007610ff157816 */ /* 0x000fe20000000015 */
[----:B0-----:R-:W3:Y:S04]  /*a8e0*/  LDL.LU.64 R64, [R1+0x378] ;  /* 0x0003780001407983 */ /* 0x001ee80000300a00 */
[----:B------:R0:W-:Y:S01]  /*a8f0*/  STL.S16 [R1+0x390], R60 ;  /* 0x0003903c01007387 */ /* 0x0001e20000100600 */
[----:B------:R-:W-:-:S02]  /*a900*/  LOP3.LUT P2, RZ, R3, 0x200, RZ, 0xc0, !PT ;  /* 0x0000020003ff7812 */ /* 0x000fc4000784c0ff */
[----:B------:R-:W-:Y:S01]  /*a910*/  PRMT R20, RZ, 0x7610, R20 ;  /* 0x00007610ff147816 */ /* 0x000fe20000000014 */
[----:B------:R-:W-:Y:S04]  /*a920*/  STL [R1+0x5c], R47 ;  /* 0x00005c2f01007387 */ /* 0x000fe80000100800 */
[----:B------:R-:W-:Y:S04]  /*a930*/  STL [R1+0x1b4], R34 ;  /* 0x0001b42201007387 */ /* 0x000fe80000100800 */
[----:B0-----:R-:W3:Y:S01]  /*a940*/  LDL.LU.64 R60, [R1+0x370] ;  /* 0x00037000013c7983 */ /* 0x001ee20000300a00 */
[----:B--2---:R-:W-:-:S02]  /*a950*/  @!P3 PRMT R41, R31, 0x7610, R41 ;  /* 0x000076101f29b816 */ /* 0x004fc40000000029 */
[----:B------:R-:W-:Y:S01]  /*a960*/  PRMT R40, RZ, 0x7610, R40 ;  /* 0x00007610ff287816 */ /* 0x000fe20000000028 */
[----:B------:R-:W-:Y:S04]  /*a970*/  STL [R1+0xac], R39 ;  /* 0x0000ac2701007387 */ /* 0x000fe80000100800 */
[----:B------:R0:W-:Y:S04]  /*a980*/  STL.S16 [R1+0x388], R41 ;  /* 0x0003882901007387 */ /* 0x0001e80000100600 */
[----:B------:R-:W2:Y:S01]  /*a990*/  LDL.LU.64 R14, [R1+0x6f0] ;  /* 0x0006f000010e7983 */ /* 0x000ea20000300a00 */
[----:B0-----:R-:W-:Y:S01]  /*a9a0*/  HFMA2.MMA R41, -RZ, RZ, 0, 0 ;  /* 0x00000000ff297435 */ /* 0x001fe200000001ff */
[----:B----4-:R-:W-:-:S05]  /*a9b0*/  @!P3 PRMT R42, R8, 0x7610, R42 ;  /* 0x00007610082ab816 */ /* 0x010fca000000002a */
[----:B------:R0:W-:Y:S02]  /*a9c0*/  STL.S16 [R1+0x380], R42 ;  /* 0x0003802a01007387 */ /* 0x0001e40000100600 */
[----:B0-----:R-:W-:-:S06]  /*a9d0*/  MOV R42, RZ ;  /* 0x000000ff002a7202 */ /* 0x001fcc0000000f00 */
[----:B---3--:R-:W3:Y:S01]  /*a9e0*/  @!P2 LDG.E R42, desc[UR10][R64.64] ;  /* 0x0000000a402aa981 */ /* 0x008ee2000c1e1900 */
[----:B------:R-:W-:-:S03]  /*a9f0*/  @!P3 SHF.R.U32.HI R36, RZ, 0x10, R8 ;  /* 0x00000010ff24b819 */ /* 0x000fc60000011608 */
[----:B------:R-:W4:Y:S01]  /*aa00*/  @!P2 LDG.E R41, desc[UR10][R60.64] ;  /* 0x0000000a3c29a981 */ /* 0x000f22000c1e1900 */
[----:B------:R-:W-:Y:S02]  /*aa10*/  @!P3 PRMT R21, R36, 0x7610, R21 ;  /* 0x000076102415b816 */ /* 0x000fe40000000015 */
[----:B------:R-:W-:Y:S01]  /*aa20*/  @!P3 SHF.R.U32.HI R36, RZ, 0x10, R31 ;  /* 0x00000010ff24b819 */ /* 0x000fe2000001161f */
[----:B------:R-:W2:Y:S03]  /*aa30*/  LDL.LU.64 R64, [R1+0x350] ;  /* 0x0003500001407983 */ /* 0x000ea60000300a00 */
[----:B------:R-:W-:Y:S01]  /*aa40*/  @!P3 PRMT R20, R36, 0x7610, R20 ;  /* 0x000076102414b816 */ /* 0x000fe20000000014 */
[----:B------:R-:W-:Y:S04]  /*aa50*/  STL.S16 [R1+0x384], R21 ;  /* 0x0003841501007387 */ /* 0x000fe80000100600 */
[----:B------:R0:W-:Y:S01]  /*aa60*/  STL.S16 [R1+0x38c], R20 ;  /* 0x00038c1401007387 */ /* 0x0001e20000100600 */
[----:B------:R-:W-:-:S02]  /*aa70*/  PRMT R47, RZ, 0x7610, R47 ;  /* 0x00007610ff2f7816 */ /* 0x000fc4000000002f */
[----:B------:R-:W-:Y:S01]  /*aa80*/  PRMT R39, RZ, 0x7610, R39 ;  /* 0x00007610ff277816 */ /* 0x000fe20000000027 */
[----:B------:R-:W2:Y:S04]  /*aa90*/  LDL.LU.64 R60, [R1+0x358] ;  /* 0x00035800013c7983 */ /* 0x000ea80000300a00 */
[----:B0-----:R-:W2:Y:S01]  /*aaa0*/  LDL.LU.64 R20, [R1+0x368] ;  /* 0x0003680001147983 */ /* 0x001ea20000300a00 */
[----:B------:R-:W-:Y:S02]  /*aab0*/  LOP3.LUT P1, RZ, R3, 0x100, RZ, 0xc0, !PT ;  /* 0x0000010003ff7812 */ /* 0x000fe4000782c0ff */
[----:B---3--:R-:W-:-:S04]  /*aac0*/  @!P2 SHF.R.U32.HI R34, RZ, 0x10, R42 ;  /* 0x00000010ff22a819 */ /* 0x008fc8000001162a */
[----:B------:R-:W-:Y:S02]  /*aad0*/  @!P2 PRMT R47, R34, 0x7610, R47 ;  /* 0x00007610222fa816 */ /* 0x000fe4000000002f */
[----:B----4-:R-:W-:Y:S02]  /*aae0*/  @!P2 SHF.R.U32.HI R34, RZ, 0x10, R41 ;  /* 0x00000010ff22a819 */ /* 0x010fe40000011629 */
[----:B------:R-:W-:Y:S02]  /*aaf0*/  @!P2 PRMT R39, R42, 0x7610, R39 ;  /* 0x000076102a27a816 */ /* 0x000fe40000000027 */
[----:B------:R-:W-:-:S03]  /*ab00*/  @!P2 PRMT R40, R34, 0x7610, R40 ;  /* 0x000076102228a816 */ /* 0x000fc60000000028 */
[----:B------:R0:W-:Y:S04]  /*ab10*/  STL.S16 [R1+0x370], R39 ;  /* 0x0003702701007387 */ /* 0x0001e80000100600 */
[----:B------:R1:W-:Y:S01]  /*ab20*/  STL.S16 [R1+0x37c], R40 ;  /* 0x00037c2801007387 */ /* 0x0003e20000100600 */
[----:B0-----:R-:W-:Y:S01]  /*ab30*/  HFMA2.MMA R39, -RZ, RZ, 0, 0 ;  /* 0x00000000ff277435 */ /* 0x001fe200000001ff */
[----:B-1----:R-:W-:-:S06]  /*ab40*/  MOV R40, RZ ;  /* 0x000000ff00287202 */ /* 0x002fcc0000000f00 */
[----:B--2---:R-:W2:Y:S04]  /*ab50*/  @!P1 LDG.E R40, desc[UR10][R20.64] ;  /* 0x0000000a14289981 */ /* 0x004ea8000c1e1900 */
[----:B------:R-:W3:Y:S01]  /*ab60*/  @!P1 LDG.E R39, desc[UR10][R50.64] ;  /* 0x0000000a32279981 */ /* 0x000ee2000c1e1900 */
[----:B------:R-:W-:Y:S02]  /*ab70*/  PRMT R14, RZ, 0x7610, R14 ;  /* 0x00007610ff0e7816 */ /* 0x000fe4000000000e */
        /* <DEDUP_REMOVED lines=17> */
[----:B0-----:R-:W-:-:S06]  /*ac90*/  MOV R38, RZ ;  /* 0x000000ff00267202 */ /* 0x001fcc0000000f00 */
        /* <DEDUP_REMOVED lines=91> */
[----:B------:R2:W2:Y:S04]  /*b250*/  @!P1 LDG.E R44, desc[UR10][R50.64] ;  /* 0x0000000a322c9981 */ /* 0x0004a8000c1e1900 */
[----:B----4-:R-:W4:Y:S04]  /*b260*/  LDL.LU R0, [R1+0x720] ;  /* 0x0007200001007983 */ /* 0x010f280000300800 */
[----:B0-----:R-:W4:Y:S04]  /*b270*/  LDL.LU.64 R14, [R1+0x2f8] ;  /* 0x0002f800010e7983 */ /* 0x001f280000300a00 */
[----:B------:R-:W4:Y:S01]  /*b280*/  LDL.LU.64 R50, [R1+0x6d0] ;  /* 0x0006d00001327983 */ /* 0x000f220000300a00 */
[----:B------:R-:W-:-:S02]  /*b290*/  PRMT R3, RZ, 0x7610, R3 ;  /* 0x00007610ff037816 */ /* 0x000fc40000000003 */
[----:B------:R-:W-:Y:S01]  /*b2a0*/  @!P5 PRMT R20, R34, 0x7610, R20 ;  /* 0x000076102214d816 */ /* 0x000fe20000000014 */
[----:B---3--:R0:W3:Y:S01]  /*b2b0*/  @!P3 LDG.E R47, desc[UR10][R64.64] ;  /* 0x0000000a402fb981 */ /* 0x0080e2000c1e1900 */
[----:B------:R-:W-:Y:S02]  /*b2c0*/  @!P5 PRMT R3, R33, 0x7610, R3 ;  /* 0x000076102103d816 */ /* 0x000fe40000000003 */
[----:B------:R-:W-:Y:S01]  /*b2d0*/  LOP3.LUT P5, RZ, R21, 0x1, RZ, 0xc0, !PT ;  /* 0x0000000115ff7812 */ /* 0x000fe200078ac0ff */
        /* <DEDUP_REMOVED lines=16> */
[----:B------:R-:W-:-:S04]  /*b3e0*/  PRMT R3, RZ, 0x7610, R3 ;  /* 0x00007610ff037816 */ /* 0x000fc80000000003 */
[----:B------:R-:W-:Y:S01]  /*b3f0*/  @!P2 PRMT R3, R43, 0x7610, R3 ;  /* 0x000076102b03a816 */ /* 0x000fe20000000003 */
[----:B------:R1:W-:Y:S01]  /*b400*/  STL.S16 [R1+0x59c], R48 ;  /* 0x00059c3001007387 */ /* 0x0003e20000100600 */
[----:B----4-:R-:W-:-:S03]  /*b410*/  PRMT R50, RZ, 0x7610, R50 ;  /* 0x00007610ff327816 */ /* 0x010fc60000000032 */
[----:B------:R4:W-:Y:S01]  /*b420*/  STL.S16 [R1+0x584], R3 ;  /* 0x0005840301007387 */ /* 0x0009e20000100600 */
[----:B------:R-:W-:Y:S02]  /*b430*/  PRMT R51, RZ, 0x7610, R51 ;  /* 0x00007610ff337816 */ /* 0x000fe40000000033 */
[----:B-1----:R-:W-:Y:S02]  /*b440*/  MOV R48, RZ ;  /* 0x000000ff00307202 */ /* 0x002fe40000000f00 */
[----:B----4-:R-:W-:-:S04]  /*b450*/  @!P1 SHF.R.U32.HI R3, RZ, 0x10, R44 ;  /* 0x00000010ff039819 */ /* 0x010fc8000001162c */
[----:B------:R-:W4:Y:S01]  /*b460*/  @!P4 LDG.E R48, desc[UR10][R14.64] ;  /* 0x0000000a0e30c981 */ /* 0x000f22000c1e1900 */
[----:B------:R-:W-:Y:S02]  /*b470*/  @!P1 PRMT R50, R3, 0x7610, R50 ;  /* 0x0000761003329816 */ /* 0x000fe40000000032 */
[----:B------:R-:W-:-:S04]  /*b480*/  @!P1 SHF.R.U32.HI R3, RZ, 0x10, R45 ;  /* 0x00000010ff039819 */ /* 0x000fc8000001162d */
[----:B------:R-:W-:Y:S02]  /*b490*/  @!P1 PRMT R51, R3, 0x7610, R51 ;  /* 0x0000761003339816 */ /* 0x000fe40000000033 */
[----:B------:R-:W-:Y:S01]  /*b4a0*/  PRMT R3, RZ, 0x7610, R3 ;  /* 0x00007610ff037816 */ /* 0x000fe20000000003 */
[----:B------:R-:W4:Y:S01]  /*b4b0*/  LDL.LU.64 R14, [R1+0x2c0] ;  /* 0x0002c000010e7983 */ /* 0x000f220000300a00 */
[----:B------:R-:W-:Y:S02]  /*b4c0*/  PRMT R0, RZ, 0x7610, R0 ;  /* 0x00007610ff007816 */ /* 0x000fe40000000000 */
[----:B------:R-:W-:Y:S01]  /*b4d0*/  @!P1 PRMT R3, R45, 0x7610, R3 ;  /* 0x000076102d039816 */ /* 0x000fe20000000003 */
[----:B------:R1:W-:Y:S01]  /*b4e0*/  STL.S16 [R1+0x5a4], R50 ;  /* 0x0005a43201007387 */ /* 0x0003e20000100600 */
[----:B------:R-:W-:Y:S02]  /*b4f0*/  @!P3 PRMT R0, R46, 0x7610, R0 ;  /* 0x000076102e00b816 */ /* 0x000fe40000000000 */
[----:B------:R-:W-:Y:S01]  /*b500*/  PRMT R53, RZ, 0x7610, R53 ;  /* 0x00007610ff357816 */ /* 0x000fe20000000035 */
[----:B------:R3:W-:Y:S01]  /*b510*/  STL.S16 [R1+0x5b8], R3 ;  /* 0x0005b80301007387 */ /* 0x0007e20000100600 */
[----:B0-----:R-:W-:-:S02]  /*b520*/  PRMT R64, RZ, 0x7610, R64 ;  /* 0x00007610ff407816 */ /* 0x001fc40000000040 */
[----:B-1----:R-:W-:Y:S01]  /*b530*/  MOV R50, RZ ;  /* 0x000000ff00327202 */ /* 0x002fe20000000f00 */
[----:B------:R0:W-:Y:S01]  /*b540*/  STL.S16 [R1+0x5c0], R0 ;  /* 0x0005c00001007387 */ /* 0x0001e20000100600 */
[----:B---3--:R-:W-:Y:S02]  /*b550*/  @!P3 SHF.R.U32.HI R3, RZ, 0x10, R46 ;  /* 0x00000010ff03b819 */ /* 0x008fe4000001162e */
[----:B------:R-:W-:Y:S02]  /*b560*/  PRMT R54, RZ, 0x7610, R54 ;  /* 0x00007610ff367816 */ /* 0x000fe40000000036 */
[----:B------:R-:W3:Y:S01]  /*b570*/  @!P0 LDG.E R50, desc[UR10][R20.64] ;  /* 0x0000000a14328981 */ /* 0x000ee2000c1e1900 */
[----:B------:R-:W-:Y:S02]  /*b580*/  @!P3 PRMT R53, R3, 0x7610, R53 ;  /* 0x000076100335b816 */ /* 0x000fe40000000035 */
[----:B------:R-:W-:Y:S01]  /*b590*/  @!P3 SHF.R.U32.HI R3, RZ, 0x10, R47 ;  /* 0x00000010ff03b819 */ /* 0x000fe2000001162f */
[----:B0-----:R-:W3:Y:S01]  /*b5a0*/  LDL.LU R0, [R1+0x6a0] ;  /* 0x0006a00001007983 */ /* 0x001ee20000300800 */
[----:B------:R-:W-:-:S02]  /*b5b0*/  @!P2 PRMT R64, R32, 0x7610, R64 ;  /* 0x000076102040a816 */ /* 0x000fc40000000040 */
[----:B------:R-:W-:Y:S02]  /*b5c0*/  LOP3.LUT P2, RZ, R2, 0x80000000, RZ, 0xc0, !PT ;  /* 0x8000000002ff7812 */ /* 0x000fe4000784c0ff */
[----:B------:R-:W-:Y:S01]  /*b5d0*/  @!P3 PRMT R54, R3, 0x7610, R54 ;  /* 0x000076100336b816 */ /* 0x000fe20000000036 */
[----:B------:R-:W-:Y:S04]  /*b5e0*/  STL.S16 [R1+0x5bc], R51 ;  /* 0x0005bc3301007387 */ /* 0x000fe80000100600 */
[----:B------:R0:W-:Y:S01]  /*b5f0*/  STL.S16 [R1+0x5ec], R54 ;  /* 0x0005ec3601007387 */ /* 0x0001e20000100600 */
[----:B------:R-:W-:Y:S02]  /*b600*/  PRMT R56, RZ, 0x7610, R56 ;  /* 0x00007610ff387816 */ /* 0x000fe40000000038 */
[----:B------:R-:W-:-:S02]  /*b610*/  PRMT R57, RZ, 0x7610, R57 ;  /* 0x00007610ff397816 */ /* 0x000fc40000000039 */
[----:B------:R-:W-:Y:S01]  /*b620*/  PRMT R67, RZ, 0x7610, R67 ;  /* 0x00007610ff437816 */ /* 0x000fe20000000043 */
[----:B------:R-:W-:Y:S01]  /*b630*/  STL [R1+0xc8], R66 ;  /* 0x0000c84201007387 */ /* 0x000fe20000100800 */
[----:B0-----:R-:W-:Y:S01]  /*b640*/  MOV R54, RZ ;  /* 0x000000ff00367202 */ /* 0x001fe20000000f00 */
[----:B------:R-:W-:Y:S02]  /*b650*/  HFMA2.MMA R51, -RZ, RZ, 0, 0 ;  /* 0x00000000ff337435 */ /* 0x000fe400000001ff */
[----:B------:R-:W-:Y:S01]  /*b660*/  STL [R1+0x1c4], R55 ;  /* 0x0001c43701007387 */ /* 0x000fe20000100800 */
[----:B------:R-:W-:Y:S01]  /*b670*/  PRMT R68, RZ, 0x7610, R68 ;  /* 0x00007610ff447816 */ /* 0x000fe20000000044 */
[----:B------:R-:W-:Y:S02]  /*b680*/  UIMAD.WIDE UR6, UR5, 0x8, UR6 ;  /* 0x00000008050678a5 */ /* 0x000fe4000f8e0206 */
        /* <DEDUP_REMOVED lines=24> */
[----:B-1----:R-:W-:Y:S01]  /*b810*/  IMAD.MOV.U32 R67, RZ, RZ, RZ ;  /* 0x000000ffff437224 */ /* 0x002fe200078e00ff */
[----:B0-----:R-:W-:-:S04]  /*b820*/  PRMT R6, RZ, 0x7610, R6 ;  /* 0x00007610ff067816 */ /* 0x001fc80000000006 */
[----:B------:R-:W-:-:S05]  /*b830*/  @!P1 PRMT R6, R44, 0x7610, R6 ;  /* 0x000076102c069816 */ /* 0x000fca0000000006 */
[----:B------:R0:W-:Y:S04]  /*b840*/  STL.S16 [R1+0x5a0], R6 ;  /* 0x0005a00601007387 */ /* 0x0001e80000100600 */
[----:B0-----:R-:W3:Y:S01]  /*b850*/  LDL.LU.64 R6, [R1+0x270] ;  /* 0x0002700001067983 */ /* 0x001ee20000300a00 */
[----:B------:R-:W-:Y:S01]  /*b860*/  MOV R66, RZ ;  /* 0x000000ff00427202 */ /* 0x000fe20000000f00 */
[----:B------:R-:W-:-:S05]  /*b870*/  HFMA2.MMA R55, -RZ, RZ, 0, 0 ;  /* 0x00000000ff377435 */ /* 0x000fca00000001ff */
[----:B------:R-:W4:Y:S01]  /*b880*/  @!P4 LDG.E R66, desc[UR10][R60.64] ;  /* 0x0000000a3c42c981 */ /* 0x000f22000c1e1900 */
[----:B------:R-:W-:-:S04]  /*b890*/  LOP3.LUT P1, RZ, R2, 0x40000000, RZ, 0xc0, !PT ;  /* 0x4000000002ff7812 */ /* 0x000fc8000782c0ff */
[----:B------:R-:W4:Y:S04]  /*b8a0*/  @!P2 LDG.E R55, desc[UR10][R62.64] ;  /* 0x0000000a3e37a981 */ /* 0x000f28000c1e1900 */
[----:B------:R-:W4:Y:S04]  /*b8b0*/  LDL.LU.64 R60, [R1+0x678] ;  /* 0x00067800013c7983 */ /* 0x000f280000300a00 */
[----:B------:R-:W4:Y:S04]  /*b8c0*/  LDL.LU.64 R62, [R1+0x698] ;  /* 0x00069800013e7983 */ /* 0x000f280000300a00 */
[----:B------:R0:W-:Y:S02]  /*b8d0*/  STL.S16 [R1+0x5e8], R53 ;  /* 0x0005e83501007387 */ /* 0x0001e40000100600 */
[----:B0-----:R-:W-:-:S10]  /*b8e0*/  HFMA2.MMA R53, -RZ, RZ, 0, 0 ;  /* 0x00000000ff357435 */ /* 0x001fd400000001ff */
[----:B------:R-:W4:Y:S04]  /*b8f0*/  @!P1 LDG.E R53, desc[UR10][R64.64] ;  /* 0x0000000a40359981 */ /* 0x000f28000c1e1900 */
[----:B------:R-:W4:Y:S04]  /*b900*/  LDL.LU.64 R64, [R1+0x6a8] ;  /* 0x0006a80001407983 */ /* 0x000f280000300a00 */
[----:B--2---:R-:W2:Y:S04]  /*b910*/  @!P4 LDG.E R67, desc[UR10][R58.64] ;  /* 0x0000000a3a43c981 */ /* 0x004ea8000c1e1900 */
[----:B------:R-:W4:Y:S01]  /*b920*/  LDL.LU.64 R58, [R1+0x670] ;  /* 0x00067000013a7983 */ /* 0x000f220000300a00 */
[----:B------:R-:W-:-:S04]  /*b930*/  @!P0 SHF.R.U32.HI R3, RZ, 0x10, R51 ;  /* 0x00000010ff038819 */ /* 0x000fc80000011633 */
[----:B------:R-:W-:-:S05]  /*b940*/  @!P0 PRMT R68, R3, 0x7610, R68 ;  /* 0x0000761003448816 */ /* 0x000fca0000000044 */
[----:B------:R0:W-:Y:S01]  /*b950*/  STL.S16 [R1+0x614], R68 ;  /* 0x0006144401007387 */ /* 0x0001e20000100600 */
[----:B------:R-:W-:Y:S01]  /*b960*/  PRMT R3, RZ, 0x7610, R3 ;  /* 0x00007610ff037816 */ /* 0x000fe20000000003 */
[----:B0-----:R-:W-:-:S03]  /*b970*/  HFMA2.MMA R68, -RZ, RZ, 0, 0 ;  /* 0x00000000ff447435 */ /* 0x001fc600000001ff */
        /* <DEDUP_REMOVED lines=20> */
[----:B------:R-:W-:Y:S02]  /*bac0*/  LOP3.LUT P0, RZ, R2, 0x8000000, RZ, 0xc0, !PT ;  /* 0x0800000002ff7812 */ /* 0x000fe4000780c0ff */
[----:B------:R-:W-:-:S06]  /*bad0*/  MOV R2, UR6 ;  /* 0x0000000600027c02 */ /* 0x000fcc0008000f00 */
[----:B------:R-:W4:Y:S04]  /*bae0*/  LDG.E.64 R2, desc[UR10][R2.64] ;  /* 0x0000000a02027981 */ /* 0x000f28000c1e1b00 */
[----:B------:R0:W-:Y:S02]  /*baf0*/  STL.S16 [R1+0x240], R59 ;  /* 0x0002403b01007387 */ /* 0x0001e40000100600 */
[----:B0-----:R-:W-:-:S06]  /*bb00*/  CS2R R58, SRZ ;  /* 0x00000000003a7805 */ /* 0x001fcc000001ff00 */
[----:B------:R0:W4:Y:S04]  /*bb10*/  @!P5 LDG.E R58, desc[UR10][R60.64] ;  /* 0x0000000a3c3ad981 */ /* 0x000128000c1e1900 */
[----:B------:R1:W4:Y:S01]  /*bb20*/  @!P6 LDG.E R59, desc[UR10][R62.64] ;  /* 0x0000000a3e3be981 */ /* 0x000322000c1e1900 */
[----:B0-----:R-:W-:-:S06]  /*bb30*/  MOV R60, RZ ;  /* 0x000000ff003c7202 */ /* 0x001fcc0000000f00 */
[----:B------:R-:W4:Y:S04]  /*bb40*/  @!P6 LDG.E R60, desc[UR10][R64.64] ;  /* 0x0000000a403ce981 */ /* 0x000f28000c1e1900 */
[----:B------:R0:W-:Y:S04]  /*bb50*/  STL [R1+0xd0], R42 ;  /* 0x0000d02a01007387 */ /* 0x0001e80000100800 */
[----:B------:R2:W-:Y:S01]  /*bb60*/  STL [R1+0xd4], R40 ;  /* 0x0000d42801007387 */ /* 0x0005e20000100800 */
[----:B0-----:R-:W-:Y:S02]  /*bb70*/  PRMT R42, RZ, 0x7610, R42 ;  /* 0x00007610ff2a7816 */ /* 0x001fe4000000002a */
[----:B--2---:R-:W-:Y:S01]  /*bb80*/  PRMT R40, RZ, 0x7610, R40 ;  /* 0x00007610ff287816 */ /* 0x004fe20000000028 */
[----:B------:R0:W-:Y:S01]  /*bb90*/  STL [R1+0x1c8], R69 ;  /* 0x0001c84501007387 */ /* 0x0001e20000100800 */
[----:B-1----:R-:W-:-:S02]  /*bba0*/  PRMT R63, RZ, 0x7610, R63 ;  /* 0x00007610ff3f7816 */ /* 0x002fc4000000003f */
[----:B------:R-:W-:Y:S01]  /*bbb0*/  PRMT R61, RZ, 0x7610, R61 ;  /* 0x00007610ff3d7816 */ /* 0x000fe2000000003d */
[----:B------:R1:W-:Y:S01]  /*bbc0*/  STL [R1+0xcc], R8 ;  /* 0x0000cc0801007387 */ /* 0x0003e20000100800 */
[----:B0-----:R-:W-:-:S03]  /*bbd0*/  PRMT R69, RZ, 0x7610, R69 ;  /* 0x00007610ff457816 */ /* 0x001fc60000000045 */
[----:B------:R0:W-:Y:S01]  /*bbe0*/  STL [R1+0xf0], R48 ;  /* 0x0000f03001007387 */ /* 0x0001e20000100800 */
[----:B------:R-:W-:-:S03]  /*bbf0*/  @!P1 PRMT R69, R53, 0x7610, R69 ;  /* 0x0000761035459816 */ /* 0x000fc60000000045 */
[----:B------:R2:W-:Y:S01]  /*bc00*/  STL [R1+0x1f8], R53 ;  /* 0x0001f83501007387 */ /* 0x0005e20000100800 */
[----:B-1----:R-:W-:Y:S02]  /*bc10*/  @!P1 SHF.R.U32.HI R8, RZ, 0x10, R52 ;  /* 0x00000010ff089819 */ /* 0x002fe40000011634 */
[----:B0-----:R-:W-:Y:S02]  /*bc20*/  PRMT R48, RZ, 0x7610, R48 ;  /* 0x00007610ff307816 */ /* 0x001fe40000000030 */
[----:B--2---:R-:W-:Y:S02]  /*bc30*/  @!P1 SHF.R.U32.HI R53, RZ, 0x10, R53 ;  /* 0x00000010ff359819 */ /* 0x004fe40000011635 */
        /* <DEDUP_REMOVED lines=39> */
[----:B0-----:R-:W-:Y:S02]  /*beb0*/  PRMT R47, RZ, 0x7610, R47 ;  /* 0x00007610ff2f7816 */ /* 0x001fe4000000002f */
[----:B-1----:R-:W-:Y:S02]  /*bec0*/  @!P4 SHF.R.U32.HI R66, RZ, 0x10, R66 ;  /* 0x00000010ff42c819 */ /* 0x002fe40000011642 */
[----:B--2---:R-:W-:Y:S02]  /*bed0*/  @!P4 SHF.R.U32.HI R67, RZ, 0x10, R67 ;  /* 0x00000010ff43c819 */ /* 0x004fe40000011643 */
        /* <DEDUP_REMOVED lines=37> */
[----:B------:R-:W-:Y:S02]  /*c130*/  @!P6 PRMT R31, R59, 0x7610, R31 ;  /* 0x000076103b1fe816 */ /* 0x000fe4000000001f */
        /* <DEDUP_REMOVED lines=27> */
[----:B0-----:R-:W-:Y:S02]  /*c2f0*/  @!P6 SHF.R.U32.HI R59, RZ, 0x10, R59 ;  /* 0x00000010ff3be819 */ /* 0x001fe4000001163b */
[----:B-1----:R-:W-:-:S02]  /*c300*/  @!P6 SHF.R.U32.HI R60, RZ, 0x10, R60 ;  /* 0x00000010ff3ce819 */ /* 0x002fc4000001163c */
[----:B------:R-:W-:Y:S02]  /*c310*/  @!P6 PRMT R8, R59, 0x7610, R8 ;  /* 0x000076103b08e816 */ /* 0x000fe40000000008 */
[----:B------:R-:W-:Y:S01]  /*c320*/  @!P6 PRMT R2, R60, 0x7610, R2 ;  /* 0x000076103c02e816 */ /* 0x000fe20000000002 */
[----:B------:R-:W-:Y:S01]  /*c330*/  UMOV UR12, 0x3f800000 ;  /* 0x3f800000000c7882 */ /* 0x000fe20000000000 */
[----:B------:R-:W-:Y:S01]  /*c340*/  @UP0 UMOV UR12, UR6 ;  /* 0x00000006000c0c82 */ /* 0x000fe20008000000 */
[----:B------:R0:W-:Y:S01]  /*c350*/  STL.S16 [R1+0x65c], R8 ;  /* 0x00065c0801007387 */ /* 0x0001e20000100600 */
[----:B------:R-:W-:Y:S01]  /*c360*/  BSSY B0, `(.L_x_700) ;  /* 0x0000019000007945 */ /* 0x000fe20003800000 */
[----:B------:R-:W-:Y:S02]  /*c370*/  MOV R67, RZ ;  /* 0x000000ff00437202 */ /* 0x000fe40000000f00 */
[----:B------:R-:W-:Y:S04]  /*c380*/  STL.S16 [R1+0x660], R3 ;  /* 0x0006600301007387 */ /* 0x000fe80000100600 */
[----:B------:R1:W-:Y:S01]  /*c390*/  STL.S16 [R1+0x664], R2 ;  /* 0x0006640201007387 */ /* 0x0003e20000100600 */
[----:B0-----:R-:W-:Y:S01]  /*c3a0*/  HFMA2.MMA R8, -RZ, RZ, 0, 0 ;  /* 0x00000000ff087435 */ /* 0x001fe200000001ff */
[----:B-1----:R-:W-:Y:S01]  /*c3b0*/  CS2R R2, SRZ ;  /* 0x0000000000027805 */ /* 0x002fe2000001ff00 */
[----:B------:R-:W-:Y:S09]  /*c3c0*/  @P0 BRA `(.L_x_701) ;  /* 0x0000000000480947 */ /* 0x000ff20003800000 */
[----:B------:R-:W2:Y:S01]  /*c3d0*/  LDL R69, [R1+0x668] ;  /* 0x0006680001457983 */ /* 0x000ea20000100800 */
[----:B------:R-:W-:Y:S02]  /*c3e0*/  ISETP.NE.AND P1, PT, RZ, UR15, PT ;  /* 0x0000000fff007c0c */ /* 0x000fe4000bf25270 */
[----:B------:R-:W-:-:S11]  /*c3f0*/  MOV R8, UR9 ;  /* 0x0000000900087c02 */ /* 0x000fd60008000f00 */
[----:B------:R-:W0:Y:S01]  /*c400*/  @P1 LDC.64 R32, c[0x0][0x240] ;  /* 0x00009000ff201b82 */ /* 0x000e220000000a00 */
[----:B--2---:R-:W-:-:S05]  /*c410*/  IMAD R8, R8, 0x62, R69 ;  /* 0x0000006208087824 */ /* 0x004fca00078e0245 */
[----:B0-----:R-:W-:Y:S02]  /*c420*/  @P1 LEA R32, P2, R8, R32, 0x1 ;  /* 0x0000002008201211 */ /* 0x001fe400078408ff */
[----:B------:R-:W-:-:S04]  /*c430*/  @P1 SHF.R.S32.HI R31, RZ, 0x1f, R8 ;  /* 0x0000001fff1f1819 */ /* 0x000fc80000011408 */
[----:B------:R-:W-:-:S05]  /*c440*/  @P1 LEA.HI.X R33, R8, R33, R31, 0x1, P2 ;  /* 0x0000002108211211 */ /* 0x000fca00010f0c1f */
[----:B------:R-:W2:Y:S04]  /*c450*/  @P1 LDG.E.U16 R31, desc[UR10][R32.64] ;  /* 0x0000000a201f1981 */ /* 0x000ea8000c1e1500 */
[----:B------:R0:W3:Y:S02]  /*c460*/  @P1 LDG.E.U16 R34, desc[UR10][R32.64+0x2] ;  /* 0x0000020a20221981 */ /* 0x0000e4000c1e1500 */
[----:B0-----:R-:W0:Y:S02]  /*c470*/  LDC.64 R32, c[0x0][0x238] ;  /* 0x00008e00ff207b82 */ /* 0x001e240000000a00 */
[----:B0-----:R-:W-:-:S05]  /*c480*/  IMAD.WIDE R32, R8, 0x2, R32 ;  /* 0x0000000208207825 */ /* 0x001fca00078e0220 */
[----:B------:R-:W4:Y:S04]  /*c490*/  LDG.E.U16 R8, desc[UR10][R32.64] ;  /* 0x0000000a20087981 */ /* 0x000f28000c1e1500 */
[----:B------:R-:W4:Y:S01]  /*c4a0*/  LDG.E.U16 R32, desc[UR10][R32.64+0x2] ;  /* 0x0000020a20207981 */ /* 0x000f22000c1e1500 */
[----:B--2---:R-:W-:Y:S02]  /*c4b0*/  @P1 SHF.L.U32 R3, R31, 0x10, RZ ;  /* 0x000000101f031819 */ /* 0x004fe400000006ff */
[----:B---3--:R-:W-:Y:S02]  /*c4c0*/  @P1 SHF.L.U32 R2, R34, 0x10, RZ ;  /* 0x0000001022021819 */ /* 0x008fe400000006ff */
[----:B----4-:R-:W-:Y:S02]  /*c4d0*/  SHF.L.U32 R8, R8, 0x10, RZ ;  /* 0x0000001008087819 */ /* 0x010fe400000006ff */
[----:B------:R-:W-:-:S07]  /*c4e0*/  SHF.L.U32 R67, R32, 0x10, RZ ;  /* 0x0000001020437819 */ /* 0x000fce00000006ff */
.L_x_701:
[----:B------:R-:W-:Y:S05]  /*c4f0*/  BSYNC B0 ;  /* 0x0000000000007941 */ /* 0x000fea0003800000 */
.L_x_700:
[----:B------:R-:W2:Y:S01]  /*c500*/  LDL.LU R33, [R1+0x2cc] ;  /* 0x0002cc0001217983 */ /* 0x000ea20000300800 */
[----:B------:R-:W-:-:S03]  /*c510*/  ULDC.U8 UR15, c[0x0][0x2a4] ;  /* 0x0000a900000f7ab9 */ /* 0x000fc60000000000 */
[----:B------:R-:W3:Y:S04]  /*c520*/  LDL.LU R32, [R1+0x2f0] ;  /* 0x0002f00001207983 */ /* 0x000ee80000300800 */
        /* <DEDUP_REMOVED lines=30> */
.L_x_702:
[----:B------:R-:W2:Y:S04]  /*c710*/  LDL.LU R36, [R1+0x2a4] ;  /* 0x0002a40001247983 */ /* 0x000ea80000300800 */
[----:B------:R-:W3:Y:S04]  /*c720*/  LDL.LU R37, [R1+0x2c8] ;  /* 0x0002c80001257983 */ /* 0x000ee80000300800 */
[----:B------:R-:W4:Y:S04]  /*c730*/  LDL.LU R40, [R1+0x2b8] ;  /* 0x0002b80001287983 */ /* 0x000f280000300800 */
[----:B------:R-:W4:Y:S01]  /*c740*/  LDL.LU R38, [R1+0x2bc] ;  /* 0x0002bc0001267983 */ /* 0x000f220000300800 */
[----:B------:R-:W-:-:S04]  /*c750*/  FMUL.FTZ R35, R31, R8 ;  /* 0x000000081f237220 */ /* 0x000fc80000410000 */
        /* <DEDUP_REMOVED lines=31> */
.L_x_703:
[----:B------:R-:W2:Y:S04]  /*c950*/  LDL.LU R44, [R1+0x28c] ;  /* 0x00028c00012c7983 */ /* 0x000ea80000300800 */
[----:B------:R-:W3:Y:S04]  /*c960*/  LDL.LU R41, [R1+0x2f4] ;  /* 0x0002f40001297983 */ /* 0x000ee80000300800 */
[----:B------:R-:W4:Y:S04]  /*c970*/  LDL.LU R43, [R1+0x2a0] ;  /* 0x0002a000012b7983 */ /* 0x000f280000300800 */
[----:B------:R-:W4:Y:S01]  /*c980*/  LDL.LU R42, [R1+0x398] ;  /* 0x00039800012a7983 */ /* 0x000f220000300800 */
        /* <DEDUP_REMOVED lines=41> */
.L_x_704:
[----:B------:R-:W2:Y:S04]  /*cc20*/  LDL.LU R45, [R1+0x39c] ;  /* 0x00039c00012d7983 */ /* 0x000ea80000300800 */
[----:B------:R-:W3:Y:S04]  /*cc30*/  LDL.LU R42, [R1+0x400] ;  /* 0x00040000012a7983 */ /* 0x000ee80000300800 */
[----:B------:R-:W4:Y:S04]  /*cc40*/  LDL.LU R44, [R1+0x3f0] ;  /* 0x0003f000012c7983 */ /* 0x000f280000300800 */
[----:B------:R-:W4:Y:S01]  /*cc50*/  LDL.LU R43, [R1+0x3f4] ;  /* 0x0003f400012b7983 */ /* 0x000f220000300800 */
        /* <DEDUP_REMOVED lines=38> */
.L_x_705:
[----:B------:R-:W2:Y:S04]  /*cec0*/  LDL.LU R46, [R1+0x264] ;  /* 0x00026400012e7983 */ /* 0x000ea80000300800 */
[----:B------:R-:W3:Y:S04]  /*ced0*/  LDL.LU R43, [R1+0x268] ;  /* 0x00026800012b7983 */ /* 0x000ee80000300800 */
[----:B------:R-:W4:Y:S04]  /*cee0*/  LDL.LU R45, [R1+0x26c] ;  /* 0x00026c00012d7983 */ /* 0x000f280000300800 */
[----:B------:R-:W4:Y:S01]  /*cef0*/  LDL.LU R44, [R1+0x404] ;  /* 0x00040400012c7983 */ /* 0x000f220000300800 */
        /* <DEDUP_REMOVED lines=14> */
[----:B------:R-:W-:Y:S02]  /*cfe0*/  IMAD.U32 R31, R44, 0x10000, RZ ;  /* 0x000100002c1f7824 */ /* 0x000fe400078e00ff */
        /* <DEDUP_REMOVED lines=20> */
.L_x_706:
[----:B------:R-:W2:Y:S04]  /*d130*/  LDL.LU R48, [R1+0x254] ;  /* 0x0002540001307983 */ /* 0x000ea80000300800 */
[----:B------:R-:W3:Y:S04]  /*d140*/  LDL.LU R45, [R1+0x258] ;  /* 0x00025800012d7983 */ /* 0x000ee80000300800 */
[----:B------:R-:W4:Y:S04]  /*d150*/  LDL.LU R47, [R1+0x260] ;  /* 0x00026000012f7983 */ /* 0x000f280000300800 */
[----:B------:R-:W4:Y:S01]  /*d160*/  LDL.LU R46, [R1+0x440] ;  /* 0x00044000012e7983 */ /* 0x000f220000300800 */
        /* <DEDUP_REMOVED lines=33> */
.L_x_707:
[----:B------:R-:W2:Y:S04]  /*d380*/  LDL.LU R53, [R1+0x248] ;  /* 0x0002480001357983 */ /* 0x000ea80000300800 */
[----:B------:R-:W3:Y:S04]  /*d390*/  LDL.LU R51, [R1+0x24c] ;  /* 0x00024c0001337983 */ /* 0x000ee80000300800 */
[----:B------:R-:W4:Y:S04]  /*d3a0*/  LDL R50, [R1+0x5e0] ;  /* 0x0005e00001327983 */ /* 0x000f280000100800 */
[----:B------:R-:W4:Y:S04]  /*d3b0*/  LDL R48, [R1+0x66c] ;  /* 0x00066c0001307983 */ /* 0x000f280000100800 */
[----:B------:R-:W4:Y:S04]  /*d3c0*/  LDL.LU R47, [R1+0x280] ;  /* 0x00028000012f7983 */ /* 0x000f280000300800 */
[----:B------:R-:W4:Y:S01]  /*d3d0*/  LDL.LU R46, [R1+0x444] ;  /* 0x00044400012e7983 */ /* 0x000f220000300800 */
        /* <DEDUP_REMOVED lines=15> */
[----:B------:R-:W-:Y:S02]  /*d4d0*/  IMAD R66, R48, R66, 0x187 ;  /* 0x0000018730427424 */ /* 0x000fe400078e0242 */
        /* <DEDUP_REMOVED lines=22> */
.L_x_708:
[----:B------:R-:W2:Y:S04]  /*d640*/  LDL.LU R56, [R1+0x230] ;  /* 0x0002300001387983 */ /* 0x000ea80000300800 */
[----:B------:R-:W3:Y:S04]  /*d650*/  LDL.LU R55, [R1+0x234] ;  /* 0x0002340001377983 */ /* 0x000ee80000300800 */
[----:B------:R-:W4:Y:S04]  /*d660*/  LDL.LU R54, [R1+0x238] ;  /* 0x0002380001367983 */ /* 0x000f280000300800 */
[----:B------:R-:W4:Y:S01]  /*d670*/  LDL.LU R53, [R1+0x284] ;  /* 0x0002840001357983 */ /* 0x000f220000300800 */
        /* <DEDUP_REMOVED lines=8> */
[-C--:B------:R-:W-:Y:S01]  /*d700*/  ISETP.GT.AND P2, PT, R44, R66.reuse, PT ;  /* 0x000000422c00720c */ /* 0x080fe20003f44270 */
[----:B------:R-:W-:Y:S01]  /*d710*/  FMUL.FTZ R44, R45, R67 ;  /* 0x000000432d2c7220 */ /* 0x000fe20000410000 */
[----:B------:R-:W-:-:S02]  /*d720*/  ISETP.GT.AND P3, PT, R41, R66, PT ;  /* 0x000000422900720c */ /* 0x000fc40003f64270 */
[----:B------:R-:W-:Y:S01]  /*d730*/  ISETP.GT.AND P4, PT, R46, R66, PT ;  /* 0x000000422e00720c */ /* 0x000fe20003f84270 */
[----:B------:R-:W-:Y:S01]  /*d740*/  FFMA.FTZ R42, R48, R44, R42 ;  /* 0x0000002c302a7223 */ /* 0x000fe2000001002a */
[----:B------:R-:W-:Y:S01]  /*d750*/  FADD.FTZ R43, R44, R43 ;  /* 0x0000002b2c2b7221 */ /* 0x000fe20000010000 */
[----:B--2---:R-:W-:Y:S02]  /*d760*/  SHF.L.U32 R41, R56, 0x10, RZ ;  /* 0x0000001038297819 */ /* 0x004fe400000006ff */
[----:B---3--:R-:W-:Y:S02]  /*d770*/  SHF.L.U32 R46, R55, 0x10, RZ ;  /* 0x00000010372e7819 */ /* 0x008fe400000006ff */
[----:B------:R-:W-:Y:S01]  /*d780*/  IADD3 R55, R47, 0x10, RZ ;  /* 0x000000102f377810 */ /* 0x000fe20007ffe0ff */
[----:B------:R-:W-:Y:S02]  /*d790*/  FADD.FTZ R47, R41, -UR16 ;  /* 0x80000010292f7e21 */ /* 0x000fe40008010000 */
[----:B------:R-:W-:Y:S01]  /*d7a0*/  FADD.FTZ R44, R46, -UR16 ;  /* 0x800000102e2c7e21 */ /* 0x000fe20008010000 */
[----:B----4-:R-:W-:Y:S01]  /*d7b0*/  SHF.L.U32 R46, R54, 0x10, RZ ;  /* 0x00000010362e7819 */ /* 0x010fe200000006ff */
        /* <DEDUP_REMOVED lines=22> */
.L_x_709:
[----:B------:R-:W2:Y:S01]  /*d920*/  LDL.LU R56, [R1+0x578] ;  /* 0x0005780001387983 */ /* 0x000ea20000300800 */
[----:B------:R-:W-:Y:S01]  /*d930*/  FMUL.FTZ R54, R46, R8 ;  /* 0x000000082e367220 */ /* 0x000fe20000410000 */
[----:B------:R-:W-:Y:S01]  /*d940*/  FFMA.FTZ R53, R40, R39, R36 ;  /* 0x0000002728357223 */ /* 0x000fe20000010024 */
[----:B------:R-:W-:Y:S01]  /*d950*/  FMUL.FTZ R40, R41, R67 ;  /* 0x0000004329287220 */ /* 0x000fe20000410000 */
[----:B-----5:R-:W-:Y:S01]  /*d960*/  SHF.L.U32 R14, R14, 0x10, RZ ;  /* 0x000000100e0e7819 */ /* 0x020fe200000006ff */
        /* <DEDUP_REMOVED lines=32> */
.L_x_710:
        /* <DEDUP_REMOVED lines=33> */
.L_x_711:
        /* <DEDUP_REMOVED lines=41> */
.L_x_712:
[----:B------:R-:W2:Y:S01]  /*e010*/  LDL.LU R54, [R1+0x5d0] ;  /* 0x0005d00001367983 */ /* 0x000ea20000300800 */
[----:B------:R-:W-:Y:S01]  /*e020*/  SHF.L.U32 R28, R28, 0x10, RZ ;  /* 0x000000101c1c7819 */ /* 0x000fe200000006ff */
[----:B------:R-:W-:Y:S01]  /*e030*/  FMUL.FTZ R20, R34, R8 ;  /* 0x0000000822147220 */ /* 0x000fe20000410000 */
[----:B------:R-:W-:Y:S01]  /*e040*/  SHF.L.U32 R27, R27, 0x10, RZ ;  /* 0x000000101b1b7819 */ /* 0x000fe200000006ff */
[----:B------:R-:W-:Y:S01]  /*e050*/  FFMA.FTZ R14, R52, R49, R14 ;  /* 0x00000031340e7223 */ /* 0x000fe2000001000e */
[----:B------:R-:W-:Y:S02]  /*e060*/  IMAD.U32 R29, R29, 0x10000, RZ ;  /* 0x000100001d1d7824 */ /* 0x000fe400078e00ff */
        /* <DEDUP_REMOVED lines=27> */
.L_x_713:
        /* <DEDUP_REMOVED lines=41> */
.L_x_714:
        /* <DEDUP_REMOVED lines=33> */
.L_x_715:
        /* <DEDUP_REMOVED lines=41> */
.L_x_716:
        /* <DEDUP_REMOVED lines=33> */
.L_x_717:
        /* <DEDUP_REMOVED lines=41> */
.L_x_718:
        /* <DEDUP_REMOVED lines=33> */
.L_x_719:
        /* <DEDUP_REMOVED lines=42> */
.L_x_720:
        /* <DEDUP_REMOVED lines=12> */
[----:B----4-:R-:W-:Y:S02]  /*f360*/  IMAD.U32 R44, R17, 0x10000, RZ ;  /* 0x00010000112c7824 */ /* 0x010fe400078e00ff */
[----:B------:R-:W-:Y:S01]  /*f370*/  FADD.FTZ R12, R12, -UR16 ;  /* 0x800000100c0c7e21 */ /* 0x000fe20008010000 */
[----:B------:R-:W-:Y:S01]  /*f380*/  FMUL.FTZ R45, R11, UR12 ;  /* 0x0000000c0b2d7c20 */ /* 0x000fe20008410000 */
[----:B-----5:R-:W-:Y:S02]  /*f390*/  SHF.L.U32 R39, R16, 0x10, RZ ;  /* 0x0000001010277819 */ /* 0x020fe400000006ff */
        /* <DEDUP_REMOVED lines=20> */
.L_x_721:
        /* <DEDUP_REMOVED lines=42> */
.L_x_722:
        /* <DEDUP_REMOVED lines=36> */
.L_x_723:
        /* <DEDUP_REMOVED lines=42> */
.L_x_724:
        /* <DEDUP_REMOVED lines=36> */
.L_x_725:
        /* <DEDUP_REMOVED lines=43> */
.L_x_726:
        /* <DEDUP_REMOVED lines=39> */
.L_x_727:
        /* <DEDUP_REMOVED lines=20> */
[----:B---3--:R-:W-:Y:S02]  /*10500*/  SHF.L.U32 R17, R18, 0x10, RZ ;  /* 0x0000001012117819 */ /* 0x008fe400000006ff */
        /* <DEDUP_REMOVED lines=26> */
.L_x_728:
        /* <DEDUP_REMOVED lines=16> */
[----:B----4-:R-:W-:Y:S01]  /*107b0*/  IMAD.U32 R18, R18, 0x10000, RZ ;  /* 0x0001000012127824 */ /* 0x010fe200078e00ff */
[----:B-----5:R-:W-:Y:S01]  /*107c0*/  SHF.L.U32 R15, R15, 0x10, RZ ;  /* 0x000000100f0f7819 */ /* 0x020fe200000006ff */
        /* <DEDUP_REMOVED lines=21> */
.L_x_729:
        /* <DEDUP_REMOVED lines=47> */
.L_x_730:
        /* <DEDUP_REMOVED lines=42> */
.L_x_731:
        /* <DEDUP_REMOVED lines=47> */
.L_x_732:
        /* <DEDUP_REMOVED lines=44> */
.L_x_733:
        /* <DEDUP_REMOVED lines=53> */
.L_x_734:
        /* <DEDUP_REMOVED lines=38> */
.L_x_735:
        /* <DEDUP_REMOVED lines=47> */
.L_x_736:
        /* <DEDUP_REMOVED lines=15> */
[----:B-----5:R-:W-:Y:S02]  /*11df0*/  IMAD.U32 R60, R58, 0x10000, RZ ;  /* 0x000100003a3c7824 */ /* 0x020fe400078e00ff */
[----:B------:R-:W-:Y:S01]  /*11e00*/  FMUL.FTZ R59, R51, UR12 ;  /* 0x0000000c333b7c20 */ /* 0x000fe20008410000 */
        /* <DEDUP_REMOVED lines=21> */
.L_x_737:
        /* <DEDUP_REMOVED lines=17> */
[----:B-----5:R-:W-:Y:S01]  /*12070*/  SHF.L.U32 R59, R58, 0x10, RZ ;  /* 0x000000103a3b7819 */ /* 0x020fe200000006ff */
        /* <DEDUP_REMOVED lines=28> */
.L_x_738:
        /* <DEDUP_REMOVED lines=38> */
.L_x_739:
        /* <DEDUP_REMOVED lines=49> */
.L_x_740:
        /* <DEDUP_REMOVED lines=38> */
.L_x_741:
        /* <DEDUP_REMOVED lines=49> */
.L_x_742:
        /* <DEDUP_REMOVED lines=41> */
.L_x_743:
        /* <DEDUP_REMOVED lines=49> */
.L_x_744:
        /* <DEDUP_REMOVED lines=16> */
[----:B0-----:R-:W-:Y:S02]  /*133c0*/  FMUL.FTZ R42, R40, UR12 ;  /* 0x0000000c282a7c20 */ /* 0x001fe40008410000 */
        /* <DEDUP_REMOVED lines=21> */
.L_x_745:
        /* <DEDUP_REMOVED lines=47> */
.L_x_746:
        /* <DEDUP_REMOVED lines=18> */
[----:B-----5:R-:W-:Y:S01]  /*13930*/  SHF.L.U32 R46, R40, 0x10, RZ ;  /* 0x00000010282e7819 */ /* 0x020fe200000006ff */
        /* <DEDUP_REMOVED lines=19> */
.L_x_747:
        /* <DEDUP_REMOVED lines=44> */
.L_x_748:
        /* <DEDUP_REMOVED lines=38> */
.L_x_749:
        /* <DEDUP_REMOVED lines=44> */
.L_x_750:
        /* <DEDUP_REMOVED lines=39> */
.L_x_751:
        /* <DEDUP_REMOVED lines=46> */
.L_x_752:
        /* <DEDUP_REMOVED lines=12> */
[----:B----4-:R-:W-:Y:S02]  /*14860*/  IMAD.U32 R34, R31, 0x10000, RZ ;  /* 0x000100001f227824 */ /* 0x010fe400078e00ff */
[----:B------:R-:W-:Y:S01]  /*14870*/  FMUL.FTZ R29, R28, UR12 ;  /* 0x0000000c1c1d7c20 */ /* 0x000fe20008410000 */
[----:B------:R-:W-:-:S04]  /*14880*/  FMUL.FTZ R31, R24, UR12 ;  /* 0x0000000c181f7c20 */ /* 0x000fc80008410000 */
        /* <DEDUP_REMOVED lines=24> */
.L_x_753:
        /* <DEDUP_REMOVED lines=47> */
.L_x_754:
        /* <DEDUP_REMOVED lines=39> */
.L_x_755:
        /* <DEDUP_REMOVED lines=47> */
.L_x_756:
[----:B0-----:R-:W2:Y:S04]  /*15260*/  LDL.LU R17, [R1+0x22c] ;  /* 0x00022c0001117983 */ /* 0x001ea80000300800 */
[----:B------:R-:W3:Y:S04]  /*15270*/  LDL.LU R24, [R1+0x5c0] ;  /* 0x0005c00001187983 */ /* 0x000ee80000300800 */
[----:B------:R-:W4:Y:S04]  /*15280*/  LDL.LU R18, [R1+0x5e8] ;  /* 0x0005e80001127983 */ /* 0x000f280000300800 */
[----:B------:R-:W5:Y:S01]  /*15290*/  LDL.LU R69, [R1+0x5ec] ;  /* 0x0005ec0001457983 */ /* 0x000f620000300800 */
[----:B--2---:R-:W-:-:S03]  /*152a0*/  FFMA.FTZ R17, R17, R15, R23 ;  /* 0x0000000f11117223 */ /* 0x004fc60000010017 */
[----:B------:R-:W2:Y:S01]  /*152b0*/  LDL R23, [R1+0x294] ;  /* 0x0002940001177983 */ /* 0x000ea20000100800 */
[----:B------:R-:W-:Y:S01]  /*152c0*/  FMUL.FTZ R25, R28, R8 ;  /* 0x000000081c197220 */ /* 0x000fe20000410000 */
[----:B---3--:R-:W-:Y:S02]  /*152d0*/  SHF.L.U32 R24, R24, 0x10, RZ ;  /* 0x0000001018187819 */ /* 0x008fe400000006ff */
[----:B----4-:R-:W-:-:S03]  /*152e0*/  SHF.L.U32 R18, R18, 0x10, RZ ;  /* 0x0000001012127819 */ /* 0x010fc600000006ff */
[----:B------:R-:W-:Y:S01]  /*152f0*/  FADD.FTZ R24, R24, -UR16 ;  /* 0x8000001018187e21 */ /* 0x000fe20008010000 */
[----:B------:R-:W-:Y:S01]  /*15300*/  FADD.FTZ R19, R19, R25 ;  /* 0x0000001913137221 */ /* 0x000fe20000010000 */
[----:B------:R-:W-:-:S04]  /*15310*/  FADD.FTZ R18, R18, -UR16 ;  /* 0x8000001012127e21 */ /* 0x000fc80008010000 */
[----:B------:R-:W-:Y:S01]  /*15320*/  FMUL.FTZ R18, R18, UR12 ;  /* 0x0000000c12127c20 */ /* 0x000fe20008410000 */
[----:B--2---:R-:W-:Y:S02]  /*15330*/  FFMA.FTZ R23, R23, R25, R26 ;  /* 0x0000001917177223 */ /* 0x004fe4000001001a */
[----:B------:R-:W2:Y:S01]  /*15340*/  LDL.LU R26, [R1+0x5e4] ;  /* 0x0005e400011a7983 */ /* 0x000ea20000300800 */
[----:B-----5:R-:W-:Y:S01]  /*15350*/  SHF.L.U32 R25, R69, 0x10, RZ ;  /* 0x0000001045197819 */ /* 0x020fe200000006ff */
[----:B------:R-:W-:Y:S02]  /*15360*/  FMUL.FTZ R69, R24, UR12 ;  /* 0x0000000c18457c20 */ /* 0x000fe40008410000 */
[----:B------:R0:W-:Y:S04]  /*15370*/  STL [R1+0x288], R18 ;  /* 0x0002881201007387 */ /* 0x0001e80000100800 */
        /* <DEDUP_REMOVED lines=23> */
.L_x_757:
        /* <DEDUP_REMOVED lines=49> */
.L_x_758:
        /* <DEDUP_REMOVED lines=44> */
.L_x_759:
        /* <DEDUP_REMOVED lines=54> */
.L_x_760:
        /* <DEDUP_REMOVED lines=22> */
[----:B------:R-:W-:Y:S02]  /*15f80*/  IMAD.U32 R17, R69, 0x10000, RZ ;  /* 0x0001000045117824 */ /* 0x000fe400078e00ff */
[----:B------:R-:W-:Y:S01]  /*15f90*/  FMUL.FTZ R69, R15, UR12 ;  /* 0x0000000c0f457c20 */ /* 0x000fe20008410000 */
[----:B------:R-:W-:-:S04]  /*15fa0*/  FMUL.FTZ R16, R16, UR12 ;  /* 0x0000000c10107c20 */ /* 0x000fc80008410000 */
        /* <DEDUP_REMOVED lines=24> */
.L_x_761:
        /* <DEDUP_REMOVED lines=62> */
.L_x_762:
        /* <DEDUP_REMOVED lines=51> */
.L_x_763:
        /* <DEDUP_REMOVED lines=70> */
.L_x_764:
        /* <DEDUP_REMOVED lines=69> */
.L_x_765:
        /* <DEDUP_REMOVED lines=236> */
[----:B------:R-:W-:Y:S01]  /*17fb0*/  FFMA.FTZ R33, R50, R18, R33 ;  /* 0x0000001232217223 */ /* 0x000fe20000010021 */
[----:B------:R-:W-:Y:S01]  /*17fc0*/  FADD.FTZ R32, R32, R19 ;  /* 0x0000001320207221 */ /* 0x000fe20000010000 */
[----:B------:R-:W-:Y:S01]  /*17fd0*/  FADD.FTZ R59, R59, R18 ;  /* 0x000000123b3b7221 */ /* 0x000fe20000010000 */
[----:B------:R-:W-:Y:S01]  /*17fe0*/  FFMA.FTZ R60, R51, R17, R60 ;  /* 0x00000011333c7223 */ /* 0x000fe2000001003c */
[----:B------:R-:W2:Y:S01]  /*17ff0*/  LDL R61, [R1+0x66c] ;  /* 0x00066c00013d7983 */ /* 0x000ea20000100800 */
[----:B------:R-:W-:-:S02]  /*18000*/  FFMA.FTZ R33, R52, R16, R33 ;  /* 0x0000001034217223 */ /* 0x000fc40000010021 */
[----:B------:R-:W-:Y:S01]  /*18010*/  FFMA.FTZ R60, R53, R15, R60 ;  /* 0x0000000f353c7223 */ /* 0x000fe2000001003c */
[----:B------:R-:W-:Y:S01]  /*18020*/  FADD.FTZ R32, R32, R17 ;  /* 0x0000001120207221 */ /* 0x000fe20000010000 */
[----:B------:R-:W-:Y:S01]  /*18030*/  FADD.FTZ R59, R59, R16 ;  /* 0x000000103b3b7221 */ /* 0x000fe20000010000 */
[----:B------:R-:W-:Y:S01]  /*18040*/  FFMA.FTZ R33, R58, R14, R33 ;  /* 0x0000000e3a217223 */ /* 0x000fe20000010021 */
        /* <DEDUP_REMOVED lines=21> */
[----:B------:R-:W2:Y:S01]  /*181a0*/  S2R R22, SR_CgaCtaId ;  /* 0x0000000000167919 */ /* 0x000ea20000008800 */
[----:B-1----:R-:W-:-:S05]  /*181b0*/  @!P4 FADD.FTZ R68, R68, R34 ;  /* 0x000000224444c221 */ /* 0x002fca0000010000 */
[----:B------:R-:W1:Y:S01]  /*181c0*/  SHFL.DOWN PT, R23, R68, 0x10, R66 ;  /* 0x0a00000044177989 */ /* 0x000e6200000e0042 */
[----:B0-----:R-:W-:-:S05]  /*181d0*/  @!P4 FADD.FTZ R69, R69, R35 ;  /* 0x000000234545c221 */ /* 0x001fca0000010000 */
[----:B------:R-:W0:Y:S01]  /*181e0*/  SHFL.DOWN PT, R24, R69, 0x10, R66 ;  /* 0x0a00000045187989 */ /* 0x000e2200000e0042 */
[----:B---3--:R-:W-:Y:S01]  /*181f0*/  ISETP.NE.AND P3, PT, R58, RZ, PT ;  /* 0x000000ff3a00720c */ /* 0x008fe20003f65270 */
[----:B------:R-:W-:Y:S01]  /*18200*/  FADD.FTZ R32, R32, R11 ;  /* 0x0000000b20207221 */ /* 0x000fe20000010000 */
[----:B------:R-:W-:-:S04]  /*18210*/  MOV R11, 0x400 ;  /* 0x00000400000b7802 */ /* 0x000fc80000000f00 */
[----:B------:R-:W-:Y:S01]  /*18220*/  IADD3 R17, R11, 0x90, RZ ;  /* 0x000000900b117810 */ /* 0x000fe20007ffe0ff */
[----:B------:R-:W-:Y:S01]  /*18230*/  FADD.FTZ R15, R32, R9 ;  /* 0x00000009200f7221 */ /* 0x000fe20000010000 */
[----:B----4-:R-:W-:Y:S01]  /*18240*/  ISETP.NE.AND P2, PT, R65, RZ, PT ;  /* 0x000000ff4100720c */ /* 0x010fe20003f45270 */
[----:B------:R-:W-:Y:S01]  /*18250*/  FADD.FTZ R14, R59, R10 ;  /* 0x0000000a3b0e7221 */ /* 0x000fe20000010000 */
[----:B--2---:R-:W-:-:S03]  /*18260*/  LEA R9, R22, R17, 0x18 ;  /* 0x0000001116097211 */ /* 0x004fc600078ec0ff */
[----:B------:R-:W-:Y:S01]  /*18270*/  @!P3 LEA R10, R22, R11, 0x18 ;  /* 0x0000000b160ab211 */ /* 0x000fe200078ec0ff */
[----:B-1----:R-:W-:Y:S01]  /*18280*/  @!P1 FADD.FTZ R68, R68, R23 ;  /* 0x0000001744449221 */ /* 0x002fe20000010000 */
[----:B------:R-:W-:Y:S02]  /*18290*/  LEA R9, R65, R9, 0x4 ;  /* 0x0000000941097211 */ /* 0x000fe400078e20ff */
[----:B------:R-:W-:Y:S01]  /*182a0*/  @!P3 LEA R16, R61, R10, 0x3 ;  /* 0x0000000a3d10b211 */ /* 0x000fe200078e18ff */
        /* <DEDUP_REMOVED lines=40> */
.L_x_767:
[----:B------:R-:W-:Y:S05]  /*18530*/  BSYNC B0 ;  /* 0x0000000000007941 */ /* 0x000fea0003800000 */
.L_x_766:
        /* <DEDUP_REMOVED lines=10> */
[----:B------:R4:W4:Y:S01]  /*185e0*/  LDS.128 R40, [R9+0x1570] ;  /* 0x0015700009287984 */ /* 0x0009220000000c00 */
        /* <DEDUP_REMOVED lines=28> */
.L_x_769:
[----:B------:R-:W-:Y:S05]  /*187b0*/  BSYNC B0 ;  /* 0x0000000000007941 */ /* 0x000fea0003800000 */
.L_x_768:
        /* <DEDUP_REMOVED lines=9> */
[----:B------:R-:W-:-:S04]  /*18850*/  LEA.HI R16, P3, R17, R16, RZ, 0x1 ;  /* 0x0000001011107211 */ /* 0x000fc800078708ff */
[----:B------:R-:W-:Y:S02]  /*18860*/  IADD3 R9, R11, R9, RZ ;  /* 0x000000090b097210 */ /* 0x000fe40007ffe0ff */
[----:B------:R-:W-:Y:S02]  /*18870*/  IADD3.X R17, RZ, R17, RZ, P3, !PT ;  /* 0x00000011ff117210 */ /* 0x000fe40001ffe4ff */
[----:B------:R-:W-:Y:S02]  /*18880*/  LEA.HI R10, P1, R9, R10, RZ, 0x1 ;  /* 0x0000000a090a7211 */ /* 0x000fe400078308ff */
[--C-:B------:R-:W-:Y:S02]  /*18890*/  SHF.R.S64 R21, R16, 0x1, R17.reuse ;  /* 0x0000000110157819 */ /* 0x100fe40000001011 */
[----:B------:R-:W-:Y:S02]  /*188a0*/  IADD3.X R9, RZ, R9, RZ, P1, !PT ;  /* 0x00000009ff097210 */ /* 0x000fe40000ffe4ff */
[----:B------:R-:W-:-:S02]  /*188b0*/  SHF.R.S32.HI R22, RZ, 0x1, R17 ;  /* 0x00000001ff167819 */ /* 0x000fc40000011411 */
[-C--:B--2---:R-:W-:Y:S02]  /*188c0*/  LEA R16, P3, R18, R44.reuse, 0x2 ;  /* 0x0000002c12107211 */ /* 0x084fe400078610ff */
[--C-:B------:R-:W-:Y:S02]  /*188d0*/  SHF.R.S64 R11, R10, 0x1, R9.reuse ;  /* 0x000000010a0b7819 */ /* 0x100fe40000001009 */
[----:B------:R-:W-:Y:S02]  /*188e0*/  SHF.R.S32.HI R20, RZ, 0x1, R9 ;  /* 0x00000001ff147819 */ /* 0x000fe40000011409 */
[C---:B------:R-:W-:Y:S02]  /*188f0*/  SHF.L.U64.HI R23, R21.reuse, 0x2, R22 ;  /* 0x0000000215177819 */ /* 0x040fe40000010216 */
[----:B------:R-:W-:Y:S02]  /*18900*/  LEA R10, P1, R21, R44, 0x2 ;  /* 0x0000002c150a7211 */ /* 0x000fe400078210ff */
[----:B------:R-:W-:-:S02]  /*18910*/  LEA.HI.X R17, R18, R45, R19, 0x2, P3 ;  /* 0x0000002d12117211 */ /* 0x000fc400018f1413 */
[C---:B------:R-:W-:Y:S02]  /*18920*/  SHF.L.U64.HI R9, R11.reuse, 0x2, R20 ;  /* 0x000000020b097819 */ /* 0x040fe40000010214 */
[----:B------:R-:W-:Y:S02]  /*18930*/  LEA R18, P3, R11, R44, 0x2 ;  /* 0x0000002c0b127211 */ /* 0x000fe400078610ff */
[C---:B------:R-:W-:Y:S02]  /*18940*/  IADD3.X R11, R45.reuse, R23, RZ, P1, !PT ;  /* 0x000000172d0b7210 */ /* 0x040fe40000ffe4ff */
[----:B------:R-:W-:-:S03]  /*18950*/  IADD3.X R19, R45, R9, RZ, P3, !PT ;  /* 0x000000092d137210 */ /* 0x000fc60001ffe4ff */
[----:B------:R1:W-:Y:S04]  /*18960*/  REDG.E.ADD.F32.FTZ.RN.STRONG.GPU desc[UR10][R10.64], R13 ;  /* 0x0000000d0a0079a6 */ /* 0x0003e8000c10f38a */
[----:B------:R1:W-:Y:S04]  /*18970*/  REDG.E.ADD.F32.FTZ.RN.STRONG.GPU desc[UR10][R16.64], R14 ;  /* 0x0000000e100079a6 */ /* 0x0003e8000c10f38a */
[----:B------:R1:W-:Y:S02]  /*18980*/  REDG.E.ADD.F32.FTZ.RN.STRONG.GPU desc[UR10][R18.64], R15 ;  /* 0x0000000f120079a6 */ /* 0x0003e4000c10f38a */
.L_x_771:
[----:B------:R-:W-:Y:S05]  /*18990*/  BSYNC B0 ;  /* 0x0000000000007941 */ /* 0x000fea0003800000 */
.L_x_770:
[----:B------:R-:W-:-:S06]  /*189a0*/  UISETP.GE.U32.AND UP0, UPT, UR7, 0x2, UPT ;  /* 0x000000020700788c */ /* 0x000fcc000bf06070 */
[----:B------:R-:W-:-:S13]  /*189b0*/  PLOP3.LUT P1, PT, PT, PT, UP0, 0x80, 0x0 ;  /* 0x000000000000781c */ /* 0x000fda0003f2f008 */
[----:B------:R-:W-:Y:S05]  /*189c0*/  @!P1 BRA `(.L_x_772) ;  /* 0x0000001000b49947 */ /* 0x000fea0003800000 */
[----:B0-----:R-:W0:Y:S01]  /*189d0*/  LDC R9, c[0x0][0x10] ;  /* 0x00000400ff097b82 */ /* 0x001e220000000800 */
[----:B-1----:R-:W1:Y:S01]  /*189e0*/  S2R R14, SR_CTAID.Y ;  /* 0x00000000000e7919 */ /* 0x002e620000002600 */
[----:B------:R-:W-:Y:S01]  /*189f0*/  ULOP3.LUT UR6, UR4, 0x1, URZ, 0xc0, !UPT ;  /* 0x0000000104067892 */ /* 0x000fe2000f8ec03f */
[----:B------:R-:W-:Y:S05]  /*18a00*/  BSSY B0, `(.L_x_773) ;  /* 0x0000027000007945 */ /* 0x000fea0003800000 */
[----:B------:R-:W2:Y:S08]  /*18a10*/  LDC.64 R10, c[0x0][0x258] ;  /* 0x00009600ff0a7b82 */ /* 0x000eb00000000a00 */
[----:B------:R-:W3:Y:S01]  /*18a20*/  LDC.64 R12, c[0x0][0x260] ;  /* 0x00009800ff0c7b82 */ /* 0x000ee20000000a00 */
[----:B0-----:R-:W-:-:S04]  /*18a30*/  IMAD R15, R9, UR6, RZ ;  /* 0x00000006090f7c24 */ /* 0x001fc8000f8e02ff */
[C---:B------:R-:W-:Y:S01]  /*18a40*/  IMAD R16, R15.reuse, UR7, RZ ;  /* 0x000000070f107c24 */ /* 0x040fe2000f8e02ff */
[----:B-1----:R-:W-:-:S04]  /*18a50*/  IADD3 R19, R15, R14, RZ ;  /* 0x0000000e0f137210 */ /* 0x002fc80007ffe0ff */
[----:B------:R-:W-:Y:S01]  /*18a60*/  SHF.L.U32 R15, R16, 0x1, RZ ;  /* 0x00000001100f7819 */ /* 0x000fe200000006ff */
[----:B--2---:R-:W-:-:S04]  /*18a70*/  IMAD.WIDE.U32 R18, R19, 0x4, R10 ;  /* 0x0000000413127825 */ /* 0x004fc800078e000a */
        /* <DEDUP_REMOVED lines=26> */
.L_x_775:
[----:B------:R-:W2:Y:S04]  /*18c20*/  LDG.E.STRONG.GPU R10, desc[UR10][R18.64] ;  /* 0x0000000a120a7981 */ /* 0x000ea8000c1ef900 */
[----:B--2---:R-:W-:Y:S04]  /*18c30*/  CCTL.IVALL ;  /* 0x00000000ff00798f */ /* 0x004fe80002000000 */
[----:B------:R0:W-:Y:S01]  /*18c40*/  STL [R1], R10 ;  /* 0x0000000a01007387 */ /* 0x0001e20000100800 */
[----:B------:R-:W-:-:S13]  /*18c50*/  ISETP.NE.AND P1, PT, R10, UR6, PT ;  /* 0x000000060a007c0c */ /* 0x000fda000bf25270 */
[----:B0-----:R-:W-:Y:S05]  /*18c60*/  @P1 BRA `(.L_x_775) ;  /* 0xfffffffc00ec1947 */ /* 0x001fea000383ffff */
.L_x_774:
[----:B------:R-:W-:Y:S05]  /*18c70*/  BSYNC B0 ;  /* 0x0000000000007941 */ /* 0x000fea0003800000 */
.L_x_773:
        /* <DEDUP_REMOVED lines=18> */
.L_x_779:
[C---:B------:R-:W-:Y:S01]  /*18da0*/  VIADD R19, R11.reuse, 0x1 ;  /* 0x000000010b137836 */ /* 0x040fe20000000000 */
[C---:B------:R-:W-:Y:S02]  /*18db0*/  ISETP.EQ.OR P3, PT, R11.reuse, UR13, P2 ;  /* 0x0000000d0b007c0c */ /* 0x040fe40009762670 */
[----:B------:R-:W-:Y:S02]  /*18dc0*/  IADD3 R21, R11, 0x2, RZ ;  /* 0x000000020b157810 */ /* 0x000fe40007ffe0ff */
[----:B------:R-:W-:Y:S02]  /*18dd0*/  ISETP.EQ.OR P4, PT, R19, UR13, P2 ;  /* 0x0000000d13007c0c */ /* 0x000fe40009782670 */
[----:B------:R-:W-:Y:S02]  /*18de0*/  IADD3 R23, R11, 0x3, RZ ;  /* 0x000000030b177810 */ /* 0x000fe40007ffe0ff */
[----:B------:R-:W-:Y:S02]  /*18df0*/  ISETP.EQ.OR P6, PT, R21, UR13, P2 ;  /* 0x0000000d15007c0c */ /* 0x000fe400097c2670 */
[----:B------:R-:W-:-:S03]  /*18e00*/  ISETP.EQ.OR P5, PT, R23, UR13, P2 ;  /* 0x0000000d17007c0c */ /* 0x000fc600097a2670 */
[----:B------:R-:W-:-:S04]  /*18e10*/  @!P3 IMAD R17, R9, R11, R14 ;  /* 0x0000000b0911b224 */ /* 0x000fc800078e020e */
        /* <DEDUP_REMOVED lines=107> */
.L_x_778:
        /* <DEDUP_REMOVED lines=61> */
.L_x_780:
[----:B------:R-:W-:-:S13]  /*198a0*/  ISETP.NE.OR P1, PT, R10, RZ, P1 ;  /* 0x000000ff0a00720c */ /* 0x000fda0000f25670 */
[----:B------:R-:W-:Y:S05]  /*198b0*/  @!P1 BRA `(.L_x_776) ;  /* 0x00000000007c9947 */ /* 0x000fea0003800000 */
.L_x_777:
[C---:B------:R-:W-:Y:S02]  /*198c0*/  ISETP.EQ.OR P1, PT, R11.reuse, UR13, P2 ;  /* 0x0000000d0b007c0c */ /* 0x040fe40009722670 */
[C---:B------:R-:W-:Y:S02]  /*198d0*/  IADD3 R19, R11.reuse, 0x1, RZ ;  /* 0x000000010b137810 */ /* 0x040fe40007ffe0ff */
[----:B------:R-:W-:Y:S02]  /*198e0*/  IADD3 R21, R11, 0x2, RZ ;  /* 0x000000020b157810 */ /* 0x000fe40007ffe0ff */
[----:B------:R-:W-:Y:S02]  /*198f0*/  ISETP.EQ.OR P3, PT, R19, UR13, P2 ;  /* 0x0000000d13007c0c */ /* 0x000fe40009762670 */
[----:B------:R-:W-:Y:S02]  /*19900*/  IADD3 R23, R11, 0x3, RZ ;  /* 0x000000030b177810 */ /* 0x000fe40007ffe0ff */
[----:B------:R-:W-:-:S02]  /*19910*/  ISETP.EQ.OR P4, PT, R21, UR13, P2 ;  /* 0x0000000d15007c0c */ /* 0x000fc40009782670 */
[----:B------:R-:W-:Y:S01]  /*19920*/  ISETP.EQ.OR P5, PT, R23, UR13, P2 ;  /* 0x0000000d17007c0c */ /* 0x000fe200097a2670 */
        /* <DEDUP_REMOVED lines=24> */
.L_x_776:
        /* <DEDUP_REMOVED lines=11> */
.L_x_782:
[----:B------:R-:W-:Y:S05]  /*19b60*/  BSYNC B0 ;  /* 0x0000000000007941 */ /* 0x000fea0003800000 */
.L_x_781:
[----:B------:R-:W-:-:S06]  /*19b70*/  UISETP.NE.AND UP0, UPT, UR6, 0x1, UPT ;  /* 0x000000010600788c */ /* 0x000fcc000bf05270 */
[----:B------:R-:W-:-:S13]  /*19b80*/  PLOP3.LUT P1, PT, PT, PT, UP0, 0x80, 0x0 ;  /* 0x000000000000781c */ /* 0x000fda0003f2f008 */
[----:B------:R-:W-:Y:S05]  /*19b90*/  @!P1 BRA `(.L_x_772) ;  /* 0x0000000000409947 */ /* 0x000fea0003800000 */
[C---:B------:R-:W-:Y:S01]  /*19ba0*/  IADD3 R10, R11.reuse, 0x2, RZ ;  /* 0x000000020b0a7810 */ /* 0x040fe20007ffe0ff */
[----:B------:R-:W-:Y:S01]  /*19bb0*/  VIADD R11, R11, 0x1 ;  /* 0x000000010b0b7836 */ /* 0x000fe20000000000 */
        /* <DEDUP_REMOVED lines=14> */
.L_x_772:
[----:B------:R-:W2:Y:S01]  /*19ca0*/  S2UR UR7, SR_CgaCtaId ;  /* 0x00000000000779c3 */ /* 0x000ea20000008800 */
[----:B------:R-:W-:Y:S01]  /*19cb0*/  UMOV UR6, 0x400 ;  /* 0x0000040000067882 */ /* 0x000fe20000000000 */
[----:B01----:R-:W-:Y:S01]  /*19cc0*/  HFMA2.MMA R15, -RZ, RZ, 0, 0 ;  /* 0x00000000ff0f7435 */ /* 0x003fe200000001ff */
[----:B------:R-:W-:Y:S01]  /*19cd0*/  ULDC.64 UR8, c[0x0][0x288] ;  /* 0x0000a20000087ab9 */ /* 0x000fe20000000a00 */
[----:B------:R-:W-:Y:S01]  /*19ce0*/  ULDC.64 UR18, c[0x0][0x210] ;  /* 0x0000840000127ab9 */ /* 0x000fe20000000a00 */
[----:B--2---:R-:W-:-:S09]  /*19cf0*/  ULEA UR6, UR7, UR6, 0x18 ;  /* 0x0000000607067291 */ /* 0x004fd2000f8ec03f */
[----:B------:R-:W-:Y:S01]  /*19d00*/  @!P2 STS.64 [UR6+0x80], R68 ;  /* 0x00008044ff00a988 */ /* 0x000fe20008000a06 */
[----:B------:R-:W-:Y:S01]  /*19d10*/  BAR.SYNC.DEFER_BLOCKING 0x0 ;  /* 0x0000000000007b1d */ /* 0x000fe20000010000 */
[----:B------:R-:W-:-:S05]  /*19d20*/  ISETP.NE.AND P2, PT, RZ, UR15, PT ;  /* 0x0000000fff007c0c */ /* 0x000fca000bf45270 */
[----:B------:R-:W0:Y:S01]  /*19d30*/  LDS.64 R10, [UR6+0x80] ;  /* 0x00008006ff0a7984 */ /* 0x000e220008000a00 */
[----:B------:R-:W-:Y:S02]  /*19d40*/  ULDC UR6, c[0x0][0x2bc] ;  /* 0x0000af0000067ab9 */ /* 0x000fe40000000800 */
[----:B0-----:R-:W-:Y:S01]  /*19d50*/  FMUL.FTZ R9, R10, UR6 ;  /* 0x000000060a097c20 */ /* 0x001fe20008410000 */
[----:B------:R-:W-:Y:S01]  /*19d60*/  FMUL.FTZ R14, R11, UR6 ;  /* 0x000000060b0e7c20 */ /* 0x000fe20008410000 */
[----:B------:R-:W-:-:S06]  /*19d70*/  ULDC.64 UR6, c[0x0][0x290] ;  /* 0x0000a40000067ab9 */ /* 0x000fcc0000000a00 */
.L_x_785:
        /* <DEDUP_REMOVED lines=9> */
[C---:B-----5:R-:W-:Y:S01]  /*19e10*/  LEA R20, R15.reuse, R0, 0x3 ;  /* 0x000000000f147211 */ /* 0x060fe200078e18ff */
[----:B------:R-:W-:Y:S01]  /*19e20*/  BSSY B0, `(.L_x_783) ;  /* 0x0000061000007945 */ /* 0x000fe20003800000 */
[----:B------:R-:W-:-:S02]  /*19e30*/  IADD3 R15, R15, 0x2, RZ ;  /* 0x000000020f0f7810 */ /* 0x000fc40007ffe0ff */
[----:B------:R-:W-:Y:S02]  /*19e40*/  ISETP.GE.U32.AND P1, PT, R20, UR6, PT ;  /* 0x0000000614007c0c */ /* 0x000fe4000bf26070 */
[----:B------:R-:W-:-:S04]  /*19e50*/  SHF.R.S32.HI R37, RZ, 0x1f, R20 ;  /* 0x0000001fff257819 */ /* 0x000fc80000011414 */
[----:B------:R-:W-:Y:S02]  /*19e60*/  ISETP.GE.OR.EX P1, PT, R37, UR7, P0, P1 ;  /* 0x0000000725007c0c */ /* 0x000fe40008726710 */
[----:B--2---:R-:W-:Y:S02]  /*19e70*/  SHF.L.U32 R10, R10, 0x10, RZ ;  /* 0x000000100a0a7819 */ /* 0x004fe400000006ff */
[----:B---3--:R-:W-:-:S03]  /*19e80*/  SHF.L.U32 R11, R11, 0x10, RZ ;  /* 0x000000100b0b7819 */ /* 0x008fc600000006ff */
[----:B------:R-:W-:Y:S01]  /*19e90*/  FADD.FTZ R10, R10, -UR16 ;  /* 0x800000100a0a7e21 */ /* 0x000fe20008010000 */
[----:B----4-:R-:W-:Y:S01]  /*19ea0*/  SHF.L.U32 R13, R13, 0x10, RZ ;  /* 0x000000100d0d7819 */ /* 0x010fe200000006ff */
[----:B------:R-:W-:Y:S02]  /*19eb0*/  FADD.FTZ R11, R11, -UR16 ;  /* 0x800000100b0b7e21 */ /* 0x000fe40008010000 */
[----:B------:R-:W-:Y:S01]  /*19ec0*/  FMUL.FTZ R34, R10, UR12 ;  /* 0x0000000c0a227c20 */ /* 0x000fe20008410000 */
[----:B------:R-:W-:Y:S01]  /*19ed0*/  SHF.L.U32 R21, R21, 0x10, RZ ;  /* 0x0000001015157819 */ /* 0x000fe200000006ff */
[----:B------:R-:W-:Y:S02]  /*19ee0*/  FMUL.FTZ R35, R11, UR12 ;  /* 0x0000000c0b237c20 */ /* 0x000fe40008410000 */
[----:B------:R-:W-:Y:S01]  /*19ef0*/  @P2 FFMA.FTZ R27, R34, R8, R3 ;  /* 0x00000008221b2223 */ /* 0x000fe20000010003 */
[----:B------:R-:W-:Y:S01]  /*19f00*/  FADD.FTZ R13, R13, -UR16 ;  /* 0x800000100d0d7e21 */ /* 0x000fe20008010000 */
[----:B------:R-:W-:Y:S01]  /*19f10*/  SHF.L.U32 R25, R18, 0x10, RZ ;  /* 0x0000001012197819 */ /* 0x000fe200000006ff */
[----:B------:R-:W-:Y:S01]  /*19f20*/  @P2 FFMA.FTZ R28, R35, R67, R2 ;  /* 0x00000043231c2223 */ /* 0x000fe20000010002 */
[----:B------:R-:W-:Y:S01]  /*19f30*/  @P2 FMUL.FTZ R10, R27, -1.4426950216293334961 ;  /* 0xbfb8aa3b1b0a2820 */ /* 0x000fe20000410000 */
[----:B------:R-:W-:Y:S01]  /*19f40*/  FMUL.FTZ R22, R13, UR12 ;  /* 0x0000000c0d167c20 */ /* 0x000fe20008410000 */
[----:B------:R-:W-:Y:S01]  /*19f50*/  FADD.FTZ R21, R21, -UR16 ;  /* 0x8000001015157e21 */ /* 0x000fe20008010000 */
[----:B0-----:R-:W-:-:S02]  /*19f60*/  @P2 FMUL.FTZ R12, R28, -1.4426950216293334961 ;  /* 0xbfb8aa3b1c0c2820 */ /* 0x001fc40000410000 */
[----:B------:R-:W-:Y:S01]  /*19f70*/  @P2 FFMA.FTZ R23, R22, R8, R3 ;  /* 0x0000000816172223 */ /* 0x000fe20000010003 */
[----:B------:R-:W0:Y:S01]  /*19f80*/  @P2 MUFU.EX2 R10, R10 ;  /* 0x0000000a000a2308 */ /* 0x000e220000000800 */
[----:B------:R-:W-:Y:S01]  /*19f90*/  FMUL.FTZ R21, R21, UR12 ;  /* 0x0000000c15157c20 */ /* 0x000fe20008410000 */
[----:B------:R-:W-:Y:S01]  /*19fa0*/  SHF.L.U32 R17, R17, 0x10, RZ ;  /* 0x0000001011117819 */ /* 0x000fe200000006ff */
[----:B------:R-:W-:Y:S01]  /*19fb0*/  @P2 FMUL.FTZ R32, R23, -1.4426950216293334961 ;  /* 0xbfb8aa3b17202820 */ /* 0x000fe20000410000 */
[----:B------:R-:W-:Y:S01]  /*19fc0*/  SHF.L.U32 R16, R16, 0x10, RZ ;  /* 0x0000001010107819 */ /* 0x000fe200000006ff */
[----:B------:R-:W-:Y:S01]  /*19fd0*/  @P2 FFMA.FTZ R24, R21, R67, R2 ;  /* 0x0000004315182223 */ /* 0x000fe20000010002 */
[C-C-:B------:R-:W-:Y:S01]  /*19fe0*/  FFMA.FTZ R22, R9.reuse, R22, R14.reuse ;  /* 0x0000001609167223 */ /* 0x140fe2000001000e */
[----:B------:R-:W-:Y:S01]  /*19ff0*/  FFMA.FTZ R21, R9, R21, R14 ;  /* 0x0000001509157223 */ /* 0x000fe2000001000e */
[----:B------:R-:W1:Y:S01]  /*1a000*/  @P2 MUFU.EX2 R12, R12 ;  /* 0x0000000c000c2308 */ /* 0x000e620000000800 */
[----:B------:R-:W-:-:S07]  /*1a010*/  @P2 FMUL.FTZ R33, R24, -1.4426950216293334961 ;  /* 0xbfb8aa3b18212820 */ /* 0x000fce0000410000 */
[----:B------:R-:W2:Y:S01]  /*1a020*/  @P2 MUFU.EX2 R32, R32 ;  /* 0x0000002000202308 */ /* 0x000ea20000000800 */
[----:B0-----:R-:W-:-:S07]  /*1a030*/  @P2 FADD.FTZ R11, R10, 1 ;  /* 0x3f8000000a0b2421 */ /* 0x001fce0000010000 */
[----:B------:R0:W3:Y:S01]  /*1a040*/  @P2 MUFU.RCP R30, R11 ;  /* 0x0000000b001e2308 */ /* 0x0000e20000001000 */
[----:B-1----:R-:W-:Y:S02]  /*1a050*/  @P2 FADD.FTZ R26, R12, 1 ;  /* 0x3f8000000c1a2421 */ /* 0x002fe40000010000 */
[----:B------:R-:W1:Y:S05]  /*1a060*/  @!P1 LDC.64 R12, c[0x0][0x288] ;  /* 0x0000a200ff0c9b82 */ /* 0x000e6a0000000a00 */
[----:B------:R4:W3:Y:S01]  /*1a070*/  @P2 MUFU.RCP R29, R26 ;  /* 0x0000001a001d2308 */ /* 0x0008e20000001000 */
[----:B--2---:R-:W-:Y:S02]  /*1a080*/  @P2 FADD.FTZ R32, R32, 1 ;  /* 0x3f80000020202421 */ /* 0x004fe40000010000 */
[----:B0-----:R-:W0:Y:S05]  /*1a090*/  @!P1 LDC.64 R10, c[0x0][0x210] ;  /* 0x00008400ff0a9b82 */ /* 0x001e2a0000000a00 */
[----:B------:R-:W2:Y:S01]  /*1a0a0*/  @P2 MUFU.EX2 R33, R33 ;  /* 0x0000002100212308 */ /* 0x000ea20000000800 */
[----:B----4-:R-:W-:Y:S01]  /*1a0b0*/  SHF.L.U32 R26, R19, 0x10, RZ ;  /* 0x00000010131a7819 */ /* 0x010fe200000006ff */
[----:B---3--:R-:W-:Y:S01]  /*1a0c0*/  @P2 FADD.FTZ R18, -R30, 1 ;  /* 0x3f8000001e122421 */ /* 0x008fe20000010100 */
[----:B------:R-:W-:Y:S01]  /*1a0d0*/  @!P1 MOV R19, R7 ;  /* 0x0000000700139202 */ /* 0x000fe20000000f00 */
[----:B------:R-:W-:-:S02]  /*1a0e0*/  @P2 FMUL.FTZ R30, R25, R30 ;  /* 0x0000001e191e2220 */ /* 0x000fc40000410000 */
[----:B------:R-:W-:Y:S01]  /*1a0f0*/  @P2 FFMA.FTZ R27, R27, R18, 1 ;  /* 0x3f8000001b1b2423 */ /* 0x000fe20000010012 */
[----:B------:R-:W-:Y:S01]  /*1a100*/  @!P1 MOV R18, R4 ;  /* 0x0000000400129202 */ /* 0x000fe20000000f00 */
[----:B------:R-:W3:Y:S01]  /*1a110*/  @P2 MUFU.RCP R32, R32 ;  /* 0x0000002000202308 */ /* 0x000ee20000001000 */
[----:B------:R-:W-:Y:S01]  /*1a120*/  @P2 FADD.FTZ R31, -R29, 1 ;  /* 0x3f8000001d1f2421 */ /* 0x000fe20000010100 */
[----:B------:R-:W-:Y:S01]  /*1a130*/  @P2 FMUL.FTZ R29, R26, R29 ;  /* 0x0000001d1a1d2220 */ /* 0x000fe20000410000 */
[----:B------:R-:W-:Y:S01]  /*1a140*/  @P2 FMUL.FTZ R25, R30, R27 ;  /* 0x0000001b1e192220 */ /* 0x000fe20000410000 */
[----:B-1----:R-:W-:-:S04]  /*1a150*/  @!P1 IMAD.WIDE.U32 R18, R20, R12, R18 ;  /* 0x0000000c14129225 */ /* 0x002fc800078e0012 */
[----:B------:R-:W-:Y:S01]  /*1a160*/  @P2 FFMA.FTZ R28, R28, R31, 1 ;  /* 0x3f8000001c1c2423 */ /* 0x000fe2000001001f */
[----:B------:R-:W-:-:S03]  /*1a170*/  FFMA.FTZ R27, R9, R35, R14 ;  /* 0x00000023091b7223 */ /* 0x000fc6000001000e */
[----:B------:R-:W-:Y:S01]  /*1a180*/  @P2 FMUL.FTZ R26, R29, R28 ;  /* 0x0000001c1d1a2220 */ /* 0x000fe20000410000 */
[----:B------:R-:W-:Y:S02]  /*1a190*/  @!P1 IMAD R28, R37, R12, RZ ;  /* 0x0000000c251c9224 */ /* 0x000fe400078e02ff */
[----:B------:R-:W-:Y:S01]  /*1a1a0*/  FFMA.FTZ R12, R9, R34, R14 ;  /* 0x00000022090c7223 */ /* 0x000fe2000001000e */
[----:B--2---:R-:W-:Y:S01]  /*1a1b0*/  @P2 FADD.FTZ R33, R33, 1 ;  /* 0x3f80000021212421 */ /* 0x004fe20000010000 */
[----:B------:R-:W-:Y:S01]  /*1a1c0*/  FFMA.FTZ R27, R26, R67, -R27 ;  /* 0x000000431a1b7223 */ /* 0x000fe2000001081b */
[----:B------:R-:W-:Y:S02]  /*1a1d0*/  @!P1 IMAD R13, R20, R13, R28 ;  /* 0x0000000d140d9224 */ /* 0x000fe400078e021c */
[----:B------:R-:W-:Y:S01]  /*1a1e0*/  FFMA.FTZ R12, R25, R8, -R12 ;  /* 0x00000008190c7223 */ /* 0x000fe2000001080c */
[----:B0-----:R-:W-:Y:S01]  /*1a1f0*/  @!P1 LEA R10, P3, R18, R10, 0x1 ;  /* 0x0000000a120a9211 */ /* 0x001fe200078608ff */
[----:B------:R-:W0:Y:S01]  /*1a200*/  @P2 MUFU.RCP R33, R33 ;  /* 0x0000002100212308 */ /* 0x000e220000001000 */
[----:B------:R-:W-:Y:S01]  /*1a210*/  @!P1 IADD3 R13, R19, R13, RZ ;  /* 0x0000000d130d9210 */ /* 0x000fe20007ffe0ff */
[----:B------:R-:W-:Y:S01]  /*1a220*/  FMUL.FTZ R19, R12, UR12 ;  /* 0x0000000c0c137c20 */ /* 0x000fe20008410000 */
[----:B------:R-:W-:Y:S01]  /*1a230*/  @!P1 FMUL.FTZ R12, R27, UR12 ;  /* 0x0000000c1b0c9c20 */ /* 0x000fe20008410000 */
[----:B------:R-:W-:-:S02]  /*1a240*/  IADD3 R25, R20, 0x8, RZ ;  /* 0x0000000814197810 */ /* 0x000fc40007ffe0ff */
[----:B------:R-:W-:Y:S02]  /*1a250*/  @!P1 LEA.HI.X R11, R18, R11, R13, 0x1, P3 ;  /* 0x0000000b120b9211 */ /* 0x000fe400018f0c0d */
[----:B------:R-:W-:Y:S01]  /*1a260*/  @!P1 F2FP.BF16.F32.PACK_AB R19, R12, R19 ;  /* 0x000000130c13923e */ /* 0x000fe200000010ff */
[----:B---3--:R-:W-:Y:S01]  /*1a270*/  @P2 FADD.FTZ R12, -R32, 1 ;  /* 0x3f800000200c2421 */ /* 0x008fe20000010100 */
[----:B------:R-:W-:Y:S01]  /*1a280*/  @P2 FMUL.FTZ R32, R17, R32 ;  /* 0x0000002011202220 */ /* 0x000fe20000410000 */
[----:B------:R-:W-:Y:S02]  /*1a290*/  ISETP.NE.AND P3, PT, R15, 0x40, PT ;  /* 0x000000400f00780c */ /* 0x000fe40003f65270 */
[----:B------:R1:W-:Y:S01]  /*1a2a0*/  @!P1 STG.E desc[UR10][R10.64], R19 ;  /* 0x000000130a009986 */ /* 0x0003e2000c10190a */
[----:B------:R-:W-:Y:S01]  /*1a2b0*/  @P2 FFMA.FTZ R23, R23, R12, 1 ;  /* 0x3f80000017172423 */ /* 0x000fe2000001000c */
[----:B------:R-:W-:Y:S02]  /*1a2c0*/  ISETP.GE.U32.AND P1, PT, R25, UR6, PT ;  /* 0x0000000619007c0c */ /* 0x000fe4000bf26070 */
[----:B------:R-:W-:Y:S01]  /*1a2d0*/  SHF.R.S32.HI R12, RZ, 0x1f, R25 ;  /* 0x0000001fff0c7819 */ /* 0x000fe20000011419 */
[----:B0-----:R-:W-:Y:S01]  /*1a2e0*/  @P2 FADD.FTZ R13, -R33, 1 ;  /* 0x3f800000210d2421 */ /* 0x001fe20000010100 */
[----:B------:R-:W-:Y:S01]  /*1a2f0*/  @P2 FMUL.FTZ R33, R16, R33 ;  /* 0x0000002110212220 */ /* 0x000fe20000410000 */
[----:B------:R-:W-:Y:S01]  /*1a300*/  @P2 FMUL.FTZ R17, R32, R23 ;  /* 0x0000001720112220 */ /* 0x000fe20000410000 */
[----:B------:R-:W-:Y:S01]  /*1a310*/  ISETP.GE.OR.EX P1, PT, R12, UR7, P0, P1 ;  /* 0x000000070c007c0c */ /* 0x000fe20008726710 */
[----:B------:R-:W-:-:S02]  /*1a320*/  @P2 FFMA.FTZ R24, R24, R13, 1 ;  /* 0x3f80000018182423 */ /* 0x000fc4000001000d */
[----:B------:R-:W-:Y:S02]  /*1a330*/  FFMA.FTZ R22, R17, R8, -R22 ;  /* 0x0000000811167223 */ /* 0x000fe40000010816 */
[----:B------:R-:W-:-:S04]  /*1a340*/  @P2 FMUL.FTZ R16, R33, R24 ;  /* 0x0000001821102220 */ /* 0x000fc80000410000 */
[----:B------:R-:W-:-:S04]  /*1a350*/  FFMA.FTZ R16, R16, R67, -R21 ;  /* 0x0000004310107223 */ /* 0x000fc80000010815 */
[----:B-1----:R-:W-:Y:S05]  /*1a360*/  @P1 BRA `(.L_x_784) ;  /* 0x0000000000301947 */ /* 0x002fea0003800000 */
        /* <DEDUP_REMOVED lines=12> */
.L_x_784:
[----:B------:R-:W-:Y:S05]  /*1a430*/  BSYNC B0 ;  /* 0x0000000000007941 */ /* 0x000fea0003800000 */
.L_x_783:
        /* <DEDUP_REMOVED lines=10> */
.L_x_699:
        /* <DEDUP_REMOVED lines=25> */
.L_x_788:
[----:B------:R-:W-:Y:S05]  /*1a670*/  BSYNC B0 ;  /* 0x0000000000007941 */ /* 0x000fea0003800000 */
.L_x_787:
[----:B------:R-:W-:Y:S05]  /*1a680*/  @P0 EXIT ;  /* 0x000000000000094d */ /* 0x000fea0003800000 */
[----:B------:R-:W-:Y:S05]  /*1a690*/  @P2 BRA `(.L_x_789) ;  /* 0x0000000000202947 */ /* 0x000fea0003800000 */
[----:B------:R-:W-:-:S05]  /*1a6a0*/  IMAD R0, R6, R7, RZ ;  /* 0x0000000706007224 */ /* 0x000fca00078e02ff */
[----:B------:R-:W-:-:S13]  /*1a6b0*/  ISETP.NE.AND P0, PT, R0, -0x1, PT ;  /* 0xffffffff0000780c */ /* 0x000fda0003f05270 */
[----:B------:R-:W-:Y:S05]  /*1a6c0*/  @!P0 BRA `(.L_x_789) ;  /* 0x0000000000148947 */ /* 0x000fea0003800000 */
.L_x_790:
[----:B-1----:R-:W2:Y:S04]  /*1a6d0*/  LDG.E.STRONG.GPU R5, desc[UR10][R2.64] ;  /* 0x0000000a02057981 */ /* 0x002ea8000c1ef900 */
[----:B--2---:R-:W-:Y:S01]  /*1a6e0*/  CCTL.IVALL ;  /* 0x00000000ff00798f */ /* 0x004fe20002000000 */
[----:B------:R-:W-:Y:S05]  /*1a6f0*/  YIELD ;  /* 0x0000000000007946 */ /* 0x000fea0003800000 */
[----:B------:R-:W-:-:S13]  /*1a700*/  ISETP.NE.AND P0, PT, R5, R0, PT ;  /* 0x000000000500720c */ /* 0x000fda0003f05270 */
[----:B------:R-:W-:Y:S05]  /*1a710*/  @P0 BRA `(.L_x_790) ;  /* 0xfffffffc00ec0947 */ /* 0x000fea000383ffff */
.L_x_789:
        /* <DEDUP_REMOVED lines=27> */
.L_x_791:
[C---:B------:R-:W-:Y:S01]  /*1a8d0*/  LEA R6, P0, R0.reuse, UR4, 0x2 ;  /* 0x0000000400067c11 */ /* 0x040fe2000f8010ff */
[----:B------:R-:W3:Y:S03]  /*1a8e0*/  LDL.LU R20, [R1+0x5e0] ;  /* 0x0005e00001147983 */ /* 0x000ee60000300800 */
[----:B------:R-:W-:Y:S02]  /*1a8f0*/  LEA.HI.X R7, R0, UR5, R7, 0x2, P0 ;  /* 0x0000000500077c11 */ /* 0x000fe400080f1407 */
[-C--:B------:R-:W-:Y:S02]  /*1a900*/  LEA R8, P0, R25, R6.reuse, 0x2 ;  /* 0x0000000619087211 */ /* 0x080fe400078010ff */
[-C--:B0-----:R-:W-:Y:S01]  /*1a910*/  LEA R12, P2, R27, R6.reuse, 0x2 ;  /* 0x000000061b0c7211 */ /* 0x081fe200078410ff */
[----:B------:R-:W4:Y:S01]  /*1a920*/  LDG.E R0, desc[UR10][R6.64] ;  /* 0x0000000a06007981 */ /* 0x000f22000c1e1900 */
[----:B------:R-:W-:-:S02]  /*1a930*/  LEA R10, P1, R22, R6, 0x2 ;  /* 0x00000006160a7211 */ /* 0x000fc400078210ff */
[C---:B------:R-:W-:Y:S02]  /*1a940*/  IADD3.X R9, R7.reuse, R31, RZ, P0, !PT ;  /* 0x0000001f07097210 */ /* 0x040fe400007fe4ff */
[----:B------:R-:W-:Y:S02]  /*1a950*/  IADD3.X R13, R7, R29, RZ, P2, !PT ;  /* 0x0000001d070d7210 */ /* 0x000fe400017fe4ff */
[----:B------:R-:W-:Y:S02]  /*1a960*/  IADD3.X R11, R23, R7, RZ, P1, !PT ;  /* 0x00000007170b7210 */ /* 0x000fe40000ffe4ff */
[----:B------:R-:W4:Y:S04]  /*1a970*/  LDG.E R9, desc[UR10][R8.64] ;  /* 0x0000000a08097981 */ /* 0x000f28000c1e1900 */
[----:B------:R-:W5:Y:S04]  /*1a980*/  LDG.E R10, desc[UR10][R10.64] ;  /* 0x0000000a0a0a7981 */ /* 0x000f68000c1e1900 */
[----:B------:R-:W5:Y:S01]  /*1a990*/  LDG.E R13, desc[UR10][R12.64] ;  /* 0x0000000a0c0d7981 */ /* 0x000f62000c1e1900 */
[----:B---3--:R-:W-:-:S05]  /*1a9a0*/  SHF.L.U32 R5, R20, 0x1, RZ ;  /* 0x0000000114057819 */ /* 0x008fca00000006ff */
[----:B-1----:R-:W-:-:S04]  /*1a9b0*/  IMAD.WIDE R2, R5, 0x2, R14 ;  /* 0x0000000205027825 */ /* 0x002fc800078e020e */
[----:B--2---:R-:W-:Y:S01]  /*1a9c0*/  IMAD.WIDE R4, R5, 0x2, R16 ;  /* 0x0000000205047825 */ /* 0x004fe200078e0210 */
[----:B----4-:R-:W-:Y:S02]  /*1a9d0*/  F2FP.BF16.F32.PACK_AB R19, R9, R0 ;  /* 0x000000000913723e */ /* 0x010fe400000010ff */
[----:B------:R-:W-:Y:S02]  /*1a9e0*/  IADD3 R0, R20, 0x188, RZ ;  /* 0x0000018814007810 */ /* 0x000fe40007ffe0ff */
[----:B-----5:R-:W-:Y:S01]  /*1a9f0*/  F2FP.BF16.F32.PACK_AB R21, R13, R10 ;  /* 0x0000000a0d15723e */ /* 0x020fe200000010ff */
[----:B------:R3:W-:Y:S01]  /*1aa00*/  STG.E desc[UR10][R2.64], R19 ;  /* 0x0000001302007986 */ /* 0x0007e2000c10190a */
[----:B------:R-:W-:Y:S02]  /*1aa10*/  ISETP.GT.U32.AND P0, PT, R25, R0, PT ;  /* 0x000000001900720c */ /* 0x000fe40003f04070 */
[----:B------:R-:W-:Y:S01]  /*1aa20*/  SHF.R.S32.HI R7, RZ, 0x1f, R0 ;  /* 0x0000001fff077819 */ /* 0x000fe20000011400 */
[----:B------:R3:W-:Y:S04]  /*1aa30*/  STG.E desc[UR10][R4.64], R21 ;  /* 0x0000001504007986 */ /* 0x0007e8000c10190a */
[----:B------:R3:W-:Y:S01]  /*1aa40*/  STL [R1+0x5e0], R0 ;  /* 0x0005e00001007387 */ /* 0x0007e20000100800 */
[----:B------:R-:W-:-:S13]  /*1aa50*/  ISETP.GT.AND.EX P0, PT, R18, R7, PT, P0 ;  /* 0x000000071200720c */ /* 0x000fda0003f04300 */
[----:B---3--:R-:W-:Y:S05]  /*1aa60*/  @P0 BRA `(.L_x_791) ;  /* 0xfffffffc00980947 */ /* 0x008fea000383ffff */
[----:B------:R-:W-:Y:S05]  /*1aa70*/  EXIT ;  /* 0x000000000000794d */ /* 0x000fea0003800000 */
.L_x_792:
        /* <DEDUP_REMOVED lines=16> */
.L_x_5592:


//--------------------- .text._Z35group_norm_nhwc_bwd_one_pass_kernelI11Bf16IOFp16WLi64ELi98ELi392EEv26Group_norm_nhwc_bwd_params --------------------------
	.section	.text._Z35group_norm_nhwc_bwd_one_pass_kernelI11Bf16IOFp16WLi64ELi98ELi392EEv26Group_norm_nhwc_bwd_params,"ax",@progbits
	.align	128
        .global         _Z35group_norm_nhwc_bwd_one_pass_kernelI11Bf16IOFp16WLi64ELi98ELi392EEv26Group_norm_nhwc_bwd_params
        .type           _Z35group_norm_nhwc_bwd_one_pass_kernelI11Bf16IOFp16WLi64ELi98ELi392EEv26Group_norm_nhwc_bwd_params,@function
        .size           _Z35group_norm_nhwc_bwd_one_pass_kernelI11Bf16IOFp16WLi64ELi98ELi392EEv26Group_norm_nhwc_bwd_params,(.L_x_5593 - _Z35group_norm_nhwc_bwd_one_pass_kernelI11Bf16IOFp16WLi64ELi98ELi392EEv26Group_norm_nhwc_bwd_params)
        .other          _Z35group_norm_nhwc_bwd_one_pass_kernelI11Bf16IOFp16WLi64ELi98ELi392EEv26Group_norm_nhwc_bwd_params,@"STO_CUDA_ENTRY STV_DEFAULT"
_Z35group_norm_nhwc_bwd_one_pass_kernelI11Bf16IOFp16WLi64ELi98ELi392EEv26Group_norm_nhwc_bwd_params:
.text._Z35group_norm_nhwc_bwd_one_pass_kernelI11Bf16IOFp16WLi64ELi98ELi392EEv26Group_norm_nhwc_bwd_params:
        /* <DEDUP_REMOVED lines=70> */
.L_x_844:
        /* <DEDUP_REMOVED lines=252> */
[----:B--2---:R-:W-:-:S02]  /*1420*/  HADD2.F32 R15, -RZ, R15.H0_H0 ;  /* 0x2000000fff0f7230 */ /* 0x004fc40000004100 */
[----:B---3--:R-:W-:Y:S02]  /*1430*/  HADD2.F32 R12, -RZ, R12.H0_H0 ;  /* 0x2000000cff0c7230 */ /* 0x008fe40000004100 */
[----:B----4-:R-:W-:Y:S02]  /*1440*/  @P0 HADD2.F32 R13, -RZ, R22.H0_H0 ;  /* 0x20000016ff0d0230 */ /* 0x010fe40000004100 */
[----:B------:R-:W-:-:S07]  /*1450*/  @P0 HADD2.F32 R14, -RZ, R20.H0_H0 ;  /* 0x20000014ff0e0230 */ /* 0x000fce0000004100 */
.L_x_795:
[----:B------:R-:W-:Y:S05]  /*1460*/  BSYNC B0 ;  /* 0x0000000000007941 */ /* 0x000fea0003800000 */
.L_x_794:
        /* <DEDUP_REMOVED lines=30> */
.L_x_796:
        /* <DEDUP_REMOVED lines=36> */
.L_x_797:
        /* <DEDUP_REMOVED lines=42> */
.L_x_798:
        /* <DEDUP_REMOVED lines=39> */
.L_x_799:
        /* <DEDUP_REMOVED lines=39> */
.L_x_800:
        /* <DEDUP_REMOVED lines=39> */
.L_x_801:
        /* <DEDUP_REMOVED lines=39> */
.L_x_802:
        /* <DEDUP_REMOVED lines=36> */
.L_x_803:
        /* <DEDUP_REMOVED lines=87> */
.L_x_805:
[----:B------:R-:W-:Y:S05]  /*2ca0*/  BSYNC B0 ;  /* 0x0000000000007941 */ /* 0x000fea0003800000 */
.L_x_804:
        /* <DEDUP_REMOVED lines=40> */
.L_x_807:
[----:B------:R-:W-:Y:S05]  /*2f30*/  BSYNC B0 ;  /* 0x0000000000007941 */ /* 0x000fea0003800000 */
.L_x_806:
        /* <DEDUP_REMOVED lines=20> */
.L_x_809:
[----:B------:R-:W-:Y:S05]  /*3080*/  BSYNC B0 ;  /* 0x0000000000007941 */ /* 0x000fea0003800000 */
.L_x_808:
        /* <DEDUP_REMOVED lines=41> */
.L_x_812:
[----:B------:R-:W2:Y:S04]  /*3320*/  LDG.E.STRONG.GPU R25, desc[UR12][R16.64] ;  /* 0x0000000c10197981 */ /* 0x000ea8000c1ef900 */
[----:B--2---:R-:W-:Y:S01]  /*3330*/  CCTL.IVALL ;  /* 0x00000000ff00798f */ /* 0x004fe20002000000 */
[----:B------:R-:W-:Y:S05]  /*3340*/  YIELD ;  /* 0x0000000000007946 */ /* 0x000fea0003800000 */
[----:B------:R-:W-:-:S13]  /*3350*/  ISETP.NE.AND P6, PT, R25, R52, PT ;  /* 0x000000341900720c */ /* 0x000fda0003fc5270 */
[----:B------:R-:W-:Y:S05]  /*3360*/  @P6 BRA `(.L_x_812) ;  /* 0xfffffffc00ec6947 */ /* 0x000fea000383ffff */
.L_x_811:
        /* <DEDUP_REMOVED lines=19> */
.L_x_816:
        /* <DEDUP_REMOVED lines=116> */
.L_x_815:
        /* <DEDUP_REMOVED lines=62> */
.L_x_817:
[----:B------:R-:W-:-:S06]  /*3fc0*/  UISETP.NE.OR UP0, UPT, UR9, URZ, UP0 ;  /* 0x0000003f0900728c */ /* 0x000fcc0008705670 */
[----:B------:R-:W-:-:S13]  /*3fd0*/  PLOP3.LUT P6, PT, PT, PT, UP0, 0x80, 0x0 ;  /* 0x000000000000781c */ /* 0x000fda0003fcf008 */
[----:B------:R-:W-:Y:S05]  /*3fe0*/  @!P6 BRA `(.L_x_813) ;  /* 0x00000000007ce947 */ /* 0x000fea0003800000 */
.L_x_814:
        /* <DEDUP_REMOVED lines=31> */
.L_x_813:
        /* <DEDUP_REMOVED lines=10> */
.L_x_819:
[----:B------:R-:W-:Y:S05]  /*4280*/  BSYNC B0 ;  /* 0x0000000000007941 */ /* 0x000fea0003800000 */
.L_x_818:
        /* <DEDUP_REMOVED lines=17> */
.L_x_810:
        /* <DEDUP_REMOVED lines=42> */
.L_x_820:
        /* <DEDUP_REMOVED lines=21> */
.L_x_822:
[----:B------:R-:W-:Y:S05]  /*4790*/  BSYNC B0 ;  /* 0x0000000000007941 */ /* 0x000fea0003800000 */
.L_x_821:
        /* <DEDUP_REMOVED lines=28> */
.L_x_823:
        /* <DEDUP_REMOVED lines=20> */
.L_x_825:
[----:B------:R-:W-:Y:S05]  /*4aa0*/  BSYNC B0 ;  /* 0x0000000000007941 */ /* 0x000fea0003800000 */
.L_x_824:
        /* <DEDUP_REMOVED lines=26> */
.L_x_826:
        /* <DEDUP_REMOVED lines=20> */
.L_x_828:
[----:B------:R-:W-:Y:S05]  /*4d90*/  BSYNC B0 ;  /* 0x0000000000007941 */ /* 0x000fea0003800000 */
.L_x_827:
        /* <DEDUP_REMOVED lines=31> */
.L_x_829:
        /* <DEDUP_REMOVED lines=22> */
.L_x_831:
[----:B------:R-:W-:Y:S05]  /*50f0*/  BSYNC B0 ;  /* 0x0000000000007941 */ /* 0x000fea0003800000 */
.L_x_830:
        /* <DEDUP_REMOVED lines=27> */
.L_x_832:
        /* <DEDUP_REMOVED lines=22> */
.L_x_834:
[----:B------:R-:W-:Y:S05]  /*5410*/  BSYNC B0 ;  /* 0x0000000000007941 */ /* 0x000fea0003800000 */
.L_x_833:
        /* <DEDUP_REMOVED lines=30> */
.L_x_835:
        /* <DEDUP_REMOVED lines=22> */
.L_x_837:
[----:B------:R-:W-:Y:S05]  /*5760*/  BSYNC B0 ;  /* 0x0000000000007941 */ /* 0x000fea0003800000 */
.L_x_836:
        /* <DEDUP_REMOVED lines=31> */
.L_x_838:
        /* <DEDUP_REMOVED lines=28> */
.L_x_840:
[----:B------:R-:W-:Y:S05]  /*5b20*/  BSYNC B0 ;  /* 0x0000000000007941 */ /* 0x000fea0003800000 */
.L_x_839:
        /* <DEDUP_REMOVED lines=31> */
.L_x_841:
        /* <DEDUP_REMOVED lines=19> */
.L_x_843:
[----:B------:R-:W-:Y:S05]  /*5e50*/  BSYNC B0 ;  /* 0x0000000000007941 */ /* 0x000fea0003800000 */
.L_x_842:
        /* <DEDUP_REMOVED lines=8> */
.L_x_793:
        /* <DEDUP_REMOVED lines=23> */
.L_x_846:
[----:B------:R-:W-:Y:S05]  /*6050*/  BSYNC B0 ;  /* 0x0000000000007941 */ /* 0x000fea0003800000 */
.L_x_845:
[----:B------:R-:W-:Y:S05]  /*6060*/  @P0 EXIT ;  /* 0x000000000000094d */ /* 0x000fea0003800000 */
[----:B------:R-:W-:Y:S05]  /*6070*/  @P2 BRA `(.L_x_847) ;  /* 0x0000000000202947 */ /* 0x000fea0003800000 */
[----:B------:R-:W-:-:S05]  /*6080*/  IMAD R0, R4, R7, RZ ;  /* 0x0000000704007224 */ /* 0x000fca00078e02ff */
[----:B------:R-:W-:-:S13]  /*6090*/  ISETP.NE.AND P0, PT, R0, -0x1, PT ;  /* 0xffffffff0000780c */ /* 0x000fda0003f05270 */
[----:B------:R-:W-:Y:S05]  /*60a0*/  @!P0 BRA `(.L_x_847) ;  /* 0x0000000000148947 */ /* 0x000fea0003800000 */
.L_x_848:
[----:B-1----:R-:W2:Y:S04]  /*60b0*/  LDG.E.STRONG.GPU R5, desc[UR12][R2.64] ;  /* 0x0000000c02057981 */ /* 0x002ea8000c1ef900 */
[----:B--2---:R-:W-:Y:S01]  /*60c0*/  CCTL.IVALL ;  /* 0x00000000ff00798f */ /* 0x004fe20002000000 */
[----:B------:R-:W-:Y:S05]  /*60d0*/  YIELD ;  /* 0x0000000000007946 */ /* 0x000fea0003800000 */
[----:B------:R-:W-:-:S13]  /*60e0*/  ISETP.NE.AND P0, PT, R5, R0, PT ;  /* 0x000000000500720c */ /* 0x000fda0003f05270 */
[----:B------:R-:W-:Y:S05]  /*60f0*/  @P0 BRA `(.L_x_848) ;  /* 0xfffffffc00ec0947 */ /* 0x000fea000383ffff */
.L_x_847:
        /* <DEDUP_REMOVED lines=24> */
.L_x_849:
        /* <DEDUP_REMOVED lines=17> */
[----:B---3--:R-:W-:Y:S02]  /*6390*/  F2FP.F16.F32.PACK_AB R19, R9, R0 ;  /* 0x000000000913723e */ /* 0x008fe400000000ff */
[----:B------:R-:W-:Y:S02]  /*63a0*/  SHF.R.S32.HI R0, RZ, 0x1f, R45 ;  /* 0x0000001fff007819 */ /* 0x000fe4000001142d */
[----:B----4-:R-:W-:Y:S01]  /*63b0*/  F2FP.F16.F32.PACK_AB R21, R13, R10 ;  /* 0x0000000a0d15723e */ /* 0x010fe200000000ff */
[----:B------:R3:W-:Y:S04]  /*63c0*/  STG.E desc[UR12][R2.64], R19 ;  /* 0x0000001302007986 */ /* 0x0007e8000c10190c */
[----:B------:R3:W-:Y:S01]  /*63d0*/  STG.E desc[UR12][R4.64], R21 ;  /* 0x0000001504007986 */ /* 0x0007e2000c10190c */
[----:B------:R-:W-:-:S13]  /*63e0*/  ISETP.GT.AND.EX P0, PT, R25, R0, PT, P0 ;  /* 0x000000001900720c */ /* 0x000fda0003f04300 */
[----:B---3--:R-:W-:Y:S05]  /*63f0*/  @P0 BRA `(.L_x_849) ;  /* 0xfffffffc00a00947 */ /* 0x008fea000383ffff */
[----:B------:R-:W-:Y:S05]  /*6400*/  EXIT ;  /* 0x000000000000794d */ /* 0x000fea0003800000 */
.L_x_850:
        /* <DEDUP_REMOVED lines=15> */
.L_x_5593:


//--------------------- .text._Z35group_norm_nhwc_bwd_one_pass_kernelI11Bf16IOFp16WLi128ELi98ELi392EEv26Group_norm_nhwc_bwd_params --------------------------
	.section	.text._Z35group_norm_nhwc_bwd_one_pass_kernelI11Bf16IOFp16WLi128ELi98ELi392EEv26Group_norm_nhwc_bwd_params,"ax",@progbits
	.align	128
        .global         _Z35group_norm_nhwc_bwd_one_pass_kernelI11Bf16IOFp16WLi128ELi98ELi392EEv26Group_norm_nhwc_bwd_params
        .type           _Z35group_norm_nhwc_bwd_one_pass_kernelI11Bf16IOFp16WLi128ELi98ELi392EEv26Group_norm_nhwc_bwd_params,@function
        .size           _Z35group_norm_nhwc_bwd_one_pass_kernelI11Bf16IOFp16WLi128ELi98ELi392EEv26Group_norm_nhwc_bwd_params,(.L_x_5594 - _Z35group_norm_nhwc_bwd_one_pass_kernelI11Bf16IOFp16WLi128ELi98ELi392EEv26Group_norm_nhwc_bwd_params)
        .other          _Z35group_norm_nhwc_bwd_one_pass_kernelI11Bf16IOFp16WLi128ELi98ELi392EEv26Group_norm_nhwc_bwd_params,@"STO_CUDA_ENTRY STV_DEFAULT"
_Z35group_norm_nhwc_bwd_one_pass_kernelI11Bf16IOFp16WLi128ELi98ELi392EEv26Group_norm_nhwc_bwd_params:
.text._Z35group_norm_nhwc_bwd_one_pass_kernelI11Bf16IOFp16WLi128ELi98ELi392EEv26Group_norm_nhwc_bwd_params:
        /* <DEDUP_REMOVED lines=110> */
.L_x_934:
        /* <DEDUP_REMOVED lines=429> */
[----:B--2---:R-:W-:Y:S02]  /*21b0*/  @P0 HADD2.F32 R92, -RZ, R27.H0_H0 ;  /* 0x2000001bff5c0230 */ /* 0x004fe40000004100 */
[----:B---3--:R-:W-:Y:S02]  /*21c0*/  @P0 HADD2.F32 R93, -RZ, R26.H0_H0 ;  /* 0x2000001aff5d0230 */ /* 0x008fe40000004100 */
[----:B------:R-:W0:Y:S02]  /*21d0*/  LDC.64 R26, c[0x0][0x238] ;  /* 0x00008e00ff1a7b82 */ /* 0x000e240000000a00 */
[----:B0-----:R-:W-:-:S05]  /*21e0*/  IMAD.WIDE R26, R97, 0x2, R26 ;  /* 0x00000002611a7825 */ /* 0x001fca00078e021a */
[----:B------:R-:W2:Y:S04]  /*21f0*/  LDG.E.U16 R91, desc[UR8][R26.64] ;  /* 0x000000081a5b7981 */ /* 0x000ea8000c1e1500 */
[----:B------:R-:W3:Y:S01]  /*2200*/  LDG.E.U16 R94, desc[UR8][R26.64+0x2] ;  /* 0x000002081a5e7981 */ /* 0x000ee2000c1e1500 */
[----:B--2---:R-:W-:Y:S02]  /*2210*/  HADD2.F32 R91, -RZ, R91.H0_H0 ;  /* 0x2000005bff5b7230 */ /* 0x004fe40000004100 */
[----:B---3--:R-:W-:-:S07]  /*2220*/  HADD2.F32 R94, -RZ, R94.H0_H0 ;  /* 0x2000005eff5e7230 */ /* 0x008fce0000004100 */
.L_x_853:
[----:B------:R-:W-:Y:S05]  /*2230*/  BSYNC B0 ;  /* 0x0000000000007941 */ /* 0x000fea0003800000 */
.L_x_852:
        /* <DEDUP_REMOVED lines=40> */
.L_x_854:
        /* <DEDUP_REMOVED lines=26> */
.L_x_855:
        /* <DEDUP_REMOVED lines=43> */
.L_x_856:
        /* <DEDUP_REMOVED lines=40> */
.L_x_857:
        /* <DEDUP_REMOVED lines=33> */
.L_x_858:
        /* <DEDUP_REMOVED lines=36> */
.L_x_859:
        /* <DEDUP_REMOVED lines=34> */
.L_x_860:
        /* <DEDUP_REMOVED lines=36> */
.L_x_861:
        /* <DEDUP_REMOVED lines=34> */
.L_x_862:
        /* <DEDUP_REMOVED lines=36> */
.L_x_863:
        /* <DEDUP_REMOVED lines=34> */
.L_x_864:
        /* <DEDUP_REMOVED lines=36> */
.L_x_865:
        /* <DEDUP_REMOVED lines=34> */
.L_x_866:
        /* <DEDUP_REMOVED lines=37> */
.L_x_867:
        /* <DEDUP_REMOVED lines=37> */
.L_x_868:
        /* <DEDUP_REMOVED lines=35> */
.L_x_869:
        /* <DEDUP_REMOVED lines=131> */
.L_x_871:
[----:B------:R-:W-:Y:S05]  /*4e20*/  BSYNC B0 ;  /* 0x0000000000007941 */ /* 0x000fea0003800000 */
.L_x_870:
        /* <DEDUP_REMOVED lines=41> */
.L_x_873:
[----:B------:R-:W-:Y:S05]  /*50c0*/  BSYNC B0 ;  /* 0x0000000000007941 */ /* 0x000fea0003800000 */
.L_x_872:
        /* <DEDUP_REMOVED lines=16> */
.L_x_875:
[----:B------:R-:W-:Y:S05]  /*51d0*/  BSYNC B0 ;  /* 0x0000000000007941 */ /* 0x000fea0003800000 */
.L_x_874:
        /* <DEDUP_REMOVED lines=63> */
.L_x_878:
[----:B-1----:R-:W2:Y:S04]  /*55d0*/  LDG.E.STRONG.GPU R102, desc[UR8][R24.64] ;  /* 0x0000000818667981 */ /* 0x002ea8000c1ef900 */
[----:B--2---:R-:W-:Y:S01]  /*55e0*/  CCTL.IVALL ;  /* 0x00000000ff00798f */ /* 0x004fe20002000000 */
[----:B------:R-:W-:Y:S05]  /*55f0*/  YIELD ;  /* 0x0000000000007946 */ /* 0x000fea0003800000 */
[----:B------:R-:W-:-:S13]  /*5600*/  ISETP.NE.AND P6, PT, R102, R109, PT ;  /* 0x0000006d6600720c */ /* 0x000fda0003fc5270 */
[----:B------:R-:W-:Y:S05]  /*5610*/  @P6 BRA `(.L_x_878) ;  /* 0xfffffffc00ec6947 */ /* 0x000fea000383ffff */
.L_x_877:
        /* <DEDUP_REMOVED lines=22> */
.L_x_882:
        /* <DEDUP_REMOVED lines=115> */
.L_x_881:
        /* <DEDUP_REMOVED lines=63> */
.L_x_883:
[----:B------:R-:W-:-:S04]  /*62a0*/  LOP3.LUT P6, RZ, R23, 0x1, RZ, 0xc0, !PT ;  /* 0x0000000117ff7812 */ /* 0x000fc800078cc0ff */
[----:B------:R-:W-:-:S13]  /*62b0*/  ISETP.NE.OR P6, PT, R102, RZ, P6 ;  /* 0x000000ff6600720c */ /* 0x000fda00037c5670 */
[----:B------:R-:W-:Y:S05]  /*62c0*/  @!P6 BRA `(.L_x_879) ;  /* 0x00000000007ce947 */ /* 0x000fea0003800000 */
.L_x_880:
        /* <DEDUP_REMOVED lines=31> */
.L_x_879:
        /* <DEDUP_REMOVED lines=10> */
.L_x_885:
[----:B------:R-:W-:Y:S05]  /*6560*/  BSYNC B0 ;  /* 0x0000000000007941 */ /* 0x000fea0003800000 */
.L_x_884:
        /* <DEDUP_REMOVED lines=17> */
.L_x_876:
        /* <DEDUP_REMOVED lines=42> */
.L_x_886:
        /* <DEDUP_REMOVED lines=21> */
.L_x_888:
[----:B------:R-:W-:Y:S05]  /*6a70*/  BSYNC B0 ;  /* 0x0000000000007941 */ /* 0x000fea0003800000 */
.L_x_887:
        /* <DEDUP_REMOVED lines=28> */
.L_x_889:
        /* <DEDUP_REMOVED lines=20> */
.L_x_891:
[----:B------:R-:W-:Y:S05]  /*6d80*/  BSYNC B0 ;  /* 0x0000000000007941 */ /* 0x000fea0003800000 */
.L_x_890:
        /* <DEDUP_REMOVED lines=27> */
.L_x_892:
        /* <DEDUP_REMOVED lines=20> */
.L_x_894:
[----:B------:R-:W-:Y:S05]  /*7080*/  BSYNC B0 ;  /* 0x0000000000007941 */ /* 0x000fea0003800000 */
.L_x_893:
        /* <DEDUP_REMOVED lines=27> */
.L_x_895:
        /* <DEDUP_REMOVED lines=23> */
.L_x_897:
[----:B------:R-:W-:Y:S05]  /*73b0*/  BSYNC B0 ;  /* 0x0000000000007941 */ /* 0x000fea0003800000 */
.L_x_896:
        /* <DEDUP_REMOVED lines=28> */
.L_x_898:
        /* <DEDUP_REMOVED lines=22> */
.L_x_900:
[----:B------:R-:W-:Y:S05]  /*76e0*/  BSYNC B0 ;  /* 0x0000000000007941 */ /* 0x000fea0003800000 */
.L_x_899:
        /* <DEDUP_REMOVED lines=28> */
.L_x_901:
        /* <DEDUP_REMOVED lines=23> */
.L_x_903:
[----:B------:R-:W-:Y:S05]  /*7a20*/  BSYNC B0 ;  /* 0x0000000000007941 */ /* 0x000fea0003800000 */
.L_x_902:
        /* <DEDUP_REMOVED lines=28> */
.L_x_904:
        /* <DEDUP_REMOVED lines=23> */
.L_x_906:
[----:B------:R-:W-:Y:S05]  /*7d60*/  BSYNC B0 ;  /* 0x0000000000007941 */ /* 0x000fea0003800000 */
.L_x_905:
        /* <DEDUP_REMOVED lines=28> */
.L_x_907:
        /* <DEDUP_REMOVED lines=23> */
.L_x_909:
[----:B------:R-:W-:Y:S05]  /*80a0*/  BSYNC B0 ;  /* 0x0000000000007941 */ /* 0x000fea0003800000 */
.L_x_908:
        /* <DEDUP_REMOVED lines=28> */
.L_x_910:
        /* <DEDUP_REMOVED lines=23> */
.L_x_912:
[----:B------:R-:W-:Y:S05]  /*83e0*/  BSYNC B0 ;  /* 0x0000000000007941 */ /* 0x000fea0003800000 */
.L_x_911:
        /* <DEDUP_REMOVED lines=28> */
.L_x_913:
        /* <DEDUP_REMOVED lines=22> */
.L_x_915:
[----:B------:R-:W-:Y:S05]  /*8710*/  BSYNC B0 ;  /* 0x0000000000007941 */ /* 0x000fea0003800000 */
.L_x_914:
        /* <DEDUP_REMOVED lines=27> */
.L_x_916:
        /* <DEDUP_REMOVED lines=22> */
.L_x_918:
[----:B------:R-:W-:Y:S05]  /*8a30*/  BSYNC B0 ;  /* 0x0000000000007941 */ /* 0x000fea0003800000 */
.L_x_917:
        /* <DEDUP_REMOVED lines=27> */
.L_x_919:
        /* <DEDUP_REMOVED lines=22> */
.L_x_921:
[----:B------:R-:W-:Y:S05]  /*8d50*/  BSYNC B0 ;  /* 0x0000000000007941 */ /* 0x000fea0003800000 */
.L_x_920:
        /* <DEDUP_REMOVED lines=29> */
.L_x_922:
        /* <DEDUP_REMOVED lines=27> */
.L_x_924:
[----:B------:R-:W-:Y:S05]  /*90e0*/  BSYNC B0 ;  /* 0x0000000000007941 */ /* 0x000fea0003800000 */
.L_x_923:
        /* <DEDUP_REMOVED lines=27> */
.L_x_925:
        /* <DEDUP_REMOVED lines=27> */
.L_x_927:
[----:B------:R-:W-:Y:S05]  /*9450*/  BSYNC B0 ;  /* 0x0000000000007941 */ /* 0x000fea0003800000 */
.L_x_926:
        /* <DEDUP_REMOVED lines=27> */
.L_x_928:
        /* <DEDUP_REMOVED lines=29> */
.L_x_930:
[----:B------:R-:W-:Y:S05]  /*97e0*/  BSYNC B0 ;  /* 0x0000000000007941 */ /* 0x000fea0003800000 */
.L_x_929:
        /* <DEDUP_REMOVED lines=25> */
.L_x_931:
        /* <DEDUP_REMOVED lines=24> */
.L_x_933:
[----:B------:R-:W-:Y:S05]  /*9b00*/  BSYNC B0 ;  /* 0x0000000000007941 */ /* 0x000fea0003800000 */
.L_x_932:
[----:B------:R-:W-:Y:S02]  /*9b10*/  IADD3 R14, R13, R14, RZ ;  /* 0x0000000e0d0e7210 */ /* 0x000fe40007ffe0ff */
[----:B------:R-:W-:Y:S02]  /*9b20*/  IADD3 R12, R12, 0x1, RZ ;  /* 0x000000010c0c7810 */ /* 0x000fe40007ffe0ff */
[----:B------:R-:W-:-:S13]  /*9b30*/  ISETP.GE.AND P0, PT, R14, UR4, PT ;  /* 0x000000040e007c0c */ /* 0x000fda000bf06270 */
[----:B------:R-:W-:Y:S05]  /*9b40*/  @!P0 BRA `(.L_x_934) ;  /* 0xffffff6800e48947 */ /* 0x000fea000383ffff */
.L_x_851:
        /* <DEDUP_REMOVED lines=23> */
.L_x_936:
[----:B------:R-:W-:Y:S05]  /*9cc0*/  BSYNC B0 ;  /* 0x0000000000007941 */ /* 0x000fea0003800000 */
.L_x_935:
[----:B------:R-:W-:Y:S05]  /*9cd0*/  @P0 EXIT ;  /* 0x000000000000094d */ /* 0x000fea0003800000 */
[----:B------:R-:W-:Y:S05]  /*9ce0*/  @P2 BRA `(.L_x_937) ;  /* 0x0000000000202947 */ /* 0x000fea0003800000 */
[----:B------:R-:W-:-:S05]  /*9cf0*/  IMAD R0, R6, R9, RZ ;  /* 0x0000000906007224 */ /* 0x000fca00078e02ff */
[----:B------:R-:W-:-:S13]  /*9d00*/  ISETP.NE.AND P0, PT, R0, -0x1, PT ;  /* 0xffffffff0000780c */ /* 0x000fda0003f05270 */
[----:B------:R-:W-:Y:S05]  /*9d10*/  @!P0 BRA `(.L_x_937) ;  /* 0x0000000000148947 */ /* 0x000fea0003800000 */
.L_x_938:
[----:B-1----:R-:W2:Y:S04]  /*9d20*/  LDG.E.STRONG.GPU R3, desc[UR8][R4.64] ;  /* 0x0000000804037981 */ /* 0x002ea8000c1ef900 */
[----:B--2---:R-:W-:Y:S01]  /*9d30*/  CCTL.IVALL ;  /* 0x00000000ff00798f */ /* 0x004fe20002000000 */
[----:B------:R-:W-:Y:S05]  /*9d40*/  YIELD ;  /* 0x0000000000007946 */ /* 0x000fea0003800000 */
[----:B------:R-:W-:-:S13]  /*9d50*/  ISETP.NE.AND P0, PT, R3, R0, PT ;  /* 0x000000000300720c */ /* 0x000fda0003f05270 */
[----:B------:R-:W-:Y:S05]  /*9d60*/  @P0 BRA `(.L_x_938) ;  /* 0xfffffffc00ec0947 */ /* 0x000fea000383ffff */
.L_x_937:
        /* <DEDUP_REMOVED lines=24> */
.L_x_939:
        /* <DEDUP_REMOVED lines=17> */
[----:B--2---:R-:W-:Y:S02]  /*a000*/  F2FP.F16.F32.PACK_AB R3, R11, R0 ;  /* 0x000000000b03723e */ /* 0x004fe400000000ff */
[----:B------:R-:W-:Y:S02]  /*a010*/  SHF.R.S32.HI R0, RZ, 0x1f, R2 ;  /* 0x0000001fff007819 */ /* 0x000fe40000011402 */
[----:B---3--:R-:W-:Y:S01]  /*a020*/  F2FP.F16.F32.PACK_AB R21, R15, R12 ;  /* 0x0000000c0f15723e */ /* 0x008fe200000000ff */
[----:B------:R2:W-:Y:S04]  /*a030*/  STG.E desc[UR8][R4.64], R3 ;  /* 0x0000000304007986 */ /* 0x0005e8000c101908 */
[----:B------:R2:W-:Y:S01]  /*a040*/  STG.E desc[UR8][R6.64], R21 ;  /* 0x0000001506007986 */ /* 0x0005e2000c101908 */
[----:B------:R-:W-:-:S13]  /*a050*/  ISETP.GT.AND.EX P0, PT, R27, R0, PT, P0 ;  /* 0x000000001b00720c */ /* 0x000fda0003f04300 */
[----:B--2---:R-:W-:Y:S05]  /*a060*/  @P0 BRA `(.L_x_939) ;  /* 0xfffffffc00a00947 */ /* 0x004fea000383ffff */
[----:B------:R-:W-:Y:S05]  /*a070*/  EXIT ;  /* 0x000000000000794d */ /* 0x000fea0003800000 */
.L_x_940:
        /* <DEDUP_REMOVED lines=16> */
.L_x_5594:


//--------------------- .text._Z35group_norm_nhwc_bwd_one_pass_kernelI11Bf16IOFp16WLi256ELi98ELi392EEv26Group_norm_nhwc_bwd_params --------------------------
	.section	.text._Z35group_norm_nhwc_bwd_one_pass_kernelI11Bf16IOFp16WLi256ELi98ELi392EEv26Group_norm_nhwc_bwd_params,"ax",@progbits
	.align	128
        .global         _Z35group_norm_nhwc_bwd_one_pass_kernelI11Bf16IOFp16WLi256ELi98ELi392EEv26Group_norm_nhwc_bwd_params
        .type           _Z35group_norm_nhwc_bwd_one_pass_kernelI11Bf16IOFp16WLi256ELi98ELi392EEv26Group_norm_nhwc_bwd_params,@function
        .size           _Z35group_norm_nhwc_bwd_one_pass_kernelI11Bf16IOFp16WLi256ELi98ELi392EEv26Group_norm_nhwc_bwd_params,(.L_x_5595 - _Z35group_norm_nhwc_bwd_one_pass_kernelI11Bf16IOFp16WLi256ELi98ELi392EEv26Group_norm_nhwc_bwd_params)
        .other          _Z35group_norm_nhwc_bwd_one_pass_kernelI11Bf16IOFp16WLi256ELi98ELi392EEv26Group_norm_nhwc_bwd_params,@"STO_CUDA_ENTRY STV_DEFAULT"
_Z35group_norm_nhwc_bwd_one_pass_kernelI11Bf16IOFp16WLi256ELi98ELi392EEv26Group_norm_nhwc_bwd_params:
.text._Z35group_norm_nhwc_bwd_one_pass_kernelI11Bf16IOFp16WLi256ELi98ELi392EEv26Group_norm_nhwc_bwd_params:
        /* <DEDUP_REMOVED lines=178> */
.L_x_1088:
        /* <DEDUP_REMOVED lines=885> */
[----:B--2---:R-:W-:-:S03]  /*4270*/  @P0 HADD2.F32 R3, -RZ, R0.H0_H0 ;  /* 0x20000000ff030230 */ /* 0x004fc60000004100 */
[----:B------:R-:W2:Y:S01]  /*4280*/  LDG.E.U16 R0, desc[UR20][R28.64+0x2] ;  /* 0x000002141c007981 */ /* 0x000ea2000c1e1500 */
[----:B---3--:R-:W-:Y:S02]  /*4290*/  @P0 HADD2.F32 R2, -RZ, R30.H0_H0 ;  /* 0x2000001eff020230 */ /* 0x008fe40000004100 */
[----:B----4-:R-:W-:Y:S02]  /*42a0*/  HADD2.F32 R5, -RZ, R5.H0_H0 ;  /* 0x20000005ff057230 */ /* 0x010fe40000004100 */
[----:B--2---:R-:W-:-:S07]  /*42b0*/  HADD2.F32 R0, -RZ, R0.H0_H0 ;  /* 0x20000000ff007230 */ /* 0x004fce0000004100 */
.L_x_943:
[----:B------:R-:W-:Y:S05]  /*42c0*/  BSYNC B0 ;  /* 0x0000000000007941 */ /* 0x000fea0003800000 */
.L_x_942:
        /* <DEDUP_REMOVED lines=40> */
.L_x_944:
        /* <DEDUP_REMOVED lines=26> */
.L_x_945:
        /* <DEDUP_REMOVED lines=43> */
.L_x_946:
        /* <DEDUP_REMOVED lines=39> */
.L_x_947:
        /* <DEDUP_REMOVED lines=39> */
.L_x_948:
        /* <DEDUP_REMOVED lines=39> */
.L_x_949:
        /* <DEDUP_REMOVED lines=39> */
.L_x_950:
        /* <DEDUP_REMOVED lines=39> */
.L_x_951:
        /* <DEDUP_REMOVED lines=39> */
.L_x_952:
        /* <DEDUP_REMOVED lines=39> */
.L_x_953:
        /* <DEDUP_REMOVED lines=39> */
.L_x_954:
        /* <DEDUP_REMOVED lines=39> */
.L_x_955:
        /* <DEDUP_REMOVED lines=39> */
.L_x_956:
        /* <DEDUP_REMOVED lines=42> */
.L_x_957:
        /* <DEDUP_REMOVED lines=37> */
.L_x_958:
        /* <DEDUP_REMOVED lines=36> */
.L_x_959:
        /* <DEDUP_REMOVED lines=37> */
.L_x_960:
        /* <DEDUP_REMOVED lines=35> */
.L_x_961:
        /* <DEDUP_REMOVED lines=37> */
.L_x_962:
        /* <DEDUP_REMOVED lines=34> */
.L_x_963:
        /* <DEDUP_REMOVED lines=36> */
.L_x_964:
        /* <DEDUP_REMOVED lines=34> */
.L_x_965:
        /* <DEDUP_REMOVED lines=36> */
.L_x_966:
        /* <DEDUP_REMOVED lines=34> */
.L_x_967:
        /* <DEDUP_REMOVED lines=37> */
.L_x_968:
        /* <DEDUP_REMOVED lines=35> */
.L_x_969:
        /* <DEDUP_REMOVED lines=38> */
.L_x_970:
        /* <DEDUP_REMOVED lines=34> */
.L_x_971:
        /* <DEDUP_REMOVED lines=37> */
.L_x_972:
        /* <DEDUP_REMOVED lines=39> */
.L_x_973:
        /* <DEDUP_REMOVED lines=35> */
.L_x_974:
        /* <DEDUP_REMOVED lines=38> */
.L_x_975:
        /* <DEDUP_REMOVED lines=199> */
.L_x_977:
[----:B------:R-:W-:Y:S05]  /*99a0*/  BSYNC B0 ;  /* 0x0000000000007941 */ /* 0x000fea0003800000 */
.L_x_976:
        /* <DEDUP_REMOVED lines=41> */
.L_x_979:
[----:B------:R-:W-:Y:S05]  /*9c40*/  BSYNC B0 ;  /* 0x0000000000007941 */ /* 0x000fea0003800000 */
.L_x_978:
        /* <DEDUP_REMOVED lines=16> */
.L_x_981:
[----:B------:R-:W-:Y:S05]  /*9d50*/  BSYNC B0 ;  /* 0x0000000000007941 */ /* 0x000fea0003800000 */
.L_x_980:
        /* <DEDUP_REMOVED lines=140> */
.L_x_984:
[----:B------:R-:W-:Y:S02]  /*a620*/  MOV R28, UR18 ;  /* 0x00000012001c7c02 */ /* 0x000fe40008000f00 */
[----:B------:R-:W-:-:S05]  /*a630*/  MOV R29, UR19 ;  /* 0x00000013001d7c02 */ /* 0x000fca0008000f00 */
[----:B------:R-:W2:Y:S04]  /*a640*/  LDG.E.STRONG.GPU R28, desc[UR20][R28.64] ;  /* 0x000000141c1c7981 */ /* 0x000ea8000c1ef900 */
[----:B--2---:R-:W-:Y:S01]  /*a650*/  CCTL.IVALL ;  /* 0x00000000ff00798f */ /* 0x004fe20002000000 */
[----:B------:R-:W-:Y:S05]  /*a660*/  YIELD ;  /* 0x0000000000007946 */ /* 0x000fea0003800000 */
[----:B------:R-:W-:-:S13]  /*a670*/  ISETP.NE.AND P6, PT, R28, R30, PT ;  /* 0x0000001e1c00720c */ /* 0x000fda0003fc5270 */
[----:B------:R-:W-:Y:S05]  /*a680*/  @P6 BRA `(.L_x_984) ;  /* 0xfffffffc00e46947 */ /* 0x000fea000383ffff */
.L_x_983:
        /* <DEDUP_REMOVED lines=26> */
.L_x_988:
        /* <DEDUP_REMOVED lines=165> */
.L_x_987:
        /* <DEDUP_REMOVED lines=89> */
.L_x_989:
[----:B------:R-:W-:-:S04]  /*b810*/  LOP3.LUT P6, RZ, R71, 0x1, RZ, 0xc0, !PT ;  /* 0x0000000147ff7812 */ /* 0x000fc800078cc0ff */
[----:B------:R-:W-:-:S13]  /*b820*/  ISETP.NE.OR P6, PT, RZ, UR16, P6 ;  /* 0x00000010ff007c0c */ /* 0x000fda000b7c5670 */
[----:B------:R-:W-:Y:S05]  /*b830*/  @!P6 BRA `(.L_x_985) ;  /* 0x0000000000b4e947 */ /* 0x000fea0003800000 */
.L_x_986:
        /* <DEDUP_REMOVED lines=45> */
.L_x_985:
        /* <DEDUP_REMOVED lines=14> */
.L_x_991:
[----:B------:R-:W-:Y:S05]  /*bbf0*/  BSYNC B0 ;  /* 0x0000000000007941 */ /* 0x000fea0003800000 */
.L_x_990:
        /* <DEDUP_REMOVED lines=25> */
.L_x_982:
        /* <DEDUP_REMOVED lines=39> */
.L_x_992:
        /* <DEDUP_REMOVED lines=24> */
.L_x_994:
[----:B------:R-:W-:Y:S05]  /*c180*/  BSYNC B0 ;  /* 0x0000000000007941 */ /* 0x000fea0003800000 */
.L_x_993:
        /* <DEDUP_REMOVED lines=28> */
.L_x_995:
        /* <DEDUP_REMOVED lines=26> */
.L_x_997:
[----:B------:R-:W-:Y:S05]  /*c4f0*/  BSYNC B0 ;  /* 0x0000000000007941 */ /* 0x000fea0003800000 */
.L_x_996:
        /* <DEDUP_REMOVED lines=28> */
.L_x_998:
        /* <DEDUP_REMOVED lines=26> */
.L_x_1000:
[----:B------:R-:W-:Y:S05]  /*c860*/  BSYNC B0 ;  /* 0x0000000000007941 */ /* 0x000fea0003800000 */
.L_x_999:
        /* <DEDUP_REMOVED lines=29> */
.L_x_1001:
        /* <DEDUP_REMOVED lines=26> */
.L_x_1003:
[----:B------:R-:W-:Y:S05]  /*cbe0*/  BSYNC B0 ;  /* 0x0000000000007941 */ /* 0x000fea0003800000 */
.L_x_1002:
        /* <DEDUP_REMOVED lines=32> */
.L_x_1004:
        /* <DEDUP_REMOVED lines=26> */
.L_x_1006:
[----:B------:R-:W-:Y:S05]  /*cf90*/  BSYNC B0 ;  /* 0x0000000000007941 */ /* 0x000fea0003800000 */
.L_x_1005:
        /* <DEDUP_REMOVED lines=28> */
.L_x_1007:
        /* <DEDUP_REMOVED lines=26> */
.L_x_1009:
[----:B------:R-:W-:Y:S05]  /*d300*/  BSYNC B0 ;  /* 0x0000000000007941 */ /* 0x000fea0003800000 */
.L_x_1008:
        /* <DEDUP_REMOVED lines=28> */
.L_x_1010:
        /* <DEDUP_REMOVED lines=26> */
.L_x_1012:
[----:B------:R-:W-:Y:S05]  /*d670*/  BSYNC B0 ;  /* 0x0000000000007941 */ /* 0x000fea0003800000 */
.L_x_1011:
        /* <DEDUP_REMOVED lines=28> */
.L_x_1013:
        /* <DEDUP_REMOVED lines=26> */
.L_x_1015:
[----:B------:R-:W-:Y:S05]  /*d9e0*/  BSYNC B0 ;  /* 0x0000000000007941 */ /* 0x000fea0003800000 */
.L_x_1014:
        /* <DEDUP_REMOVED lines=27> */
.L_x_1016:
        /* <DEDUP_REMOVED lines=26> */
.L_x_1018:
[----:B------:R-:W-:Y:S05]  /*dd40*/  BSYNC B0 ;  /* 0x0000000000007941 */ /* 0x000fea0003800000 */
.L_x_1017:
        /* <DEDUP_REMOVED lines=27> */
.L_x_1019:
        /* <DEDUP_REMOVED lines=26> */
.L_x_1021:
[----:B------:R-:W-:Y:S05]  /*e0a0*/  BSYNC B0 ;  /* 0x0000000000007941 */ /* 0x000fea0003800000 */
.L_x_1020:
        /* <DEDUP_REMOVED lines=27> */
.L_x_1022:
        /* <DEDUP_REMOVED lines=26> */
.L_x_1024:
[----:B------:R-:W-:Y:S05]  /*e400*/  BSYNC B0 ;  /* 0x0000000000007941 */ /* 0x000fea0003800000 */
.L_x_1023:
        /* <DEDUP_REMOVED lines=27> */
.L_x_1025:
        /* <DEDUP_REMOVED lines=25> */
.L_x_1027:
[----:B------:R-:W-:Y:S05]  /*e750*/  BSYNC B0 ;  /* 0x0000000000007941 */ /* 0x000fea0003800000 */
.L_x_1026:
        /* <DEDUP_REMOVED lines=27> */
.L_x_1028:
        /* <DEDUP_REMOVED lines=25> */
.L_x_1030:
[----:B------:R-:W-:Y:S05]  /*eaa0*/  BSYNC B0 ;  /* 0x0000000000007941 */ /* 0x000fea0003800000 */
.L_x_1029:
        /* <DEDUP_REMOVED lines=27> */
.L_x_1031:
        /* <DEDUP_REMOVED lines=25> */
.L_x_1033:
[----:B------:R-:W-:Y:S05]  /*edf0*/  BSYNC B0 ;  /* 0x0000000000007941 */ /* 0x000fea0003800000 */
.L_x_1032:
        /* <DEDUP_REMOVED lines=27> */
.L_x_1034:
        /* <DEDUP_REMOVED lines=25> */
.L_x_1036:
[----:B------:R-:W-:Y:S05]  /*f140*/  BSYNC B0 ;  /* 0x0000000000007941 */ /* 0x000fea0003800000 */
.L_x_1035:
        /* <DEDUP_REMOVED lines=27> */
.L_x_1037:
        /* <DEDUP_REMOVED lines=25> */
.L_x_1039:
[----:B------:R-:W-:Y:S05]  /*f490*/  BSYNC B0 ;  /* 0x0000000000007941 */ /* 0x000fea0003800000 */
.L_x_1038:
        /* <DEDUP_REMOVED lines=27> */
.L_x_1040:
        /* <DEDUP_REMOVED lines=25> */
.L_x_1042:
[----:B------:R-:W-:Y:S05]  /*f7e0*/  BSYNC B0 ;  /* 0x0000000000007941 */ /* 0x000fea0003800000 */
.L_x_1041:
        /* <DEDUP_REMOVED lines=27> */
.L_x_1043:
        /* <DEDUP_REMOVED lines=25> */
.L_x_1045:
[----:B------:R-:W-:Y:S05]  /*fb30*/  BSYNC B0 ;  /* 0x0000000000007941 */ /* 0x000fea0003800000 */
.L_x_1044:
        /* <DEDUP_REMOVED lines=28> */
.L_x_1046:
        /* <DEDUP_REMOVED lines=25> */
.L_x_1048:
[----:B------:R-:W-:Y:S05]  /*fe90*/  BSYNC B0 ;  /* 0x0000000000007941 */ /* 0x000fea0003800000 */
.L_x_1047:
        /* <DEDUP_REMOVED lines=27> */
.L_x_1049:
        /* <DEDUP_REMOVED lines=25> */
.L_x_1051:
[----:B------:R-:W-:Y:S05]  /*101e0*/  BSYNC B0 ;  /* 0x0000000000007941 */ /* 0x000fea0003800000 */
.L_x_1050:
        /* <DEDUP_REMOVED lines=27> */
.L_x_1052:
        /* <DEDUP_REMOVED lines=25> */
.L_x_1054:
[----:B------:R-:W-:Y:S05]  /*10530*/  BSYNC B0 ;  /* 0x0000000000007941 */ /* 0x000fea0003800000 */
.L_x_1053:
        /* <DEDUP_REMOVED lines=27> */
.L_x_1055:
        /* <DEDUP_REMOVED lines=25> */
.L_x_1057:
[----:B------:R-:W-:Y:S05]  /*10880*/  BSYNC B0 ;  /* 0x0000000000007941 */ /* 0x000fea0003800000 */
.L_x_1056:
        /* <DEDUP_REMOVED lines=27> */
.L_x_1058:
        /* <DEDUP_REMOVED lines=25> */
.L_x_1060:
[----:B------:R-:W-:Y:S05]  /*10bd0*/  BSYNC B0 ;  /* 0x0000000000007941 */ /* 0x000fea0003800000 */
.L_x_1059:
        /* <DEDUP_REMOVED lines=27> */
.L_x_1061:
        /* <DEDUP_REMOVED lines=25> */
.L_x_1063:
[----:B------:R-:W-:Y:S05]  /*10f20*/  BSYNC B0 ;  /* 0x0000000000007941 */ /* 0x000fea0003800000 */
.L_x_1062:
        /* <DEDUP_REMOVED lines=28> */
.L_x_1064:
        /* <DEDUP_REMOVED lines=25> */
.L_x_1066:
[----:B------:R-:W-:Y:S05]  /*11280*/  BSYNC B0 ;  /* 0x0000000000007941 */ /* 0x000fea0003800000 */
.L_x_1065:
        /* <DEDUP_REMOVED lines=30> */
.L_x_1067:
        /* <DEDUP_REMOVED lines=30> */
.L_x_1069:
[----:B------:R-:W-:Y:S05]  /*11650*/  BSYNC B0 ;  /* 0x0000000000007941 */ /* 0x000fea0003800000 */
.L_x_1068:
        /* <DEDUP_REMOVED lines=28> */
.L_x_1070:
        /* <DEDUP_REMOVED lines=30> */
.L_x_1072:
[----:B------:R-:W-:Y:S05]  /*11a00*/  BSYNC B0 ;  /* 0x0000000000007941 */ /* 0x000fea0003800000 */
.L_x_1071:
        /* <DEDUP_REMOVED lines=28> */
.L_x_1073:
        /* <DEDUP_REMOVED lines=29> */
.L_x_1075:
[----:B------:R-:W-:Y:S05]  /*11da0*/  BSYNC B0 ;  /* 0x0000000000007941 */ /* 0x000fea0003800000 */
.L_x_1074:
        /* <DEDUP_REMOVED lines=28> */
.L_x_1076:
        /* <DEDUP_REMOVED lines=29> */
.L_x_1078:
[----:B------:R-:W-:Y:S05]  /*12140*/  BSYNC B0 ;  /* 0x0000000000007941 */ /* 0x000fea0003800000 */
.L_x_1077:
        /* <DEDUP_REMOVED lines=28> */
.L_x_1079:
        /* <DEDUP_REMOVED lines=29> */
.L_x_1081:
[----:B------:R-:W-:Y:S05]  /*124e0*/  BSYNC B0 ;  /* 0x0000000000007941 */ /* 0x000fea0003800000 */
.L_x_1080:
        /* <DEDUP_REMOVED lines=28> */
.L_x_1082:
        /* <DEDUP_REMOVED lines=29> */
.L_x_1084:
[----:B------:R-:W-:Y:S05]  /*12880*/  BSYNC B0 ;  /* 0x0000000000007941 */ /* 0x000fea0003800000 */
.L_x_1083:
        /* <DEDUP_REMOVED lines=28> */
.L_x_1085:
        /* <DEDUP_REMOVED lines=24> */
.L_x_1087:
[----:B------:R-:W-:Y:S05]  /*12bd0*/  BSYNC B0 ;  /* 0x0000000000007941 */ /* 0x000fea0003800000 */
.L_x_1086:
        /* <DEDUP_REMOVED lines=9> */
.L_x_941:
        /* <DEDUP_REMOVED lines=19> */
.L_x_1090:
[----:B------:R-:W-:Y:S05]  /*12da0*/  BSYNC B0 ;  /* 0x0000000000007941 */ /* 0x000fea0003800000 */
.L_x_1089:
        /* <DEDUP_REMOVED lines=11> */
.L_x_1092:
[----:B------:R-:W2:Y:S04]  /*12e60*/  LDG.E.STRONG.GPU R5, desc[UR20][R2.64] ;  /* 0x0000001402057981 */ /* 0x000ea8000c1ef900 */
[----:B--2---:R-:W-:Y:S01]  /*12e70*/  CCTL.IVALL ;  /* 0x00000000ff00798f */ /* 0x004fe20002000000 */
[----:B------:R-:W-:Y:S05]  /*12e80*/  YIELD ;  /* 0x0000000000007946 */ /* 0x000fea0003800000 */
[----:B------:R-:W-:-:S13]  /*12e90*/  ISETP.NE.AND P0, PT, R5, R0, PT ;  /* 0x000000000500720c */ /* 0x000fda0003f05270 */
[----:B------:R-:W-:Y:S05]  /*12ea0*/  @P0 BRA `(.L_x_1092) ;  /* 0xfffffffc00ec0947 */ /* 0x000fea000383ffff */
.L_x_1091:
        /* <DEDUP_REMOVED lines=24> */
.L_x_1093:
        /* <DEDUP_REMOVED lines=25> */
.L_x_1094:
        /* <DEDUP_REMOVED lines=12> */
.L_x_5595:


//--------------------- .text._Z35group_norm_nhwc_bwd_one_pass_kernelI11Bf16IOFp16WLi512ELi98ELi392EEv26Group_norm_nhwc_bwd_params --------------------------
	.section	.text._Z35group_norm_nhwc_bwd_one_pass_kernelI11Bf16IOFp16WLi512ELi98ELi392EEv26Group_norm_nhwc_bwd_params,"ax",@progbits
	.align	128
        .global         _Z35group_norm_nhwc_bwd_one_pass_kernelI11Bf16IOFp16WLi512ELi98ELi392EEv26Group_norm_nhwc_bwd_params
        .type           _Z35group_norm_nhwc_bwd_one_pass_kernelI11Bf16IOFp16WLi512ELi98ELi392EEv26Group_norm_nhwc_bwd_params,@function
        .size           _Z35group_norm_nhwc_bwd_one_pass_kernelI11Bf16IOFp16WLi512ELi98ELi392EEv26Group_norm_nhwc_bwd_params,(.L_x_5596 - _Z35group_norm_nhwc_bwd_one_pass_kernelI11Bf16IOFp16WLi512ELi98ELi392EEv26Group_norm_nhwc_bwd_params)
        .other          _Z35group_norm_nhwc_bwd_one_pass_kernelI11Bf16IOFp16WLi512ELi98ELi392EEv26Group_norm_nhwc_bwd_params,@"STO_CUDA_ENTRY STV_DEFAULT"
_Z35group_norm_nhwc_bwd_one_pass_kernelI11Bf16IOFp16WLi512ELi98ELi392EEv26Group_norm_nhwc_bwd_params:
.text._Z35group_norm_nhwc_bwd_one_pass_kernelI11Bf16IOFp16WLi512ELi98ELi392EEv26Group_norm_nhwc_bwd_params:
        /* <DEDUP_REMOVED lines=27> */
.L_x_1182:
        /* <DEDUP_REMOVED lines=173> */
[----:B------:R-:W-:Y:S01]  /*0c80*/  @!P3 SHF.L.U32 R23, R22, 0x1, RZ ;  /* 0x000000011617b819 */ /* 0x000fe200000006ff */
[----:B------:R-:W-:Y:S01]  /*0c90*/  @!P4 IMAD.X R19, R34, 0x1, R31, P1 ;  /* 0x000000012213c824 */ /* 0x000fe200008e061f */
[----:B------:R-:W-:Y:S02]  /*0ca0*/  @!P3 SHF.L.U64.HI R26, R22, 0x1, R25 ;  /* 0x00000001161ab819 */ /* 0x000fe40000010219 */
        /* <DEDUP_REMOVED lines=118> */
[----:B0-----:R-:W-:-:S05]  /*1410*/  @!P2 IADD3 R42, P1, R43, R48, RZ ;  /* 0x000000302b2aa210 */ /* 0x001fca0007f3e0ff */
[----:B------:R-:W-:Y:S01]  /*1420*/  @!P2 IMAD.X R43, R46, 0x1, R49, P1 ;  /* 0x000000012e2ba824 */ /* 0x000fe200008e0631 */
        /* <DEDUP_REMOVED lines=1193> */
[----:B------:R-:W-:-:S03]  /*5ec0*/  MOV R64, R66 ;  /* 0x0000004200407202 */ /* 0x000fc60000000f00 */
[----:B------:R-:W-:Y:S01]  /*5ed0*/  @!P5 IMAD.IADD R61, R63, 0x1, R61 ;  /* 0x000000013f3dd824 */ /* 0x000fe200078e023d */
[----:B------:R-:W-:-:S04]  /*5ee0*/  @!P5 SHF.L.U32 R63, R62, 0x1, RZ ;  /* 0x000000013e3fd819 */ /* 0x000fc800000006ff */
[----:B------:R-:W-:Y:S02]  /*5ef0*/  @!P5 SHF.L.U64.HI R62, R62, 0x1, R61 ;  /* 0x000000013e3ed819 */ /* 0x000fe4000001023d */
[----:B------:R-:W0:Y:S01]  /*5f00*/  @!P5 LDC.64 R60, c[0x0][0x228] ;  /* 0x00008a00ff3cdb82 */ /* 0x000e220000000a00 */
[----:B-1----:R-:W-:-:S04]  /*5f10*/  @!P5 IADD3 R58, P6, R63, R58, RZ ;  /* 0x0000003a3f3ad210 */ /* 0x002fc80007fde0ff */
[----:B------:R-:W-:Y:S02]  /*5f20*/  @!P5 IADD3.X R59, R62, R59, RZ, P6, !PT ;  /* 0x0000003b3e3bd210 */ /* 0x000fe400037fe4ff */
[----:B------:R-:W-:-:S03]  /*5f30*/  IADD3 R66, R0, 0x1f8, RZ ;  /* 0x000001f800427810 */ /* 0x000fc60007ffe0ff */
        /* <DEDUP_REMOVED lines=261> */
[----:B------:R-:W-:Y:S02]  /*6f90*/  @!P3 PRMT R63, R12, 0x7610, R63 ;  /* 0x000076100c3fb816 */ /* 0x000fe4000000003f */
[----:B------:R-:W-:-:S06]  /*6fa0*/  MOV R12, RZ ;  /* 0x000000ff000c7202 */ /* 0x000fcc0000000f00 */
        /* <DEDUP_REMOVED lines=42> */
[----:B0-----:R-:W-:-:S10]  /*7250*/  IMAD.MOV.U32 R40, RZ, RZ, RZ ;  /* 0x000000ffff287224 */ /* 0x001fd400078e00ff */
        /* <DEDUP_REMOVED lines=369> */
[----:B-1----:R-:W-:-:S06]  /*8970*/  MOV R42, RZ ;  /* 0x000000ff002a7202 */ /* 0x002fcc0000000f00 */
        /* <DEDUP_REMOVED lines=23> */
[----:B------:R-:W-:Y:S01]  /*8af0*/  LOP3.LUT P3, RZ, R3, 0x10000000, RZ, 0xc0, !PT ;  /* 0x1000000003ff7812 */ /* 0x000fe2000786c0ff */
[----:B------:R-:W-:Y:S01]  /*8b00*/  HFMA2.MMA R43, -RZ, RZ, 0, 0 ;  /* 0x00000000ff2b7435 */ /* 0x000fe200000001ff */
        /* <DEDUP_REMOVED lines=15> */
[----:B0-----:R-:W-:-:S06]  /*8c00*/  MOV R40, RZ ;  /* 0x000000ff00287202 */ /* 0x001fcc0000000f00 */
        /* <DEDUP_REMOVED lines=48> */
[----:B0-----:R-:W-:-:S03]  /*8f10*/  IMAD.MOV.U32 R8, RZ, RZ, RZ ;  /* 0x000000ffff087224 */ /* 0x001fc600078e00ff */
        /* <DEDUP_REMOVED lines=323> */
[----:B------:R0:W-:Y:S01]  /*a350*/  STL.S16 [R1+0x3c8], R49 ;  /* 0x0003c83101007387 */ /* 0x0001e20000100600 */
[----:B------:R-:W-:Y:S01]  /*a360*/  @!P1 SHF.R.U32.HI R42, RZ, 0x10, R32 ;  /* 0x00000010ff2a9819 */ /* 0x000fe20000011620 */
[----:B0-----:R-:W-:-:S03]  /*a370*/  HFMA2.MMA R49, -RZ, RZ, 0, 0 ;  /* 0x00000000ff317435 */ /* 0x001fc600000001ff */
[----:B------:R-:W-:Y:S01]  /*a380*/  @!P1 PRMT R51, R42, 0x7610, R51 ;  /* 0x000076102a339816 */ /* 0x000fe20000000033 */
[----:B----4-:R-:W2:Y:S01]  /*a390*/  @!P3 LDG.E R46, desc[UR10][R60.64] ;  /* 0x0000000a3c2eb981 */ /* 0x010ea2000c1e1900 */
[----:B------:R-:W-:-:S05]  /*a3a0*/  @!P1 SHF.R.U32.HI R42, RZ, 0x10, R43 ;  /* 0x00000010ff2a9819 */ /* 0x000fca000001162b */
[----:B------:R-:W4:Y:S01]  /*a3b0*/  @!P3 LDG.E R49, desc[UR10][R64.64] ;  /* 0x0000000a4031b981 */ /* 0x000f22000c1e1900 */
[----:B------:R-:W-:-:S03]  /*a3c0*/  @!P1 PRMT R50, R42, 0x7610, R50 ;  /* 0x000076102a329816 */ /* 0x000fc60000000032 */
[----:B------:R-:W-:Y:S04]  /*a3d0*/  STL.S16 [R1+0x3cc], R51 ;  /* 0x0003cc3301007387 */ /* 0x000fe80000100600 */
[----:B------:R0:W-:Y:S04]  /*a3e0*/  STL.S16 [R1+0x3d4], R50 ;  /* 0x0003d43201007387 */ /* 0x0001e80000100600 */
[----:B------:R-:W4:Y:S01]  /*a3f0*/  LDL.LU.64 R60, [R1+0x710] ;  /* 0x00071000013c7983 */ /* 0x000f220000300a00 */
[----:B---3--:R-:W-:Y:S02]  /*a400*/  PRMT R0, RZ, 0x7610, R0 ;  /* 0x00007610ff007816 */ /* 0x008fe40000000000 */
[----:B------:R-:W-:-:S02]  /*a410*/  PRMT R55, RZ, 0x7610, R55 ;  /* 0x00007610ff377816 */ /* 0x000fc40000000037 */
        /* <DEDUP_REMOVED lines=37> */
[----:B------:R0:W2:Y:S04]  /*a670*/  @!P1 LDG.E R66, desc[UR10][R64.64] ;  /* 0x0000000a40429981 */ /* 0x0000a8000c1e1900 */
[----:B------:R1:W-:Y:S04]  /*a680*/  STL.S16 [R1+0x3a8], R69 ;  /* 0x0003a84501007387 */ /* 0x0003e80000100600 */
[----:B------:R-:W0:Y:S01]  /*a690*/  LDL.LU R64, [R1+0x700] ;  /* 0x0007000001407983 */ /* 0x000e220000300800 */
[----:B-1----:R-:W-:-:S06]  /*a6a0*/  MOV R69, RZ ;  /* 0x000000ff00457202 */ /* 0x002fcc0000000f00 */
[----:B----4-:R1:W3:Y:S04]  /*a6b0*/  @!P1 LDG.E R69, desc[UR10][R60.64] ;  /* 0x0000000a3c459981 */ /* 0x0102e8000c1e1900 */
[----:B------:R-:W1:Y:S01]  /*a6c0*/  LDL.LU.64 R60, [R1+0x6f8] ;  /* 0x0006f800013c7983 */ /* 0x000e620000300a00 */
[----:B------:R-:W-:-:S04]  /*a6d0*/  @!P2 SHF.R.U32.HI R38, RZ, 0x10, R52 ;  /* 0x00000010ff26a819 */ /* 0x000fc80000011634 */
        /* <DEDUP_REMOVED lines=9> */
[----:B--2---:R-:W-:-:S08]  /*a770*/  MOV R31, RZ ;  /* 0x000000ff001f7202 */ /* 0x004fd00000000f00 */
        /* <DEDUP_REMOVED lines=13> */
[----:B0-----:R-:W-:-:S10]  /*a850*/  HFMA2.MMA R8, -RZ, RZ, 0, 0 ;  /* 0x00000000ff087435 */ /* 0x001fd400000001ff */
[----:B----4-:R-:W4:Y:S01]  /*a860*/  @!P3 LDG.E R8, desc[UR10][R14.64] ;  /* 0x0000000a0e08b981 */ /* 0x010f22000c1e1900 */
[----:B------:R-:W-:-:S03]  /*a870*/  PRMT R60, RZ, 0x7610, R60 ;  /* 0x00007610ff3c7816 */ /* 0x000fc6000000003c */
[----:B------:R0:W-:Y:S01]  /*a880*/  STL.S16 [R1+0x394], R64 ;  /* 0x0003944001007387 */ /* 0x0001e20000100600 */
[----:B------:R-:W-:-:S03]  /*a890*/  @!P1 PRMT R60, R66, 0x7610, R60 ;  /* 0x00007610423c9816 */ /* 0x000fc6000000003c */
[----:B------:R-:W-:Y:S01]  /*a8a0*/  STL.S16 [R1+0x3a4], R61 ;  /* 0x0003a43d01007387 */ /* 0x000fe20000100600 */
[----:B------:R-:W-:Y:S02]  /*a8b0*/  PRMT R42, RZ, 0x7610, R42 ;  /* 0x00007610ff2a7816 */ /* 0x000fe4000000002a */
[----:B------:R-:W-:Y:S02]  /*a8c0*/  LOP3.LUT P2, RZ, R3, 0x200, RZ, 0xc0, !PT ;  /* 0x0000020003ff7812 */ /* 0x000fe4000784c0ff */
[----:B------:R-:W-:Y:S01]  /*a8d0*/  PRMT R21, RZ, 0x7610, R21 ;  /* 0x00007610ff157816 */ /* 0x000fe20000000015 */
[----:B0-----:R-:W3:Y:S04]  /*a8e0*/  LDL.LU.64 R64, [R1+0x378] ;  /* 0x0003780001407983 */ /* 0x001ee80000300a00 */
[----:B------:R0:W-:Y:S01]  /*a8f0*/  STL.S16 [R1+0x390], R60 ;  /* 0x0003903c01007387 */ /* 0x0001e20000100600 */
[----:B------:R-:W-:-:S02]  /*a900*/  PRMT R41, RZ, 0x7610, R41 ;  /* 0x00007610ff297816 */ /* 0x000fc40000000029 */
        /* <DEDUP_REMOVED lines=9> */
[----:B0-----:R-:W-:-:S02]  /*a9a0*/  MOV R41, RZ ;  /* 0x000000ff00297202 */ /* 0x001fc40000000f00 */
[----:B----4-:R-:W-:-:S05]  /*a9b0*/  @!P3 PRMT R42, R8, 0x7610, R42 ;  /* 0x00007610082ab816 */ /* 0x010fca000000002a */
[----:B------:R0:W-:Y:S02]  /*a9c0*/  STL.S16 [R1+0x380], R42 ;  /* 0x0003802a01007387 */ /* 0x0001e40000100600 */
[----:B0-----:R-:W-:-:S10]  /*a9d0*/  HFMA2.MMA R42, -RZ, RZ, 0, 0 ;  /* 0x00000000ff2a7435 */ /* 0x001fd400000001ff */
[----:B---3--:R-:W3:Y:S04]  /*a9e0*/  @!P2 LDG.E R42, desc[UR10][R64.64] ;  /* 0x0000000a402aa981 */ /* 0x008ee8000c1e1900 */
[----:B------:R-:W4:Y:S01]  /*a9f0*/  @!P2 LDG.E R41, desc[UR10][R60.64] ;  /* 0x0000000a3c29a981 */ /* 0x000f22000c1e1900 */
[----:B------:R-:W-:-:S04]  /*aa00*/  @!P3 SHF.R.U32.HI R36, RZ, 0x10, R8 ;  /* 0x00000010ff24b819 */ /* 0x000fc80000011608 */
[----:B------:R-:W-:Y:S01]  /*aa10*/  @!P3 PRMT R21, R36, 0x7610, R21 ;  /* 0x000076102415b816 */ /* 0x000fe20000000015 */
[----:B------:R-:W2:Y:S01]  /*aa20*/  LDL.LU.64 R64, [R1+0x350] ;  /* 0x0003500001407983 */ /* 0x000ea20000300a00 */
[----:B------:R-:W-:Y:S02]  /*aa30*/  @!P3 SHF.R.U32.HI R36, RZ, 0x10, R31 ;  /* 0x00000010ff24b819 */ /* 0x000fe4000001161f */
[----:B------:R-:W-:Y:S01]  /*aa40*/  PRMT R47, RZ, 0x7610, R47 ;  /* 0x00007610ff2f7816 */ /* 0x000fe2000000002f */
[----:B------:R-:W2:Y:S01]  /*aa50*/  LDL.LU.64 R60, [R1+0x358] ;  /* 0x00035800013c7983 */ /* 0x000ea20000300a00 */
[----:B------:R-:W-:-:S03]  /*aa60*/  @!P3 PRMT R20, R36, 0x7610, R20 ;  /* 0x000076102414b816 */ /* 0x000fc60000000014 */
[----:B------:R-:W-:Y:S04]  /*aa70*/  STL.S16 [R1+0x384], R21 ;  /* 0x0003841501007387 */ /* 0x000fe80000100600 */
[----:B------:R0:W-:Y:S04]  /*aa80*/  STL.S16 [R1+0x38c], R20 ;  /* 0x00038c1401007387 */ /* 0x0001e80000100600 */
[----:B0-----:R-:W2:Y:S01]  /*aa90*/  LDL.LU.64 R20, [R1+0x368] ;  /* 0x0003680001147983 */ /* 0x001ea20000300a00 */
[----:B------:R-:W-:Y:S02]  /*aaa0*/  LOP3.LUT P1, RZ, R3, 0x100, RZ, 0xc0, !PT ;  /* 0x0000010003ff7812 */ /* 0x000fe4000782c0ff */
[----:B------:R-:W-:-:S02]  /*aab0*/  PRMT R39, RZ, 0x7610, R39 ;  /* 0x00007610ff277816 */ /* 0x000fc40000000027 */
[----:B---3--:R-:W-:-:S04]  /*aac0*/  @!P2 SHF.R.U32.HI R34, RZ, 0x10, R42 ;  /* 0x00000010ff22a819 */ /* 0x008fc8000001162a */
[----:B------:R-:W-:Y:S02]  /*aad0*/  @!P2 PRMT R47, R34, 0x7610, R47 ;  /* 0x00007610222fa816 */ /* 0x000fe4000000002f */
[----:B----4-:R-:W-:-:S04]  /*aae0*/  @!P2 SHF.R.U32.HI R34, RZ, 0x10, R41 ;  /* 0x00000010ff22a819 */ /* 0x010fc80000011629 */
[----:B------:R-:W-:-:S05]  /*aaf0*/  @!P2 PRMT R40, R34, 0x7610, R40 ;  /* 0x000076102228a816 */ /* 0x000fca0000000028 */
[----:B------:R0:W-:Y:S01]  /*ab00*/  STL.S16 [R1+0x37c], R40 ;  /* 0x00037c2801007387 */ /* 0x0001e20000100600 */
[----:B------:R-:W-:Y:S01]  /*ab10*/  @!P2 PRMT R39, R42, 0x7610, R39 ;  /* 0x000076102a27a816 */ /* 0x000fe20000000027 */
[----:B0-----:R-:W-:-:S04]  /*ab20*/  HFMA2.MMA R40, -RZ, RZ, 0, 0 ;  /* 0x00000000ff287435 */ /* 0x001fc800000001ff */
[----:B------:R0:W-:Y:S06]  /*ab30*/  STL.S16 [R1+0x370], R39 ;  /* 0x0003702701007387 */ /* 0x0001ec0000100600 */
[----:B--2---:R-:W2:Y:S01]  /*ab40*/  @!P1 LDG.E R40, desc[UR10][R20.64] ;  /* 0x0000000a14289981 */ /* 0x004ea2000c1e1900 */
[----:B0-----:R-:W-:-:S06]  /*ab50*/  MOV R39, RZ ;  /* 0x000000ff00277202 */ /* 0x001fcc0000000f00 */
[----:B------:R-:W3:Y:S01]  /*ab60*/  @!P1 LDG.E R39, desc[UR10][R50.64] ;  /* 0x0000000a32279981 */ /* 0x000ee2000c1e1900 */
[----:B------:R-:W-:Y:S02]  /*ab70*/  PRMT R14, RZ, 0x7610, R14 ;  /* 0x00007610ff0e7816 */ /* 0x000fe4000000000e */
[----:B------:R-:W-:Y:S01]  /*ab80*/  PRMT R38, RZ, 0x7610, R38 ;  /* 0x00007610ff267816 */ /* 0x000fe20000000026 */
[----:B------:R-:W-:Y:S01]  /*ab90*/  STL [R1+0xb8], R35 ;  /* 0x0000b82301007387 */ /* 0x000fe20000100800 */
[----:B------:R-:W-:Y:S02]  /*aba0*/  LOP3.LUT P3, RZ, R3, 0x80, RZ, 0xc0, !PT ;  /* 0x0000008003ff7812 */ /* 0x000fe4000786c0ff */
[----:B------:R-:W-:Y:S01]  /*abb0*/  PRMT R15, RZ, 0x7610, R15 ;  /* 0x00007610ff0f7816 */ /* 0x000fe2000000000f */
[----:B------:R-:W-:Y:S03]  /*abc0*/  STL [R1+0x1b8], R33 ;  /* 0x0001b82101007387 */ /* 0x000fe60000100800 */
[----:B------:R-:W-:Y:S01]  /*abd0*/  @!P2 PRMT R15, R41, 0x7610, R15 ;  /* 0x00007610290fa816 */ /* 0x000fe2000000000f */
[----:B------:R-:W-:Y:S04]  /*abe0*/  STL [R1+0xb4], R37 ;  /* 0x0000b42501007387 */ /* 0x000fe80000100800 */
[----:B------:R-:W-:Y:S01]  /*abf0*/  STL.S16 [R1+0x378], R15 ;  /* 0x0003780f01007387 */ /* 0x000fe20000100600 */
[----:B------:R-:W-:-:S02]  /*ac00*/  LOP3.LUT P4, RZ, R3, 0x40, RZ, 0xc0, !PT ;  /* 0x0000004003ff7812 */ /* 0x000fc4000788c0ff */
[----:B------:R-:W-:Y:S01]  /*ac10*/  PRMT R36, RZ, 0x7610, R36 ;  /* 0x00007610ff247816 */ /* 0x000fe20000000024 */
        /* <DEDUP_REMOVED lines=20> */
[----:B0-----:R-:W-:Y:S01]  /*ad60*/  IMAD.MOV.U32 R60, RZ, RZ, R58 ;  /* 0x000000ffff3c7224 */ /* 0x001fe200078e003a */
        /* <DEDUP_REMOVED lines=297> */
[----:B------:R-:W-:Y:S01]  /*c000*/  STL [R1+0x1fc], R55 ;  /* 0x0001fc3701007387 */ /* 0x000fe20000100800 */
        /* <DEDUP_REMOVED lines=74> */
[----:B--2---:R-:W-:Y:S02]  /*c4b0*/  @P1 HADD2.F32 R3, -RZ, R31.H0_H0 ;  /* 0x2000001fff031230 */ /* 0x004fe40000004100 */
[----:B---3--:R-:W-:Y:S02]  /*c4c0*/  @P1 HADD2.F32 R2, -RZ, R34.H0_H0 ;  /* 0x20000022ff021230 */ /* 0x008fe40000004100 */
[----:B----4-:R-:W-:Y:S02]  /*c4d0*/  HADD2.F32 R8, -RZ, R8.H0_H0 ;  /* 0x20000008ff087230 */ /* 0x010fe40000004100 */
[----:B------:R-:W-:-:S07]  /*c4e0*/  HADD2.F32 R67, -RZ, R32.H0_H0 ;  /* 0x20000020ff437230 */ /* 0x000fce0000004100 */
.L_x_1097:
[----:B------:R-:W-:Y:S05]  /*c4f0*/  BSYNC B0 ;  /* 0x0000000000007941 */ /* 0x000fea0003800000 */
.L_x_1096:
        /* <DEDUP_REMOVED lines=33> */
.L_x_1098:
        /* <DEDUP_REMOVED lines=36> */
.L_x_1099:
        /* <DEDUP_REMOVED lines=45> */
.L_x_1100:
        /* <DEDUP_REMOVED lines=42> */
.L_x_1101:
        /* <DEDUP_REMOVED lines=39> */
.L_x_1102:
        /* <DEDUP_REMOVED lines=37> */
.L_x_1103:
        /* <DEDUP_REMOVED lines=44> */
.L_x_1104:
        /* <DEDUP_REMOVED lines=46> */
.L_x_1105:
        /* <DEDUP_REMOVED lines=37> */
.L_x_1106:
        /* <DEDUP_REMOVED lines=13> */
[----:B--2---:R-:W-:Y:S01]  /*dc40*/  IMAD.U32 R33, R54, 0x10000, RZ ;  /* 0x0001000036217824 */ /* 0x004fe200078e00ff */
        /* <DEDUP_REMOVED lines=19> */
.L_x_1107:
        /* <DEDUP_REMOVED lines=41> */
.L_x_1108:
        /* <DEDUP_REMOVED lines=33> */
.L_x_1109:
        /* <DEDUP_REMOVED lines=41> */
.L_x_1110:
        /* <DEDUP_REMOVED lines=33> */
.L_x_1111:
        /* <DEDUP_REMOVED lines=41> */
.L_x_1112:
        /* <DEDUP_REMOVED lines=33> */
.L_x_1113:
        /* <DEDUP_REMOVED lines=41> */
.L_x_1114:
        /* <DEDUP_REMOVED lines=33> */
.L_x_1115:
        /* <DEDUP_REMOVED lines=42> */
.L_x_1116:
        /* <DEDUP_REMOVED lines=9> */
[----:B--2---:R-:W-:Y:S01]  /*f330*/  SHF.L.U32 R12, R12, 0x10, RZ ;  /* 0x000000100c0c7819 */ /* 0x004fe200000006ff */
[----:B---3--:R-:W-:-:S04]  /*f340*/  IMAD.U32 R11, R11, 0x10000, RZ ;  /* 0x000100000b0b7824 */ /* 0x008fc800078e00ff */
[----:B------:R-:W-:Y:S01]  /*f350*/  FADD.FTZ R12, R12, -UR16 ;  /* 0x800000100c0c7e21 */ /* 0x000fe20008010000 */
[----:B------:R-:W-:Y:S01]  /*f360*/  FADD.FTZ R11, R11, -UR16 ;  /* 0x800000100b0b7e21 */ /* 0x000fe20008010000 */
[----:B----4-:R-:W-:Y:S02]  /*f370*/  SHF.L.U32 R44, R17, 0x10, RZ ;  /* 0x00000010112c7819 */ /* 0x010fe400000006ff */
        /* <DEDUP_REMOVED lines=22> */
.L_x_1117:
        /* <DEDUP_REMOVED lines=42> */
.L_x_1118:
        /* <DEDUP_REMOVED lines=36> */
.L_x_1119:
        /* <DEDUP_REMOVED lines=42> */
.L_x_1120:
        /* <DEDUP_REMOVED lines=36> */
.L_x_1121:
        /* <DEDUP_REMOVED lines=43> */
.L_x_1122:
        /* <DEDUP_REMOVED lines=39> */
.L_x_1123:
        /* <DEDUP_REMOVED lines=47> */
.L_x_1124:
        /* <DEDUP_REMOVED lines=39> */
.L_x_1125:
        /* <DEDUP_REMOVED lines=19> */
[----:B-----5:R-:W-:Y:S02]  /*10a50*/  IMAD.U32 R16, R16, 0x10000, RZ ;  /* 0x0001000010107824 */ /* 0x020fe400078e00ff */
[----:B------:R-:W-:Y:S02]  /*10a60*/  FADD.FTZ R11, R13, -UR16 ;  /* 0x800000100d0b7e21 */ /* 0x000fe40008010000 */
[----:B------:R-:W-:Y:S02]  /*10a70*/  FADD.FTZ R63, R16, -UR16 ;  /* 0x80000010103f7e21 */ /* 0x000fe40008010000 */
        /* <DEDUP_REMOVED lines=25> */
.L_x_1126:
        /* <DEDUP_REMOVED lines=42> */
.L_x_1127:
        /* <DEDUP_REMOVED lines=47> */
.L_x_1128:
        /* <DEDUP_REMOVED lines=44> */
.L_x_1129:
        /* <DEDUP_REMOVED lines=53> */
.L_x_1130:
        /* <DEDUP_REMOVED lines=38> */
.L_x_1131:
        /* <DEDUP_REMOVED lines=47> */
.L_x_1132:
        /* <DEDUP_REMOVED lines=38> */
.L_x_1133:
        /* <DEDUP_REMOVED lines=46> */
.L_x_1134:
        /* <DEDUP_REMOVED lines=15> */
[----:B-----5:R-:W-:Y:S02]  /*12330*/  IMAD.U32 R56, R54, 0x10000, RZ ;  /* 0x0001000036387824 */ /* 0x020fe400078e00ff */
[----:B------:R-:W-:Y:S02]  /*12340*/  FMUL.FTZ R55, R53, UR12 ;  /* 0x0000000c35377c20 */ /* 0x000fe40008410000 */
        /* <DEDUP_REMOVED lines=21> */
.L_x_1135:
        /* <DEDUP_REMOVED lines=49> */
.L_x_1136:
        /* <DEDUP_REMOVED lines=38> */
.L_x_1137:
        /* <DEDUP_REMOVED lines=49> */
.L_x_1138:
        /* <DEDUP_REMOVED lines=41> */
.L_x_1139:
        /* <DEDUP_REMOVED lines=49> */
.L_x_1140:
        /* <DEDUP_REMOVED lines=38> */
.L_x_1141:
        /* <DEDUP_REMOVED lines=47> */
.L_x_1142:
        /* <DEDUP_REMOVED lines=38> */
.L_x_1143:
        /* <DEDUP_REMOVED lines=24> */
[----:B--2---:R-:W-:Y:S01]  /*13bf0*/  IMAD.U32 R44, R37, 0x10000, RZ ;  /* 0x00010000252c7824 */ /* 0x004fe200078e00ff */
        /* <DEDUP_REMOVED lines=19> */
.L_x_1144:
        /* <DEDUP_REMOVED lines=38> */
.L_x_1145:
        /* <DEDUP_REMOVED lines=44> */
.L_x_1146:
        /* <DEDUP_REMOVED lines=39> */
.L_x_1147:
        /* <DEDUP_REMOVED lines=46> */
.L_x_1148:
        /* <DEDUP_REMOVED lines=39> */
.L_x_1149:
        /* <DEDUP_REMOVED lines=47> */
.L_x_1150:
        /* <DEDUP_REMOVED lines=39> */
.L_x_1151:
        /* <DEDUP_REMOVED lines=47> */
.L_x_1152:
        /* <DEDUP_REMOVED lines=41> */
.L_x_1153:
        /* <DEDUP_REMOVED lines=19> */
[----:B---3--:R-:W-:-:S05]  /*15620*/  SHF.L.U32 R20, R20, 0x10, RZ ;  /* 0x0000001014147819 */ /* 0x008fca00000006ff */
[----:B------:R-:W-:Y:S01]  /*15630*/  FADD.FTZ R20, R20, -UR16 ;  /* 0x8000001014147e21 */ /* 0x000fe20008010000 */
[----:B-----5:R-:W-:-:S04]  /*15640*/  IMAD.U32 R19, R19, 0x10000, RZ ;  /* 0x0001000013137824 */ /* 0x020fc800078e00ff */
        /* <DEDUP_REMOVED lines=27> */
.L_x_1154:
        /* <DEDUP_REMOVED lines=44> */
.L_x_1155:
        /* <DEDUP_REMOVED lines=54> */
.L_x_1156:
        /* <DEDUP_REMOVED lines=49> */
.L_x_1157:
        /* <DEDUP_REMOVED lines=62> */
.L_x_1158:
        /* <DEDUP_REMOVED lines=51> */
.L_x_1159:
        /* <DEDUP_REMOVED lines=70> */
.L_x_1160:
        /* <DEDUP_REMOVED lines=69> */
.L_x_1161:
        /* <DEDUP_REMOVED lines=324> */
.L_x_1163:
[----:B------:R-:W-:Y:S05]  /*18530*/  BSYNC B0 ;  /* 0x0000000000007941 */ /* 0x000fea0003800000 */
.L_x_1162:
        /* <DEDUP_REMOVED lines=39> */
.L_x_1165:
[----:B------:R-:W-:Y:S05]  /*187b0*/  BSYNC B0 ;  /* 0x0000000000007941 */ /* 0x000fea0003800000 */
.L_x_1164:
        /* <DEDUP_REMOVED lines=14> */
[----:B------:R-:W-:Y:S01]  /*188a0*/  SHF.R.S32.HI R22, RZ, 0x1, R17 ;  /* 0x00000001ff167819 */ /* 0x000fe20000011411 */
[----:B------:R-:W-:Y:S01]  /*188b0*/  IMAD.X R9, RZ, RZ, R9, P1 ;  /* 0x000000ffff097224 */ /* 0x000fe200008e0609 */
[----:B--2---:R-:W-:-:S02]  /*188c0*/  LEA R16, P3, R18, R44, 0x2 ;  /* 0x0000002c12107211 */ /* 0x004fc400078610ff */
[C---:B------:R-:W-:Y:S02]  /*188d0*/  SHF.L.U64.HI R23, R21.reuse, 0x2, R22 ;  /* 0x0000000215177819 */ /* 0x040fe40000010216 */
[--C-:B------:R-:W-:Y:S02]  /*188e0*/  SHF.R.S64 R11, R10, 0x1, R9.reuse ;  /* 0x000000010a0b7819 */ /* 0x100fe40000001009 */
[----:B------:R-:W-:Y:S02]  /*188f0*/  SHF.R.S32.HI R20, RZ, 0x1, R9 ;  /* 0x00000001ff147819 */ /* 0x000fe40000011409 */
[----:B------:R-:W-:Y:S02]  /*18900*/  LEA R10, P1, R21, R44, 0x2 ;  /* 0x0000002c150a7211 */ /* 0x000fe400078210ff */
[----:B------:R-:W-:Y:S02]  /*18910*/  LEA.HI.X R17, R18, R45, R19, 0x2, P3 ;  /* 0x0000002d12117211 */ /* 0x000fe400018f1413 */
[----:B------:R-:W-:-:S02]  /*18920*/  SHF.L.U64.HI R9, R11, 0x2, R20 ;  /* 0x000000020b097819 */ /* 0x000fc40000010214 */
[----:B------:R-:W-:Y:S02]  /*18930*/  LEA R18, P3, R11, R44, 0x2 ;  /* 0x0000002c0b127211 */ /* 0x000fe400078610ff */
[C---:B------:R-:W-:Y:S02]  /*18940*/  IADD3.X R11, R45.reuse, R23, RZ, P1, !PT ;  /* 0x000000172d0b7210 */ /* 0x040fe40000ffe4ff */
[----:B------:R-:W-:-:S03]  /*18950*/  IADD3.X R19, R45, R9, RZ, P3, !PT ;  /* 0x000000092d137210 */ /* 0x000fc60001ffe4ff */
[----:B------:R1:W-:Y:S04]  /*18960*/  REDG.E.ADD.F32.FTZ.RN.STRONG.GPU desc[UR10][R10.64], R13 ;  /* 0x0000000d0a0079a6 */ /* 0x0003e8000c10f38a */
[----:B------:R1:W-:Y:S04]  /*18970*/  REDG.E.ADD.F32.FTZ.RN.STRONG.GPU desc[UR10][R16.64], R14 ;  /* 0x0000000e100079a6 */ /* 0x0003e8000c10f38a */
[----:B------:R1:W-:Y:S02]  /*18980*/  REDG.E.ADD.F32.FTZ.RN.STRONG.GPU desc[UR10][R18.64], R15 ;  /* 0x0000000f120079a6 */ /* 0x0003e4000c10f38a */
.L_x_1167:
[----:B------:R-:W-:Y:S05]  /*18990*/  BSYNC B0 ;  /* 0x0000000000007941 */ /* 0x000fea0003800000 */
.L_x_1166:
        /* <DEDUP_REMOVED lines=40> */
.L_x_1171:
[----:B------:R-:W2:Y:S04]  /*18c20*/  LDG.E.STRONG.GPU R10, desc[UR10][R18.64] ;  /* 0x0000000a120a7981 */ /* 0x000ea8000c1ef900 */
[----:B--2---:R-:W-:Y:S04]  /*18c30*/  CCTL.IVALL ;  /* 0x00000000ff00798f */ /* 0x004fe80002000000 */
[----:B------:R0:W-:Y:S01]  /*18c40*/  STL [R1], R10 ;  /* 0x0000000a01007387 */ /* 0x0001e20000100800 */
[----:B------:R-:W-:-:S13]  /*18c50*/  ISETP.NE.AND P1, PT, R10, UR6, PT ;  /* 0x000000060a007c0c */ /* 0x000fda000bf25270 */
[----:B0-----:R-:W-:Y:S05]  /*18c60*/  @P1 BRA `(.L_x_1171) ;  /* 0xfffffffc00ec1947 */ /* 0x001fea000383ffff */
.L_x_1170:
[----:B------:R-:W-:Y:S05]  /*18c70*/  BSYNC B0 ;  /* 0x0000000000007941 */ /* 0x000fea0003800000 */
.L_x_1169:
        /* <DEDUP_REMOVED lines=18> */
.L_x_1175:
        /* <DEDUP_REMOVED lines=115> */
.L_x_1174:
        /* <DEDUP_REMOVED lines=61> */
.L_x_1176:
[----:B------:R-:W-:-:S13]  /*198a0*/  ISETP.NE.OR P1, PT, R10, RZ, P1 ;  /* 0x000000ff0a00720c */ /* 0x000fda0000f25670 */
[----:B------:R-:W-:Y:S05]  /*198b0*/  @!P1 BRA `(.L_x_1172) ;  /* 0x00000000007c9947 */ /* 0x000fea0003800000 */
.L_x_1173:
        /* <DEDUP_REMOVED lines=31> */
.L_x_1172:
        /* <DEDUP_REMOVED lines=11> */
.L_x_1178:
[----:B------:R-:W-:Y:S05]  /*19b60*/  BSYNC B0 ;  /* 0x0000000000007941 */ /* 0x000fea0003800000 */
.L_x_1177:
        /* <DEDUP_REMOVED lines=19> */
.L_x_1168:
        /* <DEDUP_REMOVED lines=14> */
.L_x_1181:
        /* <DEDUP_REMOVED lines=107> */
.L_x_1180:
[----:B------:R-:W-:Y:S05]  /*1a430*/  BSYNC B0 ;  /* 0x0000000000007941 */ /* 0x000fea0003800000 */
.L_x_1179:
        /* <DEDUP_REMOVED lines=10> */
.L_x_1095:
        /* <DEDUP_REMOVED lines=25> */
.L_x_1184:
[----:B------:R-:W-:Y:S05]  /*1a670*/  BSYNC B0 ;  /* 0x0000000000007941 */ /* 0x000fea0003800000 */
.L_x_1183:
[----:B------:R-:W-:Y:S05]  /*1a680*/  @P0 EXIT ;  /* 0x000000000000094d */ /* 0x000fea0003800000 */
[----:B------:R-:W-:Y:S05]  /*1a690*/  @P2 BRA `(.L_x_1185) ;  /* 0x0000000000202947 */ /* 0x000fea0003800000 */
[----:B------:R-:W-:-:S05]  /*1a6a0*/  IMAD R0, R6, R7, RZ ;  /* 0x0000000706007224 */ /* 0x000fca00078e02ff */
[----:B------:R-:W-:-:S13]  /*1a6b0*/  ISETP.NE.AND P0, PT, R0, -0x1, PT ;  /* 0xffffffff0000780c */ /* 0x000fda0003f05270 */
[----:B------:R-:W-:Y:S05]  /*1a6c0*/  @!P0 BRA `(.L_x_1185) ;  /* 0x0000000000148947 */ /* 0x000fea0003800000 */
.L_x_1186:
[----:B-1----:R-:W2:Y:S04]  /*1a6d0*/  LDG.E.STRONG.GPU R5, desc[UR10][R2.64] ;  /* 0x0000000a02057981 */ /* 0x002ea8000c1ef900 */
[----:B--2---:R-:W-:Y:S01]  /*1a6e0*/  CCTL.IVALL ;  /* 0x00000000ff00798f */ /* 0x004fe20002000000 */
[----:B------:R-:W-:Y:S05]  /*1a6f0*/  YIELD ;  /* 0x0000000000007946 */ /* 0x000fea0003800000 */
[----:B------:R-:W-:-:S13]  /*1a700*/  ISETP.NE.AND P0, PT, R5, R0, PT ;  /* 0x000000000500720c */ /* 0x000fda0003f05270 */
[----:B------:R-:W-:Y:S05]  /*1a710*/  @P0 BRA `(.L_x_1186) ;  /* 0xfffffffc00ec0947 */ /* 0x000fea000383ffff */
.L_x_1185:
        /* <DEDUP_REMOVED lines=27> */
.L_x_1187:
        /* <DEDUP_REMOVED lines=16> */
[----:B----4-:R-:W-:Y:S02]  /*1a9d0*/  F2FP.F16.F32.PACK_AB R19, R9, R0 ;  /* 0x000000000913723e */ /* 0x010fe400000000ff */
[----:B------:R-:W-:Y:S02]  /*1a9e0*/  IADD3 R0, R20, 0x188, RZ ;  /* 0x0000018814007810 */ /* 0x000fe40007ffe0ff */
[----:B-----5:R-:W-:Y:S01]  /*1a9f0*/  F2FP.F16.F32.PACK_AB R21, R13, R10 ;  /* 0x0000000a0d15723e */ /* 0x020fe200000000ff */
        /* <DEDUP_REMOVED lines=8> */
.L_x_1188:
        /* <DEDUP_REMOVED lines=16> */
.L_x_5596:


//--------------------- .text._Z35group_norm_nhwc_bwd_one_pass_kernelI11Fp16IOFp32WLi64ELi98ELi392EEv26Group_norm_nhwc_bwd_params --------------------------
	.section	.text._Z35group_norm_nhwc_bwd_one_pass_kernelI11Fp16IOFp32WLi64ELi98ELi392EEv26Group_norm_nhwc_bwd_params,"ax",@progbits
	.align	128
        .global         _Z35group_norm_nhwc_bwd_one_pass_kernelI11Fp16IOFp32WLi64ELi98ELi392EEv26Group_norm_nhwc_bwd_params
        .type           _Z35group_norm_nhwc_bwd_one_pass_kernelI11Fp16IOFp32WLi64ELi98ELi392EEv26Group_norm_nhwc_bwd_params,@function
        .size           _Z35group_norm_nhwc_bwd_one_pass_kernelI11Fp16IOFp32WLi64ELi98ELi392EEv26Group_norm_nhwc_bwd_params,(.L_x_5597 - _Z35group_norm_nhwc_bwd_one_pass_kernelI11Fp16IOFp32WLi64ELi98ELi392EEv26Group_norm_nhwc_bwd_params)
        .other          _Z35group_norm_nhwc_bwd_one_pass_kernelI11Fp16IOFp32WLi64ELi98ELi392EEv26Group_norm_nhwc_bwd_params,@"STO_CUDA_ENTRY STV_DEFAULT"
_Z35group_norm_nhwc_bwd_one_pass_kernelI11Fp16IOFp32WLi64ELi98ELi392EEv26Group_norm_nhwc_bwd_params:
.text._Z35group_norm_nhwc_bwd_one_pass_kernelI11Fp16IOFp32WLi64ELi98ELi392EEv26Group_norm_nhwc_bwd_params:
        /* <DEDUP_REMOVED lines=11> */
[----:B------:R-:W0:Y:S01]  /*00b0*/  LDC.64 R10, c[0x0][0x288] ;  /* 0x0000a200ff0a7b82 */ /* 0x000e220000000a00 */
[C---:B------:R-:W-:Y:S01]  /*00c0*/  IMAD.WIDE.U32 R4, R2.reuse, 0x5397829d, RZ ;  /* 0x5397829d02047825 */ /* 0x040fe200078e00ff */
[----:B------:R-:W-:Y:S01]  /*00d0*/  ULDC.64 UR10, c[0x0][0x290] ;  /* 0x0000a400000a7ab9 */ /* 0x000fe20000000a00 */
[----:B------:R-:W-:Y:S01]  /*00e0*/  ISETP.GE.U32.AND P1, PT, R2, 0x188, PT ;  /* 0x000001880200780c */ /* 0x000fe20003f26070 */
[----:B------:R-:W1:Y:S01]  /*00f0*/  S2R R63, SR_LANEID ;  /* 0x00000000003f7919 */ /* 0x000e620000000000 */
[----:B------:R-:W-:Y:S01]  /*0100*/  LOP3.LUT R7, R7, 0xfffffffd, RZ, 0xc0, !PT ;  /* 0xfffffffd07077812 */ /* 0x000fe200078ec0ff */
[----:B------:R-:W-:Y:S01]  /*0110*/  UMOV UR5, 0x400 ;  /* 0x0000040000057882 */ /* 0x000fe20000000000 */
[----:B------:R-:W-:Y:S01]  /*0120*/  SHF.R.U32.HI R51, RZ, 0x4, R5 ;  /* 0x00000004ff337819 */ /* 0x000fe20000011605 */
[----:B------:R-:W2:Y:S01]  /*0130*/  LDC R6, c[0x0][0x2ac] ;  /* 0x0000ab00ff067b82 */ /* 0x000ea20000000800 */
[----:B------:R-:W-:-:S07]  /*0140*/  HFMA2.MMA R50, -RZ, RZ, 0, 0 ;  /* 0x00000000ff327435 */ /* 0x000fce00000001ff */
[----:B------:R-:W3:Y:S01]  /*0150*/  S2UR UR6, SR_CgaCtaId ;  /* 0x00000000000679c3 */ /* 0x000ee20000008800 */
[----:B0-----:R-:W-:Y:S01]  /*0160*/  IMAD.WIDE.U32 R4, R10, 0x3, RZ ;  /* 0x000000030a047825 */ /* 0x001fe200078e00ff */
[----:B------:R-:W-:-:S04]  /*0170*/  LEA R9, R11, R11, 0x1 ;  /* 0x0000000b0b097211 */ /* 0x000fc800078e08ff */
[----:B------:R-:W-:Y:S02]  /*0180*/  IADD3 R9, R5, R9, RZ ;  /* 0x0000000905097210 */ /* 0x000fe40007ffe0ff */
[--C-:B------:R-:W-:Y:S01]  /*0190*/  SHF.R.S32.HI R5, RZ, 0x1f, R2.reuse ;  /* 0x0000001fff057819 */ /* 0x100fe20000011402 */
[----:B--2---:R-:W-:Y:S01]  /*01a0*/  IMAD R3, R6, UR7, R51 ;  /* 0x0000000706037c24 */ /* 0x004fe2000f8e0233 */
[----:B------:R-:W-:Y:S01]  /*01b0*/  LEA.HI R54, P2, R9, R4, RZ, 0x1 ;  /* 0x0000000409367211 */ /* 0x000fe200078508ff */
[----:B------:R-:W-:-:S03]  /*01c0*/  IMAD R51, R51, -0x31, R2 ;  /* 0xffffffcf33337824 */ /* 0x000fc600078e0202 */
[C---:B------:R-:W-:Y:S02]  /*01d0*/  ISETP.LT.U32.AND P0, PT, R3.reuse, UR10, PT ;  /* 0x0000000a03007c0c */ /* 0x040fe4000bf01070 */
[----:B------:R-:W-:Y:S01]  /*01e0*/  SHF.R.S32.HI R6, RZ, 0x1f, R3 ;  /* 0x0000001fff067819 */ /* 0x000fe20000011403 */
[----:B---3--:R-:W-:Y:S01]  /*01f0*/  ULEA UR5, UR6, UR5, 0x18 ;  /* 0x0000000506057291 */ /* 0x008fe2000f8ec03f */
[----:B------:R-:W-:Y:S02]  /*0200*/  IADD3 R4, R3, 0x8, RZ ;  /* 0x0000000803047810 */ /* 0x000fe40007ffe0ff */
[----:B------:R-:W-:Y:S02]  /*0210*/  ISETP.LT.AND.EX P0, PT, R6, UR11, !P1, P0 ;  /* 0x0000000b06007c0c */ /* 0x000fe4000cf01300 */
[----:B------:R-:W-:Y:S02]  /*0220*/  LEA.HI R6, R5, R2, RZ, 0x5 ;  /* 0x0000000205067211 */ /* 0x000fe400078f28ff */
[----:B------:R-:W-:-:S02]  /*0230*/  ISETP.LT.U32.AND P5, PT, R4, UR10, PT ;  /* 0x0000000a04007c0c */ /* 0x000fc4000bfa1070 */
[----:B------:R-:W-:Y:S02]  /*0240*/  SHF.R.S32.HI R5, RZ, 0x1f, R4 ;  /* 0x0000001fff057819 */ /* 0x000fe40000011404 */
[----:B------:R-:W-:Y:S02]  /*0250*/  IADD3 R8, R3, 0x10, RZ ;  /* 0x0000001003087810 */ /* 0x000fe40007ffe0ff */
[----:B------:R-:W-:Y:S02]  /*0260*/  ISETP.LT.AND.EX P5, PT, R5, UR11, !P1, P5 ;  /* 0x0000000b05007c0c */ /* 0x000fe4000cfa1350 */
[----:B------:R-:W-:Y:S02]  /*0270*/  IADD3 R5, R3, 0x18, RZ ;  /* 0x0000001803057810 */ /* 0x000fe40007ffe0ff */
[----:B------:R-:W-:Y:S02]  /*0280*/  ISETP.LT.U32.AND P4, PT, R8, UR10, PT ;  /* 0x0000000a08007c0c */ /* 0x000fe4000bf81070 */
[----:B------:R-:W-:-:S02]  /*0290*/  ISETP.LT.U32.AND P3, PT, R5, UR10, PT ;  /* 0x0000000a05007c0c */ /* 0x000fc4000bf61070 */
[----:B------:R-:W-:Y:S02]  /*02a0*/  SHF.R.S32.HI R5, RZ, 0x1f, R5 ;  /* 0x0000001fff057819 */ /* 0x000fe40000011405 */
[----:B------:R-:W-:Y:S02]  /*02b0*/  SHF.R.S32.HI R8, RZ, 0x1f, R8 ;  /* 0x0000001fff087819 */ /* 0x000fe40000011408 */
[----:B------:R-:W-:Y:S02]  /*02c0*/  LOP3.LUT R4, R6, 0xffffffe0, RZ, 0xc0, !PT ;  /* 0xffffffe006047812 */ /* 0x000fe400078ec0ff */
[----:B------:R-:W-:Y:S02]  /*02d0*/  ISETP.LT.AND.EX P3, PT, R5, UR11, !P1, P3 ;  /* 0x0000000b05007c0c */ /* 0x000fe4000cf61330 */
[----:B------:R-:W-:Y:S01]  /*02e0*/  ISETP.LT.AND.EX P4, PT, R8, UR11, !P1, P4 ;  /* 0x0000000b08007c0c */ /* 0x000fe2000cf81340 */
[----:B------:R-:W0:Y:S01]  /*02f0*/  LDC R5, c[0x0][0x10] ;  /* 0x00000400ff057b82 */ /* 0x000e220000000800 */
[----:B------:R-:W-:-:S02]  /*0300*/  @P0 LOP3.LUT R7, R7, 0x2, RZ, 0xfc, !PT ;  /* 0x0000000207070812 */ /* 0x000fc400078efcff */
[----:B------:R-:W-:Y:S02]  /*0310*/  IADD3 R8, R3, 0x20, RZ ;  /* 0x0000002003087810 */ /* 0x000fe40007ffe0ff */
[----:B------:R-:W-:Y:S02]  /*0320*/  ISETP.GT.AND P0, PT, R2, 0x17f, PT ;  /* 0x0000017f0200780c */ /* 0x000fe40003f04270 */
[----:B------:R-:W-:Y:S02]  /*0330*/  IADD3 R4, -R4, 0x187, RZ ;  /* 0x0000018704047810 */ /* 0x000fe40007ffe1ff */
[----:B------:R-:W-:Y:S02]  /*0340*/  IADD3.X R9, RZ, R9, RZ, P2, !PT ;  /* 0x00000009ff097210 */ /* 0x000fe400017fe4ff */
[----:B------:R-:W-:Y:S02]  /*0350*/  ISETP.LT.U32.AND P2, PT, R8, UR10, PT ;  /* 0x0000000a08007c0c */ /* 0x000fe4000bf41070 */
[----:B------:R-:W-:-:S02]  /*0360*/  SEL R4, R4, 0x1f, P0 ;  /* 0x0000001f04047807 */ /* 0x000fc40000000000 */
[----:B------:R-:W-:Y:S02]  /*0370*/  SHF.R.S32.HI R8, RZ, 0x1f, R8 ;  /* 0x0000001fff087819 */ /* 0x000fe40000011408 */
[----:B------:R-:W-:Y:S02]  /*0380*/  LEA.HI R53, P0, R11, R10, RZ, 0x1 ;  /* 0x0000000a0b357211 */ /* 0x000fe400078108ff */
[----:B------:R-:W-:Y:S02]  /*0390*/  ISETP.LT.AND.EX P2, PT, R8, UR11, !P1, P2 ;  /* 0x0000000b08007c0c */ /* 0x000fe4000cf41320 */
[----:B------:R-:W-:Y:S02]  /*03a0*/  IADD3.X R8, RZ, R11, RZ, P0, !PT ;  /* 0x0000000bff087210 */ /* 0x000fe400007fe4ff */
[----:B------:R-:W-:Y:S02]  /*03b0*/  IADD3 R60, R3, 0x28, RZ ;  /* 0x00000028033c7810 */ /* 0x000fe40007ffe0ff */
[----:B------:R-:W-:-:S02]  /*03c0*/  SHF.R.S64 R53, R53, 0x1, R8 ;  /* 0x0000000135357819 */ /* 0x000fc40000001008 */
[----:B------:R-:W-:Y:S02]  /*03d0*/  SHF.R.S64 R54, R54, 0x1, R9 ;  /* 0x0000000136367819 */ /* 0x000fe40000001009 */
[----:B------:R-:W-:Y:S01]  /*03e0*/  ISETP.LT.U32.AND P0, PT, R60, UR10, PT ;  /* 0x0000000a3c007c0c */ /* 0x000fe2000bf01070 */
[----:B------:R-:W-:Y:S01]  /*03f0*/  ULDC.U8 UR10, c[0x0][0x2a4] ;  /* 0x0000a900000a7ab9 */ /* 0x000fe20000000000 */
[----:B------:R-:W-:Y:S02]  /*0400*/  SHF.R.S32.HI R61, RZ, 0x1f, R60 ;  /* 0x0000001fff3d7819 */ /* 0x000fe4000001143c */
[----:B------:R-:W-:Y:S02]  /*0410*/  SHF.R.S32.HI R56, RZ, 0x5, R6 ;  /* 0x00000005ff387819 */ /* 0x000fe40000011406 */
[----:B------:R-:W-:Y:S02]  /*0420*/  SHF.R.S32.HI R8, RZ, 0x1, R8 ;  /* 0x00000001ff087819 */ /* 0x000fe40000011408 */
[----:B------:R-:W-:-:S02]  /*0430*/  IADD3 R59, R3, 0x30, RZ ;  /* 0x00000030033b7810 */ /* 0x000fc40007ffe0ff */
[----:B------:R-:W-:Y:S02]  /*0440*/  IADD3 R52, R3, 0x38, RZ ;  /* 0x0000003803347810 */ /* 0x000fe40007ffe0ff */
[----:B------:R-:W-:Y:S02]  /*0450*/  SHF.R.S32.HI R9, RZ, 0x1, R9 ;  /* 0x00000001ff097819 */ /* 0x000fe40000011409 */
[----:B------:R-:W-:Y:S02]  /*0460*/  ISETP.LT.AND.EX P1, PT, R61, UR11, !P1, P0 ;  /* 0x0000000b3d007c0c */ /* 0x000fe4000cf21300 */
[----:B------:R-:W-:Y:S02]  /*0470*/  MOV R6, R0 ;  /* 0x0000000000067202 */ /* 0x000fe40000000f00 */
[----:B------:R-:W-:Y:S02]  /*0480*/  SHF.L.U32 R51, R51, 0x1, RZ ;  /* 0x0000000133337819 */ /* 0x000fe400000006ff */
[----:B------:R-:W-:-:S02]  /*0490*/  LEA R56, R56, UR5, 0x3 ;  /* 0x0000000538387c11 */ /* 0x000fc4000f8e18ff */
[----:B------:R-:W-:Y:S02]  /*04a0*/  SHF.L.U64.HI R57, R53, 0x2, R8 ;  /* 0x0000000235397819 */ /* 0x000fe40000010208 */
[----:B------:R-:W-:Y:S02]  /*04b0*/  SHF.R.S32.HI R64, RZ, 0x1f, R59 ;  /* 0x0000001fff407819 */ /* 0x000fe4000001143b */
[----:B------:R-:W-:Y:S02]  /*04c0*/  SHF.R.S32.HI R62, RZ, 0x1f, R52 ;  /* 0x0000001fff3e7819 */ /* 0x000fe40000011434 */
[----:B01----:R-:W-:-:S07]  /*04d0*/  SHF.L.U64.HI R58, R54, 0x2, R9 ;  /* 0x00000002363a7819 */ /* 0x003fce0000010209 */
.L_x_1240:
[----:B0-----:R-:W0:Y:S01]  /*04e0*/  LDC R15, c[0x0][0x2a0] ;  /* 0x0000a800ff0f7b82 */ /* 0x001e220000000800 */
[----:B------:R-:W-:Y:S01]  /*04f0*/  LOP3.LUT P6, RZ, R7, 0x2, RZ, 0xc0, !PT ;  /* 0x0000000207ff7812 */ /* 0x000fe200078cc0ff */
[----:B------:R-:W-:Y:S01]  /*0500*/  ULDC.64 UR12, c[0x0][0x298] ;  /* 0x0000a600000c7ab9 */ /* 0x000fe20000000a00 */
[----:B------:R-:W-:Y:S02]  /*0510*/  SHF.R.S32.HI R19, RZ, 0x1f, R3 ;  /* 0x0000001fff137819 */ /* 0x000fe40000011403 */
[----:B------:R-:W-:Y:S02]  /*0520*/  CS2R R42, SRZ ;  /* 0x00000000002a7805 */ /* 0x000fe4000001ff00 */
[C---:B------:R-:W-:Y:S02]  /*0530*/  IADD3 R23, R3.reuse, 0x8, RZ ;  /* 0x0000000803177810 */ /* 0x040fe40007ffe0ff */
[----:B------:R-:W-:Y:S01]  /*0540*/  IADD3 R27, R3, 0x10, RZ ;  /* 0x00000010031b7810 */ /* 0x000fe20007ffe0ff */
        /* <DEDUP_REMOVED lines=9> */
[----:B------:R-:W4:Y:S08]  /*05e0*/  @P4 LDC.64 R32, c[0x0][0x228] ;  /* 0x00008a00ff204b82 */ /* 0x000f300000000a00 */
        /* <DEDUP_REMOVED lines=11> */
[----:B------:R-:W-:Y:S01]  /*06a0*/  IMAD R10, R13, R10, R12 ;  /* 0x0000000a0d0a7224 */ /* 0x000fe200078e020c */
[----:B------:R-:W-:-:S04]  /*06b0*/  SHF.R.S32.HI R12, RZ, 0x1f, R51 ;  /* 0x0000001fff0c7819 */ /* 0x000fc80000011433 */
[----:B------:R-:W-:-:S13]  /*06c0*/  ISETP.GT.U32.AND P0, PT, R13, R10, PT ;  /* 0x0000000a0d00720c */ /* 0x000fda0003f04070 */
[-C--:B------:R-:W-:Y:S02]  /*06d0*/  @!P0 IADD3 R10, R10, -R13.reuse, RZ ;  /* 0x8000000d0a0a8210 */ /* 0x080fe40007ffe0ff */
[----:B------:R-:W-:Y:S02]  /*06e0*/  @!P0 IADD3 R9, R9, 0x1, RZ ;  /* 0x0000000109098810 */ /* 0x000fe40007ffe0ff */
[----:B------:R-:W-:Y:S02]  /*06f0*/  ISETP.GT.U32.AND P0, PT, R13, R10, PT ;  /* 0x0000000a0d00720c */ /* 0x000fe40003f04070 */
[----:B------:R-:W-:-:S04]  /*0700*/  IADD3 R11, R10, -R13, RZ ;  /* 0x8000000d0a0b7210 */ /* 0x000fc80007ffe0ff */
[----:B------:R-:W-:Y:S02]  /*0710*/  SEL R11, R11, R10, !P0 ;  /* 0x0000000a0b0b7207 */ /* 0x000fe40004000000 */
[----:B------:R-:W-:-:S13]  /*0720*/  ISETP.GE.U32.AND P0, PT, R10, R13, PT ;  /* 0x0000000d0a00720c */ /* 0x000fda0003f06070 */
[----:B------:R-:W-:Y:S02]  /*0730*/  @P0 IADD3 R9, R9, 0x1, RZ ;  /* 0x0000000109090810 */ /* 0x000fe40007ffe0ff */
[----:B------:R-:W-:-:S13]  /*0740*/  ISETP.GE.AND P0, PT, R6, RZ, PT ;  /* 0x000000ff0600720c */ /* 0x000fda0003f06270 */
[----:B------:R-:W-:Y:S02]  /*0750*/  @!P0 IADD3 R11, -R11, RZ, RZ ;  /* 0x000000ff0b0b8210 */ /* 0x000fe40007ffe1ff */
[----:B------:R-:W-:Y:S02]  /*0760*/  ISETP.GE.AND P0, PT, R8, RZ, PT ;  /* 0x000000ff0800720c */ /* 0x000fe40003f06270 */
[----:B------:R-:W-:-:S11]  /*0770*/  LOP3.LUT R8, RZ, R15, RZ, 0x33, !PT ;  /* 0x0000000fff087212 */ /* 0x000fd600078e33ff */
[----:B------:R-:W-:Y:S02]  /*0780*/  @!P0 IADD3 R9, -R9, RZ, RZ ;  /* 0x000000ff09098210 */ /* 0x000fe40007ffe1ff */
[----:B------:R-:W-:Y:S02]  /*0790*/  ISETP.NE.AND P0, PT, R15, RZ, PT ;  /* 0x000000ff0f00720c */ /* 0x000fe40003f05270 */
[----:B------:R-:W1:Y:S02]  /*07a0*/  @P6 LDC.64 R14, c[0x0][0x288] ;  /* 0x0000a200ff0e6b82 */ /* 0x000e640000000a00 */
[C---:B------:R-:W-:Y:S02]  /*07b0*/  SEL R48, R8.reuse, R11, !P0 ;  /* 0x0000000b08307207 */ /* 0x040fe40004000000 */
[----:B------:R-:W-:-:S03]  /*07c0*/  SEL R13, R8, R9, !P0 ;  /* 0x00000009080d7207 */ /* 0x000fc60004000000 */
[----:B------:R-:W-:Y:S01]  /*07d0*/  IMAD R55, R48, 0x62, RZ ;  /* 0x0000006230377824 */ /* 0x000fe200078e02ff */
[----:B------:R-:W-:-:S04]  /*07e0*/  SHF.R.S32.HI R8, RZ, 0x1f, R13 ;  /* 0x0000001fff087819 */ /* 0x000fc8000001140d */
[----:B------:R-:W-:-:S04]  /*07f0*/  IADD3 R10, P0, R51, R55, RZ ;  /* 0x00000037330a7210 */ /* 0x000fc80007f1e0ff */
[----:B------:R-:W-:Y:S01]  /*0800*/  LEA.HI.X.SX32 R11, R55, R12, 0x1, P0 ;  /* 0x0000000c370b7211 */ /* 0x000fe200000f0eff */
[----:B------:R-:W-:Y:S02]  /*0810*/  IMAD R12, R8, UR12, RZ ;  /* 0x0000000c080c7c24 */ /* 0x000fe4000f8e02ff */
[----:B------:R-:W3:Y:S02]  /*0820*/  @P5 LDC.64 R8, c[0x0][0x288] ;  /* 0x0000a200ff085b82 */ /* 0x000ee40000000a00 */
[C---:B------:R-:W-:Y:S02]  /*0830*/  IMAD R17, R13.reuse, UR13, R12 ;  /* 0x0000000d0d117c24 */ /* 0x040fe4000f8e020c */
[----:B------:R-:W-:Y:S01]  /*0840*/  IMAD.WIDE.U32 R10, R13, UR12, R10 ;  /* 0x0000000c0d0a7c25 */ /* 0x000fe2000f8e000a */
[----:B------:R-:W-:-:S03]  /*0850*/  ULDC.64 UR12, c[0x0][0x290] ;  /* 0x0000a400000c7ab9 */ /* 0x000fc60000000a00 */
[----:B-1----:R-:W-:Y:S01]  /*0860*/  @P6 IMAD R12, R19, R14, RZ ;  /* 0x0000000e130c6224 */ /* 0x002fe200078e02ff */
[----:B------:R-:W-:Y:S01]  /*0870*/  IADD3 R13, R11, R17, RZ ;  /* 0x000000110b0d7210 */ /* 0x000fe20007ffe0ff */
[----:B------:R-:W1:Y:S02]  /*0880*/  @P4 LDC.64 R18, c[0x0][0x288] ;  /* 0x0000a200ff124b82 */ /* 0x000e640000000a00 */
[----:B------:R-:W-:Y:S01]  /*0890*/  @P6 IMAD R17, R3, R15, R12 ;  /* 0x0000000f03116224 */ /* 0x000fe200078e020c */
[----:B------:R-:W-:-:S05]  /*08a0*/  @P6 MOV R12, R10 ;  /* 0x0000000a000c6202 */ /* 0x000fca0000000f00 */
[----:B------:R-:W-:-:S05]  /*08b0*/  @P6 IMAD.WIDE.U32 R14, R3, R14, R12 ;  /* 0x0000000e030e6225 */ /* 0x000fca00078e000c */
[----:B------:R-:W-:Y:S02]  /*08c0*/  @P6 IADD3 R17, R15, R17, RZ ;  /* 0x000000110f116210 */ /* 0x000fe40007ffe0ff */
[C---:B------:R-:W-:Y:S02]  /*08d0*/  @P6 SHF.L.U32 R15, R14.reuse, 0x1, RZ ;  /* 0x000000010e0f6819 */ /* 0x040fe400000006ff */
[----:B------:R-:W-:Y:S01]  /*08e0*/  @P6 SHF.L.U64.HI R20, R14, 0x1, R17 ;  /* 0x000000010e146819 */ /* 0x000fe20000010211 */
[----:B---3--:R-:W-:Y:S01]  /*08f0*/  @P5 IMAD R14, R21, R8, RZ ;  /* 0x00000008150e5224 */ /* 0x008fe200078e02ff */
[----:B--2---:R-:W-:Y:S01]  /*0900*/  @P6 IADD3 R46, P0, R15, R46, RZ ;  /* 0x0000002e0f2e6210 */ /* 0x004fe20007f1e0ff */
[----:B------:R-:W2:Y:S02]  /*0910*/  @P2 LDC.64 R16, c[0x0][0x288] ;  /* 0x0000a200ff102b82 */ /* 0x000ea40000000a00 */
[----:B------:R-:W-:Y:S01]  /*0920*/  @P5 IMAD R21, R23, R9, R14 ;  /* 0x0000000917155224 */ /* 0x000fe200078e020e */
[----:B------:R-:W-:-:S02]  /*0930*/  @P6 IADD3.X R47, R20, R47, RZ, P0, !PT ;  /* 0x0000002f142f6210 */ /* 0x000fc400007fe4ff */
[----:B0-----:R-:W-:Y:S02]  /*0940*/  @P6 IADD3 R40, P0, R15, R40, RZ ;  /* 0x000000280f286210 */ /* 0x001fe40007f1e0ff */
[----:B------:R-:W-:Y:S02]  /*0950*/  @P5 MOV R14, R10 ;  /* 0x0000000a000e5202 */ /* 0x000fe40000000f00 */
[----:B------:R-:W-:Y:S02]  /*0960*/  @P5 MOV R15, R13 ;  /* 0x0000000d000f5202 */ /* 0x000fe40000000f00 */
[----:B------:R-:W-:Y:S01]  /*0970*/  @P6 IADD3.X R41, R20, R41, RZ, P0, !PT ;  /* 0x0000002914296210 */ /* 0x000fe200007fe4ff */
[----:B------:R-:W-:Y:S01]  /*0980*/  @P5 IMAD.WIDE.U32 R8, R23, R8, R14 ;  /* 0x0000000817085225 */ /* 0x000fe200078e000e */
[----:B------:R-:W-:Y:S02]  /*0990*/  SHF.R.S32.HI R23, RZ, 0x1f, R27 ;  /* 0x0000001fff177819 */ /* 0x000fe4000001141b */
[----:B------:R-:W0:Y:S02]  /*09a0*/  @P3 LDC.64 R14, c[0x0][0x288] ;  /* 0x0000a200ff0e3b82 */ /* 0x000e240000000a00 */
[----:B------:R-:W-:Y:S01]  /*09b0*/  @P5 IADD3 R9, R9, R21, RZ ;  /* 0x0000001509095210 */ /* 0x000fe20007ffe0ff */
[----:B-1----:R-:W-:Y:S01]  /*09c0*/  @P4 IMAD R22, R23, R18, RZ ;  /* 0x0000001217164224 */ /* 0x002fe200078e02ff */
[----:B------:R-:W-:-:S02]  /*09d0*/  @P5 SHF.L.U32 R21, R8, 0x1, RZ ;  /* 0x0000000108155819 */ /* 0x000fc400000006ff */
[----:B------:R-:W-:Y:S01]  /*09e0*/  @P5 SHF.L.U64.HI R20, R8, 0x1, R9 ;  /* 0x0000000108145819 */ /* 0x000fe20000010209 */
[----:B------:R-:W-:Y:S01]  /*09f0*/  @P4 IMAD R25, R27, R19, R22 ;  /* 0x000000131b194224 */ /* 0x000fe200078e0216 */
[----:B------:R-:W-:Y:S02]  /*0a00*/  @P4 MOV R8, R10 ;  /* 0x0000000a00084202 */ /* 0x000fe40000000f00 */
[----:B------:R-:W-:Y:S02]  /*0a10*/  @P4 MOV R9, R13 ;  /* 0x0000000d00094202 */ /* 0x000fe40000000f00 */
[----:B------:R-:W-:Y:S02]  /*0a20*/  @P5 IADD3 R44, P0, R21, R44, RZ ;  /* 0x0000002c152c5210 */ /* 0x000fe40007f1e0ff */
[----:B------:R-:W-:Y:S01]  /*0a30*/  IADD3 R23, R3, 0x18, RZ ;  /* 0x0000001803177810 */ /* 0x000fe20007ffe0ff */
[----:B------:R-:W-:Y:S01]  /*0a40*/  @P4 IMAD.WIDE.U32 R18, R27, R18, R8 ;  /* 0x000000121b124225 */ /* 0x000fe200078e0008 */
[----:B------:R-:W-:Y:S01]  /*0a50*/  @P5 IADD3.X R45, R20, R45, RZ, P0, !PT ;  /* 0x0000002d142d5210 */ /* 0x000fe200007fe4ff */
[----:B------:R-:W1:Y:S01]  /*0a60*/  @P1 LDC.64 R8, c[0x0][0x288] ;  /* 0x0000a200ff081b82 */ /* 0x000e620000000a00 */
[----:B----4-:R-:W-:-:S02]  /*0a70*/  @P5 IADD3 R36, P0, R21, R36, RZ ;  /* 0x0000002415245210 */ /* 0x010fc40007f1e0ff */
[----:B------:R-:W-:Y:S02]  /*0a80*/  @P4 IADD3 R25, R19, R25, RZ ;  /* 0x0000001913194210 */ /* 0x000fe40007ffe0ff */
[----:B------:R-:W-:Y:S02]  /*0a90*/  @P4 SHF.L.U32 R19, R18, 0x1, RZ ;  /* 0x0000000112134819 */ /* 0x000fe400000006ff */
[----:B------:R-:W-:Y:S02]  /*0aa0*/  SHF.R.S32.HI R27, RZ, 0x1f, R23 ;  /* 0x0000001fff1b7819 */ /* 0x000fe40000011417 */
[----:B------:R-:W-:Y:S02]  /*0ab0*/  @P5 IADD3.X R37, R20, R37, RZ, P0, !PT ;  /* 0x0000002514255210 */ /* 0x000fe400007fe4ff */
[----:B------:R-:W-:Y:S01]  /*0ac0*/  @P4 SHF.L.U64.HI R20, R18, 0x1, R25 ;  /* 0x0000000112144819 */ /* 0x000fe20000010219 */
[----:B0-----:R-:W-:Y:S01]  /*0ad0*/  @P3 IMAD R18, R27, R14, RZ ;  /* 0x0000000e1b123224 */ /* 0x001fe200078e02ff */
[----:B------:R-:W-:Y:S01]  /*0ae0*/  @P4 IADD3 R34, P0, R19, R34, RZ ;  /* 0x0000002213224210 */ /* 0x000fe20007f1e0ff */
[----:B------:R-:W0:Y:S01]  /*0af0*/  @P2 LDC.64 R26, c[0x0][0x230] ;  /* 0x00008c00ff1a2b82 */ /* 0x000e220000000a00 */
[----:B------:R-:W-:Y:S01]  /*0b00*/  IADD3 R21, R3, 0x20, RZ ;  /* 0x0000002003157810 */ /* 0x000fe20007ffe0ff */
[----:B------:R-:W-:Y:S01]  /*0b10*/  @P3 IMAD R25, R23, R15, R18 ;  /* 0x0000000f17193224 */ /* 0x000fe200078e0212 */
[----:B------:R-:W-:-:S02]  /*0b20*/  @P4 IADD3.X R35, R20, R35, RZ, P0, !PT ;  /* 0x0000002314234210 */ /* 0x000fc400007fe4ff */
[----:B------:R-:W-:Y:S02]  /*0b30*/  @P4 IADD3 R32, P0, R19, R32, RZ ;  /* 0x0000002013204210 */ /* 0x000fe40007f1e0ff */
[----:B------:R-:W-:Y:S02]  /*0b40*/  @P3 MOV R18, R10 ;  /* 0x0000000a00123202 */ /* 0x000fe40000000f00 */
[----:B------:R-:W-:Y:S02]  /*0b50*/  @P3 MOV R19, R13 ;  /* 0x0000000d00133202 */ /* 0x000fe40000000f00 */
[----:B------:R-:W-:Y:S02]  /*0b60*/  SHF.R.S32.HI R29, RZ, 0x1f, R21 ;  /* 0x0000001fff1d7819 */ /* 0x000fe40000011415 */
[----:B------:R-:W-:Y:S01]  /*0b70*/  @P4 IADD3.X R33, R20, R33, RZ, P0, !PT ;  /* 0x0000002114214210 */ /* 0x000fe200007fe4ff */
[----:B------:R-:W-:Y:S01]  /*0b80*/  @P3 IMAD.WIDE.U32 R14, R23, R14, R18 ;  /* 0x0000000e170e3225 */ /* 0x000fe200078e0012 */
[----:B------:R-:W-:-:S02]  /*0b90*/  @P2 MOV R18, R10 ;  /* 0x0000000a00122202 */ /* 0x000fc40000000f00 */
[----:B------:R-:W-:Y:S01]  /*0ba0*/  @P2 MOV R19, R13 ;  /* 0x0000000d00132202 */ /* 0x000fe20000000f00 */
[-C--:B--2---:R-:W-:Y:S02]  /*0bb0*/  @P2 IMAD R22, R29, R16.reuse, RZ ;  /* 0x000000101d162224 */ /* 0x084fe400078e02ff */
[----:B------:R-:W2:Y:S02]  /*0bc0*/  @P3 LDC.64 R28, c[0x0][0x228] ;  /* 0x00008a00ff1c3b82 */ /* 0x000ea40000000a00 */
[C---:B------:R-:W-:Y:S01]  /*0bd0*/  @P2 IMAD R23, R21.reuse, R17, R22 ;  /* 0x0000001115172224 */ /* 0x040fe200078e0216 */
[C---:B------:R-:W-:Y:S01]  /*0be0*/  @P3 SHF.L.U32 R17, R14.reuse, 0x1, RZ ;  /* 0x000000010e113819 */ /* 0x040fe200000006ff */
[----:B------:R-:W-:Y:S01]  /*0bf0*/  @P2 IMAD.WIDE.U32 R18, R21, R16, R18 ;  /* 0x0000001015122225 */ /* 0x000fe200078e0012 */
[----:B------:R-:W-:Y:S02]  /*0c00*/  @P3 IADD3 R21, R15, R25, RZ ;  /* 0x000000190f153210 */ /* 0x000fe40007ffe0ff */
[----:B------:R-:W-:Y:S01]  /*0c10*/  @P3 IADD3 R30, P0, R17, R30, RZ ;  /* 0x0000001e111e3210 */ /* 0x000fe20007f1e0ff */
[----:B------:R-:W3:Y:S01]  /*0c20*/  @P2 LDC.64 R24, c[0x0][0x228] ;  /* 0x00008a00ff182b82 */ /* 0x000ee20000000a00 */
[----:B------:R-:W-:Y:S01]  /*0c30*/  @P3 SHF.L.U64.HI R20, R14, 0x1, R21 ;  /* 0x000000010e143819 */ /* 0x000fe20000010215 */
[----:B-1----:R-:W-:Y:S01]  /*0c40*/  @P1 IMAD R14, R61, R8, RZ ;  /* 0x000000083d0e1224 */ /* 0x002fe200078e02ff */
[----:B------:R-:W-:-:S02]  /*0c50*/  @P2 IADD3 R15, R19, R23, RZ ;  /* 0x00000017130f2210 */ /* 0x000fc40007ffe0ff */
[----:B------:R-:W-:Y:S01]  /*0c60*/  @P2 SHF.L.U32 R19, R18, 0x1, RZ ;  /* 0x0000000112132819 */ /* 0x000fe200000006ff */
[----:B------:R-:W-:Y:S01]  /*0c70*/  @P1 IMAD R21, R60, R9, R14 ;  /* 0x000000093c151224 */ /* 0x000fe200078e020e */
[----:B------:R-:W-:Y:S01]  /*0c80*/  @P2 SHF.L.U64.HI R18, R18, 0x1, R15 ;  /* 0x0000000112122819 */ /* 0x000fe2000001020f */
[----:B------:R-:W1:Y:S01]  /*0c90*/  @P1 LDC.64 R22, c[0x0][0x230] ;  /* 0x00008c00ff161b82 */ /* 0x000e620000000a00 */
[----:B------:R-:W-:Y:S02]  /*0ca0*/  @P1 MOV R14, R10 ;  /* 0x0000000a000e1202 */ /* 0x000fe40000000f00 */
[----:B------:R-:W-:Y:S02]  /*0cb0*/  @P1 MOV R15, R13 ;  /* 0x0000000d000f1202 */ /* 0x000fe40000000f00 */
[----:B------:R-:W-:Y:S01]  /*0cc0*/  @P3 IADD3.X R31, R20, R31, RZ, P0, !PT ;  /* 0x0000001f141f3210 */ /* 0x000fe200007fe4ff */
[----:B------:R-:W-:Y:S01]  /*0cd0*/  @P1 IMAD.WIDE.U32 R8, R60, R8, R14 ;  /* 0x000000083c081225 */ /* 0x000fe200078e000e */
[----:B--2---:R-:W-:Y:S01]  /*0ce0*/  @P3 IADD3 R28, P0, R17, R28, RZ ;  /* 0x0000001c111c3210 */ /* 0x004fe20007f1e0ff */
[----:B------:R-:W2:Y:S03]  /*0cf0*/  LDC R14, c[0x0][0x2ac] ;  /* 0x0000ab00ff0e7b82 */ /* 0x000ea60000000800 */
[----:B------:R-:W-:-:S02]  /*0d00*/  @P1 IADD3 R9, R9, R21, RZ ;  /* 0x0000001509091210 */ /* 0x000fc40007ffe0ff */
[----:B------:R-:W-:Y:S02]  /*0d10*/  @P3 IADD3.X R29, R20, R29, RZ, P0, !PT ;  /* 0x0000001d141d3210 */ /* 0x000fe400007fe4ff */
[C---:B------:R-:W-:Y:S01]  /*0d20*/  @P1 SHF.L.U64.HI R20, R8.reuse, 0x1, R9 ;  /* 0x0000000108141819 */ /* 0x040fe20000010209 */
[----:B------:R-:W4:Y:S01]  /*0d30*/  @P1 LDC.64 R16, c[0x0][0x228] ;  /* 0x00008a00ff101b82 */ /* 0x000f220000000a00 */
[----:B------:R-:W-:Y:S01]  /*0d40*/  @P1 SHF.L.U32 R15, R8, 0x1, RZ ;  /* 0x00000001080f1819 */ /* 0x000fe200000006ff */
[----:B------:R-:W-:Y:S01]  /*0d50*/  IMAD.WIDE.U32 R8, R2, 0x5397829d, RZ ;  /* 0x5397829d02087825 */ /* 0x000fe200078e00ff */
[----:B0-----:R-:W-:-:S04]  /*0d60*/  @P2 IADD3 R26, P0, R19, R26, RZ ;  /* 0x0000001a131a2210 */ /* 0x001fc80007f1e0ff */
[C---:B------:R-:W-:Y:S02]  /*0d70*/  @P2 IADD3.X R27, R18.reuse, R27, RZ, P0, !PT ;  /* 0x0000001b121b2210 */ /* 0x040fe400007fe4ff */
[----:B---3--:R-:W-:Y:S02]  /*0d80*/  @P2 IADD3 R24, P0, R19, R24, RZ ;  /* 0x0000001813182210 */ /* 0x008fe40007f1e0ff */
[----:B------:R-:W-:Y:S02]  /*0d90*/  SHF.R.U32.HI R9, RZ, 0x4, R9 ;  /* 0x00000004ff097819 */ /* 0x000fe40000011609 */
[----:B------:R-:W-:Y:S02]  /*0da0*/  @P2 IADD3.X R25, R18, R25, RZ, P0, !PT ;  /* 0x0000001912192210 */ /* 0x000fe400007fe4ff */
[----:B-1----:R-:W-:Y:S01]  /*0db0*/  @P1 IADD3 R22, P0, R15, R22, RZ ;  /* 0x000000160f161210 */ /* 0x002fe20007f1e0ff */
[----:B--2---:R-:W-:-:S03]  /*0dc0*/  IMAD R14, R14, UR7, R9 ;  /* 0x000000070e0e7c24 */ /* 0x004fc6000f8e0209 */
[----:B------:R-:W-:Y:S02]  /*0dd0*/  @P1 IADD3.X R23, R20, R23, RZ, P0, !PT ;  /* 0x0000001714171210 */ /* 0x000fe400007fe4ff */
[----:B------:R-:W-:Y:S02]  /*0de0*/  IADD3 R14, R14, 0x30, RZ ;  /* 0x000000300e0e7810 */ /* 0x000fe40007ffe0ff */
[----:B----4-:R-:W-:-:S04]  /*0df0*/  @P1 IADD3 R16, P0, R15, R16, RZ ;  /* 0x000000100f101210 */ /* 0x010fc80007f1e0ff */
[----:B------:R-:W-:Y:S02]  /*0e00*/  @P1 IADD3.X R17, R20, R17, RZ, P0, !PT ;  /* 0x0000001114111210 */ /* 0x000fe400007fe4ff */
[----:B------:R-:W-:Y:S02]  /*0e10*/  ISETP.GE.U32.AND P0, PT, R14, UR12, PT ;  /* 0x0000000c0e007c0c */ /* 0x000fe4000bf06070 */
[----:B------:R-:W-:Y:S02]  /*0e20*/  SHF.R.S32.HI R14, RZ, 0x1f, R14 ;  /* 0x0000001fff0e7819 */ /* 0x000fe4000001140e */
[----:B------:R-:W-:Y:S02]  /*0e30*/  CS2R R38, SRZ ;  /* 0x0000000000267805 */ /* 0x000fe4000001ff00 */
[----:B------:R-:W-:Y:S01]  /*0e40*/  MOV R49, RZ ;  /* 0x000000ff00317202 */ /* 0x000fe20000000f00 */
[----:B------:R-:W-:Y:S01]  /*0e50*/  BSSY B0, `(.L_x_1190) ;  /* 0x0000052000007945 */ /* 0x000fe20003800000 */
[----:B------:R-:W-:Y:S01]  /*0e60*/  ISETP.GE.AND.EX P0, PT, R14, UR13, PT, P0 ;  /* 0x0000000d0e007c0c */ /* 0x000fe2000bf06300 */
[----:B------:R-:W5:Y:S03]  /*0e70*/  @P1 LDG.E R43, desc[UR8][R16.64] ;  /* 0x00000008102b1981 */ /* 0x000f66000c1e1900 */
[----:B------:R-:W-:Y:S01]  /*0e80*/  ISETP.LT.U32.AND P0, PT, R2, 0x188, !P0 ;  /* 0x000001880200780c */ /* 0x000fe20004701070 */
[----:B------:R-:W5:-:S12]  /*0e90*/  @P3 LDG.E R38, desc[UR8][R30.64] ;  /* 0x000000081e263981 */ /* 0x000f58000c1e1900 */
        /* <DEDUP_REMOVED lines=15> */
[----:B------:R-:W-:-:S03]  /*0f90*/  MOV R8, RZ ;  /* 0x000000ff00087202 */ /* 0x000fc60000000f00 */
[----:B------:R-:W5:Y:S04]  /*0fa0*/  @P0 LDG.E R42, desc[UR8][R18.64] ;  /* 0x00000008122a0981 */ /* 0x000f68000c1e1900 */
[----:B------:R0:W5:Y:S01]  /*0fb0*/  @P0 LDG.E R8, desc[UR8][R14.64] ;  /* 0x000000080e080981 */ /* 0x000162000c1e1900 */
[----:B------:R-:W-:-:S04]  /*0fc0*/  ISETP.GE.U32.AND P0, PT, R52, UR12, PT ;  /* 0x0000000c34007c0c */ /* 0x000fc8000bf06070 */
[----:B------:R-:W-:-:S04]  /*0fd0*/  ISETP.GE.AND.EX P0, PT, R62, UR13, PT, P0 ;  /* 0x0000000d3e007c0c */ /* 0x000fc8000bf06300 */
[----:B------:R-:W-:-:S13]  /*0fe0*/  ISETP.LT.U32.AND P0, PT, R2, 0x188, !P0 ;  /* 0x000001880200780c */ /* 0x000fda0004701070 */
[----:B0-----:R-:W0:Y:S01]  /*0ff0*/  @P0 LDC.64 R14, c[0x0][0x288] ;  /* 0x0000a200ff0e0b82 */ /* 0x001e220000000a00 */
[----:B------:R-:W-:Y:S02]  /*1000*/  @P0 MOV R20, R10 ;  /* 0x0000000a00140202 */ /* 0x000fe40000000f00 */
[----:B------:R-:W-:-:S05]  /*1010*/  @P0 MOV R21, R13 ;  /* 0x0000000d00150202 */ /* 0x000fca0000000f00 */
[----:B------:R-:W1:Y:S01]  /*1020*/  @P0 LDC.64 R18, c[0x0][0x230] ;  /* 0x00008c00ff120b82 */ /* 0x000e620000000a00 */
[-C--:B0-----:R-:W-:Y:S02]  /*1030*/  @P0 IMAD R9, R62, R14.reuse, RZ ;  /* 0x0000000e3e090224 */ /* 0x081fe400078e02ff */
[----:B------:R-:W-:-:S04]  /*1040*/  @P0 IMAD.WIDE.U32 R20, R52, R14, R20 ;  /* 0x0000000e34140225 */ /* 0x000fc800078e0014 */
[----:B------:R-:W-:-:S05]  /*1050*/  @P0 IMAD R9, R52, R15, R9 ;  /* 0x0000000f34090224 */ /* 0x000fca00078e0209 */
        /* <DEDUP_REMOVED lines=8> */
[----:B------:R-:W0:Y:S02]  /*10e0*/  LDC.64 R14, c[0x0][0x248] ;  /* 0x00009200ff0e7b82 */ /* 0x000e240000000a00 */
[----:B0-----:R-:W-:-:S06]  /*10f0*/  IMAD.WIDE R14, R6, 0x8, R14 ;  /* 0x00000008060e7825 */ /* 0x001fcc00078e020e */
[----:B------:R-:W2:Y:S01]  /*1100*/  LDG.E.64 R14, desc[UR8][R14.64] ;  /* 0x000000080e0e7981 */ /* 0x000ea2000c1e1b00 */
[----:B------:R-:W-:-:S13]  /*1110*/  LOP3.LUT P6, RZ, R7, 0x2, RZ, 0xc0, !PT ;  /* 0x0000000207ff7812 */ /* 0x000fda00078cc0ff */
[----:B------:R0:W5:Y:S04]  /*1120*/  @P6 LDG.E R39, desc[UR8][R46.64] ;  /* 0x000000082e276981 */ /* 0x000168000c1e1900 */
[----:B------:R1:W5:Y:S01]  /*1130*/  @P6 LDG.E R49, desc[UR8][R40.64] ;  /* 0x0000000828316981 */ /* 0x000362000c1e1900 */
[----:B0-----:R-:W-:Y:S02]  /*1140*/  CS2R R46, SRZ ;  /* 0x00000000002e7805 */ /* 0x001fe4000001ff00 */
[----:B-1----:R-:W-:-:S04]  /*1150*/  CS2R R40, SRZ ;  /* 0x0000000000287805 */ /* 0x002fc8000001ff00 */
[----:B------:R0:W5:Y:S04]  /*1160*/  @P5 LDG.E R47, desc[UR8][R36.64] ;  /* 0x00000008242f5981 */ /* 0x000168000c1e1900 */
[----:B------:R1:W5:Y:S04]  /*1170*/  @P5 LDG.E R40, desc[UR8][R44.64] ;  /* 0x000000082c285981 */ /* 0x000368000c1e1900 */
[----:B------:R-:W5:Y:S01]  /*1180*/  @P4 LDG.E R46, desc[UR8][R32.64] ;  /* 0x00000008202e4981 */ /* 0x000f62000c1e1900 */
[----:B0-----:R-:W-:-:S03]  /*1190*/  CS2R R36, SRZ ;  /* 0x0000000000247805 */ /* 0x001fc6000001ff00 */
[----:B------:R-:W5:Y:S01]  /*11a0*/  @P0 LDG.E R41, desc[UR8][R20.64] ;  /* 0x0000000814290981 */ /* 0x000f62000c1e1900 */
[----:B-1----:R-:W-:-:S03]  /*11b0*/  CS2R R44, SRZ ;  /* 0x00000000002c7805 */ /* 0x002fc6000001ff00 */
[----:B------:R0:W5:Y:S04]  /*11c0*/  @P4 LDG.E R37, desc[UR8][R34.64] ;  /* 0x0000000822254981 */ /* 0x000168000c1e1900 */
[----:B------:R-:W5:Y:S04]  /*11d0*/  @P2 LDG.E R44, desc[UR8][R24.64] ;  /* 0x00000008182c2981 */ /* 0x000f68000c1e1900 */
[----:B------:R-:W5:Y:S01]  /*11e0*/  @P1 LDG.E R36, desc[UR8][R22.64] ;  /* 0x0000000816241981 */ /* 0x000f62000c1e1900 */
[----:B0-----:R-:W-:-:S03]  /*11f0*/  CS2R R34, SRZ ;  /* 0x0000000000227805 */ /* 0x001fc6000001ff00 */
[----:B------:R-:W5:Y:S04]  /*1200*/  @P3 LDG.E R45, desc[UR8][R28.64] ;  /* 0x000000081c2d3981 */ /* 0x000f68000c1e1900 */
[----:B------:R-:W5:Y:S04]  /*1210*/  @P2 LDG.E R35, desc[UR8][R26.64] ;  /* 0x000000081a232981 */ /* 0x000f68000c1e1900 */
[----:B------:R0:W5:Y:S01]  /*1220*/  @P0 LDG.E R34, desc[UR8][R18.64] ;  /* 0x0000000812220981 */ /* 0x000162000c1e1900 */
[----:B------:R-:W-:Y:S02]  /*1230*/  MOV R9, 0x3f800000 ;  /* 0x3f80000000097802 */ /* 0x000fe40000000f00 */
[----:B------:R-:W-:-:S02]  /*1240*/  CS2R R16, SRZ ;  /* 0x0000000000107805 */ /* 0x000fc4000001ff00 */
[----:B0-----:R-:W-:Y:S01]  /*1250*/  CS2R R18, SRZ ;  /* 0x0000000000127805 */ /* 0x001fe2000001ff00 */
[----:B--2---:R-:W-:-:S05]  /*1260*/  FFMA.FTZ R28, -R14, R14, R15 ;  /* 0x0000000e0e1c7223 */ /* 0x004fca000001010f */
[----:B------:R-:W-:-:S13]  /*1270*/  FSETP.GTU.FTZ.AND P0, PT, R28, RZ, PT ;  /* 0x000000ff1c00720b */ /* 0x000fda0003f1c000 */
[----:B------:R-:W0:Y:S02]  /*1280*/  @P0 LDC R15, c[0x0][0x250] ;  /* 0x00009400ff0f0b82 */ /* 0x000e240000000800 */
[----:B0-----:R-:W-:-:S04]  /*1290*/  @P0 FADD.FTZ R15, R28, R15 ;  /* 0x0000000f1c0f0221 */ /* 0x001fc80000010000 */
[----:B------:R0:W1:Y:S01]  /*12a0*/  @P0 MUFU.RSQ R9, R15 ;  /* 0x0000000f00090308 */ /* 0x0000620000001400 */
[----:B------:R-:W-:-:S13]  /*12b0*/  ISETP.GT.U32.AND P0, PT, R2, 0x187, PT ;  /* 0x000001870200780c */ /* 0x000fda0003f04070 */
[----:B0-----:R-:W-:Y:S05]  /*12c0*/  @P0 BRA `(.L_x_1191) ;  /* 0x0000000000280947 */ /* 0x001fea0003800000 */
        /* <DEDUP_REMOVED lines=9> */
[----:B--2---:R-:W5:Y:S02]  /*1360*/  LDG.E.64 R16, desc[UR8][R16.64] ;  /* 0x0000000810107981 */ /* 0x004f64000c1e1b00 */
.L_x_1191:
[----:B------:R-:W-:Y:S05]  /*1370*/  BSYNC B0 ;  /* 0x0000000000007941 */ /* 0x000fea0003800000 */
.L_x_1190:
[----:B------:R-:W-:Y:S01]  /*1380*/  ISETP.NE.AND P0, PT, RZ, UR10, PT ;  /* 0x0000000aff007c0c */ /* 0x000fe2000bf05270 */
[--C-:B-----5:R-:W-:Y:S01]  /*1390*/  HADD2.F32 R15, -RZ, R39.reuse.H0_H0 ;  /* 0x20000027ff0f7230 */ /* 0x120fe20000004100 */
[----:B------:R-:W-:Y:S01]  /*13a0*/  LOP3.LUT R7, R7, 0xfffffffb, RZ, 0xc0, !PT ;  /* 0xfffffffb07077812 */ /* 0x000fe200078ec0ff */
[----:B------:R-:W-:Y:S02]  /*13b0*/  HADD2.F32 R21, -RZ, R39.H1_H1 ;  /* 0x30000027ff157230 */ /* 0x000fe40000004100 */
[--C-:B------:R-:W-:Y:S02]  /*13c0*/  HADD2.F32 R22, -RZ, R49.reuse.H0_H0 ;  /* 0x20000031ff167230 */ /* 0x100fe40000004100 */
[C---:B------:R-:W-:Y:S01]  /*13d0*/  FADD.FTZ R20, -R14.reuse, R15 ;  /* 0x0000000f0e147221 */ /* 0x040fe20000010100 */
[----:B------:R-:W-:Y:S01]  /*13e0*/  FADD.FTZ R24, -R14, R21 ;  /* 0x000000150e187221 */ /* 0x000fe20000010100 */
[----:B------:R-:W-:Y:S02]  /*13f0*/  HADD2.F32 R21, -RZ, R49.H1_H1 ;  /* 0x30000031ff157230 */ /* 0x000fe40000004100 */
[-C--:B-1----:R-:W-:Y:S01]  /*1400*/  FMUL.FTZ R15, R20, R9.reuse ;  /* 0x00000009140f7220 */ /* 0x082fe20000410000 */
[----:B------:R-:W-:Y:S01]  /*1410*/  FMUL.FTZ R20, R24, R9 ;  /* 0x0000000918147220 */ /* 0x000fe20000410000 */
        /* <DEDUP_REMOVED lines=20> */
.L_x_1192:
[----:B------:R-:W-:Y:S01]  /*1560*/  FMUL.FTZ R24, R22, R16 ;  /* 0x0000001016187220 */ /* 0x000fe20000410000 */
[--C-:B------:R-:W-:Y:S02]  /*1570*/  HADD2.F32 R27, -RZ, R40.reuse.H0_H0 ;  /* 0x20000028ff1b7230 */ /* 0x100fe40000004100 */
[----:B------:R-:W-:Y:S01]  /*1580*/  FMUL.FTZ R25, R21, R17 ;  /* 0x0000001115197220 */ /* 0x000fe20000410000 */
[----:B------:R-:W-:Y:S02]  /*1590*/  HADD2.F32 R29, -RZ, R40.H1_H1 ;  /* 0x30000028ff1d7230 */ /* 0x000fe40000004100 */
[----:B------:R-:W-:Y:S01]  /*15a0*/  FFMA.FTZ R23, R15, R24, RZ ;  /* 0x000000180f177223 */ /* 0x000fe200000100ff */
[----:B------:R-:W-:Y:S01]  /*15b0*/  FADD.FTZ R24, RZ, R24 ;  /* 0x00000018ff187221 */ /* 0x000fe20000010000 */
[C---:B------:R-:W-:Y:S01]  /*15c0*/  FADD.FTZ R26, -R14.reuse, R27 ;  /* 0x0000001b0e1a7221 */ /* 0x040fe20000010100 */
[--C-:B------:R-:W-:Y:S02]  /*15d0*/  HADD2.F32 R27, -RZ, R47.reuse.H0_H0 ;  /* 0x2000002fff1b7230 */ /* 0x100fe40000004100 */
[----:B------:R-:W-:Y:S01]  /*15e0*/  FADD.FTZ R28, -R14, R29 ;  /* 0x0000001d0e1c7221 */ /* 0x000fe20000010100 */
[----:B------:R-:W-:Y:S01]  /*15f0*/  FFMA.FTZ R23, R20, R25, R23 ;  /* 0x0000001914177223 */ /* 0x000fe20000010017 */
[----:B------:R-:W-:Y:S01]  /*1600*/  FADD.FTZ R24, R25, R24 ;  /* 0x0000001819187221 */ /* 0x000fe20000010000 */
[-C--:B------:R-:W-:Y:S01]  /*1610*/  FMUL.FTZ R25, R26, R9.reuse ;  /* 0x000000091a197220 */ /* 0x080fe20000410000 */
[----:B------:R-:W-:Y:S01]  /*1620*/  FMUL.FTZ R26, R28, R9 ;  /* 0x000000091c1a7220 */ /* 0x000fe20000410000 */
[----:B------:R-:W-:Y:S01]  /*1630*/  FFMA.FTZ R28, R15, R22, RZ ;  /* 0x000000160f1c7223 */ /* 0x000fe200000100ff */
[----:B------:R-:W-:Y:S01]  /*1640*/  HADD2.F32 R15, -RZ, R47.H1_H1 ;  /* 0x3000002fff0f7230 */ /* 0x000fe20000004100 */
        /* <DEDUP_REMOVED lines=19> */
.L_x_1193:
[----:B------:R-:W-:Y:S01]  /*1780*/  FADD.FTZ R22, RZ, R22 ;  /* 0x00000016ff167221 */ /* 0x000fe20000010000 */
[----:B------:R-:W-:Y:S01]  /*1790*/  FMUL.FTZ R30, R27, R16 ;  /* 0x000000101b1e7220 */ /* 0x000fe20000410000 */
[C---:B------:R-:W-:Y:S02]  /*17a0*/  FFMA.FTZ R28, R25.reuse, R27, R28 ;  /* 0x0000001b191c7223 */ /* 0x040fe4000001001c */
[----:B------:R-:W-:Y:S01]  /*17b0*/  FADD.FTZ R27, R22, R27 ;  /* 0x0000001b161b7221 */ /* 0x000fe20000010000 */
[----:B------:R-:W-:Y:S01]  /*17c0*/  FFMA.FTZ R23, R25, R30, R23 ;  /* 0x0000001e19177223 */ /* 0x000fe20000010017 */
[----:B------:R-:W-:Y:S01]  /*17d0*/  FFMA.FTZ R25, R20, R21, RZ ;  /* 0x0000001514197223 */ /* 0x000fe200000100ff */
[----:B------:R-:W-:Y:S01]  /*17e0*/  FADD.FTZ R22, RZ, R21 ;  /* 0x00000015ff167221 */ /* 0x000fe20000010000 */
[----:B------:R-:W-:Y:S02]  /*17f0*/  FADD.FTZ R24, R24, R30 ;  /* 0x0000001e18187221 */ /* 0x000fe40000010000 */
[----:B------:R-:W-:Y:S01]  /*1800*/  FFMA.FTZ R20, R26, R15, R25 ;  /* 0x0000000f1a147223 */ /* 0x000fe20000010019 */
[----:B------:R-:W-:Y:S01]  /*1810*/  FADD.FTZ R21, R22, R15 ;  /* 0x0000000f16157221 */ /* 0x000fe20000010000 */
[----:B------:R-:W-:Y:S01]  /*1820*/  FMUL.FTZ R15, R15, R17 ;  /* 0x000000110f0f7220 */ /* 0x000fe20000410000 */
[----:B------:R-:W-:-:S03]  /*1830*/  HADD2.F32 R25, -RZ, R37.H1_H1 ;  /* 0x30000025ff197230 */ /* 0x000fc60000004100 */
[----:B------:R-:W-:Y:S01]  /*1840*/  FFMA.FTZ R26, R26, R15, R23 ;  /* 0x0000000f1a1a7223 */ /* 0x000fe20000010017 */
[----:B------:R-:W-:Y:S02]  /*1850*/  HADD2.F32 R23, -RZ, R37.H0_H0 ;  /* 0x20000025ff177230 */ /* 0x000fe40000004100 */
[C---:B------:R-:W-:Y:S01]  /*1860*/  FADD.FTZ R30, -R14.reuse, R25 ;  /* 0x000000190e1e7221 */ /* 0x040fe20000010100 */
[----:B------:R-:W-:Y:S01]  /*1870*/  FADD.FTZ R15, R15, R24 ;  /* 0x000000180f0f7221 */ /* 0x000fe20000010000 */
[--C-:B------:R-:W-:Y:S02]  /*1880*/  HADD2.F32 R24, -RZ, R46.reuse.H0_H0 ;  /* 0x2000002eff187230 */ /* 0x100fe40000004100 */
[----:B------:R-:W-:Y:S01]  /*1890*/  FADD.FTZ R22, -R14, R23 ;  /* 0x000000170e167221 */ /* 0x000fe20000010100 */
[----:B------:R-:W-:-:S03]  /*18a0*/  HADD2.F32 R23, -RZ, R46.H1_H1 ;  /* 0x3000002eff177230 */ /* 0x000fc60000004100 */
[-C--:B------:R-:W-:Y:S01]  /*18b0*/  FMUL.FTZ R25, R22, R9.reuse ;  /* 0x0000000916197220 */ /* 0x080fe20000410000 */
[----:B------:R-:W-:Y:S01]  /*18c0*/  FMUL.FTZ R22, R30, R9 ;  /* 0x000000091e167220 */ /* 0x000fe20000410000 */
        /* <DEDUP_REMOVED lines=19> */
.L_x_1194:
[----:B------:R-:W-:Y:S01]  /*1a00*/  FMUL.FTZ R29, R24, R16 ;  /* 0x00000010181d7220 */ /* 0x000fe20000410000 */
[----:B------:R-:W-:Y:S01]  /*1a10*/  FADD.FTZ R27, R27, R24 ;  /* 0x000000181b1b7221 */ /* 0x000fe20000010000 */
[----:B------:R-:W-:Y:S01]  /*1a20*/  FFMA.FTZ R28, R25, R24, R28 ;  /* 0x00000018191c7223 */ /* 0x000fe2000001001c */
[----:B------:R-:W-:Y:S01]  /*1a30*/  FMUL.FTZ R24, R23, R17 ;  /* 0x0000001117187220 */ /* 0x000fe20000410000 */
[----:B------:R-:W-:Y:S01]  /*1a40*/  FFMA.FTZ R25, R25, R29, R26 ;  /* 0x0000001d19197223 */ /* 0x000fe2000001001a */
[----:B------:R-:W-:Y:S01]  /*1a50*/  FADD.FTZ R21, R21, R23 ;  /* 0x0000001715157221 */ /* 0x000fe20000010000 */
[C---:B------:R-:W-:Y:S01]  /*1a60*/  FFMA.FTZ R20, R22.reuse, R23, R20 ;  /* 0x0000001716147223 */ /* 0x040fe20000010014 */
[--C-:B------:R-:W-:Y:S02]  /*1a70*/  HADD2.F32 R23, -RZ, R38.reuse.H0_H0 ;  /* 0x20000026ff177230 */ /* 0x100fe40000004100 */
[----:B------:R-:W-:Y:S01]  /*1a80*/  FFMA.FTZ R22, R22, R24, R25 ;  /* 0x0000001816167223 */ /* 0x000fe20000010019 */
[----:B------:R-:W-:-:S02]  /*1a90*/  HADD2.F32 R25, -RZ, R38.H1_H1 ;  /* 0x30000026ff197230 */ /* 0x000fc40000004100 */
[----:B------:R-:W-:Y:S01]  /*1aa0*/  FADD.FTZ R15, R15, R29 ;  /* 0x0000001d0f0f7221 */ /* 0x000fe20000010000 */
[C---:B------:R-:W-:Y:S01]  /*1ab0*/  FADD.FTZ R26, -R14.reuse, R23 ;  /* 0x000000170e1a7221 */ /* 0x040fe20000010100 */
[--C-:B------:R-:W-:Y:S02]  /*1ac0*/  HADD2.F32 R23, -RZ, R45.reuse.H1_H1 ;  /* 0x3000002dff177230 */ /* 0x100fe40000004100 */
[----:B------:R-:W-:Y:S01]  /*1ad0*/  FADD.FTZ R30, -R14, R25 ;  /* 0x000000190e1e7221 */ /* 0x000fe20000010100 */
[----:B------:R-:W-:Y:S01]  /*1ae0*/  FADD.FTZ R15, R24, R15 ;  /* 0x0000000f180f7221 */ /* 0x000fe20000010000 */
[-C--:B------:R-:W-:Y:S01]  /*1af0*/  FMUL.FTZ R25, R26, R9.reuse ;  /* 0x000000091a197220 */ /* 0x080fe20000410000 */
[----:B------:R-:W-:Y:S02]  /*1b00*/  HADD2.F32 R26, -RZ, R45.H0_H0 ;  /* 0x2000002dff1a7230 */ /* 0x000fe40000004100 */
        /* <DEDUP_REMOVED lines=20> */
.L_x_1195:
[----:B------:R-:W-:Y:S01]  /*1c50*/  FMUL.FTZ R29, R26, R16 ;  /* 0x000000101a1d7220 */ /* 0x000fe20000410000 */
[----:B------:R-:W-:Y:S01]  /*1c60*/  FFMA.FTZ R28, R25, R26, R28 ;  /* 0x0000001a191c7223 */ /* 0x000fe2000001001c */
[----:B------:R-:W-:Y:S01]  /*1c70*/  FADD.FTZ R21, R21, R23 ;  /* 0x0000001715157221 */ /* 0x000fe20000010000 */
[C---:B------:R-:W-:Y:S01]  /*1c80*/  FFMA.FTZ R20, R24.reuse, R23, R20 ;  /* 0x0000001718147223 */ /* 0x040fe20000010014 */
[----:B------:R-:W-:Y:S01]  /*1c90*/  FFMA.FTZ R25, R25, R29, R22 ;  /* 0x0000001d19197223 */ /* 0x000fe20000010016 */
[----:B------:R-:W-:Y:S01]  /*1ca0*/  FMUL.FTZ R22, R23, R17 ;  /* 0x0000001117167220 */ /* 0x000fe20000410000 */
[--C-:B------:R-:W-:Y:S02]  /*1cb0*/  HADD2.F32 R23, -RZ, R35.reuse.H0_H0 ;  /* 0x20000023ff177230 */ /* 0x100fe40000004100 */
[----:B------:R-:W-:Y:S01]  /*1cc0*/  FADD.FTZ R27, R27, R26 ;  /* 0x0000001a1b1b7221 */ /* 0x000fe20000010000 */
[----:B------:R-:W-:Y:S01]  /*1cd0*/  FADD.FTZ R15, R15, R29 ;  /* 0x0000001d0f0f7221 */ /* 0x000fe20000010000 */
[----:B------:R-:W-:Y:S01]  /*1ce0*/  FFMA.FTZ R24, R24, R22, R25 ;  /* 0x0000001618187223 */ /* 0x000fe20000010019 */
[----:B------:R-:W-:-:S02]  /*1cf0*/  HADD2.F32 R25, -RZ, R35.H1_H1 ;  /* 0x30000023ff197230 */ /* 0x000fc40000004100 */
[----:B------:R-:W-:Y:S01]  /*1d00*/  FADD.FTZ R26, -R14, R23 ;  /* 0x000000170e1a7221 */ /* 0x000fe20000010100 */
[----:B------:R-:W-:Y:S01]  /*1d10*/  FADD.FTZ R15, R22, R15 ;  /* 0x0000000f160f7221 */ /* 0x000fe20000010000 */
[--C-:B------:R-:W-:Y:S02]  /*1d20*/  HADD2.F32 R23, -RZ, R44.reuse.H1_H1 ;  /* 0x3000002cff177230 */ /* 0x100fe40000004100 */
[----:B------:R-:W-:Y:S01]  /*1d30*/  FADD.FTZ R30, -R14, R25 ;  /* 0x000000190e1e7221 */ /* 0x000fe20000010100 */
        /* <DEDUP_REMOVED lines=22> */
.L_x_1196:
        /* <DEDUP_REMOVED lines=37> */
.L_x_1197:
[----:B------:R-:W-:Y:S01]  /*20f0*/  FMUL.FTZ R29, R26, R16 ;  /* 0x000000101a1d7220 */ /* 0x000fe20000410000 */
[----:B------:R-:W-:Y:S01]  /*2100*/  FFMA.FTZ R28, R25, R26, R28 ;  /* 0x0000001a191c7223 */ /* 0x000fe2000001001c */
[C---:B------:R-:W-:Y:S01]  /*2110*/  FFMA.FTZ R20, R24.reuse, R23, R20 ;  /* 0x0000001718147223 */ /* 0x040fe20000010014 */
[----:B------:R-:W-:Y:S01]  /*2120*/  FADD.FTZ R21, R21, R23 ;  /* 0x0000001715157221 */ /* 0x000fe20000010000 */
        /* <DEDUP_REMOVED lines=9> */
[--C-:B------:R-:W-:Y:S02]  /*21c0*/  HADD2.F32 R29, -RZ, R42.reuse.H0_H0 ;  /* 0x2000002aff1d7230 */ /* 0x100fe40000004100 */
[----:B------:R-:W-:Y:S01]  /*21d0*/  FADD.FTZ R30, -R14, R25 ;  /* 0x000000190e1e7221 */ /* 0x000fe20000010100 */
[-C--:B------:R-:W-:Y:S01]  /*21e0*/  FMUL.FTZ R25, R26, R9.reuse ;  /* 0x000000091a197220 */ /* 0x080fe20000410000 */
[----:B------:R-:W-:Y:S02]  /*21f0*/  HADD2.F32 R23, -RZ, R42.H1_H1 ;  /* 0x3000002aff177230 */ /* 0x000fe40000004100 */
        /* <DEDUP_REMOVED lines=20> */
.L_x_1198:
        /* <DEDUP_REMOVED lines=37> */
.L_x_1199:
        /* <DEDUP_REMOVED lines=11> */
[----:B------:R-:W-:Y:S01]  /*2640*/  FFMA.FTZ R24, R23, R15, R28 ;  /* 0x0000000f17187223 */ /* 0x000fe2000001001c */
[----:B------:R-:W-:Y:S01]  /*2650*/  FADD.FTZ R26, R26, R15 ;  /* 0x0000000f1a1a7221 */ /* 0x000fe20000010000 */
[----:B------:R-:W1:Y:S01]  /*2660*/  SHFL.DOWN PT, R27, R32, 0x1, R4 ;  /* 0x08200000201b7989 */ /* 0x000e6200000e0004 */
[----:B------:R-:W-:Y:S01]  /*2670*/  FFMA.FTZ R25, R25, R30, R20 ;  /* 0x0000001e19197223 */ /* 0x000fe20000010014 */
[----:B------:R-:W-:Y:S02]  /*2680*/  BSSY B0, `(.L_x_1200) ;  /* 0x0000044000007945 */ /* 0x000fe40003800000 */
        /* <DEDUP_REMOVED lines=24> */
[----:B------:R-:W-:-:S03]  /*2810*/  ISETP.GT.AND P0, PT, R29, R4, PT ;  /* 0x000000041d00720c */ /* 0x000fc60003f04270 */
[----:B------:R-:W1:Y:S10]  /*2820*/  SHFL.DOWN PT, R22, R33, 0x10, R4 ;  /* 0x0a00000021167989 */ /* 0x000e7400000e0004 */
[----:B0-----:R-:W-:Y:S01]  /*2830*/  @!P0 FADD.FTZ R32, R32, R27 ;  /* 0x0000001b20208221 */ /* 0x001fe20000010000 */
[----:B------:R-:W-:Y:S01]  /*2840*/  FADD.FTZ R27, R21, R30 ;  /* 0x0000001e151b7221 */ /* 0x000fe20000010000 */
[----:B-1----:R-:W-:Y:S01]  /*2850*/  @!P0 FADD.FTZ R33, R33, R22 ;  /* 0x0000001621218221 */ /* 0x002fe20000010000 */
[----:B------:R-:W-:-:S03]  /*2860*/  ISETP.NE.AND P0, PT, R63, RZ, PT ;  /* 0x000000ff3f00720c */ /* 0x000fc60003f05270 */
[----:B------:R0:W-:Y:S10]  /*2870*/  STS.128 [R15], R24 ;  /* 0x000000180f007388 */ /* 0x0001f40000000c00 */
[----:B------:R0:W-:Y:S01]  /*2880*/  @!P0 STS.64 [R56+0x10], R32 ;  /* 0x0000102038008388 */ /* 0x0001e20000000a00 */
[----:B------:R-:W-:Y:S01]  /*2890*/  BAR.SYNC.DEFER_BLOCKING 0x0 ;  /* 0x0000000000007b1d */ /* 0x000fe20000010000 */
[----:B------:R-:W-:-:S13]  /*28a0*/  ISETP.NE.AND P0, PT, R2, RZ, PT ;  /* 0x000000ff0200720c */ /* 0x000fda0003f05270 */
[----:B0-----:R-:W-:Y:S05]  /*28b0*/  @P0 BRA `(.L_x_1201) ;  /* 0x0000000000800947 */ /* 0x001fea0003800000 */
[----:B------:R-:W-:-:S09]  /*28c0*/  ULEA UR5, UR11, UR6, 0x18 ;  /* 0x000000060b057291 */ /* 0x000fd2000f8ec03f */
[----:B------:R-:W0:Y:S04]  /*28d0*/  LDS.64 R28, [UR5+0x18] ;  /* 0x00001805ff1c7984 */ /* 0x000e280008000a00 */
[----:B------:R-:W1:Y:S01]  /*28e0*/  LDS.128 R20, [UR5+0x20] ;  /* 0x00002005ff147984 */ /* 0x000e620008000c00 */
[----:B0-----:R-:W-:Y:S01]  /*28f0*/  FADD.FTZ R31, R32, R28 ;  /* 0x0000001c201f7221 */ /* 0x001fe20000010000 */
[----:B------:R-:W-:Y:S02]  /*2900*/  FADD.FTZ R28, R33, R29 ;  /* 0x0000001d211c7221 */ /* 0x000fe40000010000 */
[----:B------:R-:W-:Y:S01]  /*2910*/  LDS.64 R32, [UR5+0x70] ;  /* 0x00007005ff207984 */ /* 0x000fe20008000a00 */
[----:B-1----:R-:W-:Y:S01]  /*2920*/  FADD.FTZ R31, R31, R20 ;  /* 0x000000141f1f7221 */ /* 0x002fe20000010000 */
[----:B------:R-:W-:-:S03]  /*2930*/  FADD.FTZ R20, R28, R21 ;  /* 0x000000151c147221 */ /* 0x000fc60000010000 */
[----:B------:R-:W-:Y:S01]  /*2940*/  FADD.FTZ R21, R31, R22 ;  /* 0x000000161f157221 */ /* 0x000fe20000010000 */
[----:B------:R-:W-:Y:S01]  /*2950*/  FADD.FTZ R20, R20, R23 ;  /* 0x0000001714147221 */ /* 0x000fe20000010000 */
[----:B------:R-:W0:Y:S02]  /*2960*/  LDS.128 R28, [UR5+0x30] ;  /* 0x00003005ff1c7984 */ /* 0x000e240008000c00 */
[----:B0-----:R-:W-:Y:S01]  /*2970*/  FADD.FTZ R21, R21, R28 ;  /* 0x0000001c15157221 */ /* 0x001fe20000010000 */
        /* <DEDUP_REMOVED lines=17> */
[----:B------:R-:W-:-:S03]  /*2a90*/  FADD.FTZ R28, R28, R23 ;  /* 0x000000171c1c7221 */ /* 0x000fc60000010000 */
[----:B------:R-:W-:Y:S01]  /*2aa0*/  FADD.FTZ R32, R29, R32 ;  /* 0x000000201d207221 */ /* 0x000fe20000010000 */
[----:B------:R-:W-:-:S07]  /*2ab0*/  FADD.FTZ R33, R28, R33 ;  /* 0x000000211c217221 */ /* 0x000fce0000010000 */
.L_x_1201:
[----:B------:R-:W-:Y:S05]  /*2ac0*/  BSYNC B0 ;  /* 0x0000000000007941 */ /* 0x000fea0003800000 */
.L_x_1200:
[----:B------:R-:W-:Y:S01]  /*2ad0*/  BAR.SYNC.DEFER_BLOCKING 0x0 ;  /* 0x0000000000007b1d */ /* 0x000fe20000010000 */
[----:B------:R-:W-:Y:S02]  /*2ae0*/  ISETP.GT.U32.AND P6, PT, R2, 0x30, PT ;  /* 0x000000300200780c */ /* 0x000fe40003fc4070 */
[----:B------:R-:W-:-:S03]  /*2af0*/  LOP3.LUT R7, R7, 0xfffffffe, RZ, 0xc0, !PT ;  /* 0xfffffffe07077812 */ /* 0x000fc600078ec0ff */
[----:B------:R-:W-:Y:S08]  /*2b00*/  BSSY B0, `(.L_x_1202) ;  /* 0x0000026000007945 */ /* 0x000ff00003800000 */
[----:B------:R-:W-:Y:S01]  /*2b10*/  @P6 LOP3.LUT R7, R7, 0x1, RZ, 0xfc, !PT ;  /* 0x0000000107076812 */ /* 0x000fe200078efcff */
[----:B------:R-:W-:Y:S06]  /*2b20*/  @P6 BRA `(.L_x_1203) ;  /* 0x00000000008c6947 */ /* 0x000fec0003800000 */
        /* <DEDUP_REMOVED lines=10> */
[----:B------:R-:W0:Y:S02]  /*2bd0*/  LDS.128 R20, [R15+0x930] ;  /* 0x000930000f147984 */ /* 0x000e240000000c00 */
[----:B0-----:R-:W-:Y:S01]  /*2be0*/  FADD.FTZ R55, R55, R20 ;  /* 0x0000001437377221 */ /* 0x001fe20000010000 */
        /* <DEDUP_REMOVED lines=16> */
[----:B------:R-:W0:Y:S01]  /*2cf0*/  LDS.128 R20, [R15+0x1570] ;  /* 0x001570000f147984 */ /* 0x000e220000000c00 */
[----:B------:R-:W-:Y:S01]  /*2d00*/  FADD.FTZ R29, R29, R26 ;  /* 0x0000001a1d1d7221 */ /* 0x000fe20000010000 */
[----:B------:R-:W-:Y:S01]  /*2d10*/  FADD.FTZ R28, R28, R27 ;  /* 0x0000001b1c1c7221 */ /* 0x000fe20000010000 */
[----:B0-----:R-:W-:Y:S01]  /*2d20*/  FADD.FTZ R24, R55, R20 ;  /* 0x0000001437187221 */ /* 0x001fe20000010000 */
[----:B------:R-:W-:Y:S01]  /*2d30*/  FADD.FTZ R25, R30, R21 ;  /* 0x000000151e197221 */ /* 0x000fe20000010000 */
[----:B------:R-:W-:Y:S01]  /*2d40*/  FADD.FTZ R26, R29, R22 ;  /* 0x000000161d1a7221 */ /* 0x000fe20000010000 */
[----:B------:R-:W-:-:S07]  /*2d50*/  FADD.FTZ R27, R28, R23 ;  /* 0x000000171c1b7221 */ /* 0x000fce0000010000 */
.L_x_1203:
[----:B------:R-:W-:Y:S05]  /*2d60*/  BSYNC B0 ;  /* 0x0000000000007941 */ /* 0x000fea0003800000 */
.L_x_1202:
[----:B------:R-:W0:Y:S01]  /*2d70*/  LDC.64 R20, c[0x0][0x268] ;  /* 0x00009a00ff147b82 */ /* 0x000e220000000a00 */
[----:B------:R-:W-:Y:S01]  /*2d80*/  IMAD R23, R48, 0x31, R2 ;  /* 0x0000003130177824 */ /* 0x000fe200078e0202 */
[----:B------:R-:W-:Y:S06]  /*2d90*/  BSSY B0, `(.L_x_1204) ;  /* 0x000000f000007945 */ /* 0x000fec0003800000 */
[----:B------:R-:W1:Y:S01]  /*2da0*/  LDC R15, c[0x0][0xc] ;  /* 0x00000300ff0f7b82 */ /* 0x000e620000000800 */
[----:B0-----:R-:W-:Y:S01]  /*2db0*/  IMAD.WIDE R20, R23, 0x4, R20 ;  /* 0x0000000417147825 */ /* 0x001fe200078e0214 */
[----:B------:R-:W-:Y:S06]  /*2dc0*/  @P6 BRA `(.L_x_1205) ;  /* 0x00000000002c6947 */ /* 0x000fec0003800000 */
[----:B------:R-:W0:Y:S01]  /*2dd0*/  LDC.64 R28, c[0x0][0x288] ;  /* 0x0000a200ff1c7b82 */ /* 0x000e220000000a00 */
[----:B------:R2:W-:Y:S01]  /*2de0*/  REDG.E.ADD.F32.FTZ.RN.STRONG.GPU desc[UR8][R20.64], R24 ;  /* 0x00000018140079a6 */ /* 0x0005e2000c10f388 */
[----:B0-----:R-:W-:-:S04]  /*2df0*/  LEA R22, P6, R28, R20, 0x2 ;  /* 0x000000141c167211 */ /* 0x001fc800078c10ff */
[----:B------:R-:W-:Y:S02]  /*2e00*/  LEA.HI.X R23, R28, R21, R29, 0x2, P6 ;  /* 0x000000151c177211 */ /* 0x000fe400030f141d */
[----:B------:R-:W-:-:S04]  /*2e10*/  LEA R28, P6, R53, R20, 0x2 ;  /* 0x00000014351c7211 */ /* 0x000fc800078c10ff */
[----:B------:R-:W-:Y:S02]  /*2e20*/  IADD3.X R29, R21, R57, RZ, P6, !PT ;  /* 0x00000039151d7210 */ /* 0x000fe400037fe4ff */
[----:B--2---:R-:W-:-:S03]  /*2e30*/  LEA R20, P6, R54, R20, 0x2 ;  /* 0x0000001436147211 */ /* 0x004fc600078c10ff */
[----:B------:R0:W-:Y:S01]  /*2e40*/  REDG.E.ADD.F32.FTZ.RN.STRONG.GPU desc[UR8][R28.64], R25 ;  /* 0x000000191c0079a6 */ /* 0x0001e2000c10f388 */
[----:B------:R-:W-:-:S03]  /*2e50*/  IADD3.X R21, R21, R58, RZ, P6, !PT ;  /* 0x0000003a15157210 */ /* 0x000fc600037fe4ff */
[----:B------:R0:W-:Y:S04]  /*2e60*/  REDG.E.ADD.F32.FTZ.RN.STRONG.GPU desc[UR8][R22.64], R26 ;  /* 0x0000001a160079a6 */ /* 0x0001e8000c10f388 */
[----:B------:R0:W-:Y:S02]  /*2e70*/  REDG.E.ADD.F32.FTZ.RN.STRONG.GPU desc[UR8][R20.64], R27 ;  /* 0x0000001b140079a6 */ /* 0x0001e4000c10f388 */
.L_x_1205:
[----:B------:R-:W-:Y:S05]  /*2e80*/  BSYNC B0 ;  /* 0x0000000000007941 */ /* 0x000fea0003800000 */
.L_x_1204:
[----:B-1----:R-:W-:-:S13]  /*2e90*/  ISETP.GE.U32.AND P6, PT, R15, 0x2, PT ;  /* 0x000000020f00780c */ /* 0x002fda0003fc6070 */
[----:B------:R-:W-:Y:S05]  /*2ea0*/  @!P6 BRA `(.L_x_1206) ;  /* 0x0000001000b4e947 */ /* 0x000fea0003800000 */
[----:B0-----:R-:W0:Y:S01]  /*2eb0*/  LDC.64 R20, c[0x0][0x258] ;  /* 0x00009600ff147b82 */ /* 0x001e220000000a00 */
        /* <DEDUP_REMOVED lines=9> */
[----:B------:R-:W0:Y:S01]  /*2f50*/  S2UR UR5, SR_CTAID.Y ;  /* 0x00000000000579c3 */ /* 0x000e220000002600 */
[----:B------:R-:W1:Y:S01]  /*2f60*/  S2R R63, SR_LANEID ;  /* 0x00000000003f7919 */ /* 0x000e620000000000 */
[----:B------:R-:W-:Y:S01]  /*2f70*/  HFMA2.MMA R26, -RZ, RZ, 0, 5.9604644775390625e-08 ;  /* 0x00000001ff1a7435 */ /* 0x000fe200000001ff */
[----:B------:R-:W-:Y:S02]  /*2f80*/  LOP3.LUT P6, RZ, R50, 0x2, RZ, 0xc0, !PT ;  /* 0x0000000232ff7812 */ /* 0x000fe400078cc0ff */
[----:B------:R-:W-:Y:S02]  /*2f90*/  P2R R28, PR, RZ, 0x1 ;  /* 0x00000001ff1c7803 */ /* 0x000fe40000000000 */
[----:B------:R-:W-:-:S05]  /*2fa0*/  SEL R29, R15, RZ, !P6 ;  /* 0x000000ff0f1d7207 */ /* 0x000fca0007000000 */
[----:B------:R-:W-:Y:S02]  /*2fb0*/  SEL R26, R26, 0xffffffff, !P6 ;  /* 0xffffffff1a1a7807 */ /* 0x000fe40007000000 */
[----:B0-----:R-:W-:Y:S01]  /*2fc0*/  MOV R0, UR5 ;  /* 0x0000000500007c02 */ /* 0x001fe20008000f00 */
[----:B------:R-:W-:Y:S02]  /*2fd0*/  VOTEU.ANY UR5, UPT, PT ;  /* 0x0000000000057886 */ /* 0x000fe400038e0100 */
[----:B------:R-:W-:Y:S02]  /*2fe0*/  UPOPC UR6, UR5 ;  /* 0x00000005000672bf */ /* 0x000fe40008000000 */
[----:B------:R-:W-:Y:S01]  /*2ff0*/  UFLO.U32 UR5, UR5 ;  /* 0x00000005000572bd */ /* 0x000fe200080e0000 */
[----:B------:R-:W-:Y:S01]  /*3000*/  ISETP.NE.AND P6, PT, R29, -0x1, PT ;  /* 0xffffffff1d00780c */ /* 0x000fe20003fc5270 */
[----:B------:R-:W-:Y:S02]  /*3010*/  IMAD R25, R5, UR7, R0 ;  /* 0x0000000705197c24 */ /* 0x000fe4000f8e0200 */
[----:B------:R-:W-:-:S02]  /*3020*/  IMAD R27, R26, UR6, RZ ;  /* 0x000000061a1b7c24 */ /* 0x000fc4000f8e02ff */
[----:B-1----:R-:W-:Y:S01]  /*3030*/  ISETP.EQ.U32.AND P0, PT, R63, UR5, PT ;  /* 0x000000053f007c0c */ /* 0x002fe2000bf02070 */
[----:B------:R-:W-:-:S05]  /*3040*/  IMAD.WIDE.U32 R24, R25, 0x8, R22 ;  /* 0x0000000819187825 */ /* 0x000fca00078e0016 */
[----:B------:R0:W-:Y:S07]  /*3050*/  STG.E.64 desc[UR8][R24.64], R32 ;  /* 0x0000002018007986 */ /* 0x0001ee000c101b08 */
[----:B------:R-:W-:Y:S06]  /*3060*/  @P0 MEMBAR.ALL.GPU ;  /* 0x0000000000000992 */ /* 0x000fec000000a000 */
[----:B------:R-:W-:-:S00]  /*3070*/  @P0 ERRBAR ;  /* 0x00000000000009ab */ /* 0x000fc00000000000 */
[----:B------:R-:W-:Y:S06]  /*3080*/  @P0 CGAERRBAR ;  /* 0x00000000000005ab */ /* 0x000fec0000000000 */
[----:B------:R0:W-:Y:S01]  /*3090*/  @P0 REDG.E.ADD.S32.STRONG.GPU desc[UR8][R20.64], R27 ;  /* 0x0000001b1400098e */ /* 0x0001e2000c10e388 */
[----:B------:R-:W-:Y:S01]  /*30a0*/  ISETP.NE.AND P0, PT, R28, RZ, PT ;  /* 0x000000ff1c00720c */ /* 0x000fe20003f05270 */
[----:B------:R-:W-:-:S12]  /*30b0*/  @!P6 BRA `(.L_x_1207) ;  /* 0x000000000014e947 */ /* 0x000fd80003800000 */
.L_x_1208:
[----:B0-----:R-:W2:Y:S04]  /*30c0*/  LDG.E.STRONG.GPU R24, desc[UR8][R20.64] ;  /* 0x0000000814187981 */ /* 0x001ea8000c1ef900 */
[----:B--2---:R-:W-:Y:S01]  /*30d0*/  CCTL.IVALL ;  /* 0x00000000ff00798f */ /* 0x004fe20002000000 */
[----:B------:R-:W-:Y:S05]  /*30e0*/  YIELD ;  /* 0x0000000000007946 */ /* 0x000fea0003800000 */
[----:B------:R-:W-:-:S13]  /*30f0*/  ISETP.NE.AND P6, PT, R24, R29, PT ;  /* 0x0000001d1800720c */ /* 0x000fda0003fc5270 */
[----:B------:R-:W-:Y:S05]  /*3100*/  @P6 BRA `(.L_x_1208) ;  /* 0xfffffffc00ec6947 */ /* 0x000fea000383ffff */
.L_x_1207:
[----:B------:R-:W-:Y:S01]  /*3110*/  ISETP.NE.AND P6, PT, R15, RZ, PT ;  /* 0x000000ff0f00720c */ /* 0x000fe20003fc5270 */
[----:B------:R-:W-:Y:S05]  /*3120*/  WARPSYNC.ALL ;  /* 0x0000000000007948 */ /* 0x000fea0003800000 */
[----:B------:R-:W-:Y:S07]  /*3130*/  BAR.SYNC.DEFER_BLOCKING 0x0 ;  /* 0x0000000000007b1d */ /* 0x000fee0000010000 */
[----:B------:R-:W-:Y:S05]  /*3140*/  @!P6 BRA `(.L_x_1206) ;  /* 0x00000010000ce947 */ /* 0x000fea0003800000 */
[----:B0-----:R-:W-:Y:S02]  /*3150*/  IADD3 R21, R15, -0x1, RZ ;  /* 0xffffffff0f157810 */ /* 0x001fe40007ffe0ff */
[----:B------:R-:W-:Y:S02]  /*3160*/  MOV R20, RZ ;  /* 0x000000ff00147202 */ /* 0x000fe40000000f00 */
[----:B------:R-:W-:-:S13]  /*3170*/  ISETP.GE.U32.AND P6, PT, R21, 0x3, PT ;  /* 0x000000031500780c */ /* 0x000fda0003fc6070 */
[----:B------:R-:W-:Y:S05]  /*3180*/  @!P6 BRA `(.L_x_1209) ;  /* 0x0000000c008ce947 */ /* 0x000fea0003800000 */
[----:B------:R-:W-:-:S04]  /*3190*/  LOP3.LUT R20, R15, 0x3, RZ, 0xc0, !PT ;  /* 0x000000030f147812 */ /* 0x000fc800078ec0ff */
        /* <DEDUP_REMOVED lines=14> */
.L_x_1212:
[----:B------:R-:W-:-:S13]  /*3280*/  ISETP.EQ.OR P6, PT, R20, UR7, P0 ;  /* 0x0000000714007c0c */ /* 0x000fda00087c2670 */
[----:B------:R-:W-:-:S04]  /*3290*/  @!P6 IMAD R25, R5, R20, R0 ;  /* 0x000000140519e224 */ /* 0x000fc800078e0200 */
[----:B------:R-:W-:-:S06]  /*32a0*/  @!P6 IMAD.WIDE.U32 R24, R25, 0x8, R22 ;  /* 0x000000081918e825 */ /* 0x000fcc00078e0016 */
[----:B------:R-:W2:Y:S01]  /*32b0*/  @!P6 LDG.E.64 R24, desc[UR8][R24.64] ;  /* 0x000000081818e981 */ /* 0x000ea2000c1e1b00 */
[----:B------:R-:W-:Y:S01]  /*32c0*/  IADD3 R27, R20, 0x1, RZ ;  /* 0x00000001141b7810 */ /* 0x000fe20007ffe0ff */
[----:B--2---:R-:W-:Y:S01]  /*32d0*/  @!P6 FADD.FTZ R32, R32, R24 ;  /* 0x000000182020e221 */ /* 0x004fe20000010000 */
[----:B------:R-:W-:Y:S02]  /*32e0*/  @!P6 FADD.FTZ R33, R33, R25 ;  /* 0x000000192121e221 */ /* 0x000fe40000010000 */
        /* <DEDUP_REMOVED lines=108> */
.L_x_1211:
[----:B------:R-:W-:-:S13]  /*39b0*/  ISETP.GT.AND P6, PT, R21, 0x4, PT ;  /* 0x000000041500780c */ /* 0x000fda0003fc4270 */
[----:B------:R-:W-:Y:S05]  /*39c0*/  @!P6 BRA `(.L_x_1213) ;  /* 0x0000000000f4e947 */ /* 0x000fea0003800000 */
        /* <DEDUP_REMOVED lines=61> */
.L_x_1213:
[----:B------:R-:W-:-:S04]  /*3da0*/  LOP3.LUT P6, RZ, R7, 0x1, RZ, 0xc0, !PT ;  /* 0x0000000107ff7812 */ /* 0x000fc800078cc0ff */
[----:B------:R-:W-:-:S13]  /*3db0*/  ISETP.NE.OR P6, PT, R21, RZ, P6 ;  /* 0x000000ff1500720c */ /* 0x000fda00037c5670 */
[----:B------:R-:W-:Y:S05]  /*3dc0*/  @!P6 BRA `(.L_x_1209) ;  /* 0x00000000007ce947 */ /* 0x000fea0003800000 */
.L_x_1210:
        /* <DEDUP_REMOVED lines=31> */
.L_x_1209:
[----:B------:R-:W-:-:S13]  /*3fc0*/  LOP3.LUT P6, R15, R15, 0x3, RZ, 0xc0, !PT ;  /* 0x000000030f0f7812 */ /* 0x000fda00078cc0ff */
        /* <DEDUP_REMOVED lines=9> */
.L_x_1215:
[----:B------:R-:W-:Y:S05]  /*4060*/  BSYNC B0 ;  /* 0x0000000000007941 */ /* 0x000fea0003800000 */
.L_x_1214:
[----:B------:R-:W-:-:S13]  /*4070*/  ISETP.NE.AND P6, PT, R15, 0x1, PT ;  /* 0x000000010f00780c */ /* 0x000fda0003fc5270 */
[----:B------:R-:W-:Y:S05]  /*4080*/  @!P6 BRA `(.L_x_1206) ;  /* 0x00000000003ce947 */ /* 0x000fea0003800000 */
[----:B------:R-:W-:-:S04]  /*4090*/  IADD3 R25, R20, 0x1, RZ ;  /* 0x0000000114197810 */ /* 0x000fc80007ffe0ff */
[----:B------:R-:W-:-:S13]  /*40a0*/  ISETP.EQ.OR P6, PT, R25, UR7, P0 ;  /* 0x0000000719007c0c */ /* 0x000fda00087c2670 */
[----:B------:R-:W-:-:S04]  /*40b0*/  @!P6 IMAD R25, R25, R5, R0 ;  /* 0x000000051919e224 */ /* 0x000fc800078e0200 */
[----:B------:R-:W-:-:S06]  /*40c0*/  @!P6 IMAD.WIDE.U32 R24, R25, 0x8, R22 ;  /* 0x000000081918e825 */ /* 0x000fcc00078e0016 */
[----:B------:R-:W2:Y:S01]  /*40d0*/  @!P6 LDG.E.64 R24, desc[UR8][R24.64] ;  /* 0x000000081818e981 */ /* 0x000ea2000c1e1b00 */
[----:B------:R-:W-:Y:S01]  /*40e0*/  IADD3 R20, R20, 0x2, RZ ;  /* 0x0000000214147810 */ /* 0x000fe20007ffe0ff */
[----:B--2---:R-:W-:Y:S01]  /*40f0*/  @!P6 FADD.FTZ R32, R32, R24 ;  /* 0x000000182020e221 */ /* 0x004fe20000010000 */
[----:B------:R-:W-:Y:S02]  /*4100*/  @!P6 FADD.FTZ R33, R33, R25 ;  /* 0x000000192121e221 */ /* 0x000fe40000010000 */
[----:B------:R-:W-:-:S04]  /*4110*/  ISETP.EQ.OR P6, PT, R20, UR7, P0 ;  /* 0x0000000714007c0c */ /* 0x000fc800087c2670 */
[----:B------:R-:W-:-:S13]  /*4120*/  ISETP.EQ.OR P6, PT, R15, 0x2, P6 ;  /* 0x000000020f00780c */ /* 0x000fda00037c2670 */
[----:B------:R-:W-:-:S04]  /*4130*/  @!P6 IMAD R15, R20, R5, R0 ;  /* 0x00000005140fe224 */ /* 0x000fc800078e0200 */
[----:B------:R-:W-:-:S06]  /*4140*/  @!P6 IMAD.WIDE.U32 R22, R15, 0x8, R22 ;  /* 0x000000080f16e825 */ /* 0x000fcc00078e0016 */
[----:B------:R-:W2:Y:S02]  /*4150*/  @!P6 LDG.E.64 R22, desc[UR8][R22.64] ;  /* 0x000000081616e981 */ /* 0x000ea4000c1e1b00 */
[----:B--2---:R-:W-:Y:S01]  /*4160*/  @!P6 FADD.FTZ R32, R32, R22 ;  /* 0x000000162020e221 */ /* 0x004fe20000010000 */
[----:B------:R-:W-:-:S07]  /*4170*/  @!P6 FADD.FTZ R33, R33, R23 ;  /* 0x000000172121e221 */ /* 0x000fce0000010000 */
.L_x_1206:
[----:B------:R-:W1:Y:S01]  /*4180*/  S2UR UR6, SR_CgaCtaId ;  /* 0x00000000000679c3 */ /* 0x000e620000008800 */
[----:B------:R-:W-:Y:S01]  /*4190*/  UMOV UR5, 0x400 ;  /* 0x0000040000057882 */ /* 0x000fe20000000000 */
[----:B0-----:R-:W-:Y:S01]  /*41a0*/  IMAD.WIDE.U32 R22, R2, 0x5397829d, RZ ;  /* 0x5397829d02167825 */ /* 0x001fe200078e00ff */
[----:B------:R-:W-:-:S03]  /*41b0*/  ISETP.NE.AND P6, PT, RZ, UR10, PT ;  /* 0x0000000aff007c0c */ /* 0x000fc6000bfc5270 */
[----:B------:R-:W-:Y:S01]  /*41c0*/  HADD2.F32 R31, -RZ, R49.H0_H0 ;  /* 0x20000031ff1f7230 */ /* 0x000fe20000004100 */
[----:B------:R-:W-:Y:S01]  /*41d0*/  SHF.R.U32.HI R15, RZ, 0x4, R23 ;  /* 0x00000004ff0f7819 */ /* 0x000fe20000011617 */
[----:B------:R-:W0:Y:S01]  /*41e0*/  LDC R26, c[0x0][0x2ac] ;  /* 0x0000ab00ff1a7b82 */ /* 0x000e220000000800 */
[--C-:B------:R-:W-:Y:S02]  /*41f0*/  HADD2.F32 R23, -RZ, R39.reuse.H0_H0 ;  /* 0x20000027ff177230 */ /* 0x100fe40000004100 */
[----:B------:R-:W-:Y:S02]  /*4200*/  HADD2.F32 R39, -RZ, R39.H1_H1 ;  /* 0x30000027ff277230 */ /* 0x000fe40000004100 */
[----:B------:R-:W-:Y:S02]  /*4210*/  HADD2.F32 R28, -RZ, R49.H1_H1 ;  /* 0x30000031ff1c7230 */ /* 0x000fe40000004100 */
[--C-:B------:R-:W-:Y:S02]  /*4220*/  HADD2.F32 R27, -RZ, R40.reuse.H0_H0 ;  /* 0x20000028ff1b7230 */ /* 0x100fe40000004100 */
[----:B------:R-:W-:Y:S01]  /*4230*/  FADD.FTZ R30, -R14, R39 ;  /* 0x000000270e1e7221 */ /* 0x000fe20000010100 */
[----:B------:R-:W-:-:S03]  /*4240*/  HADD2.F32 R29, -RZ, R40.H1_H1 ;  /* 0x30000028ff1d7230 */ /* 0x000fc60000004100 */
[----:B------:R-:W-:Y:S01]  /*4250*/  FMUL.FTZ R30, R30, R9 ;  /* 0x000000091e1e7220 */ /* 0x000fe20000410000 */
[----:B-1----:R-:W-:-:S09]  /*4260*/  ULEA UR5, UR6, UR5, 0x18 ;  /* 0x0000000506057291 */ /* 0x002fd2000f8ec03f */
[----:B------:R-:W-:Y:S01]  /*4270*/  @!P0 STS.64 [UR5+0x80], R32 ;  /* 0x00008020ff008988 */ /* 0x000fe20008000a05 */
[----:B------:R-:W-:Y:S06]  /*4280*/  BAR.SYNC.DEFER_BLOCKING 0x0 ;  /* 0x0000000000007b1d */ /* 0x000fec0000010000 */
[----:B------:R-:W1:Y:S01]  /*4290*/  LDS.64 R20, [UR5+0x80] ;  /* 0x00008005ff147984 */ /* 0x000e620008000a00 */
[----:B------:R-:W-:Y:S02]  /*42a0*/  ULDC UR5, c[0x0][0x2bc] ;  /* 0x0000af0000057ab9 */ /* 0x000fe40000000800 */
[----:B-1----:R-:W-:Y:S01]  /*42b0*/  FMUL.FTZ R24, R20, UR5 ;  /* 0x0000000514187c20 */ /* 0x002fe20008410000 */
[----:B------:R-:W-:Y:S01]  /*42c0*/  FADD.FTZ R20, -R14, R23 ;  /* 0x000000170e147221 */ /* 0x000fe20000010100 */
[----:B------:R-:W-:-:S03]  /*42d0*/  FMUL.FTZ R25, R21, UR5 ;  /* 0x0000000515197c20 */ /* 0x000fc60008410000 */
[----:B------:R-:W-:Y:S01]  /*42e0*/  FMUL.FTZ R33, R20, R9 ;  /* 0x0000000914217220 */ /* 0x000fe20000410000 */
[----:B0-----:R-:W-:Y:S06]  /*42f0*/  @!P6 BRA `(.L_x_1216) ;  /* 0x000000000048e947 */ /* 0x001fec0003800000 */
        /* <DEDUP_REMOVED lines=18> */
.L_x_1216:
        /* <DEDUP_REMOVED lines=18> */
[-C--:B------:R-:W-:Y:S01]  /*4540*/  FMUL.FTZ R21, R20, R9.reuse ;  /* 0x0000000914157220 */ /* 0x080fe20000410000 */
[----:B------:R-:W-:-:S05]  /*4550*/  FMUL.FTZ R20, R28, R9 ;  /* 0x000000091c147220 */ /* 0x000fca0000410000 */
[----:B------:R-:W-:-:S05]  /*4560*/  F2FP.F16.F32.PACK_AB R21, R20, R21 ;  /* 0x000000151415723e */ /* 0x000fca00000000ff */
[----:B------:R0:W-:Y:S02]  /*4570*/  STG.E desc[UR8][R22.64], R21 ;  /* 0x0000001516007986 */ /* 0x0001e4000c101908 */
.L_x_1218:
[----:B------:R-:W-:Y:S05]  /*4580*/  BSYNC B0 ;  /* 0x0000000000007941 */ /* 0x000fea0003800000 */
.L_x_1217:
[----:B------:R-:W-:Y:S01]  /*4590*/  ISETP.NE.AND P6, PT, RZ, UR10, PT ;  /* 0x0000000aff007c0c */ /* 0x000fe2000bfc5270 */
[C---:B------:R-:W-:Y:S01]  /*45a0*/  FADD.FTZ R20, -R14.reuse, R27 ;  /* 0x0000001b0e147221 */ /* 0x040fe20000010100 */
[----:B------:R-:W-:Y:S01]  /*45b0*/  FADD.FTZ R30, -R14, R29 ;  /* 0x0000001d0e1e7221 */ /* 0x000fe20000010100 */
[----:B------:R-:W-:Y:S02]  /*45c0*/  HADD2.F32 R27, -RZ, R37.H0_H0 ;  /* 0x20000025ff1b7230 */ /* 0x000fe40000004100 */
[--C-:B------:R-:W-:Y:S02]  /*45d0*/  HADD2.F32 R31, -RZ, R47.reuse.H0_H0 ;  /* 0x2000002fff1f7230 */ /* 0x100fe40000004100 */
[-C--:B------:R-:W-:Y:S01]  /*45e0*/  FMUL.FTZ R29, R20, R9.reuse ;  /* 0x00000009141d7220 */ /* 0x080fe20000410000 */
[----:B------:R-:W-:Y:S02]  /*45f0*/  HADD2.F32 R28, -RZ, R47.H1_H1 ;  /* 0x3000002fff1c7230 */ /* 0x000fe40000004100 */
[----:B------:R-:W-:Y:S01]  /*4600*/  FMUL.FTZ R30, R30, R9 ;  /* 0x000000091e1e7220 */ /* 0x000fe20000410000 */
[----:B------:R-:W-:-:S02]  /*4610*/  HADD2.F32 R37, -RZ, R37.H1_H1 ;  /* 0x30000025ff257230 */ /* 0x000fc40000004100 */
        /* <DEDUP_REMOVED lines=12> */
[----:B-1----:R-:W-:Y:S01]  /*46e0*/  FMUL.FTZ R31, R31, R32 ;  /* 0x000000201f1f7220 */ /* 0x002fe20000410000 */
[----:B------:R-:W-:Y:S01]  /*46f0*/  FADD.FTZ R47, -R32, 1 ;  /* 0x3f800000202f7421 */ /* 0x000fe20000010100 */
[----:B------:R-:W-:-:S03]  /*4700*/  FADD.FTZ R32, -R39, 1 ;  /* 0x3f80000027207421 */ /* 0x000fc60000010100 */
[----:B------:R-:W-:Y:S01]  /*4710*/  FFMA.FTZ R20, R20, R47, 1 ;  /* 0x3f80000014147423 */ /* 0x000fe2000001002f */
[----:B------:R-:W-:-:S03]  /*4720*/  FFMA.FTZ R21, R21, R32, 1 ;  /* 0x3f80000015157423 */ /* 0x000fc60000010020 */
[----:B------:R-:W-:Y:S01]  /*4730*/  FMUL.FTZ R31, R31, R20 ;  /* 0x000000141f1f7220 */ /* 0x000fe20000410000 */
[----:B------:R-:W-:-:S07]  /*4740*/  FMUL.FTZ R28, R28, R21 ;  /* 0x000000151c1c7220 */ /* 0x000fce0000410000 */
.L_x_1219:
        /* <DEDUP_REMOVED lines=22> */
.L_x_1221:
[----:B------:R-:W-:Y:S05]  /*48b0*/  BSYNC B0 ;  /* 0x0000000000007941 */ /* 0x000fea0003800000 */
.L_x_1220:
[C---:B------:R-:W-:Y:S01]  /*48c0*/  FADD.FTZ R20, -R14.reuse, R27 ;  /* 0x0000001b0e147221 */ /* 0x040fe20000010100 */
[----:B------:R-:W-:Y:S01]  /*48d0*/  FADD.FTZ R28, -R14, R37 ;  /* 0x000000250e1c7221 */ /* 0x000fe20000010100 */
[--C-:B------:R-:W-:Y:S02]  /*48e0*/  HADD2.F32 R29, -RZ, R46.reuse.H0_H0 ;  /* 0x2000002eff1d7230 */ /* 0x100fe40000004100 */
[----:B------:R-:W-:Y:S02]  /*48f0*/  HADD2.F32 R46, -RZ, R46.H1_H1 ;  /* 0x3000002eff2e7230 */ /* 0x000fe40000004100 */
[-C--:B------:R-:W-:Y:S01]  /*4900*/  FMUL.FTZ R33, R20, R9.reuse ;  /* 0x0000000914217220 */ /* 0x080fe20000410000 */
[--C-:B------:R-:W-:Y:S02]  /*4910*/  HADD2.F32 R27, -RZ, R38.reuse.H0_H0 ;  /* 0x20000026ff1b7230 */ /* 0x100fe40000004100 */
[----:B------:R-:W-:Y:S01]  /*4920*/  FMUL.FTZ R28, R28, R9 ;  /* 0x000000091c1c7220 */ /* 0x000fe20000410000 */
[----:B------:R-:W-:Y:S01]  /*4930*/  HADD2.F32 R31, -RZ, R38.H1_H1 ;  /* 0x30000026ff1f7230 */ /* 0x000fe20000004100 */
        /* <DEDUP_REMOVED lines=19> */
.L_x_1222:
[----:B------:R-:W-:Y:S04]  /*4a70*/  BSSY B0, `(.L_x_1223) ;  /* 0x0000016000007945 */ /* 0x000fe80003800000 */
        /* <DEDUP_REMOVED lines=21> */
.L_x_1224:
[----:B------:R-:W-:Y:S05]  /*4bd0*/  BSYNC B0 ;  /* 0x0000000000007941 */ /* 0x000fea0003800000 */
.L_x_1223:
[C---:B------:R-:W-:Y:S01]  /*4be0*/  FADD.FTZ R20, -R14.reuse, R27 ;  /* 0x0000001b0e147221 */ /* 0x040fe20000010100 */
[----:B------:R-:W-:Y:S01]  /*4bf0*/  FADD.FTZ R30, -R14, R31 ;  /* 0x0000001f0e1e7221 */ /* 0x000fe20000010100 */
[----:B------:R-:W-:Y:S02]  /*4c00*/  HADD2.F32 R27, -RZ, R35.H0_H0 ;  /* 0x20000023ff1b7230 */ /* 0x000fe40000004100 */
[--C-:B------:R-:W-:Y:S02]  /*4c10*/  HADD2.F32 R29, -RZ, R45.reuse.H0_H0 ;  /* 0x2000002dff1d7230 */ /* 0x100fe40000004100 */
[-C--:B------:R-:W-:Y:S01]  /*4c20*/  FMUL.FTZ R31, R20, R9.reuse ;  /* 0x00000009141f7220 */ /* 0x080fe20000410000 */
[----:B------:R-:W-:Y:S02]  /*4c30*/  HADD2.F32 R28, -RZ, R45.H1_H1 ;  /* 0x3000002dff1c7230 */ /* 0x000fe40000004100 */
[----:B------:R-:W-:Y:S01]  /*4c40*/  FMUL.FTZ R30, R30, R9 ;  /* 0x000000091e1e7220 */ /* 0x000fe20000410000 */
[----:B------:R-:W-:Y:S01]  /*4c50*/  HADD2.F32 R35, -RZ, R35.H1_H1 ;  /* 0x30000023ff237230 */ /* 0x000fe20000004100 */
[----:B------:R-:W-:Y:S06]  /*4c60*/  @!P6 BRA `(.L_x_1225) ;  /* 0x000000000048e947 */ /* 0x000fec0003800000 */
        /* <DEDUP_REMOVED lines=18> */
.L_x_1225:
[----:B------:R-:W-:Y:S04]  /*4d90*/  BSSY B0, `(.L_x_1226) ;  /* 0x0000016000007945 */ /* 0x000fe80003800000 */
        /* <DEDUP_REMOVED lines=21> */
.L_x_1227:
[----:B------:R-:W-:Y:S05]  /*4ef0*/  BSYNC B0 ;  /* 0x0000000000007941 */ /* 0x000fea0003800000 */
.L_x_1226:
        /* <DEDUP_REMOVED lines=27> */
.L_x_1228:
[----:B------:R-:W-:Y:S04]  /*50b0*/  BSSY B0, `(.L_x_1229) ;  /* 0x0000016000007945 */ /* 0x000fe80003800000 */
        /* <DEDUP_REMOVED lines=21> */
.L_x_1230:
[----:B------:R-:W-:Y:S05]  /*5210*/  BSYNC B0 ;  /* 0x0000000000007941 */ /* 0x000fea0003800000 */
.L_x_1229:
[C---:B------:R-:W-:Y:S01]  /*5220*/  FADD.FTZ R20, -R14.reuse, R27 ;  /* 0x0000001b0e147221 */ /* 0x040fe20000010100 */
[----:B01234-:R-:W-:Y:S01]  /*5230*/  FADD.FTZ R22, -R14, R31 ;  /* 0x0000001f0e167221 */ /* 0x01ffe20000010100 */
[----:B------:R-:W-:Y:S02]  /*5240*/  IMAD R15, R26, UR7, R15 ;  /* 0x000000071a0f7c24 */ /* 0x000fe4000f8e020f */
[--C-:B------:R-:W-:Y:S02]  /*5250*/  HADD2.F32 R29, -RZ, R43.reuse.H0_H0 ;  /* 0x2000002bff1d7230 */ /* 0x100fe40000004100 */
[-C--:B------:R-:W-:Y:S01]  /*5260*/  FMUL.FTZ R35, R20, R9.reuse ;  /* 0x0000000914237220 */ /* 0x080fe20000410000 */
[----:B------:R-:W-:Y:S02]  /*5270*/  HADD2.F32 R26, -RZ, R43.H1_H1 ;  /* 0x3000002bff1a7230 */ /* 0x000fe40000004100 */
[----:B------:R-:W-:Y:S01]  /*5280*/  FMUL.FTZ R36, R22, R9 ;  /* 0x0000000916247220 */ /* 0x000fe20000410000 */
[----:B------:R-:W-:Y:S01]  /*5290*/  HADD2.F32 R27, -RZ, R8.H0_H0 ;  /* 0x20000008ff1b7230 */ /* 0x000fe20000004100 */
        /* <DEDUP_REMOVED lines=19> */
.L_x_1231:
        /* <DEDUP_REMOVED lines=16> */
[-C--:B------:R-:W-:Y:S01]  /*54d0*/  FMUL.FTZ R21, R20, R9.reuse ;  /* 0x0000000914157220 */ /* 0x080fe20000410000 */
[----:B------:R-:W-:-:S05]  /*54e0*/  FMUL.FTZ R20, R26, R9 ;  /* 0x000000091a147220 */ /* 0x000fca0000410000 */
[----:B------:R-:W-:-:S05]  /*54f0*/  F2FP.F16.F32.PACK_AB R21, R20, R21 ;  /* 0x000000151415723e */ /* 0x000fca00000000ff */
[----:B------:R0:W-:Y:S02]  /*5500*/  STG.E desc[UR8][R22.64], R21 ;  /* 0x0000001516007986 */ /* 0x0001e4000c101908 */
.L_x_1233:
[----:B------:R-:W-:Y:S05]  /*5510*/  BSYNC B0 ;  /* 0x0000000000007941 */ /* 0x000fea0003800000 */
.L_x_1232:
[----:B0-----:R-:W-:Y:S02]  /*5520*/  HADD2.F32 R21, -RZ, R8.H1_H1 ;  /* 0x30000008ff157230 */ /* 0x001fe40000004100 */
[C---:B------:R-:W-:Y:S01]  /*5530*/  FADD.FTZ R8, -R14.reuse, R27 ;  /* 0x0000001b0e087221 */ /* 0x040fe20000010100 */
[----:B------:R-:W-:Y:S01]  /*5540*/  IADD3 R32, R15, 0x30, RZ ;  /* 0x000000300f207810 */ /* 0x000fe20007ffe0ff */
[----:B------:R-:W-:Y:S01]  /*5550*/  ULDC.64 UR12, c[0x0][0x290] ;  /* 0x0000a400000c7ab9 */ /* 0x000fe20000000a00 */
[--C-:B------:R-:W-:Y:S02]  /*5560*/  HADD2.F32 R29, -RZ, R42.reuse.H0_H0 ;  /* 0x2000002aff1d7230 */ /* 0x100fe40000004100 */
[----:B------:R-:W-:Y:S01]  /*5570*/  FADD.FTZ R20, -R14, R21 ;  /* 0x000000150e147221 */ /* 0x000fe20000010100 */
[----:B------:R-:W-:Y:S02]  /*5580*/  HADD2.F32 R42, -RZ, R42.H1_H1 ;  /* 0x3000002aff2a7230 */ /* 0x000fe40000004100 */
        /* <DEDUP_REMOVED lines=22> */
.L_x_1234:
[----:B------:R-:W-:Y:S01]  /*56f0*/  ISETP.GE.U32.AND P0, PT, R32, UR12, PT ;  /* 0x0000000c20007c0c */ /* 0x000fe2000bf06070 */
[----:B------:R-:W-:Y:S03]  /*5700*/  BSSY B0, `(.L_x_1235) ;  /* 0x0000016000007945 */ /* 0x000fe60003800000 */
[----:B------:R-:W-:-:S04]  /*5710*/  ISETP.GE.AND.EX P0, PT, R35, UR13, PT, P0 ;  /* 0x0000000d23007c0c */ /* 0x000fc8000bf06300 */
[----:B------:R-:W-:-:S13]  /*5720*/  ISETP.LT.U32.AND P0, PT, R2, 0x188, !P0 ;  /* 0x000001880200780c */ /* 0x000fda0004701070 */
[----:B------:R-:W-:Y:S05]  /*5730*/  @!P0 BRA `(.L_x_1236) ;  /* 0x0000000000488947 */ /* 0x000fea0003800000 */
[----:B------:R-:W-:Y:S01]  /*5740*/  ULDC.64 UR14, c[0x0][0x288] ;  /* 0x0000a200000e7ab9 */ /* 0x000fe20000000a00 */
[----:B------:R-:W-:Y:S01]  /*5750*/  MOV R20, R10 ;  /* 0x0000000a00147202 */ /* 0x000fe20000000f00 */
[----:B------:R-:W-:Y:S01]  /*5760*/  IMAD R8, R64, UR14, RZ ;  /* 0x0000000e40087c24 */ /* 0x000fe2000f8e02ff */
[----:B------:R-:W-:-:S03]  /*5770*/  MOV R21, R13 ;  /* 0x0000000d00157202 */ /* 0x000fc60000000f00 */
[C---:B------:R-:W-:Y:S02]  /*5780*/  IMAD R15, R59.reuse, UR15, R8 ;  /* 0x0000000f3b0f7c24 */ /* 0x040fe4000f8e0208 */
[----:B------:R-:W-:Y:S01]  /*5790*/  FFMA.FTZ R8, R24, R33, R25 ;  /* 0x0000002118087223 */ /* 0x000fe20000010019 */
[----:B------:R-:W-:Y:S01]  /*57a0*/  IMAD.WIDE.U32 R20, R59, UR14, R20 ;  /* 0x0000000e3b147c25 */ /* 0x000fe2000f8e0014 */
[----:B------:R-:W-:-:S03]  /*57b0*/  ULDC.64 UR14, c[0x0][0x210] ;  /* 0x00008400000e7ab9 */ /* 0x000fc60000000a00 */
[----:B------:R-:W-:Y:S01]  /*57c0*/  FFMA.FTZ R8, R29, R16, -R8 ;  /* 0x000000101d087223 */ /* 0x000fe20000010808 */
[----:B------:R-:W-:Y:S02]  /*57d0*/  IADD3 R15, R21, R15, RZ ;  /* 0x0000000f150f7210 */ /* 0x000fe40007ffe0ff */
[----:B------:R-:W-:-:S04]  /*57e0*/  LEA R22, P0, R20, UR14, 0x1 ;  /* 0x0000000e14167c11 */ /* 0x000fc8000f8008ff */
[----:B------:R-:W-:Y:S01]  /*57f0*/  LEA.HI.X R23, R20, UR15, R15, 0x1, P0 ;  /* 0x0000000f14177c11 */ /* 0x000fe200080f0c0f */
[----:B------:R-:W-:-:S04]  /*5800*/  FFMA.FTZ R15, R24, R30, R25 ;  /* 0x0000001e180f7223 */ /* 0x000fc80000010019 */
[----:B------:R-:W-:Y:S01]  /*5810*/  FFMA.FTZ R42, R42, R17, -R15 ;  /* 0x000000112a2a7223 */ /* 0x000fe2000001080f */
[----:B------:R-:W-:-:S03]  /*5820*/  FMUL.FTZ R15, R8, R9 ;  /* 0x00000009080f7220 */ /* 0x000fc60000410000 */
[----:B------:R-:W-:-:S05]  /*5830*/  FMUL.FTZ R8, R42, R9 ;  /* 0x000000092a087220 */ /* 0x000fca0000410000 */
[----:B------:R-:W-:-:S05]  /*5840*/  F2FP.F16.F32.PACK_AB R15, R8, R15 ;  /* 0x0000000f080f723e */ /* 0x000fca00000000ff */
[----:B------:R0:W-:Y:S02]  /*5850*/  STG.E desc[UR8][R22.64], R15 ;  /* 0x0000000f16007986 */ /* 0x0001e4000c101908 */
.L_x_1236:
[----:B------:R-:W-:Y:S05]  /*5860*/  BSYNC B0 ;  /* 0x0000000000007941 */ /* 0x000fea0003800000 */
.L_x_1235:
[--C-:B0-----:R-:W-:Y:S01]  /*5870*/  HADD2.F32 R15, -RZ, R34.reuse.H0_H0 ;  /* 0x20000022ff0f7230 */ /* 0x101fe20000004100 */
[----:B------:R-:W-:Y:S01]  /*5880*/  ISETP.GE.U32.AND P0, PT, R52, UR12, PT ;  /* 0x0000000c34007c0c */ /* 0x000fe2000bf06070 */
[----:B------:R-:W-:Y:S02]  /*5890*/  HADD2.F32 R21, -RZ, R34.H1_H1 ;  /* 0x30000022ff157230 */ /* 0x000fe40000004100 */
[--C-:B------:R-:W-:Y:S02]  /*58a0*/  HADD2.F32 R8, -RZ, R41.reuse.H1_H1 ;  /* 0x30000029ff087230 */ /* 0x100fe40000004100 */
[----:B------:R-:W-:Y:S01]  /*58b0*/  FADD.FTZ R20, -R14, R15 ;  /* 0x0000000f0e147221 */ /* 0x000fe20000010100 */
[----:B------:R-:W-:Y:S01]  /*58c0*/  ISETP.GE.AND.EX P0, PT, R62, UR13, PT, P0 ;  /* 0x0000000d3e007c0c */ /* 0x000fe2000bf06300 */
[----:B------:R-:W-:Y:S01]  /*58d0*/  FADD.FTZ R14, -R14, R21 ;  /* 0x000000150e0e7221 */ /* 0x000fe20000010100 */
[----:B------:R-:W-:Y:S02]  /*58e0*/  HADD2.F32 R15, -RZ, R41.H0_H0 ;  /* 0x20000029ff0f7230 */ /* 0x000fe40000004100 */
[-C--:B------:R-:W-:Y:S01]  /*58f0*/  FMUL.FTZ R29, R20, R9.reuse ;  /* 0x00000009141d7220 */ /* 0x080fe20000410000 */
[----:B------:R-:W-:Y:S01]  /*5900*/  ISETP.LT.U32.AND P0, PT, R2, 0x188, !P0 ;  /* 0x000001880200780c */ /* 0x000fe20004701070 */
[----:B------:R-:W-:Y:S01]  /*5910*/  FMUL.FTZ R28, R14, R9 ;  /* 0x000000090e1c7220 */ /* 0x000fe20000410000 */
[----:B------:R-:W-:Y:S11]  /*5920*/  @!P6 BRA `(.L_x_1237) ;  /* 0x000000000048e947 */ /* 0x000ff60003800000 */
        /* <DEDUP_REMOVED lines=18> */
.L_x_1237:
        /* <DEDUP_REMOVED lines=10> */
[-C--:B------:R-:W-:Y:S01]  /*5af0*/  FMUL.FTZ R12, R12, R9.reuse ;  /* 0x000000090c0c7220 */ /* 0x080fe20000410000 */
[----:B------:R-:W-:Y:S01]  /*5b00*/  IMAD R15, R52, UR13, R13 ;  /* 0x0000000d340f7c24 */ /* 0x000fe2000f8e020d */
[----:B------:R-:W-:Y:S01]  /*5b10*/  ULDC.64 UR12, c[0x0][0x210] ;  /* 0x00008400000c7ab9 */ /* 0x000fe20000000a00 */
[----:B------:R-:W-:Y:S01]  /*5b20*/  FMUL.FTZ R13, R8, R9 ;  /* 0x00000009080d7220 */ /* 0x000fe20000410000 */
[C---:B------:R-:W-:Y:S02]  /*5b30*/  LEA R8, P0, R10.reuse, UR12, 0x1 ;  /* 0x0000000c0a087c11 */ /* 0x040fe4000f8008ff */
[----:B------:R-:W-:Y:S02]  /*5b40*/  IADD3 R15, R11, R15, RZ ;  /* 0x0000000f0b0f7210 */ /* 0x000fe40007ffe0ff */
[----:B------:R-:W-:Y:S02]  /*5b50*/  F2FP.F16.F32.PACK_AB R11, R13, R12 ;  /* 0x0000000c0d0b723e */ /* 0x000fe400000000ff */
[----:B------:R-:W-:-:S05]  /*5b60*/  LEA.HI.X R9, R10, UR13, R15, 0x1, P0 ;  /* 0x0000000d0a097c11 */ /* 0x000fca00080f0c0f */
[----:B------:R0:W-:Y:S02]  /*5b70*/  STG.E desc[UR8][R8.64], R11 ;  /* 0x0000000b08007986 */ /* 0x0001e4000c101908 */
.L_x_1239:
[----:B------:R-:W-:Y:S05]  /*5b80*/  BSYNC B0 ;  /* 0x0000000000007941 */ /* 0x000fea0003800000 */
.L_x_1238:
[----:B------:R-:W-:Y:S02]  /*5b90*/  IADD3 R6, R5, R6, RZ ;  /* 0x0000000605067210 */ /* 0x000fe40007ffe0ff */
[----:B------:R-:W-:Y:S02]  /*5ba0*/  IADD3 R50, R50, 0x1, RZ ;  /* 0x0000000132327810 */ /* 0x000fe40007ffe0ff */
[----:B------:R-:W-:-:S13]  /*5bb0*/  ISETP.GE.AND P0, PT, R6, UR4, PT ;  /* 0x0000000406007c0c */ /* 0x000fda000bf06270 */
[----:B------:R-:W-:Y:S05]  /*5bc0*/  @!P0 BRA `(.L_x_1240) ;  /* 0xffffffa800448947 */ /* 0x000fea000383ffff */
.L_x_1189:
[----:B------:R-:W1:Y:S01]  /*5bd0*/  LDC R6, c[0x0][0xc] ;  /* 0x00000300ff067b82 */ /* 0x000e620000000800 */
[----:B------:R-:W-:Y:S01]  /*5be0*/  ISETP.NE.AND P2, PT, R2, RZ, PT ;  /* 0x000000ff0200720c */ /* 0x000fe20003f45270 */
[----:B------:R-:W-:Y:S06]  /*5bf0*/  BSSY B0, `(.L_x_1241) ;  /* 0x0000015000007945 */ /* 0x000fec0003800000 */
[----:B0-----:R-:W0:Y:S08]  /*5c00*/  LDC R9, c[0x0][0x10] ;  /* 0x00000400ff097b82 */ /* 0x001e300000000800 */
[----:B------:R-:W2:Y:S01]  /*5c10*/  LDC.64 R4, c[0x0][0x258] ;  /* 0x00009600ff047b82 */ /* 0x000ea20000000a00 */
[----:B-1----:R-:W-:-:S02]  /*5c20*/  IADD3 R3, R6, -0x1, RZ ;  /* 0xffffffff06037810 */ /* 0x002fc40007ffe0ff */
[----:B------:R-:W-:Y:S02]  /*5c30*/  ISETP.NE.AND P1, PT, R6, 0x1, PT ;  /* 0x000000010600780c */ /* 0x000fe40003f25270 */
[----:B------:R-:W-:Y:S02]  /*5c40*/  ISETP.NE.AND P0, PT, R3, UR7, PT ;  /* 0x0000000703007c0c */ /* 0x000fe4000bf05270 */
[C---:B0-----:R-:W-:Y:S02]  /*5c50*/  SHF.L.U32 R3, R9.reuse, 0x1, RZ ;  /* 0x0000000109037819 */ /* 0x041fe400000006ff */
[----:B------:R-:W-:Y:S02]  /*5c60*/  IADD3 R7, R9, -0x1, RZ ;  /* 0xffffffff09077810 */ /* 0x000fe40007ffe0ff */
[----:B------:R-:W-:Y:S02]  /*5c70*/  SEL R3, R3, RZ, P1 ;  /* 0x000000ff03037207 */ /* 0x000fe40000800000 */
[----:B------:R-:W-:-:S03]  /*5c80*/  ISETP.NE.OR P0, PT, R0, R7, P0 ;  /* 0x000000070000720c */ /* 0x000fc60000705670 */
[----:B--2---:R-:W-:Y:S01]  /*5c90*/  IMAD.WIDE.U32 R4, R3, 0x4, R4 ;  /* 0x0000000403047825 */ /* 0x004fe200078e0004 */
[----:B------:R-:W-:Y:S09]  /*5ca0*/  @P2 BRA `(.L_x_1242) ;  /* 0x0000000000242947 */ /* 0x000ff20003800000 */
        /* <DEDUP_REMOVED lines=9> */
.L_x_1242:
[----:B------:R-:W-:Y:S05]  /*5d40*/  BSYNC B0 ;  /* 0x0000000000007941 */ /* 0x000fea0003800000 */
.L_x_1241:
[----:B------:R-:W-:Y:S05]  /*5d50*/  @P0 EXIT ;  /* 0x000000000000094d */ /* 0x000fea0003800000 */
[----:B------:R-:W-:Y:S05]  /*5d60*/  @P2 BRA `(.L_x_1243) ;  /* 0x0000000000202947 */ /* 0x000fea0003800000 */
[----:B------:R-:W-:-:S05]  /*5d70*/  IMAD R0, R6, R9, RZ ;  /* 0x0000000906007224 */ /* 0x000fca00078e02ff */
[----:B------:R-:W-:-:S13]  /*5d80*/  ISETP.NE.AND P0, PT, R0, -0x1, PT ;  /* 0xffffffff0000780c */ /* 0x000fda0003f05270 */
[----:B------:R-:W-:Y:S05]  /*5d90*/  @!P0 BRA `(.L_x_1243) ;  /* 0x0000000000148947 */ /* 0x000fea0003800000 */
.L_x_1244:
[----:B0-----:R-:W2:Y:S04]  /*5da0*/  LDG.E.STRONG.GPU R3, desc[UR8][R4.64] ;  /* 0x0000000804037981 */ /* 0x001ea8000c1ef900 */
[----:B--2---:R-:W-:Y:S01]  /*5db0*/  CCTL.IVALL ;  /* 0x00000000ff00798f */ /* 0x004fe20002000000 */
[----:B------:R-:W-:Y:S05]  /*5dc0*/  YIELD ;  /* 0x0000000000007946 */ /* 0x000fea0003800000 */
[----:B------:R-:W-:-:S13]  /*5dd0*/  ISETP.NE.AND P0, PT, R3, R0, PT ;  /* 0x000000000300720c */ /* 0x000fda0003f05270 */
[----:B------:R-:W-:Y:S05]  /*5de0*/  @P0 BRA `(.L_x_1244) ;  /* 0xfffffffc00ec0947 */ /* 0x000fea000383ffff */
.L_x_1243:
[----:B------:R-:W-:Y:S05]  /*5df0*/  WARPSYNC.ALL ;  /* 0x0000000000007948 */ /* 0x000fea0003800000 */
[----:B------:R-:W1:Y:S08]  /*5e00*/  LDC.64 R24, c[0x0][0x288] ;  /* 0x0000a200ff187b82 */ /* 0x000e700000000a00 */
[----:B------:R-:W-:Y:S01]  /*5e10*/  BAR.SYNC.DEFER_BLOCKING 0x0 ;  /* 0x0000000000007b1d */ /* 0x000fe20000010000 */
[----:B-1----:R-:W-:-:S04]  /*5e20*/  LEA.HI R0, P0, R25, R24, RZ, 0x1 ;  /* 0x0000001819007211 */ /* 0x002fc800078108ff */
[----:B0-----:R-:W-:-:S04]  /*5e30*/  IADD3.X R3, RZ, R25, RZ, P0, !PT ;  /* 0x00000019ff037210 */ /* 0x001fc800007fe4ff */
        /* <DEDUP_REMOVED lines=19> */
.L_x_1245:
        /* <DEDUP_REMOVED lines=23> */
.L_x_1246:
        /* <DEDUP_REMOVED lines=10> */
.L_x_5597:


//--------------------- .text._Z35group_norm_nhwc_bwd_one_pass_kernelI11Fp16IOFp32WLi128ELi98ELi392EEv26Group_norm_nhwc_bwd_params --------------------------
	.section	.text._Z35group_norm_nhwc_bwd_one_pass_kernelI11Fp16IOFp32WLi128ELi98ELi392EEv26Group_norm_nhwc_bwd_params,"ax",@progbits
	.align	128
        .global         _Z35group_norm_nhwc_bwd_one_pass_kernelI11Fp16IOFp32WLi128ELi98ELi392EEv26Group_norm_nhwc_bwd_params
        .type           _Z35group_norm_nhwc_bwd_one_pass_kernelI11Fp16IOFp32WLi128ELi98ELi392EEv26Group_norm_nhwc_bwd_params,@function
        .size           _Z35group_norm_nhwc_bwd_one_pass_kernelI11Fp16IOFp32WLi128ELi98ELi392EEv26Group_norm_nhwc_bwd_params,(.L_x_5598 - _Z35group_norm_nhwc_bwd_one_pass_kernelI11Fp16IOFp32WLi128ELi98ELi392EEv26Group_norm_nhwc_bwd_params)
        .other          _Z35group_norm_nhwc_bwd_one_pass_kernelI11Fp16IOFp32WLi128ELi98ELi392EEv26Group_norm_nhwc_bwd_params,@"STO_CUDA_ENTRY STV_DEFAULT"
_Z35group_norm_nhwc_bwd_one_pass_kernelI11Fp16IOFp32WLi128ELi98ELi392EEv26Group_norm_nhwc_bwd_params:
.text._Z35group_norm_nhwc_bwd_one_pass_kernelI11Fp16IOFp32WLi128ELi98ELi392EEv26Group_norm_nhwc_bwd_params:
        /* <DEDUP_REMOVED lines=18> */
[----:B------:R-:W2:Y:S01]  /*0120*/  S2UR UR6, SR_CgaCtaId ;  /* 0x00000000000679c3 */ /* 0x000ea20000008800 */
[----:B------:R-:W-:Y:S02]  /*0130*/  SHF.R.S32.HI R5, RZ, 0x1f, R2 ;  /* 0x0000001fff057819 */ /* 0x000fe40000011402 */
[----:B------:R-:W-:-:S02]  /*0140*/  MOV R8, R0 ;  /* 0x0000000000087202 */ /* 0x000fc40000000f00 */
[----:B------:R-:W-:-:S03]  /*0150*/  LEA.HI R10, R5, R2, RZ, 0x5 ;  /* 0x00000002050a7211 */ /* 0x000fc600078f28ff */
[----:B------:R-:W3:Y:S01]  /*0160*/  LDC R5, c[0x0][0x10] ;  /* 0x00000400ff057b82 */ /* 0x000ee20000000800 */
[----:B------:R-:W-:Y:S02]  /*0170*/  LOP3.LUT R4, R10, 0xffffffe0, RZ, 0xc0, !PT ;  /* 0xffffffe00a047812 */ /* 0x000fe400078ec0ff */
[----:B------:R-:W-:Y:S02]  /*0180*/  SHF.R.S32.HI R10, RZ, 0x5, R10 ;  /* 0x00000005ff0a7819 */ /* 0x000fe4000001140a */
[----:B------:R-:W-:Y:S01]  /*0190*/  IADD3 R4, -R4, 0x187, RZ ;  /* 0x0000018704047810 */ /* 0x000fe20007ffe1ff */
[----:B0-----:R-:W-:Y:S02]  /*01a0*/  IMAD R3, R6, UR7, R9 ;  /* 0x0000000706037c24 */ /* 0x001fe4000f8e0209 */
[----:B------:R-:W0:Y:S01]  /*01b0*/  LDC.64 R6, c[0x0][0x288] ;  /* 0x0000a200ff067b82 */ /* 0x000e220000000a00 */
[----:B------:R-:W-:Y:S02]  /*01c0*/  IMAD R9, R9, -0x31, R2 ;  /* 0xffffffcf09097824 */ /* 0x000fe400078e0202 */
[----:B------:R-:W-:-:S02]  /*01d0*/  ISETP.LT.U32.AND P0, PT, R3, UR10, PT ;  /* 0x0000000a03007c0c */ /* 0x000fc4000bf01070 */
[----:B------:R-:W-:Y:S01]  /*01e0*/  SHF.R.S32.HI R122, RZ, 0x1f, R3 ;  /* 0x0000001fff7a7819 */ /* 0x000fe20000011403 */
[----:B--2---:R-:W-:Y:S01]  /*01f0*/  ULEA UR5, UR6, UR5, 0x18 ;  /* 0x0000000506057291 */ /* 0x004fe2000f8ec03f */
[----:B------:R-:W-:Y:S02]  /*0200*/  IADD3 R108, R3, 0x8, RZ ;  /* 0x00000008036c7810 */ /* 0x000fe40007ffe0ff */
[----:B------:R-:W-:Y:S02]  /*0210*/  ISETP.LT.AND.EX P0, PT, R122, UR11, !P1, P0 ;  /* 0x0000000b7a007c0c */ /* 0x000fe4000cf01300 */
[----:B------:R-:W-:Y:S02]  /*0220*/  ISETP.LT.U32.AND P5, PT, R108, UR10, PT ;  /* 0x0000000a6c007c0c */ /* 0x000fe4000bfa1070 */
[----:B------:R-:W-:Y:S01]  /*0230*/  SHF.R.S32.HI R121, RZ, 0x1f, R108 ;  /* 0x0000001fff797819 */ /* 0x000fe2000001146c */
[----:B---3--:R-:W-:Y:S01]  /*0240*/  IMAD R12, R5, UR7, R0 ;  /* 0x00000007050c7c24 */ /* 0x008fe2000f8e0200 */
[----:B------:R-:W-:-:S02]  /*0250*/  IADD3 R107, R3, 0x10, RZ ;  /* 0x00000010036b7810 */ /* 0x000fc40007ffe0ff */
[----:B------:R-:W-:Y:S02]  /*0260*/  ISETP.LT.AND.EX P6, PT, R121, UR11, !P1, P5 ;  /* 0x0000000b79007c0c */ /* 0x000fe4000cfc1350 */
[----:B------:R-:W-:Y:S02]  /*0270*/  ISETP.LT.U32.AND P4, PT, R107, UR10, PT ;  /* 0x0000000a6b007c0c */ /* 0x000fe4000bf81070 */
[----:B------:R-:W-:Y:S02]  /*0280*/  SHF.R.S32.HI R120, RZ, 0x1f, R107 ;  /* 0x0000001fff787819 */ /* 0x000fe4000001146b */
[----:B------:R-:W-:Y:S02]  /*0290*/  @P0 LOP3.LUT R16, R16, 0x80, RZ, 0xfc, !PT ;  /* 0x0000008010100812 */ /* 0x000fe400078efcff */
[----:B------:R-:W-:Y:S02]  /*02a0*/  ISETP.LT.AND.EX P5, PT, R120, UR11, !P1, P4 ;  /* 0x0000000b78007c0c */ /* 0x000fe4000cfa1340 */
[----:B------:R-:W-:-:S02]  /*02b0*/  LOP3.LUT R16, R16, 0xffffffbf, RZ, 0xc0, !PT ;  /* 0xffffffbf10107812 */ /* 0x000fc400078ec0ff */
[C---:B------:R-:W-:Y:S02]  /*02c0*/  IADD3 R106, R3.reuse, 0x18, RZ ;  /* 0x00000018036a7810 */ /* 0x040fe40007ffe0ff */
[----:B------:R-:W-:Y:S02]  /*02d0*/  @P6 LOP3.LUT R16, R16, 0x40, RZ, 0xfc, !PT ;  /* 0x0000004010106812 */ /* 0x000fe400078efcff */
[----:B------:R-:W-:Y:S02]  /*02e0*/  IADD3 R105, R3, 0x20, RZ ;  /* 0x0000002003697810 */ /* 0x000fe40007ffe0ff */
[----:B------:R-:W-:Y:S02]  /*02f0*/  ISETP.LT.U32.AND P3, PT, R106, UR10, PT ;  /* 0x0000000a6a007c0c */ /* 0x000fe4000bf61070 */
[----:B------:R-:W-:Y:S02]  /*0300*/  SHF.R.S32.HI R119, RZ, 0x1f, R106 ;  /* 0x0000001fff777819 */ /* 0x000fe4000001146a */
[----:B------:R-:W-:-:S02]  /*0310*/  LOP3.LUT R16, R16, 0xffffffdf, RZ, 0xc0, !PT ;  /* 0xffffffdf10107812 */ /* 0x000fc400078ec0ff */
[----:B------:R-:W-:Y:S02]  /*0320*/  ISETP.LT.U32.AND P2, PT, R105, UR10, PT ;  /* 0x0000000a69007c0c */ /* 0x000fe4000bf41070 */
[----:B------:R-:W-:Y:S02]  /*0330*/  SHF.R.S32.HI R118, RZ, 0x1f, R105 ;  /* 0x0000001fff767819 */ /* 0x000fe40000011469 */
[----:B------:R-:W-:Y:S02]  /*0340*/  ISETP.LT.AND.EX P4, PT, R119, UR11, !P1, P3 ;  /* 0x0000000b77007c0c */ /* 0x000fe4000cf81330 */
[----:B------:R-:W-:Y:S02]  /*0350*/  @P5 LOP3.LUT R16, R16, 0x20, RZ, 0xfc, !PT ;  /* 0x0000002010105812 */ /* 0x000fe400078efcff */
[----:B------:R-:W-:Y:S02]  /*0360*/  IADD3 R104, R3, 0x28, RZ ;  /* 0x0000002803687810 */ /* 0x000fe40007ffe0ff */
[----:B------:R-:W-:-:S02]  /*0370*/  ISETP.LT.AND.EX P3, PT, R118, UR11, !P1, P2 ;  /* 0x0000000b76007c0c */ /* 0x000fc4000cf61320 */
[----:B------:R-:W-:Y:S02]  /*0380*/  LOP3.LUT R16, R16, 0xfffffff7, RZ, 0xc0, !PT ;  /* 0xfffffff710107812 */ /* 0x000fe400078ec0ff */
[----:B------:R-:W-:Y:S02]  /*0390*/  ISETP.LT.U32.AND P0, PT, R104, UR10, PT ;  /* 0x0000000a68007c0c */ /* 0x000fe4000bf01070 */
[----:B------:R-:W-:Y:S02]  /*03a0*/  SHF.R.S32.HI R117, RZ, 0x1f, R104 ;  /* 0x0000001fff757819 */ /* 0x000fe40000011468 */
[----:B------:R-:W-:Y:S02]  /*03b0*/  LOP3.LUT R16, R16, 0xffffffef, RZ, 0xc0, !PT ;  /* 0xffffffef10107812 */ /* 0x000fe400078ec0ff */
[----:B------:R-:W-:Y:S02]  /*03c0*/  IADD3 R103, R3, 0x30, RZ ;  /* 0x0000003003677810 */ /* 0x000fe40007ffe0ff */
[----:B------:R-:W-:-:S02]  /*03d0*/  ISETP.LT.AND.EX P2, PT, R117, UR11, !P1, P0 ;  /* 0x0000000b75007c0c */ /* 0x000fc4000cf41300 */
[----:B------:R-:W-:Y:S02]  /*03e0*/  @P4 LOP3.LUT R16, R16, 0x10, RZ, 0xfc, !PT ;  /* 0x0000001010104812 */ /* 0x000fe400078efcff */
[----:B------:R-:W-:Y:S02]  /*03f0*/  SHF.R.S32.HI R116, RZ, 0x1f, R103 ;  /* 0x0000001fff747819 */ /* 0x000fe40000011467 */
[----:B------:R-:W-:Y:S02]  /*0400*/  ISETP.LT.U32.AND P0, PT, R103, UR10, PT ;  /* 0x0000000a67007c0c */ /* 0x000fe4000bf01070 */
[----:B------:R-:W-:Y:S02]  /*0410*/  @P3 LOP3.LUT R16, R16, 0x8, RZ, 0xfc, !PT ;  /* 0x0000000810103812 */ /* 0x000fe400078efcff */
[----:B------:R-:W-:Y:S02]  /*0420*/  ISETP.LT.AND.EX P0, PT, R116, UR11, !P1, P0 ;  /* 0x0000000b74007c0c */ /* 0x000fe4000cf01300 */
[----:B------:R-:W-:-:S02]  /*0430*/  LOP3.LUT R16, R16, 0xfffffffb, RZ, 0xc0, !PT ;  /* 0xfffffffb10107812 */ /* 0x000fc400078ec0ff */
[C---:B------:R-:W-:Y:S02]  /*0440*/  IADD3 R102, R3.reuse, 0x38, RZ ;  /* 0x0000003803667810 */ /* 0x040fe40007ffe0ff */
[----:B------:R-:W-:Y:S02]  /*0450*/  @P2 LOP3.LUT R16, R16, 0x4, RZ, 0xfc, !PT ;  /* 0x0000000410102812 */ /* 0x000fe400078efcff */
[C---:B------:R-:W-:Y:S02]  /*0460*/  IADD3 R101, R3.reuse, 0x40, RZ ;  /* 0x0000004003657810 */ /* 0x040fe40007ffe0ff */
[C---:B------:R-:W-:Y:S02]  /*0470*/  IADD3 R100, R3.reuse, 0x48, RZ ;  /* 0x0000004803647810 */ /* 0x040fe40007ffe0ff */
[----:B------:R-:W-:Y:S02]  /*0480*/  IADD3 R99, R3, 0x50, RZ ;  /* 0x0000005003637810 */ /* 0x000fe40007ffe0ff */
[----:B------:R-:W-:-:S02]  /*0490*/  LOP3.LUT R16, R16, 0xfffffffd, RZ, 0xc0, !PT ;  /* 0xfffffffd10107812 */ /* 0x000fc400078ec0ff */
[----:B------:R-:W-:Y:S02]  /*04a0*/  IADD3 R98, R3, 0x58, RZ ;  /* 0x0000005803627810 */ /* 0x000fe40007ffe0ff */
[----:B------:R-:W-:Y:S02]  /*04b0*/  SHF.R.S32.HI R115, RZ, 0x1f, R102 ;  /* 0x0000001fff737819 */ /* 0x000fe40000011466 */
[----:B------:R-:W-:Y:S02]  /*04c0*/  SHF.R.S32.HI R114, RZ, 0x1f, R101 ;  /* 0x0000001fff727819 */ /* 0x000fe40000011465 */
[----:B------:R-:W-:Y:S02]  /*04d0*/  SHF.R.S32.HI R113, RZ, 0x1f, R100 ;  /* 0x0000001fff717819 */ /* 0x000fe40000011464 */
[----:B------:R-:W-:Y:S02]  /*04e0*/  SHF.R.S32.HI R112, RZ, 0x1f, R99 ;  /* 0x0000001fff707819 */ /* 0x000fe40000011463 */
[----:B------:R-:W-:-:S02]  /*04f0*/  ISETP.LT.U32.AND P5, PT, R102, UR10, PT ;  /* 0x0000000a66007c0c */ /* 0x000fc4000bfa1070 */
[----:B------:R-:W-:Y:S02]  /*0500*/  @P0 LOP3.LUT R16, R16, 0x2, RZ, 0xfc, !PT ;  /* 0x0000000210100812 */ /* 0x000fe400078efcff */
[----:B------:R-:W-:Y:S02]  /*0510*/  ISETP.LT.U32.AND P4, PT, R101, UR10, PT ;  /* 0x0000000a65007c0c */ /* 0x000fe4000bf81070 */
[----:B------:R-:W-:Y:S02]  /*0520*/  ISETP.LT.U32.AND P3, PT, R100, UR10, PT ;  /* 0x0000000a64007c0c */ /* 0x000fe4000bf61070 */
[----:B------:R-:W-:Y:S02]  /*0530*/  ISETP.LT.U32.AND P2, PT, R99, UR10, PT ;  /* 0x0000000a63007c0c */ /* 0x000fe4000bf41070 */
[----:B------:R-:W-:Y:S02]  /*0540*/  SHF.R.S32.HI R111, RZ, 0x1f, R98 ;  /* 0x0000001fff6f7819 */ /* 0x000fe40000011462 */
[----:B------:R-:W-:Y:S01]  /*0550*/  ISETP.LT.U32.AND P0, PT, R98, UR10, PT ;  /* 0x0000000a62007c0c */ /* 0x000fe2000bf01070 */
[----:B------:R-:W-:Y:S01]  /*0560*/  ULDC.U8 UR10, c[0x0][0x2a4] ;  /* 0x0000a900000a7ab9 */ /* 0x000fe20000000000 */
[----:B------:R-:W-:-:S02]  /*0570*/  ISETP.LT.AND.EX P5, PT, R115, UR11, !P1, P5 ;  /* 0x0000000b73007c0c */ /* 0x000fc4000cfa1350 */
[----:B------:R-:W-:Y:S02]  /*0580*/  ISETP.LT.AND.EX P4, PT, R114, UR11, !P1, P4 ;  /* 0x0000000b72007c0c */ /* 0x000fe4000cf81340 */
[----:B------:R-:W-:Y:S02]  /*0590*/  ISETP.LT.AND.EX P3, PT, R113, UR11, !P1, P3 ;  /* 0x0000000b71007c0c */ /* 0x000fe4000cf61330 */
[----:B------:R-:W-:Y:S02]  /*05a0*/  ISETP.LT.AND.EX P2, PT, R112, UR11, !P1, P2 ;  /* 0x0000000b70007c0c */ /* 0x000fe4000cf41320 */
[----:B------:R-:W-:Y:S02]  /*05b0*/  ISETP.LT.AND.EX P1, PT, R111, UR11, !P1, P0 ;  /* 0x0000000b6f007c0c */ /* 0x000fe4000cf21300 */
[C---:B0-----:R-:W-:Y:S02]  /*05c0*/  LEA.HI R11, P0, R7.reuse, R6, RZ, 0x1 ;  /* 0x00000006070b7211 */ /* 0x041fe400078108ff */
[----:B------:R-:W-:-:S02]  /*05d0*/  LEA R15, R7, R7, 0x1 ;  /* 0x00000007070f7211 */ /* 0x000fc400078e08ff */
[----:B------:R-:W-:Y:S01]  /*05e0*/  IADD3.X R18, RZ, R7, RZ, P0, !PT ;  /* 0x00000007ff127210 */ /* 0x000fe200007fe4ff */
[----:B------:R-:W-:Y:S01]  /*05f0*/  IMAD.WIDE.U32 R6, R6, 0x3, RZ ;  /* 0x0000000306067825 */ /* 0x000fe200078e00ff */
[----:B------:R-:W-:Y:S02]  /*0600*/  ISETP.GT.AND P0, PT, R2, 0x17f, PT ;  /* 0x0000017f0200780c */ /* 0x000fe40003f04270 */
[----:B------:R-:W-:Y:S02]  /*0610*/  SHF.R.S64 R11, R11, 0x1, R18 ;  /* 0x000000010b0b7819 */ /* 0x000fe40000001012 */
[----:B------:R-:W-:Y:S01]  /*0620*/  IADD3 R15, R7, R15, RZ ;  /* 0x0000000f070f7210 */ /* 0x000fe20007ffe0ff */
[----:B------:R-:W-:Y:S01]  /*0630*/  HFMA2.MMA R7, -RZ, RZ, 0, 0 ;  /* 0x00000000ff077435 */ /* 0x000fe200000001ff */
[----:B------:R-:W-:Y:S02]  /*0640*/  SEL R4, R4, 0x1f, P0 ;  /* 0x0000001f04047807 */ /* 0x000fe40000000000 */
[----:B------:R-:W-:-:S02]  /*0650*/  LEA.HI R14, P0, R15, R6, RZ, 0x1 ;  /* 0x000000060f0e7211 */ /* 0x000fc400078108ff */
[----:B------:R-:W0:Y:S01]  /*0660*/  LDC R6, c[0x0][0xc] ;  /* 0x00000300ff067b82 */ /* 0x000e220000000800 */
[----:B------:R-:W-:Y:S02]  /*0670*/  SHF.R.S32.HI R18, RZ, 0x1, R18 ;  /* 0x00000001ff127819 */ /* 0x000fe40000011412 */
[----:B------:R-:W-:Y:S02]  /*0680*/  IADD3.X R15, RZ, R15, RZ, P0, !PT ;  /* 0x0000000fff0f7210 */ /* 0x000fe400007fe4ff */
[C---:B------:R-:W-:Y:S02]  /*0690*/  IADD3 R97, R3.reuse, 0x60, RZ ;  /* 0x0000006003617810 */ /* 0x040fe40007ffe0ff */
[----:B------:R-:W-:Y:S02]  /*06a0*/  SHF.R.S64 R14, R14, 0x1, R15 ;  /* 0x000000010e0e7819 */ /* 0x000fe4000000100f */
[C---:B------:R-:W-:Y:S02]  /*06b0*/  IADD3 R96, R3.reuse, 0x68, RZ ;  /* 0x0000006803607810 */ /* 0x040fe40007ffe0ff */
[----:B------:R-:W-:-:S02]  /*06c0*/  IADD3 R95, R3, 0x70, RZ ;  /* 0x00000070035f7810 */ /* 0x000fc40007ffe0ff */
[----:B------:R-:W-:Y:S02]  /*06d0*/  IADD3 R12, R3, 0x78, RZ ;  /* 0x00000078030c7810 */ /* 0x000fe40007ffe0ff */
[----:B------:R-:W-:Y:S02]  /*06e0*/  SHF.R.S32.HI R15, RZ, 0x1, R15 ;  /* 0x00000001ff0f7819 */ /* 0x000fe4000001140f */
[----:B------:R-:W-:Y:S02]  /*06f0*/  SHF.L.U32 R9, R9, 0x1, RZ ;  /* 0x0000000109097819 */ /* 0x000fe400000006ff */
[----:B------:R-:W-:Y:S02]  /*0700*/  LEA R10, R10, UR5, 0x3 ;  /* 0x000000050a0a7c11 */ /* 0x000fe4000f8e18ff */
[----:B------:R-:W-:Y:S02]  /*0710*/  SHF.L.U64.HI R13, R11, 0x2, R18 ;  /* 0x000000020b0d7819 */ /* 0x000fe40000010212 */
[----:B------:R-:W-:-:S02]  /*0720*/  SHF.R.S32.HI R17, RZ, 0x1f, R97 ;  /* 0x0000001fff117819 */ /* 0x000fc40000011461 */
[----:B0-----:R-:W-:Y:S02]  /*0730*/  LOP3.LUT R109, R6, 0x3, RZ, 0xc0, !PT ;  /* 0x00000003066d7812 */ /* 0x001fe400078ec0ff */
[----:B------:R-:W-:Y:S02]  /*0740*/  SHF.R.S32.HI R125, RZ, 0x1f, R96 ;  /* 0x0000001fff7d7819 */ /* 0x000fe40000011460 */
[----:B------:R-:W-:Y:S02]  /*0750*/  SHF.R.S32.HI R124, RZ, 0x1f, R95 ;  /* 0x0000001fff7c7819 */ /* 0x000fe4000001145f */
[----:B------:R-:W-:Y:S02]  /*0760*/  SHF.R.S32.HI R123, RZ, 0x1f, R12 ;  /* 0x0000001fff7b7819 */ /* 0x000fe4000001140c */
[----:B-1----:R-:W-:-:S07]  /*0770*/  SHF.L.U64.HI R15, R14, 0x2, R15 ;  /* 0x000000020e0f7819 */ /* 0x002fce000001020f */
.L_x_1330:
[----:B0-----:R-:W0:Y:S01]  /*0780*/  LDC R25, c[0x0][0x2a0] ;  /* 0x0000a800ff197b82 */ /* 0x001e220000000800 */
[----:B------:R-:W-:Y:S01]  /*0790*/  P2R R22, PR, RZ, 0x4 ;  /* 0x00000004ff167803 */ /* 0x000fe20000000000 */
[----:B------:R-:W-:Y:S01]  /*07a0*/  ULDC.64 UR12, c[0x0][0x298] ;  /* 0x0000a600000c7ab9 */ /* 0x000fe20000000a00 */
[C---:B------:R-:W-:Y:S02]  /*07b0*/  LOP3.LUT P2, RZ, R16.reuse, 0x80, RZ, 0xc0, !PT ;  /* 0x0000008010ff7812 */ /* 0x040fe4000784c0ff */
[C---:B------:R-:W-:Y:S02]  /*07c0*/  LOP3.LUT P6, RZ, R16.reuse, 0x40, RZ, 0xc0, !PT ;  /* 0x0000004010ff7812 */ /* 0x040fe400078cc0ff */
[----:B------:R-:W-:Y:S01]  /*07d0*/  P2R R17, PR, RZ, 0x2 ;  /* 0x00000002ff117803 */ /* 0x000fe20000000000 */
[----:B------:R-:W1:Y:S01]  /*07e0*/  @P5 LDC.64 R44, c[0x0][0x230] ;  /* 0x00008c00ff2c5b82 */ /* 0x000e620000000a00 */
[----:B------:R-:W-:Y:S02]  /*07f0*/  LOP3.LUT P1, RZ, R16, 0x10, RZ, 0xc0, !PT ;  /* 0x0000001010ff7812 */ /* 0x000fe4000782c0ff */
[----:B------:R-:W-:-:S02]  /*0800*/  SHF.R.S32.HI R56, RZ, 0x1f, R97 ;  /* 0x0000001fff387819 */ /* 0x000fc40000011461 */
[----:B------:R-:W-:-:S03]  /*0810*/  P2R R84, PR, RZ, 0x20 ;  /* 0x00000020ff547803 */ /* 0x000fc60000000000 */
        /* <DEDUP_REMOVED lines=12> */
[----:B---3--:R-:W-:-:S07]  /*08e0*/  MOV R18, RZ ;  /* 0x000000ff00127202 */ /* 0x008fce0000000f00 */
[----:B------:R-:W3:Y:S01]  /*08f0*/  @P3 LDC.64 R36, c[0x0][0x230] ;  /* 0x00008c00ff243b82 */ /* 0x000ee20000000a00 */
[----:B--2---:R-:W-:-:S07]  /*0900*/  IADD3 R24, RZ, -R19, RZ ;  /* 0x80000013ff187210 */ /* 0x004fce0007ffe0ff */
[----:B------:R-:W2:Y:S01]  /*0910*/  @P3 LDC.64 R34, c[0x0][0x228] ;  /* 0x00008a00ff223b82 */ /* 0x000ea20000000a00 */
        /* <DEDUP_REMOVED lines=20> */
[----:B------:R-:W-:-:S04]  /*0a60*/  ISETP.NE.AND P0, PT, R25, RZ, PT ;  /* 0x000000ff1900720c */ /* 0x000fc80003f05270 */
[C---:B------:R-:W-:Y:S02]  /*0a70*/  SEL R30, R18.reuse, R21, !P0 ;  /* 0x00000015121e7207 */ /* 0x040fe40004000000 */
[----:B------:R-:W-:Y:S02]  /*0a80*/  SEL R21, R18, R19, !P0 ;  /* 0x0000001312157207 */ /* 0x000fe40004000000 */
[----:B------:R-:W-:Y:S01]  /*0a90*/  SHF.R.S32.HI R18, RZ, 0x1f, R9 ;  /* 0x0000001fff127819 */ /* 0x000fe20000011409 */
[----:B------:R-:W-:Y:S01]  /*0aa0*/  IMAD R31, R30, 0x62, RZ ;  /* 0x000000621e1f7824 */ /* 0x000fe200078e02ff */
[----:B------:R-:W-:-:S04]  /*0ab0*/  SHF.R.S32.HI R20, RZ, 0x1f, R21 ;  /* 0x0000001fff147819 */ /* 0x000fc80000011415 */
[----:B------:R-:W-:Y:S01]  /*0ac0*/  IADD3 R68, P0, R9, R31, RZ ;  /* 0x0000001f09447210 */ /* 0x000fe20007f1e0ff */
[----:B------:R-:W-:-:S03]  /*0ad0*/  IMAD R20, R20, UR12, RZ ;  /* 0x0000000c14147c24 */ /* 0x000fc6000f8e02ff */
[----:B------:R-:W-:Y:S01]  /*0ae0*/  LEA.HI.X.SX32 R69, R31, R18, 0x1, P0 ;  /* 0x000000121f457211 */ /* 0x000fe200000f0eff */
[C---:B------:R-:W-:Y:S01]  /*0af0*/  IMAD R67, R21.reuse, UR13, R20 ;  /* 0x0000000d15437c24 */ /* 0x040fe2000f8e0214 */
[----:B------:R-:W0:Y:S01]  /*0b00*/  @P2 LDC.64 R18, c[0x0][0x288] ;  /* 0x0000a200ff122b82 */ /* 0x000e220000000a00 */
[----:B------:R-:W-:Y:S01]  /*0b10*/  IMAD.WIDE.U32 R68, R21, UR12, R68 ;  /* 0x0000000c15447c25 */ /* 0x000fe2000f8e0044 */
[----:B------:R-:W-:-:S04]  /*0b20*/  ULDC.64 UR12, c[0x0][0x290] ;  /* 0x0000a400000c7ab9 */ /* 0x000fc80000000a00 */
[----:B------:R-:W-:Y:S02]  /*0b30*/  IADD3 R67, R69, R67, RZ ;  /* 0x0000004345437210 */ /* 0x000fe40007ffe0ff */
[----:B------:R-:W-:Y:S01]  /*0b40*/  @P2 MOV R66, R68 ;  /* 0x0000004400422202 */ /* 0x000fe20000000f00 */
[----:B0-----:R-:W-:-:S04]  /*0b50*/  @P2 IMAD R20, R122, R18, RZ ;  /* 0x000000127a142224 */ /* 0x001fc800078e02ff */
[C---:B------:R-:W-:Y:S02]  /*0b60*/  @P2 IMAD R21, R3.reuse, R19, R20 ;  /* 0x0000001303152224 */ /* 0x040fe400078e0214 */
[----:B------:R-:W-:-:S05]  /*0b70*/  @P2 IMAD.WIDE.U32 R18, R3, R18, R66 ;  /* 0x0000001203122225 */ /* 0x000fca00078e0042 */
[----:B------:R-:W-:Y:S02]  /*0b80*/  @P2 IADD3 R19, R19, R21, RZ ;  /* 0x0000001513132210 */ /* 0x000fe40007ffe0ff */
[----:B------:R-:W0:Y:S01]  /*0b90*/  @P2 LDC.64 R20, c[0x0][0x228] ;  /* 0x00008a00ff142b82 */ /* 0x000e220000000a00 */
[C---:B------:R-:W-:Y:S02]  /*0ba0*/  @P2 SHF.L.U32 R83, R18.reuse, 0x1, RZ ;  /* 0x0000000112532819 */ /* 0x040fe400000006ff */
[----:B------:R-:W-:Y:S02]  /*0bb0*/  @P2 SHF.L.U64.HI R18, R18, 0x1, R19 ;  /* 0x0000000112122819 */ /* 0x000fe40000010213 */
[----:B------:R-:W-:Y:S02]  /*0bc0*/  @P2 IADD3 R60, P0, R83, R60, RZ ;  /* 0x0000003c533c2210 */ /* 0x000fe40007f1e0ff */
[----:B------:R-:W-:Y:S02]  /*0bd0*/  @P6 MOV R19, R67 ;  /* 0x0000004300136202 */ /* 0x000fe40000000f00 */
[----:B------:R-:W-:-:S02]  /*0be0*/  @P2 IADD3.X R61, R18, R61, RZ, P0, !PT ;  /* 0x0000003d123d2210 */ /* 0x000fc400007fe4ff */
[----:B0-----:R-:W-:-:S04]  /*0bf0*/  @P2 IADD3 R82, P0, R83, R20, RZ ;  /* 0x0000001453522210 */ /* 0x001fc80007f1e0ff */
[----:B------:R-:W-:Y:S02]  /*0c00*/  @P2 IADD3.X R83, R18, R21, RZ, P0, !PT ;  /* 0x0000001512532210 */ /* 0x000fe400007fe4ff */
[----:B------:R-:W0:Y:S01]  /*0c10*/  @P6 LDC.64 R20, c[0x0][0x288] ;  /* 0x0000a200ff146b82 */ /* 0x000e220000000a00 */
[----:B------:R-:W-:-:S13]  /*0c20*/  LOP3.LUT P2, RZ, R16, 0x20, RZ, 0xc0, !PT ;  /* 0x0000002010ff7812 */ /* 0x000fda000784c0ff */
[----:B------:R-:W4:Y:S08]  /*0c30*/  @P2 LDC.64 R78, c[0x0][0x230] ;  /* 0x00008c00ff4e2b82 */ /* 0x000f300000000a00 */
[----:B------:R-:W1:Y:S01]  /*0c40*/  @P2 LDC.64 R76, c[0x0][0x228] ;  /* 0x00008a00ff4c2b82 */ /* 0x000e620000000a00 */
[----:B0-----:R-:W-:-:S04]  /*0c50*/  @P6 IMAD R18, R121, R20, RZ ;  /* 0x0000001479126224 */ /* 0x001fc800078e02ff */
[----:B------:R-:W-:Y:S01]  /*0c60*/  @P6 IMAD R21, R108, R21, R18 ;  /* 0x000000156c156224 */ /* 0x000fe200078e0212 */
[----:B------:R-:W-:-:S05]  /*0c70*/  @P6 MOV R18, R68 ;  /* 0x0000004400126202 */ /* 0x000fca0000000f00 */
[----:B------:R-:W-:-:S05]  /*0c80*/  @P6 IMAD.WIDE.U32 R18, R108, R20, R18 ;  /* 0x000000146c126225 */ /* 0x000fca00078e0012 */
[----:B------:R-:W-:Y:S02]  /*0c90*/  @P6 IADD3 R19, R19, R21, RZ ;  /* 0x0000001513136210 */ /* 0x000fe40007ffe0ff */
[----:B------:R-:W0:Y:S01]  /*0ca0*/  @P6 LDC.64 R20, c[0x0][0x228] ;  /* 0x00008a00ff146b82 */ /* 0x000e220000000a00 */
[C---:B------:R-:W-:Y:S02]  /*0cb0*/  @P6 SHF.L.U32 R81, R18.reuse, 0x1, RZ ;  /* 0x0000000112516819 */ /* 0x040fe400000006ff */
[----:B------:R-:W-:Y:S02]  /*0cc0*/  @P6 SHF.L.U64.HI R18, R18, 0x1, R19 ;  /* 0x0000000112126819 */ /* 0x000fe40000010213 */
[----:B------:R-:W-:-:S04]  /*0cd0*/  @P6 IADD3 R62, P0, R81, R62, RZ ;  /* 0x0000003e513e6210 */ /* 0x000fc80007f1e0ff */
[----:B------:R-:W-:Y:S02]  /*0ce0*/  @P6 IADD3.X R63, R18, R63, RZ, P0, !PT ;  /* 0x0000003f123f6210 */ /* 0x000fe400007fe4ff */
[----:B0-----:R-:W-:-:S04]  /*0cf0*/  @P6 IADD3 R80, P0, R81, R20, RZ ;  /* 0x0000001451506210 */ /* 0x001fc80007f1e0ff */
[----:B------:R-:W-:Y:S02]  /*0d00*/  @P6 IADD3.X R81, R18, R21, RZ, P0, !PT ;  /* 0x0000001512516210 */ /* 0x000fe400007fe4ff */
[----:B------:R-:W0:Y:S01]  /*0d10*/  @P2 LDC.64 R18, c[0x0][0x288] ;  /* 0x0000a200ff122b82 */ /* 0x000e220000000a00 */
[----:B------:R-:W-:Y:S02]  /*0d20*/  @P2 MOV R21, R67 ;  /* 0x0000004300152202 */ /* 0x000fe40000000f00 */
[----:B------:R-:W-:-:S13]  /*0d30*/  LOP3.LUT P6, RZ, R16, 0x2, RZ, 0xc0, !PT ;  /* 0x0000000210ff7812 */ /* 0x000fda00078cc0ff */
[----:B------:R-:W3:Y:S01]  /*0d40*/  @P6 LDC.64 R48, c[0x0][0x230] ;  /* 0x00008c00ff306b82 */ /* 0x000ee20000000a00 */
[----:B0-----:R-:W-:-:S07]  /*0d50*/  @P2 IMAD R20, R120, R18, RZ ;  /* 0x0000001278142224 */ /* 0x001fce00078e02ff */
[----:B------:R-:W0:Y:S01]  /*0d60*/  @P6 LDC.64 R46, c[0x0][0x228] ;  /* 0x00008a00ff2e6b82 */ /* 0x000e220000000a00 */
[----:B------:R-:W-:Y:S01]  /*0d70*/  @P2 IMAD R23, R107, R19, R20 ;  /* 0x000000136b172224 */ /* 0x000fe200078e0214 */
[----:B------:R-:W-:-:S05]  /*0d80*/  @P2 MOV R20, R68 ;  /* 0x0000004400142202 */ /* 0x000fca0000000f00 */
[----:B------:R-:W-:-:S05]  /*0d90*/  @P2 IMAD.WIDE.U32 R18, R107, R18, R20 ;  /* 0x000000126b122225 */ /* 0x000fca00078e0014 */
[----:B------:R-:W-:Y:S02]  /*0da0*/  @P2 IADD3 R21, R19, R23, RZ ;  /* 0x0000001713152210 */ /* 0x000fe40007ffe0ff */
[C---:B------:R-:W-:Y:S02]  /*0db0*/  @P2 SHF.L.U32 R19, R18.reuse, 0x1, RZ ;  /* 0x0000000112132819 */ /* 0x040fe400000006ff */
[----:B------:R-:W-:Y:S02]  /*0dc0*/  @P2 SHF.L.U64.HI R18, R18, 0x1, R21 ;  /* 0x0000000112122819 */ /* 0x000fe40000010215 */
[----:B----4-:R-:W-:Y:S02]  /*0dd0*/  @P2 IADD3 R78, P0, R19, R78, RZ ;  /* 0x0000004e134e2210 */ /* 0x010fe40007f1e0ff */
[----:B------:R-:W-:Y:S02]  /*0de0*/  @P1 MOV R21, R67 ;  /* 0x0000004300151202 */ /* 0x000fe40000000f00 */
[----:B------:R-:W-:-:S02]  /*0df0*/  @P2 IADD3.X R79, R18, R79, RZ, P0, !PT ;  /* 0x0000004f124f2210 */ /* 0x000fc400007fe4ff */
[----:B-1----:R-:W-:-:S04]  /*0e00*/  @P2 IADD3 R76, P0, R19, R76, RZ ;  /* 0x0000004c134c2210 */ /* 0x002fc80007f1e0ff */
[----:B------:R-:W-:Y:S02]  /*0e10*/  @P2 IADD3.X R77, R18, R77, RZ, P0, !PT ;  /* 0x0000004d124d2210 */ /* 0x000fe400007fe4ff */
[----:B------:R-:W1:Y:S01]  /*0e20*/  @P1 LDC.64 R18, c[0x0][0x288] ;  /* 0x0000a200ff121b82 */ /* 0x000e620000000a00 */
[----:B------:R-:W-:-:S13]  /*0e30*/  LOP3.LUT P2, RZ, R16, 0x8, RZ, 0xc0, !PT ;  /* 0x0000000810ff7812 */ /* 0x000fda000784c0ff */
[----:B------:R-:W4:Y:S08]  /*0e40*/  @P2 LDC.64 R70, c[0x0][0x230] ;  /* 0x00008c00ff462b82 */ /* 0x000f300000000a00 */
[----:B------:R-:W2:Y:S01]  /*0e50*/  @P2 LDC.64 R54, c[0x0][0x228] ;  /* 0x00008a00ff362b82 */ /* 0x000ea20000000a00 */
[----:B-1----:R-:W-:-:S04]  /*0e60*/  @P1 IMAD R20, R119, R18, RZ ;  /* 0x0000001277141224 */ /* 0x002fc800078e02ff */
        /* <DEDUP_REMOVED lines=9> */
[----:B------:R-:W-:Y:S02]  /*0f00*/  @P1 IADD3 R72, P0, R19, R72, RZ ;  /* 0x0000004813481210 */ /* 0x000fe40007f1e0ff */
[----:B------:R-:W1:Y:S02]  /*0f10*/  @P2 LDC.64 R18, c[0x0][0x288] ;  /* 0x0000a200ff122b82 */ /* 0x000e640000000a00 */
[----:B------:R-:W-:Y:S02]  /*0f20*/  @P1 IADD3.X R73, R20, R73, RZ, P0, !PT ;  /* 0x0000004914491210 */ /* 0x000fe400007fe4ff */
[----:B------:R-:W-:-:S13]  /*0f30*/  LOP3.LUT P1, RZ, R16, 0x4, RZ, 0xc0, !PT ;  /* 0x0000000410ff7812 */ /* 0x000fda000782c0ff */
[----:B------:R-:W3:Y:S01]  /*0f40*/  @P1 LDC.64 R52, c[0x0][0x230] ;  /* 0x00008c00ff341b82 */ /* 0x000ee20000000a00 */
[----:B-1----:R-:W-:-:S07]  /*0f50*/  @P2 IMAD R20, R118, R18, RZ ;  /* 0x0000001276142224 */ /* 0x002fce00078e02ff */
[----:B------:R-:W1:Y:S01]  /*0f60*/  @P1 LDC.64 R50, c[0x0][0x228] ;  /* 0x00008a00ff321b82 */ /* 0x000e620000000a00 */
        /* <DEDUP_REMOVED lines=9> */
[----:B--2---:R-:W-:Y:S02]  /*1000*/  @P2 IADD3 R54, P0, R19, R54, RZ ;  /* 0x0000003613362210 */ /* 0x004fe40007f1e0ff */
[----:B------:R-:W2:Y:S02]  /*1010*/  @P1 LDC.64 R18, c[0x0][0x288] ;  /* 0x0000a200ff121b82 */ /* 0x000ea40000000a00 */
[----:B------:R-:W-:Y:S02]  /*1020*/  @P2 IADD3.X R55, R20, R55, RZ, P0, !PT ;  /* 0x0000003714372210 */ /* 0x000fe400007fe4ff */
[----:B------:R-:W-:-:S13]  /*1030*/  ISETP.NE.AND P2, PT, R22, RZ, PT ;  /* 0x000000ff1600720c */ /* 0x000fda0003f45270 */
[----:B------:R-:W4:Y:S01]  /*1040*/  @P2 LDC.64 R32, c[0x0][0x230] ;  /* 0x00008c00ff202b82 */ /* 0x000f220000000a00 */
[----:B--2---:R-:W-:-:S07]  /*1050*/  @P1 IMAD R20, R117, R18, RZ ;  /* 0x0000001275141224 */ /* 0x004fce00078e02ff */
[----:B------:R-:W2:Y:S01]  /*1060*/  @P2 LDC.64 R24, c[0x0][0x228] ;  /* 0x00008a00ff182b82 */ /* 0x000ea20000000a00 */
[----:B------:R-:W-:Y:S01]  /*1070*/  @P1 IMAD R19, R104, R19, R20 ;  /* 0x0000001368131224 */ /* 0x000fe200078e0214 */
[----:B------:R-:W-:-:S05]  /*1080*/  @P1 MOV R20, R68 ;  /* 0x0000004400141202 */ /* 0x000fca0000000f00 */
[----:B------:R-:W-:-:S05]  /*1090*/  @P1 IMAD.WIDE.U32 R20, R104, R18, R20 ;  /* 0x0000001268141225 */ /* 0x000fca00078e0014 */
[----:B------:R-:W-:Y:S02]  /*10a0*/  @P1 IADD3 R21, R21, R19, RZ ;  /* 0x0000001315151210 */ /* 0x000fe40007ffe0ff */
[C---:B------:R-:W-:Y:S02]  /*10b0*/  @P1 SHF.L.U32 R19, R20.reuse, 0x1, RZ ;  /* 0x0000000114131819 */ /* 0x040fe400000006ff */
[----:B------:R-:W-:Y:S02]  /*10c0*/  @P1 SHF.L.U64.HI R20, R20, 0x1, R21 ;  /* 0x0000000114141819 */ /* 0x000fe40000010215 */
[----:B---3--:R-:W-:Y:S02]  /*10d0*/  @P1 IADD3 R52, P0, R19, R52, RZ ;  /* 0x0000003413341210 */ /* 0x008fe40007f1e0ff */
[----:B------:R-:W-:Y:S02]  /*10e0*/  @P6 MOV R21, R67 ;  /* 0x0000004300156202 */ /* 0x000fe40000000f00 */
[----:B------:R-:W-:-:S02]  /*10f0*/  @P1 IADD3.X R53, R20, R53, RZ, P0, !PT ;  /* 0x0000003514351210 */ /* 0x000fc400007fe4ff */
[----:B-1----:R-:W-:Y:S02]  /*1100*/  @P1 IADD3 R50, P0, R19, R50, RZ ;  /* 0x0000003213321210 */ /* 0x002fe40007f1e0ff */
[----:B------:R-:W1:Y:S02]  /*1110*/  @P6 LDC.64 R18, c[0x0][0x288] ;  /* 0x0000a200ff126b82 */ /* 0x000e640000000a00 */
[----:B------:R-:W-:Y:S02]  /*1120*/  @P1 IADD3.X R51, R20, R51, RZ, P0, !PT ;  /* 0x0000003314331210 */ /* 0x000fe400007fe4ff */
[----:B------:R-:W-:-:S13]  /*1130*/  ISETP.NE.AND P1, PT, R17, RZ, PT ;  /* 0x000000ff1100720c */ /* 0x000fda0003f25270 */
        /* <DEDUP_REMOVED lines=9> */
[----:B------:R-:W4:Y:S01]  /*11d0*/  @P5 LDC.64 R18, c[0x0][0x288] ;  /* 0x0000a200ff125b82 */ /* 0x000f220000000a00 */
[----:B------:R-:W-:Y:S02]  /*11e0*/  @P6 IADD3 R48, P0, R17, R48, RZ ;  /* 0x0000003011306210 */ /* 0x000fe40007f1e0ff */
[----:B------:R-:W-:Y:S02]  /*11f0*/  @P5 MOV R21, R67 ;  /* 0x0000004300155202 */ /* 0x000fe40000000f00 */
[----:B------:R-:W-:-:S02]  /*1200*/  @P6 IADD3.X R49, R20, R49, RZ, P0, !PT ;  /* 0x0000003114316210 */ /* 0x000fc400007fe4ff */
[----:B0-----:R-:W-:-:S04]  /*1210*/  @P6 IADD3 R46, P0, R17, R46, RZ ;  /* 0x0000002e112e6210 */ /* 0x001fc80007f1e0ff */
[----:B------:R-:W-:Y:S02]  /*1220*/  @P6 IADD3.X R47, R20, R47, RZ, P0, !PT ;  /* 0x0000002f142f6210 */ /* 0x000fe400007fe4ff */
[----:B------:R-:W-:Y:S01]  /*1230*/  @P5 MOV R20, R68 ;  /* 0x0000004400145202 */ /* 0x000fe20000000f00 */
[----:B----4-:R-:W-:-:S04]  /*1240*/  @P5 IMAD R17, R115, R18, RZ ;  /* 0x0000001273115224 */ /* 0x010fc800078e02ff */
[----:B------:R-:W-:-:S04]  /*1250*/  @P5 IMAD.WIDE.U32 R20, R102, R18, R20 ;  /* 0x0000001266145225 */ /* 0x000fc800078e0014 */
[----:B------:R-:W-:Y:S01]  /*1260*/  @P5 IMAD R19, R102, R19, R17 ;  /* 0x0000001366135224 */ /* 0x000fe200078e0211 */
[----:B------:R-:W-:-:S04]  /*1270*/  @P5 SHF.L.U32 R17, R20, 0x1, RZ ;  /* 0x0000000114115819 */ /* 0x000fc800000006ff */
[----:B------:R-:W-:Y:S02]  /*1280*/  @P5 IADD3 R19, R21, R19, RZ ;  /* 0x0000001315135210 */ /* 0x000fe40007ffe0ff */
[C---:B------:R-:W-:Y:S02]  /*1290*/  @P5 IADD3 R44, P0, R17.reuse, R44, RZ ;  /* 0x0000002c112c5210 */ /* 0x040fe40007f1e0ff */
[----:B------:R-:W-:Y:S02]  /*12a0*/  @P5 SHF.L.U64.HI R20, R20, 0x1, R19 ;  /* 0x0000000114145819 */ /* 0x000fe40000010213 */
[----:B------:R-:W0:Y:S01]  /*12b0*/  @P4 LDC.64 R18, c[0x0][0x288] ;  /* 0x0000a200ff124b82 */ /* 0x000e220000000a00 */
[----:B------:R-:W-:Y:S02]  /*12c0*/  @P4 MOV R21, R67 ;  /* 0x0000004300154202 */ /* 0x000fe40000000f00 */
[----:B------:R-:W-:Y:S02]  /*12d0*/  @P5 IADD3.X R45, R20, R45, RZ, P0, !PT ;  /* 0x0000002d142d5210 */ /* 0x000fe400007fe4ff */
[----:B------:R-:W-:-:S04]  /*12e0*/  @P5 IADD3 R42, P0, R17, R42, RZ ;  /* 0x0000002a112a5210 */ /* 0x000fc80007f1e0ff */
[----:B------:R-:W-:Y:S02]  /*12f0*/  @P5 IADD3.X R43, R20, R43, RZ, P0, !PT ;  /* 0x0000002b142b5210 */ /* 0x000fe400007fe4ff */
[----:B------:R-:W-:-:S04]  /*1300*/  LOP3.LUT P5, RZ, R16, 0x8, RZ, 0xc0, !PT ;  /* 0x0000000810ff7812 */ /* 0x000fc800078ac0ff */
[----:B------:R-:W-:Y:S02]  /*1310*/  P2R R85, PR, RZ, 0x20 ;  /* 0x00000020ff557803 */ /* 0x000fe40000000000 */
[----:B------:R-:W-:-:S04]  /*1320*/  LOP3.LUT P5, RZ, R16, 0x10, RZ, 0xc0, !PT ;  /* 0x0000001010ff7812 */ /* 0x000fc800078ac0ff */
[----:B------:R-:W-:Y:S02]  /*1330*/  P2R R86, PR, RZ, 0x20 ;  /* 0x00000020ff567803 */ /* 0x000fe40000000000 */
[----:B------:R-:W-:Y:S01]  /*1340*/  LOP3.LUT P5, RZ, R16, 0x20, RZ, 0xc0, !PT ;  /* 0x0000002010ff7812 */ /* 0x000fe200078ac0ff */
[----:B0-----:R-:W-:-:S03]  /*1350*/  @P4 IMAD R20, R114, R18, RZ ;  /* 0x0000001272144224 */ /* 0x001fc600078e02ff */
[----:B------:R-:W-:Y:S01]  /*1360*/  P2R R87, PR, RZ, 0x20 ;  /* 0x00000020ff577803 */ /* 0x000fe20000000000 */
[----:B------:R-:W-:Y:S01]  /*1370*/  @P4 IMAD R19, R101, R19, R20 ;  /* 0x0000001365134224 */ /* 0x000fe200078e0214 */
[----:B------:R-:W-:Y:S02]  /*1380*/  @P4 MOV R20, R68 ;  /* 0x0000004400144202 */ /* 0x000fe40000000f00 */
[----:B------:R-:W-:-:S03]  /*1390*/  LOP3.LUT P5, RZ, R16, 0x40, RZ, 0xc0, !PT ;  /* 0x0000004010ff7812 */ /* 0x000fc600078ac0ff */
[----:B------:R-:W-:Y:S01]  /*13a0*/  @P4 IMAD.WIDE.U32 R20, R101, R18, R20 ;  /* 0x0000001265144225 */ /* 0x000fe200078e0014 */
[----:B------:R-:W-:Y:S02]  /*13b0*/  P2R R88, PR, RZ, 0x20 ;  /* 0x00000020ff587803 */ /* 0x000fe40000000000 */
[----:B------:R-:W-:Y:S02]  /*13c0*/  LOP3.LUT P5, RZ, R16, 0x80, RZ, 0xc0, !PT ;  /* 0x0000008010ff7812 */ /* 0x000fe400078ac0ff */
[----:B------:R-:W-:Y:S02]  /*13d0*/  @P4 IADD3 R19, R21, R19, RZ ;  /* 0x0000001315134210 */ /* 0x000fe40007ffe0ff */
[C---:B------:R-:W-:Y:S02]  /*13e0*/  @P4 SHF.L.U32 R17, R20.reuse, 0x1, RZ ;  /* 0x0000000114114819 */ /* 0x040fe400000006ff */
[----:B------:R-:W-:Y:S02]  /*13f0*/  @P4 SHF.L.U64.HI R20, R20, 0x1, R19 ;  /* 0x0000000114144819 */ /* 0x000fe40000010213 */
[----:B------:R-:W0:Y:S01]  /*1400*/  @P3 LDC.64 R18, c[0x0][0x288] ;  /* 0x0000a200ff123b82 */ /* 0x000e220000000a00 */
[----:B------:R-:W-:-:S02]  /*1410*/  @P4 IADD3 R40, P0, R17, R40, RZ ;  /* 0x0000002811284210 */ /* 0x000fc40007f1e0ff */
[----:B------:R-:W-:Y:S02]  /*1420*/  @P3 MOV R21, R67 ;  /* 0x0000004300153202 */ /* 0x000fe40000000f00 */
[----:B------:R-:W-:Y:S02]  /*1430*/  @P4 IADD3.X R41, R20, R41, RZ, P0, !PT ;  /* 0x0000002914294210 */ /* 0x000fe400007fe4ff */
[----:B------:R-:W-:-:S04]  /*1440*/  @P4 IADD3 R38, P0, R17, R38, RZ ;  /* 0x0000002611264210 */ /* 0x000fc80007f1e0ff */
[----:B------:R-:W-:Y:S02]  /*1450*/  @P4 IADD3.X R39, R20, R39, RZ, P0, !PT ;  /* 0x0000002714274210 */ /* 0x000fe400007fe4ff */
[----:B------:R-:W-:Y:S01]  /*1460*/  @P3 MOV R20, R68 ;  /* 0x0000004400143202 */ /* 0x000fe20000000f00 */
[----:B0-----:R-:W-:-:S04]  /*1470*/  @P3 IMAD R17, R113, R18, RZ ;  /* 0x0000001271113224 */ /* 0x001fc800078e02ff */
        /* <DEDUP_REMOVED lines=10> */
[----:B------:R-:W-:Y:S01]  /*1520*/  @P3 IADD3.X R35, R20, R35, RZ, P0, !PT ;  /* 0x0000002314233210 */ /* 0x000fe200007fe4ff */
        /* <DEDUP_REMOVED lines=8> */
[----:B------:R-:W-:Y:S02]  /*15b0*/  @P2 IADD3 R32, P0, R17, R32, RZ ;  /* 0x0000002011202210 */ /* 0x000fe40007f1e0ff */
[----:B------:R-:W-:Y:S02]  /*15c0*/  @P1 MOV R21, R67 ;  /* 0x0000004300151202 */ /* 0x000fe40000000f00 */
[----:B------:R-:W-:-:S02]  /*15d0*/  @P2 IADD3.X R33, R20, R33, RZ, P0, !PT ;  /* 0x0000002114212210 */ /* 0x000fc400007fe4ff */
[----:B--2---:R-:W-:-:S04]  /*15e0*/  @P2 IADD3 R24, P0, R17, R24, RZ ;  /* 0x0000001811182210 */ /* 0x004fc80007f1e0ff */
[----:B------:R-:W-:Y:S02]  /*15f0*/  @P2 IADD3.X R25, R20, R25, RZ, P0, !PT ;  /* 0x0000001914192210 */ /* 0x000fe400007fe4ff */
[----:B------:R-:W-:Y:S01]  /*1600*/  @P1 MOV R20, R68 ;  /* 0x0000004400141202 */ /* 0x000fe20000000f00 */
[----:B0-----:R-:W-:-:S04]  /*1610*/  @P1 IMAD R17, R111, R18, RZ ;  /* 0x000000126f111224 */ /* 0x001fc800078e02ff */
[----:B------:R-:W-:-:S04]  /*1620*/  @P1 IMAD.WIDE.U32 R20, R98, R18, R20 ;  /* 0x0000001262141225 */ /* 0x000fc800078e0014 */
[----:B------:R-:W-:Y:S01]  /*1630*/  @P1 IMAD R19, R98, R19, R17 ;  /* 0x0000001362131224 */ /* 0x000fe200078e0211 */
[----:B------:R-:W-:-:S04]  /*1640*/  @P1 SHF.L.U32 R17, R20, 0x1, RZ ;  /* 0x0000000114111819 */ /* 0x000fc800000006ff */
[----:B------:R-:W-:Y:S02]  /*1650*/  @P1 IADD3 R19, R21, R19, RZ ;  /* 0x0000001315131210 */ /* 0x000fe40007ffe0ff */
[----:B---3--:R-:W-:Y:S02]  /*1660*/  @P1 IADD3 R26, P0, R17, R26, RZ ;  /* 0x0000001a111a1210 */ /* 0x008fe40007f1e0ff */
[----:B------:R-:W-:Y:S01]  /*1670*/  @P1 SHF.L.U64.HI R20, R20, 0x1, R19 ;  /* 0x0000000114141819 */ /* 0x000fe20000010213 */
[----:B------:R-:W-:-:S03]  /*1680*/  IMAD.WIDE.U32 R18, R2, 0x5397829d, RZ ;  /* 0x5397829d02127825 */ /* 0x000fc600078e00ff */
[C---:B------:R-:W-:Y:S02]  /*1690*/  @P1 IADD3.X R27, R20.reuse, R27, RZ, P0, !PT ;  /* 0x0000001b141b1210 */ /* 0x040fe400007fe4ff */
[----:B-1----:R-:W-:Y:S02]  /*16a0*/  @P1 IADD3 R28, P0, R17, R28, RZ ;  /* 0x0000001c111c1210 */ /* 0x002fe40007f1e0ff */
[----:B------:R-:W0:Y:S01]  /*16b0*/  LDC R17, c[0x0][0x2ac] ;  /* 0x0000ab00ff117b82 */ /* 0x000e220000000800 */
[----:B------:R-:W-:Y:S02]  /*16c0*/  SHF.R.U32.HI R18, RZ, 0x4, R19 ;  /* 0x00000004ff127819 */ /* 0x000fe40000011613 */
[----:B------:R-:W-:-:S03]  /*16d0*/  @P1 IADD3.X R29, R20, R29, RZ, P0, !PT ;  /* 0x0000001d141d1210 */ /* 0x000fc600007fe4ff */
[----:B0-----:R-:W-:-:S05]  /*16e0*/  IMAD R64, R17, UR7, R18 ;  /* 0x0000000711407c24 */ /* 0x001fca000f8e0212 */
        /* <DEDUP_REMOVED lines=18> */
[----:B------:R-:W-:-:S04]  /*1810*/  IADD3 R19, R64, 0x68, RZ ;  /* 0x0000006840137810 */ /* 0x000fc80007ffe0ff */
[----:B------:R-:W-:Y:S02]  /*1820*/  SHF.R.S32.HI R56, RZ, 0x1f, R19 ;  /* 0x0000001fff387819 */ /* 0x000fe40000011413 */
[----:B0-----:R-:W-:Y:S02]  /*1830*/  @P0 IADD3 R22, P6, R17, R22, RZ ;  /* 0x0000001611160210 */ /* 0x001fe40007fde0ff */
[----:B------:R-:W-:Y:S02]  /*1840*/  MOV R17, RZ ;  /* 0x000000ff00117202 */ /* 0x000fe40000000f00 */
[----:B------:R-:W-:Y:S02]  /*1850*/  @P0 IADD3.X R23, R18, R23, RZ, P6, !PT ;  /* 0x0000001712170210 */ /* 0x000fe400037fe4ff */
[----:B------:R-:W-:Y:S02]  /*1860*/  MOV R18, RZ ;  /* 0x000000ff00127202 */ /* 0x000fe40000000f00 */
[----:B------:R0:W5:Y:S04]  /*1870*/  @P0 LDG.E R17, desc[UR8][R20.64] ;  /* 0x0000000814110981 */ /* 0x000168000c1e1900 */
[----:B------:R1:W5:Y:S01]  /*1880*/  @P0 LDG.E R18, desc[UR8][R22.64] ;  /* 0x0000000816120981 */ /* 0x000362000c1e1900 */
[----:B------:R-:W-:-:S04]  /*1890*/  ISETP.GE.U32.AND P0, PT, R19, UR12, PT ;  /* 0x0000000c13007c0c */ /* 0x000fc8000bf06070 */
[----:B------:R-:W-:-:S04]  /*18a0*/  ISETP.GE.AND.EX P0, PT, R56, UR13, PT, P0 ;  /* 0x0000000d38007c0c */ /* 0x000fc8000bf06300 */
[----:B------:R-:W-:-:S13]  /*18b0*/  ISETP.LT.U32.AND P0, PT, R2, 0x188, !P0 ;  /* 0x000001880200780c */ /* 0x000fda0004701070 */
[----:B0-----:R-:W0:Y:S01]  /*18c0*/  @P0 LDC.64 R20, c[0x0][0x288] ;  /* 0x0000a200ff140b82 */ /* 0x001e220000000a00 */
[----:B------:R-:W-:Y:S02]  /*18d0*/  @P0 MOV R56, R68 ;  /* 0x0000004400380202 */ /* 0x000fe40000000f00 */
[----:B------:R-:W-:-:S05]  /*18e0*/  @P0 MOV R57, R67 ;  /* 0x0000004300390202 */ /* 0x000fca0000000f00 */
[----:B-1----:R-:W1:Y:S01]  /*18f0*/  @P0 LDC.64 R22, c[0x0][0x230] ;  /* 0x00008c00ff160b82 */ /* 0x002e620000000a00 */
        /* <DEDUP_REMOVED lines=21> */
[----:B------:R-:W-:-:S07]  /*1a50*/  @P0 MOV R59, R67 ;  /* 0x00000043003b0202 */ /* 0x000fce0000000f00 */
[----:B-1----:R-:W1:Y:S01]  /*1a60*/  @P0 LDC.64 R56, c[0x0][0x230] ;  /* 0x00008c00ff380b82 */ /* 0x002e620000000a00 */
        /* <DEDUP_REMOVED lines=33> */
[C---:B------:R-:W-:Y:S02]  /*1c80*/  @P0 IADD3.X R59, R56.reuse, R59, RZ, P6, !PT ;  /* 0x0000003b383b0210 */ /* 0x040fe400037fe4ff */
[----:B0-----:R-:W-:Y:S02]  /*1c90*/  @P0 IADD3 R64, P6, R23, R64, RZ ;  /* 0x0000004017400210 */ /* 0x001fe40007fde0ff */
[----:B------:R-:W-:Y:S02]  /*1ca0*/  MOV R23, RZ ;  /* 0x000000ff00177202 */ /* 0x000fe40000000f00 */
[----:B------:R-:W-:Y:S02]  /*1cb0*/  @P0 IADD3.X R65, R56, R65, RZ, P6, !PT ;  /* 0x0000004138410210 */ /* 0x000fe400037fe4ff */
[----:B------:R-:W-:Y:S02]  /*1cc0*/  MOV R56, RZ ;  /* 0x000000ff00387202 */ /* 0x000fe40000000f00 */
[----:B------:R-:W5:Y:S01]  /*1cd0*/  @P0 LDG.E R23, desc[UR8][R58.64] ;  /* 0x000000083a170981 */ /* 0x000f62000c1e1900 */
[----:B------:R-:W-:-:S03]  /*1ce0*/  LOP3.LUT P6, RZ, R16, 0x2, RZ, 0xc0, !PT ;  /* 0x0000000210ff7812 */ /* 0x000fc600078cc0ff */
[----:B------:R0:W5:Y:S02]  /*1cf0*/  @P0 LDG.E R56, desc[UR8][R64.64] ;  /* 0x0000000840380981 */ /* 0x000164000c1e1900 */
[----:B0-----:R-:W0:Y:S02]  /*1d00*/  LDC.64 R64, c[0x0][0x248] ;  /* 0x00009200ff407b82 */ /* 0x001e240000000a00 */
[----:B0-----:R-:W-:-:S06]  /*1d10*/  IMAD.WIDE R64, R8, 0x8, R64 ;  /* 0x0000000808407825 */ /* 0x001fcc00078e0240 */
[----:B------:R-:W2:Y:S01]  /*1d20*/  LDG.E.64 R64, desc[UR8][R64.64] ;  /* 0x0000000840407981 */ /* 0x000ea2000c1e1b00 */
[----:B------:R-:W-:-:S06]  /*1d30*/  CS2R R58, SRZ ;  /* 0x00000000003a7805 */ /* 0x000fcc000001ff00 */
[----:B------:R0:W5:Y:S04]  /*1d40*/  @P5 LDG.E R58, desc[UR8][R60.64] ;  /* 0x000000083c3a5981 */ /* 0x000168000c1e1900 */
[----:B------:R-:W5:Y:S01]  /*1d50*/  @P5 LDG.E R59, desc[UR8][R82.64] ;  /* 0x00000008523b5981 */ /* 0x000f62000c1e1900 */
[----:B------:R-:W-:Y:S02]  /*1d60*/  ISETP.NE.AND P5, PT, R88, RZ, PT ;  /* 0x000000ff5800720c */ /* 0x000fe40003fa5270 */
[----:B0-----:R-:W-:-:S11]  /*1d70*/  CS2R R60, SRZ ;  /* 0x00000000003c7805 */ /* 0x001fd6000001ff00 */
        /* <DEDUP_REMOVED lines=8> */
[----:B------:R0:W5:Y:S01]  /*1e00*/  @P5 LDG.E R78, desc[UR8][R72.64] ;  /* 0x00000008484e5981 */ /* 0x000162000c1e1900 */
[----:B------:R-:W-:Y:S02]  /*1e10*/  CS2R R80, SRZ ;  /* 0x0000000000507805 */ /* 0x000fe4000001ff00 */
[----:B------:R-:W-:Y:S02]  /*1e20*/  MOV R57, 0x3f800000 ;  /* 0x3f80000000397802 */ /* 0x000fe40000000f00 */
[----:B------:R-:W-:Y:S02]  /*1e30*/  CS2R R82, SRZ ;  /* 0x0000000000527805 */ /* 0x000fe4000001ff00 */
[----:B------:R-:W-:Y:S02]  /*1e40*/  CS2R R86, SRZ ;  /* 0x0000000000567805 */ /* 0x000fe4000001ff00 */
[----:B------:R-:W-:Y:S02]  /*1e50*/  CS2R R92, SRZ ;  /* 0x00000000005c7805 */ /* 0x000fe4000001ff00 */
[----:B------:R-:W-:Y:S01]  /*1e60*/  MOV R94, RZ ;  /* 0x000000ff005e7202 */ /* 0x000fe20000000f00 */
[----:B------:R-:W5:Y:S04]  /*1e70*/  @P6 LDG.E R83, desc[UR8][R48.64] ;  /* 0x0000000830536981 */ /* 0x000f68000c1e1900 */
[----:B------:R-:W5:Y:S04]  /*1e80*/  @P4 LDG.E R87, desc[UR8][R40.64] ;  /* 0x0000000828574981 */ /* 0x000f68000c1e1900 */
[----:B------:R-:W5:Y:S04]  /*1e90*/  @P2 LDG.E R92, desc[UR8][R24.64] ;  /* 0x00000008185c2981 */ /* 0x000f68000c1e1900 */
[----:B------:R-:W5:Y:S04]  /*1ea0*/  @P1 LDG.E R93, desc[UR8][R26.64] ;  /* 0x000000081a5d1981 */ /* 0x000f68000c1e1900 */
[----:B------:R-:W5:Y:S01]  /*1eb0*/  @P1 LDG.E R94, desc[UR8][R28.64] ;  /* 0x000000081c5e1981 */ /* 0x000f62000c1e1900 */
[----:B--2---:R-:W-:-:S05]  /*1ec0*/  FFMA.FTZ R90, -R64, R64, R65 ;  /* 0x00000040405a7223 */ /* 0x004fca0000010141 */
[----:B------:R-:W-:Y:S02]  /*1ed0*/  FSETP.GTU.FTZ.AND P0, PT, R90, RZ, PT ;  /* 0x000000ff5a00720b */ /* 0x000fe40003f1c000 */
[----:B------:R-:W-:-:S06]  /*1ee0*/  MOV R65, RZ ;  /* 0x000000ff00417202 */ /* 0x000fcc0000000f00 */
[----:B------:R-:W5:Y:S05]  /*1ef0*/  @P5 LDG.E R65, desc[UR8][R74.64] ;  /* 0x000000084a415981 */ /* 0x000f6a000c1e1900 */
[----:B------:R-:W1:Y:S01]  /*1f00*/  @P0 LDC R89, c[0x0][0x250] ;  /* 0x00009400ff590b82 */ /* 0x000e620000000800 */
[----:B------:R-:W-:-:S13]  /*1f10*/  ISETP.NE.AND P5, PT, R85, RZ, PT ;  /* 0x000000ff5500720c */ /* 0x000fda0003fa5270 */
[----:B------:R2:W5:Y:S04]  /*1f20*/  @P5 LDG.E R79, desc[UR8][R70.64] ;  /* 0x00000008464f5981 */ /* 0x000568000c1e1900 */
[----:B------:R3:W5:Y:S01]  /*1f30*/  @P5 LDG.E R80, desc[UR8][R54.64] ;  /* 0x0000000836505981 */ /* 0x000762000c1e1900 */
[----:B------:R-:W-:Y:S01]  /*1f40*/  ISETP.NE.AND P5, PT, R84, RZ, PT ;  /* 0x000000ff5400720c */ /* 0x000fe20003fa5270 */
[----:B-1----:R-:W-:Y:S01]  /*1f50*/  @P0 FADD.FTZ R89, R90, R89 ;  /* 0x000000595a590221 */ /* 0x002fe20000010000 */
[----:B------:R-:W-:Y:S02]  /*1f60*/  CS2R R84, SRZ ;  /* 0x0000000000547805 */ /* 0x000fe4000001ff00 */
[----:B------:R-:W-:Y:S01]  /*1f70*/  CS2R R90, SRZ ;  /* 0x00000000005a7805 */ /* 0x000fe2000001ff00 */
[----:B------:R1:W4:Y:S03]  /*1f80*/  @P0 MUFU.RSQ R57, R89 ;  /* 0x0000005900390308 */ /* 0x0003260000001400 */
[----:B------:R3:W5:Y:S05]  /*1f90*/  @P6 LDG.E R84, desc[UR8][R46.64] ;  /* 0x000000082e546981 */ /* 0x00076a000c1e1900 */
[----:B------:R3:W5:Y:S01]  /*1fa0*/  @P5 LDG.E R85, desc[UR8][R44.64] ;  /* 0x000000082c555981 */ /* 0x000762000c1e1900 */
[----:B-1----:R-:W-:-:S03]  /*1fb0*/  CS2R R88, SRZ ;  /* 0x0000000000587805 */ /* 0x002fc6000001ff00 */
[----:B------:R3:W5:Y:S04]  /*1fc0*/  @P5 LDG.E R86, desc[UR8][R42.64] ;  /* 0x000000082a565981 */ /* 0x000768000c1e1900 */
[----:B------:R3:W5:Y:S04]  /*1fd0*/  @P4 LDG.E R88, desc[UR8][R38.64] ;  /* 0x0000000826584981 */ /* 0x000768000c1e1900 */
[----:B------:R3:W5:Y:S04]  /*1fe0*/  @P3 LDG.E R89, desc[UR8][R36.64] ;  /* 0x0000000824593981 */ /* 0x000768000c1e1900 */
[----:B------:R3:W5:Y:S04]  /*1ff0*/  @P3 LDG.E R90, desc[UR8][R34.64] ;  /* 0x00000008225a3981 */ /* 0x000768000c1e1900 */
[----:B------:R3:W5:Y:S01]  /*2000*/  @P2 LDG.E R91, desc[UR8][R32.64] ;  /* 0x00000008205b2981 */ /* 0x000762000c1e1900 */
[----:B------:R-:W-:-:S13]  /*2010*/  LOP3.LUT P0, RZ, R16, 0x4, RZ, 0xc0, !PT ;  /* 0x0000000410ff7812 */ /* 0x000fda000780c0ff */
[----:B------:R3:W5:Y:S04]  /*2020*/  @P0 LDG.E R81, desc[UR8][R52.64] ;  /* 0x0000000834510981 */ /* 0x000768000c1e1900 */
[----:B------:R3:W5:Y:S01]  /*2030*/  @P0 LDG.E R82, desc[UR8][R50.64] ;  /* 0x0000000832520981 */ /* 0x000762000c1e1900 */
[----:B------:R-:W-:Y:S01]  /*2040*/  ISETP.GT.U32.AND P0, PT, R2, 0x187, PT ;  /* 0x000001870200780c */ /* 0x000fe20003f04070 */
[----:B------:R-:W-:Y:S01]  /*2050*/  BSSY B0, `(.L_x_1248) ;  /* 0x000000e000007945 */ /* 0x000fe20003800000 */
[----:B0-----:R-:W-:Y:S02]  /*2060*/  CS2R R72, SRZ ;  /* 0x0000000000487805 */ /* 0x001fe4000001ff00 */
[----:B--2---:R-:W-:-:S09]  /*2070*/  CS2R R70, SRZ ;  /* 0x0000000000467805 */ /* 0x004fd2000001ff00 */
[----:B---34-:R-:W-:Y:S05]  /*2080*/  @P0 BRA `(.L_x_1249) ;  /* 0x0000000000280947 */ /* 0x018fea0003800000 */
[----:B------:R-:W-:Y:S01]  /*2090*/  ISETP.NE.AND P0, PT, RZ, UR10, PT ;  /* 0x0000000aff007c0c */ /* 0x000fe2000bf05270 */
[----:B------:R-:W0:Y:S01]  /*20a0*/  LDC.64 R72, c[0x0][0x238] ;  /* 0x00008e00ff487b82 */ /* 0x000e220000000a00 */
[----:B------:R-:W-:-:S04]  /*20b0*/  IADD3 R31, R9, R31, RZ ;  /* 0x0000001f091f7210 */ /* 0x000fc80007ffe0ff */
[----:B------:R-:W-:-:S07]  /*20c0*/  SHF.R.S32.HI R26, RZ, 0x1f, R31 ;  /* 0x0000001fff1a7819 */ /* 0x000fce000001141f */
[----:B------:R-:W1:Y:S01]  /*20d0*/  @P0 LDC.64 R24, c[0x0][0x240] ;  /* 0x00009000ff180b82 */ /* 0x000e620000000a00 */
[----:B0-----:R-:W-:-:S06]  /*20e0*/  IMAD.WIDE R72, R31, 0x4, R72 ;  /* 0x000000041f487825 */ /* 0x001fcc00078e0248 */
[----:B------:R-:W5:Y:S01]  /*20f0*/  LDG.E.64 R72, desc[UR8][R72.64] ;  /* 0x0000000848487981 */ /* 0x000f62000c1e1b00 */
[----:B-1----:R-:W-:-:S04]  /*2100*/  @P0 LEA R24, P6, R31, R24, 0x2 ;  /* 0x000000181f180211 */ /* 0x002fc800078c10ff */
[----:B------:R-:W-:-:S05]  /*2110*/  @P0 LEA.HI.X R25, R31, R25, R26, 0x2, P6 ;  /* 0x000000191f190211 */ /* 0x000fca00030f141a */
[----:B------:R0:W5:Y:S04]  /*2120*/  @P0 LDG.E.64 R70, desc[UR8][R24.64] ;  /* 0x0000000818460981 */ /* 0x000168000c1e1b00 */
.L_x_1249:
[----:B------:R-:W-:Y:S05]  /*2130*/  BSYNC B0 ;  /* 0x0000000000007941 */ /* 0x000fea0003800000 */
.L_x_1248:
[----:B------:R-:W-:Y:S01]  /*2140*/  ISETP.NE.AND P0, PT, RZ, UR10, PT ;  /* 0x0000000aff007c0c */ /* 0x000fe2000bf05270 */
[--C-:B0----5:R-:W-:Y:S01]  /*2150*/  HADD2.F32 R25, -RZ, R58.reuse.H0_H0 ;  /* 0x2000003aff197230 */ /* 0x121fe20000004100 */
[----:B------:R-:W-:Y:S01]  /*2160*/  LOP3.LUT R16, R16, 0xfffffeff, RZ, 0xc0, !PT ;  /* 0xfffffeff10107812 */ /* 0x000fe200078ec0ff */
[----:B------:R-:W-:Y:S02]  /*2170*/  HADD2.F32 R27, -RZ, R58.H1_H1 ;  /* 0x3000003aff1b7230 */ /* 0x000fe40000004100 */
[--C-:B------:R-:W-:Y:S02]  /*2180*/  HADD2.F32 R33, -RZ, R60.reuse.H0_H0 ;  /* 0x2000003cff217230 */ /* 0x100fe40000004100 */
[C---:B------:R-:W-:Y:S01]  /*2190*/  FADD.FTZ R24, -R64.reuse, R25 ;  /* 0x0000001940187221 */ /* 0x040fe20000010100 */
[----:B------:R-:W-:Y:S02]  /*21a0*/  HADD2.F32 R35, -RZ, R60.H1_H1 ;  /* 0x3000003cff237230 */ /* 0x000fe40000004100 */
[----:B------:R-:W-:Y:S01]  /*21b0*/  FADD.FTZ R32, -R64, R27 ;  /* 0x0000001b40207221 */ /* 0x000fe20000010100 */
[----:B------:R-:W-:-:S02]  /*21c0*/  HADD2.F32 R31, -RZ, R59.H0_H0 ;  /* 0x2000003bff1f7230 */ /* 0x000fc40000004100 */
[-C--:B------:R-:W-:Y:S01]  /*21d0*/  FMUL.FTZ R27, R24, R57.reuse ;  /* 0x00000039181b7220 */ /* 0x080fe20000410000 */
[----:B------:R-:W-:Y:S02]  /*21e0*/  HADD2.F32 R28, -RZ, R59.H1_H1 ;  /* 0x3000003bff1c7230 */ /* 0x000fe40000004100 */
[C---:B------:R-:W-:Y:S01]  /*21f0*/  FADD.FTZ R40, -R64.reuse, R33 ;  /* 0x0000002140287221 */ /* 0x040fe20000010100 */
[--C-:B------:R-:W-:Y:S02]  /*2200*/  HADD2.F32 R29, -RZ, R61.reuse.H0_H0 ;  /* 0x2000003dff1d7230 */ /* 0x100fe40000004100 */
[----:B------:R-:W-:Y:S01]  /*2210*/  FADD.FTZ R42, -R64, R35 ;  /* 0x00000023402a7221 */ /* 0x000fe20000010100 */
[----:B------:R-:W-:Y:S02]  /*2220*/  HADD2.F32 R26, -RZ, R61.H1_H1 ;  /* 0x3000003dff1a7230 */ /* 0x000fe40000004100 */
        /* <DEDUP_REMOVED lines=21> */
.L_x_1250:
[----:B------:R-:W-:Y:S01]  /*2380*/  FMUL.FTZ R25, R31, R72 ;  /* 0x000000481f197220 */ /* 0x000fe20000410000 */
[C---:B------:R-:W-:Y:S01]  /*2390*/  FFMA.FTZ R34, R27.reuse, R31, RZ ;  /* 0x0000001f1b227223 */ /* 0x040fe200000100ff */
        /* <DEDUP_REMOVED lines=24> */
.L_x_1251:
[C---:B------:R-:W-:Y:S01]  /*2520*/  FFMA.FTZ R27, R24.reuse, R35, R27 ;  /* 0x00000023181b7223 */ /* 0x040fe2000001001b */
[----:B------:R-:W-:Y:S01]  /*2530*/  FMUL.FTZ R40, R29, R72 ;  /* 0x000000481d287220 */ /* 0x000fe20000410000 */
[----:B------:R-:W-:Y:S01]  /*2540*/  FADD.FTZ R39, R35, R36 ;  /* 0x0000002423277221 */ /* 0x000fe20000010000 */
[C---:B------:R-:W-:Y:S01]  /*2550*/  FFMA.FTZ R25, R33.reuse, R29, R34 ;  /* 0x0000001d21197223 */ /* 0x040fe20000010022 */
[----:B------:R-:W-:Y:S01]  /*2560*/  FFMA.FTZ R37, R24, R28, RZ ;  /* 0x0000001c18257223 */ /* 0x000fe200000100ff */
[----:B------:R-:W-:Y:S01]  /*2570*/  FFMA.FTZ R36, R33, R40, R27 ;  /* 0x0000002821247223 */ /* 0x000fe2000001001b */
[--C-:B------:R-:W-:Y:S02]  /*2580*/  HADD2.F32 R33, -RZ, R62.reuse.H0_H0 ;  /* 0x2000003eff217230 */ /* 0x100fe40000004100 */
[----:B------:R-:W-:Y:S01]  /*2590*/  FMUL.FTZ R27, R26, R73 ;  /* 0x000000491a1b7220 */ /* 0x000fe20000410000 */
[----:B------:R-:W-:Y:S02]  /*25a0*/  HADD2.F32 R35, -RZ, R62.H1_H1 ;  /* 0x3000003eff237230 */ /* 0x000fe40000004100 */
[----:B------:R-:W-:Y:S01]  /*25b0*/  FADD.FTZ R38, RZ, R31 ;  /* 0x0000001fff267221 */ /* 0x000fe20000010000 */
[----:B------:R-:W-:Y:S01]  /*25c0*/  FADD.FTZ R31, RZ, R28 ;  /* 0x0000001cff1f7221 */ /* 0x000fe20000010000 */
[C---:B------:R-:W-:Y:S01]  /*25d0*/  FFMA.FTZ R24, R32.reuse, R26, R37 ;  /* 0x0000001a20187223 */ /* 0x040fe20000010025 */
[----:B------:R-:W-:Y:S01]  /*25e0*/  FFMA.FTZ R32, R32, R27, R36 ;  /* 0x0000001b20207223 */ /* 0x000fe20000010024 */
[C---:B------:R-:W-:Y:S01]  /*25f0*/  FADD.FTZ R28, -R64.reuse, R33 ;  /* 0x00000021401c7221 */ /* 0x040fe20000010100 */
[----:B------:R-:W-:Y:S01]  /*2600*/  FADD.FTZ R36, -R64, R35 ;  /* 0x0000002340247221 */ /* 0x000fe20000010100 */
[----:B------:R-:W-:Y:S01]  /*2610*/  FADD.FTZ R29, R38, R29 ;  /* 0x0000001d261d7221 */ /* 0x000fe20000010000 */
[----:B------:R-:W-:Y:S01]  /*2620*/  FADD.FTZ R26, R31, R26 ;  /* 0x0000001a1f1a7221 */ /* 0x000fe20000010000 */
[----:B------:R-:W-:Y:S01]  /*2630*/  FMUL.FTZ R41, R28, R57 ;  /* 0x000000391c297220 */ /* 0x000fe20000410000 */
[----:B------:R-:W-:Y:S01]  /*2640*/  FADD.FTZ R34, R39, R40 ;  /* 0x0000002827227221 */ /* 0x000fe20000010000 */
[----:B------:R-:W-:-:S02]  /*2650*/  HADD2.F32 R38, -RZ, R63.H0_H0 ;  /* 0x2000003fff267230 */ /* 0x000fc40000004100 */
[----:B------:R-:W-:Y:S01]  /*2660*/  FMUL.FTZ R28, R36, R57 ;  /* 0x00000039241c7220 */ /* 0x000fe20000410000 */
[----:B------:R-:W-:Y:S01]  /*2670*/  HADD2.F32 R31, -RZ, R63.H1_H1 ;  /* 0x3000003fff1f7230 */ /* 0x000fe20000004100 */
        /* <DEDUP_REMOVED lines=19> */
.L_x_1252:
[----:B------:R-:W-:Y:S01]  /*27b0*/  FMUL.FTZ R33, R38, R72 ;  /* 0x0000004826217220 */ /* 0x000fe20000410000 */
[----:B------:R-:W-:Y:S01]  /*27c0*/  FADD.FTZ R36, R27, R34 ;  /* 0x000000221b247221 */ /* 0x000fe20000010000 */
[--C-:B------:R-:W-:Y:S02]  /*27d0*/  HADD2.F32 R35, -RZ, R65.reuse.H0_H0 ;  /* 0x20000041ff237230 */ /* 0x100fe40000004100 */
[----:B------:R-:W-:Y:S01]  /*27e0*/  FMUL.FTZ R27, R31, R73 ;  /* 0x000000491f1b7220 */ /* 0x000fe20000410000 */
[----:B------:R-:W-:Y:S01]  /*27f0*/  FFMA.FTZ R34, R41, R33, R32 ;  /* 0x0000002129227223 */ /* 0x000fe20000010020 */
[----:B------:R-:W-:Y:S02]  /*2800*/  HADD2.F32 R37, -RZ, R65.H1_H1 ;  /* 0x30000041ff257230 */ /* 0x000fe40000004100 */
[----:B------:R-:W-:Y:S01]  /*2810*/  FADD.FTZ R26, R26, R31 ;  /* 0x0000001f1a1a7221 */ /* 0x000fe20000010000 */
[C---:B------:R-:W-:Y:S01]  /*2820*/  FFMA.FTZ R24, R28.reuse, R31, R24 ;  /* 0x0000001f1c187223 */ /* 0x040fe20000010018 */
[----:B------:R-:W-:Y:S01]  /*2830*/  FFMA.FTZ R31, R28, R27, R34 ;  /* 0x0000001b1c1f7223 */ /* 0x000fe20000010022 */
[C---:B------:R-:W-:Y:S01]  /*2840*/  FADD.FTZ R28, -R64.reuse, R35 ;  /* 0x00000023401c7221 */ /* 0x040fe20000010100 */
[----:B------:R-:W-:Y:S01]  /*2850*/  FADD.FTZ R34, -R64, R37 ;  /* 0x0000002540227221 */ /* 0x000fe20000010100 */
[----:B------:R-:W-:Y:S01]  /*2860*/  FADD.FTZ R32, R36, R33 ;  /* 0x0000002124207221 */ /* 0x000fe20000010000 */
[----:B------:R-:W-:Y:S01]  /*2870*/  FADD.FTZ R29, R29, R38 ;  /* 0x000000261d1d7221 */ /* 0x000fe20000010000 */
[----:B------:R-:W-:Y:S01]  /*2880*/  FMUL.FTZ R45, R28, R57 ;  /* 0x000000391c2d7220 */ /* 0x000fe20000410000 */
[----:B------:R-:W-:Y:S01]  /*2890*/  FFMA.FTZ R25, R41, R38, R25 ;  /* 0x0000002629197223 */ /* 0x000fe20000010019 */
        /* <DEDUP_REMOVED lines=22> */
.L_x_1253:
[----:B------:R-:W-:Y:S01]  /*2a00*/  FMUL.FTZ R34, R36, R72 ;  /* 0x0000004824227220 */ /* 0x000fe20000410000 */
[----:B------:R-:W-:Y:S01]  /*2a10*/  FADD.FTZ R39, R27, R32 ;  /* 0x000000201b277221 */ /* 0x000fe20000010000 */
[----:B------:R-:W-:Y:S01]  /*2a20*/  FADD.FTZ R29, R29, R36 ;  /* 0x000000241d1d7221 */ /* 0x000fe20000010000 */
[C---:B------:R-:W-:Y:S01]  /*2a30*/  FFMA.FTZ R25, R45.reuse, R36, R25 ;  /* 0x000000242d197223 */ /* 0x040fe20000010019 */
[----:B------:R-:W-:Y:S01]  /*2a40*/  FFMA.FTZ R36, R45, R34, R31 ;  /* 0x000000222d247223 */ /* 0x000fe2000001001f */
[--C-:B------:R-:W-:Y:S02]  /*2a50*/  HADD2.F32 R35, -RZ, R79.reuse.H0_H0 ;  /* 0x2000004fff237230 */ /* 0x100fe40000004100 */
[----:B------:R-:W-:Y:S01]  /*2a60*/  FMUL.FTZ R27, R33, R73 ;  /* 0x00000049211b7220 */ /* 0x000fe20000410000 */
[----:B------:R-:W-:Y:S02]  /*2a70*/  HADD2.F32 R37, -RZ, R79.H1_H1 ;  /* 0x3000004fff257230 */ /* 0x000fe40000004100 */
[C---:B------:R-:W-:Y:S01]  /*2a80*/  FFMA.FTZ R24, R28.reuse, R33, R24 ;  /* 0x000000211c187223 */ /* 0x040fe20000010018 */
[----:B------:R-:W-:Y:S01]  /*2a90*/  FADD.FTZ R32, R39, R34 ;  /* 0x0000002227207221 */ /* 0x000fe20000010000 */
[----:B------:R-:W-:Y:S01]  /*2aa0*/  FFMA.FTZ R31, R28, R27, R36 ;  /* 0x0000001b1c1f7223 */ /* 0x000fe20000010024 */
[C---:B------:R-:W-:Y:S01]  /*2ab0*/  FADD.FTZ R28, -R64.reuse, R35 ;  /* 0x00000023401c7221 */ /* 0x040fe20000010100 */
[----:B------:R-:W-:Y:S01]  /*2ac0*/  FADD.FTZ R34, -R64, R37 ;  /* 0x0000002540227221 */ /* 0x000fe20000010100 */
[----:B------:R-:W-:Y:S01]  /*2ad0*/  FADD.FTZ R26, R26, R33 ;  /* 0x000000211a1a7221 */ /* 0x000fe20000010000 */
[----:B------:R-:W-:-:S02]  /*2ae0*/  HADD2.F32 R36, -RZ, R80.H0_H0 ;  /* 0x20000050ff247230 */ /* 0x000fc40000004100 */
[-C--:B------:R-:W-:Y:S01]  /*2af0*/  FMUL.FTZ R45, R28, R57.reuse ;  /* 0x000000391c2d7220 */ /* 0x080fe20000410000 */
[----:B------:R-:W-:Y:S02]  /*2b00*/  HADD2.F32 R33, -RZ, R80.H1_H1 ;  /* 0x30000050ff217230 */ /* 0x000fe40000004100 */
        /* <DEDUP_REMOVED lines=20> */
.L_x_1254:
[----:B------:R-:W-:Y:S01]  /*2c50*/  FMUL.FTZ R34, R36, R72 ;  /* 0x0000004824227220 */ /* 0x000fe20000410000 */
[----:B------:R-:W-:Y:S01]  /*2c60*/  FADD.FTZ R37, R27, R32 ;  /* 0x000000201b257221 */ /* 0x000fe20000010000 */
[----:B------:R-:W-:Y:S01]  /*2c70*/  FMUL.FTZ R27, R33, R73 ;  /* 0x00000049211b7220 */ /* 0x000fe20000410000 */
[--C-:B------:R-:W-:Y:S02]  /*2c80*/  HADD2.F32 R35, -RZ, R81.reuse.H1_H1 ;  /* 0x30000051ff237230 */ /* 0x100fe40000004100 */
[----:B------:R-:W-:Y:S01]  /*2c90*/  FFMA.FTZ R32, R45, R34, R31 ;  /* 0x000000222d207223 */ /* 0x000fe2000001001f */
[----:B------:R-:W-:Y:S02]  /*2ca0*/  HADD2.F32 R31, -RZ, R81.H0_H0 ;  /* 0x20000051ff1f7230 */ /* 0x000fe40000004100 */
[C---:B------:R-:W-:Y:S01]  /*2cb0*/  FFMA.FTZ R24, R28.reuse, R33, R24 ;  /* 0x000000211c187223 */ /* 0x040fe20000010018 */
[----:B------:R-:W-:Y:S01]  /*2cc0*/  FADD.FTZ R29, R29, R36 ;  /* 0x000000241d1d7221 */ /* 0x000fe20000010000 */
[----:B------:R-:W-:Y:S01]  /*2cd0*/  FFMA.FTZ R32, R28, R27, R32 ;  /* 0x0000001b1c207223 */ /* 0x000fe20000010020 */
[----:B------:R-:W-:Y:S01]  /*2ce0*/  FFMA.FTZ R25, R45, R36, R25 ;  /* 0x000000242d197223 */ /* 0x000fe20000010019 */
[C---:B------:R-:W-:Y:S01]  /*2cf0*/  FADD.FTZ R28, -R64.reuse, R31 ;  /* 0x0000001f401c7221 */ /* 0x040fe20000010100 */
[----:B------:R-:W-:Y:S01]  /*2d00*/  FADD.FTZ R36, -R64, R35 ;  /* 0x0000002340247221 */ /* 0x000fe20000010100 */
[----:B------:R-:W-:Y:S01]  /*2d10*/  FADD.FTZ R26, R26, R33 ;  /* 0x000000211a1a7221 */ /* 0x000fe20000010000 */
[----:B------:R-:W-:Y:S01]  /*2d20*/  FADD.FTZ R34, R37, R34 ;  /* 0x0000002225227221 */ /* 0x000fe20000010000 */
[----:B------:R-:W-:Y:S01]  /*2d30*/  FMUL.FTZ R41, R28, R57 ;  /* 0x000000391c297220 */ /* 0x000fe20000410000 */
        /* <DEDUP_REMOVED lines=22> */
.L_x_1255:
[----:B------:R-:W-:Y:S01]  /*2ea0*/  FMUL.FTZ R33, R38, R72 ;  /* 0x0000004826217220 */ /* 0x000fe20000410000 */
[----:B------:R-:W-:Y:S01]  /*2eb0*/  FADD.FTZ R34, R27, R34 ;  /* 0x000000221b227221 */ /* 0x000fe20000010000 */
[--C-:B------:R-:W-:Y:S02]  /*2ec0*/  HADD2.F32 R37, -RZ, R83.reuse.H0_H0 ;  /* 0x20000053ff257230 */ /* 0x100fe40000004100 */
[C---:B------:R-:W-:Y:S01]  /*2ed0*/  FFMA.FTZ R27, R41.reuse, R38, R25 ;  /* 0x00000026291b7223 */ /* 0x040fe20000010019 */
[----:B------:R-:W-:Y:S02]  /*2ee0*/  HADD2.F32 R39, -RZ, R83.H1_H1 ;  /* 0x30000053ff277230 */ /* 0x000fe40000004100 */
[----:B------:R-:W-:Y:S01]  /*2ef0*/  FFMA.FTZ R25, R41, R33, R32 ;  /* 0x0000002129197223 */ /* 0x000fe20000010020 */
[----:B------:R-:W-:Y:S01]  /*2f00*/  FADD.FTZ R35, R34, R33 ;  /* 0x0000002122237221 */ /* 0x000fe20000010000 */
[----:B------:R-:W-:Y:S01]  /*2f10*/  FMUL.FTZ R32, R31, R73 ;  /* 0x000000491f207220 */ /* 0x000fe20000410000 */
[----:B------:R-:W-:Y:S01]  /*2f20*/  FADD.FTZ R29, R29, R38 ;  /* 0x000000261d1d7221 */ /* 0x000fe20000010000 */
[C---:B------:R-:W-:Y:S01]  /*2f30*/  FADD.FTZ R34, -R64.reuse, R37 ;  /* 0x0000002540227221 */ /* 0x040fe20000010100 */
[----:B------:R-:W-:Y:S01]  /*2f40*/  FADD.FTZ R38, -R64, R39 ;  /* 0x0000002740267221 */ /* 0x000fe20000010100 */
[----:B------:R-:W-:Y:S01]  /*2f50*/  FFMA.FTZ R33, R28, R31, R24 ;  /* 0x0000001f1c217223 */ /* 0x000fe20000010018 */
[----:B------:R-:W-:Y:S01]  /*2f60*/  FADD.FTZ R24, R32, R35 ;  /* 0x0000002320187221 */ /* 0x000fe20000010000 */
[----:B------:R-:W-:Y:S01]  /*2f70*/  FFMA.FTZ R28, R28, R32, R25 ;  /* 0x000000201c1c7223 */ /* 0x000fe20000010019 */
        /* <DEDUP_REMOVED lines=23> */
.L_x_1256:
[----:B------:R-:W-:Y:S01]  /*30f0*/  FMUL.FTZ R25, R36, R72 ;  /* 0x0000004824197220 */ /* 0x000fe20000410000 */
[--C-:B------:R-:W-:Y:S02]  /*3100*/  HADD2.F32 R41, -RZ, R85.reuse.H0_H0 ;  /* 0x20000055ff297230 */ /* 0x100fe40000004100 */
[----:B------:R-:W-:Y:S01]  /*3110*/  FADD.FTZ R37, R26, R31 ;  /* 0x0000001f1a257221 */ /* 0x000fe20000010000 */
[----:B------:R-:W-:Y:S02]  /*3120*/  HADD2.F32 R31, -RZ, R85.H1_H1 ;  /* 0x30000055ff1f7230 */ /* 0x000fe40000004100 */
[----:B------:R-:W-:Y:S01]  /*3130*/  FADD.FTZ R26, R24, R25 ;  /* 0x00000019181a7221 */ /* 0x000fe20000010000 */
[----:B------:R-:W-:Y:S01]  /*3140*/  FFMA.FTZ R39, R35, R25, R28 ;  /* 0x0000001923277223 */ /* 0x000fe2000001001c */
[C---:B------:R-:W-:Y:S01]  /*3150*/  FADD.FTZ R24, -R64.reuse, R41 ;  /* 0x0000002940187221 */ /* 0x040fe20000010100 */
[--C-:B------:R-:W-:Y:S02]  /*3160*/  HADD2.F32 R25, -RZ, R86.reuse.H0_H0 ;  /* 0x20000056ff197230 */ /* 0x100fe40000004100 */
[----:B------:R-:W-:Y:S01]  /*3170*/  FADD.FTZ R38, -R64, R31 ;  /* 0x0000001f40267221 */ /* 0x000fe20000010100 */
[----:B------:R-:W-:-:S02]  /*3180*/  HADD2.F32 R28, -RZ, R86.H1_H1 ;  /* 0x30000056ff1c7230 */ /* 0x000fc40000004100 */
[----:B------:R-:W-:Y:S01]  /*3190*/  FMUL.FTZ R31, R24, R57 ;  /* 0x00000039181f7220 */ /* 0x000fe20000410000 */
        /* <DEDUP_REMOVED lines=21> */
.L_x_1257:
[----:B------:R-:W-:Y:S01]  /*32f0*/  FFMA.FTZ R42, R34, R41, R39 ;  /* 0x00000029222a7223 */ /* 0x000fe20000010027 */
[----:B------:R-:W-:Y:S01]  /*3300*/  FMUL.FTZ R38, R25, R72 ;  /* 0x0000004819267220 */ /* 0x000fe20000410000 */
[----:B------:R-:W-:Y:S01]  /*3310*/  FADD.FTZ R41, R41, R26 ;  /* 0x0000001a29297221 */ /* 0x000fe20000010000 */
[----:B------:R-:W-:Y:S01]  /*3320*/  FADD.FTZ R40, R29, R36 ;  /* 0x000000241d287221 */ /* 0x000fe20000010000 */
[--C-:B------:R-:W-:Y:S02]  /*3330*/  HADD2.F32 R39, -RZ, R87.reuse.H0_H0 ;  /* 0x20000057ff277230 */ /* 0x100fe40000004100 */
[----:B------:R-:W-:Y:S01]  /*3340*/  FFMA.FTZ R29, R31, R38, R42 ;  /* 0x000000261f1d7223 */ /* 0x000fe2000001002a */
[----:B------:R-:W-:Y:S01]  /*3350*/  FADD.FTZ R38, R41, R38 ;  /* 0x0000002629267221 */ /* 0x000fe20000010000 */
[----:B------:R-:W-:Y:S02]  /*3360*/  HADD2.F32 R41, -RZ, R87.H1_H1 ;  /* 0x30000057ff297230 */ /* 0x000fe40000004100 */
[----:B------:R-:W-:Y:S01]  /*3370*/  FFMA.FTZ R26, R35, R36, R27 ;  /* 0x00000024231a7223 */ /* 0x000fe2000001001b */
[----:B------:R-:W-:Y:S01]  /*3380*/  FMUL.FTZ R35, R28, R73 ;  /* 0x000000491c237220 */ /* 0x000fe20000410000 */
[----:B------:R-:W-:Y:S01]  /*3390*/  FFMA.FTZ R27, R34, R32, R33 ;  /* 0x00000020221b7223 */ /* 0x000fe20000010021 */
[C---:B------:R-:W-:Y:S01]  /*33a0*/  FADD.FTZ R34, -R64.reuse, R39 ;  /* 0x0000002740227221 */ /* 0x040fe20000010100 */
[----:B------:R-:W-:Y:S01]  /*33b0*/  FADD.FTZ R42, -R64, R41 ;  /* 0x00000029402a7221 */ /* 0x000fe20000010100 */
[----:B------:R-:W-:Y:S01]  /*33c0*/  FFMA.FTZ R36, R24, R35, R29 ;  /* 0x0000002318247223 */ /* 0x000fe2000001001d */
        /* <DEDUP_REMOVED lines=24> */
.L_x_1258:
[--C-:B------:R-:W-:Y:S02]  /*3550*/  HADD2.F32 R39, -RZ, R89.reuse.H0_H0 ;  /* 0x20000059ff277230 */ /* 0x100fe40000004100 */
[----:B------:R-:W-:Y:S01]  /*3560*/  FADD.FTZ R41, R37, R32 ;  /* 0x0000002025297221 */ /* 0x000fe20000010000 */
[----:B------:R-:W-:Y:S02]  /*3570*/  HADD2.F32 R45, -RZ, R89.H1_H1 ;  /* 0x30000059ff2d7230 */ /* 0x000fe40000004100 */
[----:B------:R-:W-:Y:S01]  /*3580*/  FMUL.FTZ R42, R33, R72 ;  /* 0x00000048212a7220 */ /* 0x000fe20000410000 */
[--C-:B------:R-:W-:Y:S02]  /*3590*/  HADD2.F32 R37, -RZ, R90.reuse.H0_H0 ;  /* 0x2000005aff257230 */ /* 0x100fe40000004100 */
[C---:B------:R-:W-:Y:S01]  /*35a0*/  FADD.FTZ R32, -R64.reuse, R39 ;  /* 0x0000002740207221 */ /* 0x040fe20000010100 */
[----:B------:R-:W-:Y:S02]  /*35b0*/  HADD2.F32 R44, -RZ, R90.H1_H1 ;  /* 0x3000005aff2c7230 */ /* 0x000fe40000004100 */
[----:B------:R-:W-:Y:S01]  /*35c0*/  FADD.FTZ R46, -R64, R45 ;  /* 0x0000002d402e7221 */ /* 0x000fe20000010100 */
[----:B------:R-:W-:Y:S01]  /*35d0*/  FFMA.FTZ R43, R35, R42, R36 ;  /* 0x0000002a232b7223 */ /* 0x000fe20000010024 */
[----:B------:R-:W-:Y:S01]  /*35e0*/  FMUL.FTZ R39, R32, R57 ;  /* 0x0000003920277220 */ /* 0x000fe20000410000 */
[----:B------:R-:W-:Y:S01]  /*35f0*/  FADD.FTZ R29, R29, R42 ;  /* 0x0000002a1d1d7221 */ /* 0x000fe20000010000 */
        /* <DEDUP_REMOVED lines=21> */
.L_x_1259:
[----:B------:R-:W-:Y:S01]  /*3750*/  FFMA.FTZ R48, R34, R32, R43 ;  /* 0x0000002022307223 */ /* 0x000fe2000001002b */
[----:B------:R-:W-:Y:S01]  /*3760*/  FMUL.FTZ R42, R37, R72 ;  /* 0x00000048252a7220 */ /* 0x000fe20000410000 */
[----:B------:R-:W-:Y:S01]  /*3770*/  FADD.FTZ R29, R32, R29 ;  /* 0x0000001d201d7221 */ /* 0x000fe20000010000 */
[----:B------:R-:W-:Y:S01]  /*3780*/  FFMA.FTZ R36, R31, R25, R26 ;  /* 0x000000191f247223 */ /* 0x000fe2000001001a */
[----:B------:R-:W-:Y:S01]  /*3790*/  FADD.FTZ R40, R40, R25 ;  /* 0x0000001928287221 */ /* 0x000fe20000010000 */
[----:B------:R-:W-:Y:S01]  /*37a0*/  FFMA.FTZ R25, R39, R42, R48 ;  /* 0x0000002a27197223 */ /* 0x000fe20000010030 */
[----:B------:R-:W-:Y:S01]  /*37b0*/  FADD.FTZ R42, R29, R42 ;  /* 0x0000002a1d2a7221 */ /* 0x000fe20000010000 */
[----:B------:R-:W-:Y:S01]  /*37c0*/  FMUL.FTZ R29, R44, R73 ;  /* 0x000000492c1d7220 */ /* 0x000fe20000410000 */
[--C-:B------:R-:W-:Y:S02]  /*37d0*/  HADD2.F32 R31, -RZ, R91.reuse.H0_H0 ;  /* 0x2000005bff1f7230 */ /* 0x100fe40000004100 */
[----:B------:R-:W-:Y:S01]  /*37e0*/  FFMA.FTZ R45, R24, R28, R27 ;  /* 0x0000001c182d7223 */ /* 0x000fe2000001001b */
[----:B------:R-:W-:-:S02]  /*37f0*/  HADD2.F32 R43, -RZ, R91.H1_H1 ;  /* 0x3000005bff2b7230 */ /* 0x000fc40000004100 */
[----:B------:R-:W-:Y:S01]  /*3800*/  FFMA.FTZ R32, R46, R29, R25 ;  /* 0x0000001d2e207223 */ /* 0x000fe20000010019 */
[----:B------:R-:W-:Y:S01]  /*3810*/  FADD.FTZ R29, R29, R42 ;  /* 0x0000002a1d1d7221 */ /* 0x000fe20000010000 */
[C---:B------:R-:W-:Y:S01]  /*3820*/  FADD.FTZ R24, -R64.reuse, R31 ;  /* 0x0000001f40187221 */ /* 0x040fe20000010100 */
[--C-:B------:R-:W-:Y:S02]  /*3830*/  HADD2.F32 R27, -RZ, R92.reuse.H0_H0 ;  /* 0x2000005cff1b7230 */ /* 0x100fe40000004100 */
[----:B------:R-:W-:Y:S01]  /*3840*/  FADD.FTZ R42, -R64, R43 ;  /* 0x0000002b402a7221 */ /* 0x000fe20000010100 */
[----:B------:R-:W-:Y:S02]  /*3850*/  HADD2.F32 R26, -RZ, R92.H1_H1 ;  /* 0x3000005cff1a7230 */ /* 0x000fe40000004100 */
        /* <DEDUP_REMOVED lines=21> */
.L_x_1260:
[--C-:B------:R-:W-:Y:S02]  /*39b0*/  HADD2.F32 R31, -RZ, R93.reuse.H0_H0 ;  /* 0x2000005dff1f7230 */ /* 0x100fe40000004100 */
[----:B------:R-:W-:Y:S01]  /*39c0*/  FMUL.FTZ R42, R27, R72 ;  /* 0x000000481b2a7220 */ /* 0x000fe20000410000 */
[----:B------:R-:W-:Y:S02]  /*39d0*/  HADD2.F32 R47, -RZ, R93.H1_H1 ;  /* 0x3000005dff2f7230 */ /* 0x000fe40000004100 */
[----:B------:R-:W-:Y:S01]  /*39e0*/  FADD.FTZ R41, R41, R28 ;  /* 0x0000001c29297221 */ /* 0x000fe20000010000 */
[C---:B------:R-:W-:Y:S01]  /*39f0*/  FADD.FTZ R28, -R64.reuse, R31 ;  /* 0x0000001f401c7221 */ /* 0x040fe20000010100 */
[----:B------:R-:W-:Y:S01]  /*3a00*/  FFMA.FTZ R43, R25, R42, R32 ;  /* 0x0000002a192b7223 */ /* 0x000fe20000010020 */
[----:B------:R-:W-:Y:S01]  /*3a10*/  FADD.FTZ R48, -R64, R47 ;  /* 0x0000002f40307221 */ /* 0x000fe20000010100 */
[----:B------:R-:W-:Y:S01]  /*3a20*/  FADD.FTZ R42, R29, R42 ;  /* 0x0000002a1d2a7221 */ /* 0x000fe20000010000 */
[----:B------:R-:W-:Y:S01]  /*3a30*/  FMUL.FTZ R29, R28, R57 ;  /* 0x000000391c1d7220 */ /* 0x000fe20000410000 */
[----:B------:R-:W-:-:S02]  /*3a40*/  HADD2.F32 R32, -RZ, R94.H0_H0 ;  /* 0x2000005eff207230 */ /* 0x000fc40000004100 */
[----:B------:R-:W-:Y:S01]  /*3a50*/  FMUL.FTZ R47, R26, R73 ;  /* 0x000000491a2f7220 */ /* 0x000fe20000410000 */
        /* <DEDUP_REMOVED lines=21> */
.L_x_1261:
[----:B------:R-:W-:Y:S01]  /*3bb0*/  FFMA.FTZ R50, R24, R47, R43 ;  /* 0x0000002f18327223 */ /* 0x000fe2000001002b */
[----:B------:R-:W-:Y:S01]  /*3bc0*/  FMUL.FTZ R48, R32, R72 ;  /* 0x0000004820307220 */ /* 0x000fe20000410000 */
[----:B------:R-:W-:Y:S01]  /*3bd0*/  FADD.FTZ R47, R47, R42 ;  /* 0x0000002a2f2f7221 */ /* 0x000fe20000010000 */
[----:B------:R-:W-:Y:S01]  /*3be0*/  FFMA.FTZ R42, R35, R33, R36 ;  /* 0x00000021232a7223 */ /* 0x000fe20000010024 */
[--C-:B------:R-:W-:Y:S02]  /*3bf0*/  HADD2.F32 R35, -RZ, R17.reuse.H0_H0 ;  /* 0x20000011ff237230 */ /* 0x100fe40000004100 */
[----:B------:R-:W-:Y:S01]  /*3c00*/  FADD.FTZ R40, R40, R33 ;  /* 0x0000002128287221 */ /* 0x000fe20000010000 */
        /* <DEDUP_REMOVED lines=32> */
.L_x_1262:
[----:B------:R-:W-:Y:S01]  /*3e10*/  FMUL.FTZ R50, R36, R72 ;  /* 0x0000004824327220 */ /* 0x000fe20000410000 */
[----:B------:R-:W-:Y:S01]  /*3e20*/  FADD.FTZ R47, R41, R38 ;  /* 0x00000026292f7221 */ /* 0x000fe20000010000 */
[----:B------:R-:W-:Y:S01]  /*3e30*/  FFMA.FTZ R38, R39, R37, R42 ;  /* 0x0000002527267223 */ /* 0x000fe2000001002a */
[--C-:B------:R-:W-:Y:S02]  /*3e40*/  HADD2.F32 R41, -RZ, R19.reuse.H0_H0 ;  /* 0x20000013ff297230 */ /* 0x100fe40000004100 */
[----:B------:R-:W-:Y:S01]  /*3e50*/  FFMA.FTZ R39, R33, R50, R48 ;  /* 0x0000003221277223 */ /* 0x000fe20000010030 */
[----:B------:R-:W-:Y:S01]  /*3e60*/  FADD.FTZ R50, R43, R50 ;  /* 0x000000322b327221 */ /* 0x000fe20000010000 */
[----:B------:R-:W-:Y:S01]  /*3e70*/  FMUL.FTZ R43, R35, R73 ;  /* 0x00000049232b7220 */ /* 0x000fe20000410000 */
[----:B------:R-:W-:Y:S02]  /*3e80*/  HADD2.F32 R49, -RZ, R19.H1_H1 ;  /* 0x30000013ff317230 */ /* 0x000fe40000004100 */
[----:B------:R-:W-:Y:S01]  /*3e90*/  FADD.FTZ R42, R40, R37 ;  /* 0x00000025282a7221 */ /* 0x000fe20000010000 */
[----:B------:R-:W-:Y:S01]  /*3ea0*/  FADD.FTZ R40, -R64, R41 ;  /* 0x0000002940287221 */ /* 0x000fe20000010100 */
[----:B------:R-:W-:Y:S01]  /*3eb0*/  FFMA.FTZ R48, R34, R43, R39 ;  /* 0x0000002b22307223 */ /* 0x000fe20000010027 */
[----:B------:R-:W-:Y:S01]  /*3ec0*/  FADD.FTZ R43, R43, R50 ;  /* 0x000000322b2b7221 */ /* 0x000fe20000010000 */
[----:B------:R-:W-:Y:S01]  /*3ed0*/  FADD.FTZ R50, -R64, R49 ;  /* 0x0000003140327221 */ /* 0x000fe20000010100 */
[----:B------:R-:W-:Y:S01]  /*3ee0*/  FMUL.FTZ R37, R40, R57 ;  /* 0x0000003928257220 */ /* 0x000fe20000410000 */
[----:B------:R-:W-:-:S02]  /*3ef0*/  HADD2.F32 R41, -RZ, R20.H0_H0 ;  /* 0x20000014ff297230 */ /* 0x000fc40000004100 */
        /* <DEDUP_REMOVED lines=21> */
.L_x_1263:
[----:B------:R-:W-:Y:S01]  /*4050*/  FMUL.FTZ R50, R41, R72 ;  /* 0x0000004829327220 */ /* 0x000fe20000410000 */
[--C-:B------:R-:W-:Y:S02]  /*4060*/  HADD2.F32 R51, -RZ, R21.reuse.H0_H0 ;  /* 0x20000015ff337230 */ /* 0x100fe40000004100 */
[----:B------:R-:W-:Y:S01]  /*4070*/  FFMA.FTZ R45, R46, R44, R45 ;  /* 0x0000002c2e2d7223 */ /* 0x000fe2000001002d */
[----:B------:R-:W-:Y:S02]  /*4080*/  HADD2.F32 R53, -RZ, R21.H1_H1 ;  /* 0x30000015ff357230 */ /* 0x000fe40000004100 */
[----:B------:R-:W-:Y:S01]  /*4090*/  FFMA.FTZ R49, R37, R50, R48 ;  /* 0x0000003225317223 */ /* 0x000fe20000010030 */
[----:B------:R-:W-:Y:S01]  /*40a0*/  FADD.FTZ R50, R43, R50 ;  /* 0x000000322b327221 */ /* 0x000fe20000010000 */
[----:B------:R-:W-:Y:S01]  /*40b0*/  FMUL.FTZ R43, R39, R73 ;  /* 0x00000049272b7220 */ /* 0x000fe20000410000 */
[C---:B------:R-:W-:Y:S01]  /*40c0*/  FADD.FTZ R46, -R64.reuse, R51 ;  /* 0x00000033402e7221 */ /* 0x040fe20000010100 */
[----:B------:R-:W-:Y:S01]  /*40d0*/  FADD.FTZ R48, -R64, R53 ;  /* 0x0000003540307221 */ /* 0x000fe20000010100 */
[----:B------:R-:W-:Y:S01]  /*40e0*/  FADD.FTZ R47, R47, R44 ;  /* 0x0000002c2f2f7221 */ /* 0x000fe20000010000 */
[----:B------:R-:W-:Y:S01]  /*40f0*/  FFMA.FTZ R44, R40, R43, R49 ;  /* 0x0000002b282c7223 */ /* 0x000fe20000010031 */
[-C--:B------:R-:W-:Y:S01]  /*4100*/  FMUL.FTZ R49, R46, R57.reuse ;  /* 0x000000392e317220 */ /* 0x080fe20000410000 */
[----:B------:R-:W-:Y:S01]  /*4110*/  FADD.FTZ R43, R43, R50 ;  /* 0x000000322b2b7221 */ /* 0x000fe20000010000 */
[----:B------:R-:W-:Y:S01]  /*4120*/  FMUL.FTZ R46, R48, R57 ;  /* 0x00000039302e7220 */ /* 0x000fe20000410000 */
[----:B------:R-:W-:-:S02]  /*4130*/  HADD2.F32 R48, -RZ, R22.H0_H0 ;  /* 0x20000016ff307230 */ /* 0x000fc40000004100 */
        /* <DEDUP_REMOVED lines=20> */
.L_x_1264:
[----:B------:R-:W-:Y:S01]  /*4280*/  FMUL.FTZ R52, R48, R72 ;  /* 0x0000004830347220 */ /* 0x000fe20000410000 */
[----:B------:R-:W-:-:S03]  /*4290*/  FMUL.FTZ R53, R50, R73 ;  /* 0x0000004932357220 */ /* 0x000fc60000410000 */
[----:B------:R-:W-:Y:S01]  /*42a0*/  FFMA.FTZ R51, R49, R52, R44 ;  /* 0x0000003431337223 */ /* 0x000fe2000001002c */
[----:B------:R-:W-:Y:S01]  /*42b0*/  FADD.FTZ R52, R43, R52 ;  /* 0x000000342b347221 */ /* 0x000fe20000010000 */
[--C-:B------:R-:W-:Y:S02]  /*42c0*/  HADD2.F32 R43, -RZ, R23.reuse.H0_H0 ;  /* 0x20000017ff2b7230 */ /* 0x100fe40000004100 */
[----:B------:R-:W-:Y:S01]  /*42d0*/  FFMA.FTZ R54, R46, R53, R51 ;  /* 0x000000352e367223 */ /* 0x000fe20000010033 */
[----:B------:R-:W-:Y:S02]  /*42e0*/  HADD2.F32 R51, -RZ, R23.H1_H1 ;  /* 0x30000017ff337230 */ /* 0x000fe40000004100 */
[----:B------:R-:W-:Y:S01]  /*42f0*/  FADD.FTZ R53, R53, R52 ;  /* 0x0000003435357221 */ /* 0x000fe20000010000 */
[C---:B------:R-:W-:Y:S01]  /*4300*/  FADD.FTZ R44, -R64.reuse, R43 ;  /* 0x0000002b402c7221 */ /* 0x040fe20000010100 */
[--C-:B------:R-:W-:Y:S02]  /*4310*/  HADD2.F32 R43, -RZ, R56.reuse.H0_H0 ;  /* 0x20000038ff2b7230 */ /* 0x100fe40000004100 */
[----:B------:R-:W-:Y:S01]  /*4320*/  FADD.FTZ R52, -R64, R51 ;  /* 0x0000003340347221 */ /* 0x000fe20000010100 */
[----:B------:R-:W-:Y:S01]  /*4330*/  FMUL.FTZ R51, R44, R57 ;  /* 0x000000392c337220 */ /* 0x000fe20000410000 */
[----:B------:R-:W-:-:S02]  /*4340*/  HADD2.F32 R44, -RZ, R56.H1_H1 ;  /* 0x30000038ff2c7230 */ /* 0x000fc40000004100 */
        /* <DEDUP_REMOVED lines=20> */
.L_x_1265:
[----:B------:R-:W-:Y:S01]  /*4490*/  FMUL.FTZ R74, R43, R72 ;  /* 0x000000482b4a7220 */ /* 0x000fe20000410000 */
[----:B------:R-:W-:Y:S01]  /*44a0*/  FMUL.FTZ R77, R44, R73 ;  /* 0x000000492c4d7220 */ /* 0x000fe20000410000 */
[----:B------:R-:W-:Y:S01]  /*44b0*/  ISETP.GE.AND P0, PT, R110, R4, PT ;  /* 0x000000046e00720c */ /* 0x000fe20003f06270 */
[----:B------:R-:W0:Y:S01]  /*44c0*/  S2UR UR11, SR_CgaCtaId ;  /* 0x00000000000b79c3 */ /* 0x000e220000008800 */
[----:B------:R-:W-:Y:S01]  /*44d0*/  FFMA.FTZ R55, R51, R74, R54 ;  /* 0x0000004a33377223 */ /* 0x000fe20000010036 */
[----:B------:R-:W-:Y:S01]  /*44e0*/  FADD.FTZ R74, R53, R74 ;  /* 0x0000004a354a7221 */ /* 0x000fe20000010000 */
[----:B------:R-:W-:Y:S01]  /*44f0*/  FFMA.FTZ R38, R25, R27, R38 ;  /* 0x0000001b19267223 */ /* 0x000fe20000010026 */
[----:B------:R-:W-:Y:S01]  /*4500*/  FFMA.FTZ R45, R24, R26, R45 ;  /* 0x0000001a182d7223 */ /* 0x000fe2000001002d */
[----:B------:R-:W-:Y:S01]  /*4510*/  FFMA.FTZ R76, R52, R77, R55 ;  /* 0x0000004d344c7223 */ /* 0x000fe20000010037 */
[----:B------:R-:W-:Y:S01]  /*4520*/  FADD.FTZ R77, R77, R74 ;  /* 0x0000004a4d4d7221 */ /* 0x000fe20000010000 */
[----:B------:R-:W-:Y:S01]  /*4530*/  IADD3 R55, R110, 0x2, RZ ;  /* 0x000000026e377810 */ /* 0x000fe20007ffe0ff */
[----:B------:R-:W-:Y:S01]  /*4540*/  FADD.FTZ R27, R42, R27 ;  /* 0x0000001b2a1b7221 */ /* 0x000fe20000010000 */
[----:B------:R-:W-:Y:S01]  /*4550*/  FADD.FTZ R26, R47, R26 ;  /* 0x0000001a2f1a7221 */ /* 0x000fe20000010000 */
[----:B------:R-:W1:Y:S01]  /*4560*/  SHFL.DOWN PT, R53, R76, 0x1, R4 ;  /* 0x082000004c357989 */ /* 0x000e6200000e0004 */
[----:B------:R-:W-:Y:S01]  /*4570*/  FFMA.FTZ R38, R29, R32, R38 ;  /* 0x000000201d267223 */ /* 0x000fe20000010026 */
[----:B------:R-:W-:Y:S01]  /*4580*/  FFMA.FTZ R45, R28, R31, R45 ;  /* 0x0000001f1c2d7223 */ /* 0x000fe2000001002d */
[----:B------:R-:W-:Y:S01]  /*4590*/  FADD.FTZ R27, R27, R32 ;  /* 0x000000201b1b7221 */ /* 0x000fe20000010000 */
[----:B------:R-:W2:Y:S01]  /*45a0*/  SHFL.DOWN PT, R54, R77, 0x1, R4 ;  /* 0x082000004d367989 */ /* 0x000ea200000e0004 */
        /* <DEDUP_REMOVED lines=8> */
[----:B------:R-:W-:Y:S01]  /*4630*/  FFMA.FTZ R45, R40, R39, R45 ;  /* 0x00000027282d7223 */ /* 0x000fe2000001002d */
[----:B------:R-:W-:Y:S01]  /*4640*/  FADD.FTZ R41, R36, R41 ;  /* 0x0000002924297221 */ /* 0x000fe20000010000 */
[----:B------:R-:W-:Y:S01]  /*4650*/  FADD.FTZ R39, R26, R39 ;  /* 0x000000271a277221 */ /* 0x000fe20000010000 */
[----:B0-----:R-:W-:Y:S01]  /*4660*/  ULEA UR5, UR11, UR5, 0x18 ;  /* 0x000000050b057291 */ /* 0x001fe2000f8ec03f */
[----:B------:R-:W-:Y:S01]  /*4670*/  FFMA.FTZ R45, R46, R50, R45 ;  /* 0x000000322e2d7223 */ /* 0x000fe2000001002d */
[----:B------:R-:W-:Y:S01]  /*4680*/  FFMA.FTZ R38, R49, R48, R38 ;  /* 0x0000003031267223 */ /* 0x000fe20000010026 */
[----:B------:R-:W-:Y:S01]  /*4690*/  FADD.FTZ R26, R41, R48 ;  /* 0x00000030291a7221 */ /* 0x000fe20000010000 */
[----:B------:R-:W-:Y:S01]  /*46a0*/  FADD.FTZ R39, R39, R50 ;  /* 0x0000003227277221 */ /* 0x000fe20000010000 */
[----:B------:R-:W0:Y:S01]  /*46b0*/  LDC.64 R74, c[0x0][0x268] ;  /* 0x00009a00ff4a7b82 */ /* 0x000e220000000a00 */
[----:B------:R-:W-:Y:S01]  /*46c0*/  FFMA.FTZ R25, R52, R44, R45 ;  /* 0x0000002c34197223 */ /* 0x000fe2000001002d */
[----:B------:R-:W-:Y:S01]  /*46d0*/  FFMA.FTZ R24, R51, R43, R38 ;  /* 0x0000002b33187223 */ /* 0x000fe20000010026 */
[----:B-1----:R-:W-:Y:S01]  /*46e0*/  @!P0 FADD.FTZ R76, R76, R53 ;  /* 0x000000354c4c8221 */ /* 0x002fe20000010000 */
[----:B------:R-:W-:Y:S01]  /*46f0*/  FADD.FTZ R26, R26, R43 ;  /* 0x0000002b1a1a7221 */ /* 0x000fe20000010000 */
[----:B------:R-:W-:Y:S01]  /*4700*/  FADD.FTZ R27, R39, R44 ;  /* 0x0000002c271b7221 */ /* 0x000fe20000010000 */
[----:B------:R-:W-:Y:S01]  /*4710*/  LEA R52, R2, UR5, 0x4 ;  /* 0x0000000502347c11 */ /* 0x000fe2000f8e20ff */
[----:B--2---:R-:W-:Y:S01]  /*4720*/  @!P0 FADD.FTZ R77, R77, R54 ;  /* 0x000000364d4d8221 */ /* 0x004fe20000010000 */
[----:B------:R-:W1:Y:S01]  /*4730*/  SHFL.DOWN PT, R53, R76, 0x2, R4 ;  /* 0x084000004c357989 */ /* 0x000e6200000e0004 */
[----:B------:R-:W-:Y:S01]  /*4740*/  ISETP.GT.AND P0, PT, R55, R4, PT ;  /* 0x000000043700720c */ /* 0x000fe20003f04270 */
[----:B------:R-:W-:Y:S01]  /*4750*/  IMAD R29, R30, 0x31, R2 ;  /* 0x000000311e1d7824 */ /* 0x000fe200078e0202 */
[----:B------:R-:W-:Y:S01]  /*4760*/  IADD3 R55, R110, 0x4, RZ ;  /* 0x000000046e377810 */ /* 0x000fe20007ffe0ff */
[----:B------:R-:W2:Y:S01]  /*4770*/  SHFL.DOWN PT, R54, R77, 0x2, R4 ;  /* 0x084000004d367989 */ /* 0x000ea200000e0004 */
[----:B------:R-:W-:Y:S03]  /*4780*/  BSSY B0, `(.L_x_1266) ;  /* 0x000003b000007945 */ /* 0x000fe60003800000 */
[----:B------:R-:W-:Y:S01]  /*4790*/  STS.128 [R52], R24 ;  /* 0x0000001834007388 */ /* 0x000fe20000000c00 */
[----:B0-----:R-:W-:-:S05]  /*47a0*/  IMAD.WIDE R74, R29, 0x4, R74 ;  /* 0x000000041d4a7825 */ /* 0x001fca00078e024a */
        /* <DEDUP_REMOVED lines=18> */
[----:B-1----:R-:W-:Y:S01]  /*48d0*/  @!P0 FADD.FTZ R77, R77, R54 ;  /* 0x000000364d4d8221 */ /* 0x002fe20000010000 */
[----:B------:R-:W-:-:S13]  /*48e0*/  ISETP.NE.AND P0, PT, R110, RZ, PT ;  /* 0x000000ff6e00720c */ /* 0x000fda0003f05270 */
[----:B------:R0:W-:Y:S01]  /*48f0*/  @!P0 STS.64 [R10+0x10], R76 ;  /* 0x0000104c0a008388 */ /* 0x0001e20000000a00 */
[----:B------:R-:W-:Y:S01]  /*4900*/  BAR.SYNC.DEFER_BLOCKING 0x0 ;  /* 0x0000000000007b1d */ /* 0x000fe20000010000 */
[----:B------:R-:W-:-:S13]  /*4910*/  ISETP.NE.AND P0, PT, R2, RZ, PT ;  /* 0x000000ff0200720c */ /* 0x000fda0003f05270 */
[----:B0-----:R-:W-:Y:S05]  /*4920*/  @P0 BRA `(.L_x_1267) ;  /* 0x0000000000800947 */ /* 0x001fea0003800000 */
[----:B------:R-:W-:-:S09]  /*4930*/  ULEA UR5, UR11, UR6, 0x18 ;  /* 0x000000060b057291 */ /* 0x000fd2000f8ec03f */
[----:B------:R-:W0:Y:S04]  /*4940*/  LDS.64 R44, [UR5+0x18] ;  /* 0x00001805ff2c7984 */ /* 0x000e280008000a00 */
[----:B------:R-:W1:Y:S04]  /*4950*/  LDS.128 R28, [UR5+0x20] ;  /* 0x00002005ff1c7984 */ /* 0x000e680008000c00 */
[----:B------:R-:W2:Y:S04]  /*4960*/  LDS.128 R32, [UR5+0x30] ;  /* 0x00003005ff207984 */ /* 0x000ea80008000c00 */
[----:B------:R-:W3:Y:S04]  /*4970*/  LDS.128 R36, [UR5+0x40] ;  /* 0x00004005ff247984 */ /* 0x000ee80008000c00 */
[----:B------:R-:W4:Y:S01]  /*4980*/  LDS.128 R40, [UR5+0x50] ;  /* 0x00005005ff287984 */ /* 0x000f220008000c00 */
[----:B0-----:R-:W-:Y:S01]  /*4990*/  FADD.FTZ R47, R76, R44 ;  /* 0x0000002c4c2f7221 */ /* 0x001fe20000010000 */
[----:B------:R-:W-:-:S02]  /*49a0*/  FADD.FTZ R44, R77, R45 ;  /* 0x0000002d4d2c7221 */ /* 0x000fc40000010000 */
[----:B------:R-:W-:Y:S01]  /*49b0*/  LDS.64 R76, [UR5+0x70] ;  /* 0x00007005ff4c7984 */ /* 0x000fe20008000a00 */
[----:B-1----:R-:W-:Y:S01]  /*49c0*/  FADD.FTZ R49, R47, R28 ;  /* 0x0000001c2f317221 */ /* 0x002fe20000010000 */
[----:B------:R-:W-:Y:S02]  /*49d0*/  FADD.FTZ R28, R44, R29 ;  /* 0x0000001d2c1c7221 */ /* 0x000fe40000010000 */
[----:B------:R-:W0:Y:S01]  /*49e0*/  LDS.128 R44, [UR5+0x60] ;  /* 0x00006005ff2c7984 */ /* 0x000e220008000c00 */
        /* <DEDUP_REMOVED lines=14> */
[----:B0-----:R-:W-:Y:S01]  /*4ad0*/  FADD.FTZ R49, R49, R44 ;  /* 0x0000002c31317221 */ /* 0x001fe20000010000 */
[----:B------:R-:W-:-:S03]  /*4ae0*/  FADD.FTZ R28, R28, R45 ;  /* 0x0000002d1c1c7221 */ /* 0x000fc60000010000 */
[----:B------:R-:W-:Y:S01]  /*4af0*/  FADD.FTZ R49, R49, R46 ;  /* 0x0000002e31317221 */ /* 0x000fe20000010000 */
[----:B------:R-:W-:-:S03]  /*4b00*/  FADD.FTZ R28, R28, R47 ;  /* 0x0000002f1c1c7221 */ /* 0x000fc60000010000 */
[----:B------:R-:W-:Y:S01]  /*4b10*/  FADD.FTZ R76, R49, R76 ;  /* 0x0000004c314c7221 */ /* 0x000fe20000010000 */
[----:B------:R-:W-:-:S07]  /*4b20*/  FADD.FTZ R77, R28, R77 ;  /* 0x0000004d1c4d7221 */ /* 0x000fce0000010000 */
.L_x_1267:
[----:B------:R-:W-:Y:S05]  /*4b30*/  BSYNC B0 ;  /* 0x0000000000007941 */ /* 0x000fea0003800000 */
.L_x_1266:
        /* <DEDUP_REMOVED lines=41> */
.L_x_1269:
[----:B------:R-:W-:Y:S05]  /*4dd0*/  BSYNC B0 ;  /* 0x0000000000007941 */ /* 0x000fea0003800000 */
.L_x_1268:
[----:B------:R-:W-:Y:S04]  /*4de0*/  BSSY B0, `(.L_x_1270) ;  /* 0x000000d000007945 */ /* 0x000fe80003800000 */
[----:B------:R-:W-:Y:S05]  /*4df0*/  @P6 BRA `(.L_x_1271) ;  /* 0x00000000002c6947 */ /* 0x000fea0003800000 */
        /* <DEDUP_REMOVED lines=11> */
.L_x_1271:
[----:B------:R-:W-:Y:S05]  /*4eb0*/  BSYNC B0 ;  /* 0x0000000000007941 */ /* 0x000fea0003800000 */
.L_x_1270:
[----:B------:R-:W-:-:S13]  /*4ec0*/  ISETP.GE.U32.AND P6, PT, R6, 0x2, PT ;  /* 0x000000020600780c */ /* 0x000fda0003fc6070 */
[----:B------:R-:W-:Y:S05]  /*4ed0*/  @!P6 BRA `(.L_x_1272) ;  /* 0x0000001000ace947 */ /* 0x000fea0003800000 */
[----:B-1----:R-:W0:Y:S01]  /*4ee0*/  LDC.64 R24, c[0x0][0x258] ;  /* 0x00009600ff187b82 */ /* 0x002e220000000a00 */
        /* <DEDUP_REMOVED lines=10> */
[----:B------:R-:W-:Y:S01]  /*4f90*/  IMAD R30, R5, UR7, R0 ;  /* 0x00000007051e7c24 */ /* 0x000fe2000f8e0200 */
[----:B------:R-:W-:Y:S01]  /*4fa0*/  VOTEU.ANY UR5, UPT, PT ;  /* 0x0000000000057886 */ /* 0x000fe200038e0100 */
[----:B------:R-:W-:Y:S01]  /*4fb0*/  P2R R32, PR, RZ, 0x1 ;  /* 0x00000001ff207803 */ /* 0x000fe20000000000 */
[----:B------:R-:W-:Y:S02]  /*4fc0*/  UPOPC UR6, UR5 ;  /* 0x00000005000672bf */ /* 0x000fe40008000000 */
[----:B------:R-:W-:Y:S01]  /*4fd0*/  LEA R28, P6, R30, R26, 0x3 ;  /* 0x0000001a1e1c7211 */ /* 0x000fe200078c18ff */
[----:B------:R-:W-:-:S03]  /*4fe0*/  UFLO.U32 UR5, UR5 ;  /* 0x00000005000572bd */ /* 0x000fc600080e0000 */
[----:B------:R-:W-:Y:S01]  /*4ff0*/  LEA.HI.X R29, R30, R27, RZ, 0x3, P6 ;  /* 0x0000001b1e1d7211 */ /* 0x000fe200030f1cff */
[----:B------:R-:W-:Y:S01]  /*5000*/  HFMA2.MMA R30, -RZ, RZ, 0, 5.9604644775390625e-08 ;  /* 0x00000001ff1e7435 */ /* 0x000fe200000001ff */
[----:B------:R-:W-:-:S03]  /*5010*/  LOP3.LUT P6, RZ, R7, 0x2, RZ, 0xc0, !PT ;  /* 0x0000000207ff7812 */ /* 0x000fc600078cc0ff */
[----:B------:R1:W-:Y:S01]  /*5020*/  STG.E.64 desc[UR8][R28.64], R76 ;  /* 0x0000004c1c007986 */ /* 0x0003e2000c101b08 */
[----:B------:R-:W-:-:S05]  /*5030*/  SEL R33, R6, RZ, !P6 ;  /* 0x000000ff06217207 */ /* 0x000fca0007000000 */
        /* <DEDUP_REMOVED lines=10> */
.L_x_1274:
[----:B-1----:R-:W2:Y:S04]  /*50e0*/  LDG.E.STRONG.GPU R28, desc[UR8][R24.64] ;  /* 0x00000008181c7981 */ /* 0x002ea8000c1ef900 */
[----:B--2---:R-:W-:Y:S01]  /*50f0*/  CCTL.IVALL ;  /* 0x00000000ff00798f */ /* 0x004fe20002000000 */
[----:B------:R-:W-:Y:S05]  /*5100*/  YIELD ;  /* 0x0000000000007946 */ /* 0x000fea0003800000 */
[----:B------:R-:W-:-:S13]  /*5110*/  ISETP.NE.AND P6, PT, R28, R33, PT ;  /* 0x000000211c00720c */ /* 0x000fda0003fc5270 */
[----:B------:R-:W-:Y:S05]  /*5120*/  @P6 BRA `(.L_x_1274) ;  /* 0xfffffffc00ec6947 */ /* 0x000fea000383ffff */
.L_x_1273:
        /* <DEDUP_REMOVED lines=22> */
.L_x_1278:
        /* <DEDUP_REMOVED lines=115> */
.L_x_1277:
        /* <DEDUP_REMOVED lines=63> */
.L_x_1279:
[----:B------:R-:W-:-:S04]  /*5db0*/  LOP3.LUT P6, RZ, R16, 0x1, RZ, 0xc0, !PT ;  /* 0x0000000110ff7812 */ /* 0x000fc800078cc0ff */
[----:B------:R-:W-:-:S13]  /*5dc0*/  ISETP.NE.OR P6, PT, R25, RZ, P6 ;  /* 0x000000ff1900720c */ /* 0x000fda00037c5670 */
[----:B------:R-:W-:Y:S05]  /*5dd0*/  @!P6 BRA `(.L_x_1275) ;  /* 0x00000000007ce947 */ /* 0x000fea0003800000 */
.L_x_1276:
        /* <DEDUP_REMOVED lines=31> */
.L_x_1275:
        /* <DEDUP_REMOVED lines=10> */
.L_x_1281:
[----:B------:R-:W-:Y:S05]  /*6070*/  BSYNC B0 ;  /* 0x0000000000007941 */ /* 0x000fea0003800000 */
.L_x_1280:
        /* <DEDUP_REMOVED lines=17> */
.L_x_1272:
[----:B------:R-:W0:Y:S01]  /*6190*/  S2UR UR6, SR_CgaCtaId ;  /* 0x00000000000679c3 */ /* 0x000e220000008800 */
[----:B------:R-:W-:Y:S01]  /*61a0*/  UMOV UR5, 0x400 ;  /* 0x0000040000057882 */ /* 0x000fe20000000000 */
[----:B-1----:R-:W-:Y:S01]  /*61b0*/  IMAD.WIDE.U32 R26, R2, 0x5397829d, RZ ;  /* 0x5397829d021a7825 */ /* 0x002fe200078e00ff */
[----:B------:R-:W-:-:S03]  /*61c0*/  ISETP.NE.AND P6, PT, RZ, UR10, PT ;  /* 0x0000000aff007c0c */ /* 0x000fc6000bfc5270 */
[--C-:B------:R-:W-:Y:S01]  /*61d0*/  HADD2.F32 R33, -RZ, R58.reuse.H1_H1 ;  /* 0x3000003aff217230 */ /* 0x100fe20000004100 */
[----:B------:R-:W-:Y:S01]  /*61e0*/  SHF.R.U32.HI R28, RZ, 0x4, R27 ;  /* 0x00000004ff1c7819 */ /* 0x000fe2000001161b */
[----:B------:R-:W1:Y:S01]  /*61f0*/  LDC R31, c[0x0][0x2ac] ;  /* 0x0000ab00ff1f7b82 */ /* 0x000e620000000800 */
[----:B------:R-:W-:Y:S02]  /*6200*/  HADD2.F32 R27, -RZ, R58.H0_H0 ;  /* 0x2000003aff1b7230 */ /* 0x000fe40000004100 */
[----:B------:R-:W-:Y:S01]  /*6210*/  FADD.FTZ R26, -R64, R33 ;  /* 0x00000021401a7221 */ /* 0x000fe20000010100 */
[--C-:B------:R-:W-:Y:S02]  /*6220*/  HADD2.F32 R37, -RZ, R59.reuse.H0_H0 ;  /* 0x2000003bff257230 */ /* 0x100fe40000004100 */
[----:B------:R-:W-:Y:S02]  /*6230*/  HADD2.F32 R32, -RZ, R59.H1_H1 ;  /* 0x3000003bff207230 */ /* 0x000fe40000004100 */
[----:B------:R-:W-:Y:S01]  /*6240*/  FMUL.FTZ R42, R26, R57 ;  /* 0x000000391a2a7220 */ /* 0x000fe20000410000 */
[----:B------:R-:W-:-:S02]  /*6250*/  HADD2.F32 R33, -RZ, R60.H0_H0 ;  /* 0x2000003cff217230 */ /* 0x000fc40000004100 */
[----:B------:R-:W-:Y:S01]  /*6260*/  HADD2.F32 R35, -RZ, R60.H1_H1 ;  /* 0x3000003cff237230 */ /* 0x000fe20000004100 */
[----:B0-----:R-:W-:-:S09]  /*6270*/  ULEA UR5, UR6, UR5, 0x18 ;  /* 0x0000000506057291 */ /* 0x001fd2000f8ec03f */
[----:B------:R-:W-:Y:S01]  /*6280*/  @!P0 STS.64 [UR5+0x80], R76 ;  /* 0x0000804cff008988 */ /* 0x000fe20008000a05 */
[----:B------:R-:W-:Y:S06]  /*6290*/  BAR.SYNC.DEFER_BLOCKING 0x0 ;  /* 0x0000000000007b1d */ /* 0x000fec0000010000 */
        /* <DEDUP_REMOVED lines=25> */
.L_x_1282:
        /* <DEDUP_REMOVED lines=21> */
.L_x_1284:
[----:B------:R-:W-:Y:S05]  /*6580*/  BSYNC B0 ;  /* 0x0000000000007941 */ /* 0x000fea0003800000 */
.L_x_1283:
[----:B------:R-:W-:Y:S01]  /*6590*/  ISETP.NE.AND P0, PT, RZ, UR10, PT ;  /* 0x0000000aff007c0c */ /* 0x000fe2000bf05270 */
[C---:B------:R-:W-:Y:S01]  /*65a0*/  FADD.FTZ R24, -R64.reuse, R33 ;  /* 0x0000002140187221 */ /* 0x040fe20000010100 */
[----:B0-----:R-:W-:Y:S01]  /*65b0*/  FADD.FTZ R26, -R64, R35 ;  /* 0x00000023401a7221 */ /* 0x001fe20000010100 */
[--C-:B------:R-:W-:Y:S02]  /*65c0*/  HADD2.F32 R37, -RZ, R61.reuse.H0_H0 ;  /* 0x2000003dff257230 */ /* 0x100fe40000004100 */
[----:B------:R-:W-:Y:S02]  /*65d0*/  HADD2.F32 R32, -RZ, R61.H1_H1 ;  /* 0x3000003dff207230 */ /* 0x000fe40000004100 */
[-C--:B------:R-:W-:Y:S01]  /*65e0*/  FMUL.FTZ R43, R24, R57.reuse ;  /* 0x00000039182b7220 */ /* 0x080fe20000410000 */
[--C-:B------:R-:W-:Y:S02]  /*65f0*/  HADD2.F32 R33, -RZ, R62.reuse.H0_H0 ;  /* 0x2000003eff217230 */ /* 0x100fe40000004100 */
[----:B------:R-:W-:Y:S01]  /*6600*/  FMUL.FTZ R42, R26, R57 ;  /* 0x000000391a2a7220 */ /* 0x000fe20000410000 */
[----:B------:R-:W-:-:S02]  /*6610*/  HADD2.F32 R35, -RZ, R62.H1_H1 ;  /* 0x3000003eff237230 */ /* 0x000fc40000004100 */
        /* <DEDUP_REMOVED lines=19> */
.L_x_1285:
        /* <DEDUP_REMOVED lines=21> */
.L_x_1287:
[----:B------:R-:W-:Y:S05]  /*68a0*/  BSYNC B0 ;  /* 0x0000000000007941 */ /* 0x000fea0003800000 */
.L_x_1286:
[----:B------:R-:W-:Y:S01]  /*68b0*/  ISETP.NE.AND P0, PT, RZ, UR10, PT ;  /* 0x0000000aff007c0c */ /* 0x000fe2000bf05270 */
[C---:B------:R-:W-:Y:S01]  /*68c0*/  FADD.FTZ R24, -R64.reuse, R33 ;  /* 0x0000002140187221 */ /* 0x040fe20000010100 */
[----:B0-----:R-:W-:Y:S01]  /*68d0*/  FADD.FTZ R26, -R64, R35 ;  /* 0x00000023401a7221 */ /* 0x001fe20000010100 */
[----:B------:R-:W-:Y:S02]  /*68e0*/  HADD2.F32 R33, -RZ, R65.H0_H0 ;  /* 0x20000041ff217230 */ /* 0x000fe40000004100 */
[--C-:B------:R-:W-:Y:S02]  /*68f0*/  HADD2.F32 R37, -RZ, R63.reuse.H0_H0 ;  /* 0x2000003fff257230 */ /* 0x100fe40000004100 */
[-C--:B------:R-:W-:Y:S01]  /*6900*/  FMUL.FTZ R43, R24, R57.reuse ;  /* 0x00000039182b7220 */ /* 0x080fe20000410000 */
[----:B------:R-:W-:Y:S02]  /*6910*/  HADD2.F32 R32, -RZ, R63.H1_H1 ;  /* 0x3000003fff207230 */ /* 0x000fe40000004100 */
        /* <DEDUP_REMOVED lines=21> */
.L_x_1288:
        /* <DEDUP_REMOVED lines=21> */
.L_x_1290:
[----:B------:R-:W-:Y:S05]  /*6bc0*/  BSYNC B0 ;  /* 0x0000000000007941 */ /* 0x000fea0003800000 */
.L_x_1289:
[----:B------:R-:W-:Y:S01]  /*6bd0*/  ISETP.NE.AND P0, PT, RZ, UR10, PT ;  /* 0x0000000aff007c0c */ /* 0x000fe2000bf05270 */
[C---:B------:R-:W-:Y:S01]  /*6be0*/  FADD.FTZ R24, -R64.reuse, R33 ;  /* 0x0000002140187221 */ /* 0x040fe20000010100 */
[----:B0-----:R-:W-:Y:S01]  /*6bf0*/  FADD.FTZ R26, -R64, R65 ;  /* 0x00000041401a7221 */ /* 0x001fe20000010100 */
[--C-:B------:R-:W-:Y:S02]  /*6c00*/  HADD2.F32 R35, -RZ, R78.reuse.H0_H0 ;  /* 0x2000004eff237230 */ /* 0x100fe40000004100 */
        /* <DEDUP_REMOVED lines=24> */
.L_x_1291:
        /* <DEDUP_REMOVED lines=21> */
.L_x_1293:
[----:B------:R-:W-:Y:S05]  /*6ee0*/  BSYNC B0 ;  /* 0x0000000000007941 */ /* 0x000fea0003800000 */
.L_x_1292:
        /* <DEDUP_REMOVED lines=28> */
.L_x_1294:
        /* <DEDUP_REMOVED lines=21> */
.L_x_1296:
[----:B------:R-:W-:Y:S05]  /*7200*/  BSYNC B0 ;  /* 0x0000000000007941 */ /* 0x000fea0003800000 */
.L_x_1295:
        /* <DEDUP_REMOVED lines=28> */
.L_x_1297:
        /* <DEDUP_REMOVED lines=21> */
.L_x_1299:
[----:B------:R-:W-:Y:S05]  /*7520*/  BSYNC B0 ;  /* 0x0000000000007941 */ /* 0x000fea0003800000 */
.L_x_1298:
        /* <DEDUP_REMOVED lines=28> */
.L_x_1300:
        /* <DEDUP_REMOVED lines=21> */
.L_x_1302:
[----:B------:R-:W-:Y:S05]  /*7840*/  BSYNC B0 ;  /* 0x0000000000007941 */ /* 0x000fea0003800000 */
.L_x_1301:
        /* <DEDUP_REMOVED lines=28> */
.L_x_1303:
        /* <DEDUP_REMOVED lines=20> */
.L_x_1305:
[----:B------:R-:W-:Y:S05]  /*7b50*/  BSYNC B0 ;  /* 0x0000000000007941 */ /* 0x000fea0003800000 */
.L_x_1304:
[C---:B------:R-:W-:Y:S01]  /*7b60*/  FADD.FTZ R24, -R64.reuse, R41 ;  /* 0x0000002940187221 */ /* 0x040fe20000010100 */
[----:B0-----:R-:W-:Y:S01]  /*7b70*/  FADD.FTZ R26, -R64, R87 ;  /* 0x00000057401a7221 */ /* 0x001fe20000010100 */
[--C-:B------:R-:W-:Y:S02]  /*7b80*/  HADD2.F32 R33, -RZ, R88.reuse.H0_H0 ;  /* 0x20000058ff217230 */ /* 0x100fe40000004100 */
[--C-:B------:R-:W-:Y:S02]  /*7b90*/  HADD2.F32 R41, -RZ, R89.reuse.H0_H0 ;  /* 0x20000059ff297230 */ /* 0x100fe40000004100 */
[-C--:B------:R-:W-:Y:S01]  /*7ba0*/  FMUL.FTZ R39, R24, R57.reuse ;  /* 0x0000003918277220 */ /* 0x080fe20000410000 */
[----:B------:R-:W-:Y:S02]  /*7bb0*/  HADD2.F32 R88, -RZ, R88.H1_H1 ;  /* 0x30000058ff587230 */ /* 0x000fe40000004100 */
        /* <DEDUP_REMOVED lines=21> */
.L_x_1306:
        /* <DEDUP_REMOVED lines=20> */
.L_x_1308:
[----:B------:R-:W-:Y:S05]  /*7e50*/  BSYNC B0 ;  /* 0x0000000000007941 */ /* 0x000fea0003800000 */
.L_x_1307:
        /* <DEDUP_REMOVED lines=27> */
.L_x_1309:
        /* <DEDUP_REMOVED lines=20> */
.L_x_1311:
[----:B------:R-:W-:Y:S05]  /*8150*/  BSYNC B0 ;  /* 0x0000000000007941 */ /* 0x000fea0003800000 */
.L_x_1310:
        /* <DEDUP_REMOVED lines=27> */
.L_x_1312:
        /* <DEDUP_REMOVED lines=20> */
.L_x_1314:
[----:B------:R-:W-:Y:S05]  /*8450*/  BSYNC B0 ;  /* 0x0000000000007941 */ /* 0x000fea0003800000 */
.L_x_1313:
[C---:B------:R-:W-:Y:S01]  /*8460*/  FADD.FTZ R24, -R64.reuse, R41 ;  /* 0x0000002940187221 */ /* 0x040fe20000010100 */
[----:B0-----:R-:W-:Y:S01]  /*8470*/  FADD.FTZ R26, -R64, R93 ;  /* 0x0000005d401a7221 */ /* 0x001fe20000010100 */
        /* <DEDUP_REMOVED lines=25> */
.L_x_1315:
        /* <DEDUP_REMOVED lines=20> */
.L_x_1317:
[----:B------:R-:W-:Y:S05]  /*8750*/  BSYNC B0 ;  /* 0x0000000000007941 */ /* 0x000fea0003800000 */
.L_x_1316:
[----:B0-----:R-:W-:Y:S01]  /*8760*/  HADD2.F32 R25, -RZ, R17.H1_H1 ;  /* 0x30000011ff197230 */ /* 0x001fe20000004100 */
[----:B------:R-:W-:Y:S01]  /*8770*/  IADD3 R36, R28, 0x60, RZ ;  /* 0x000000601c247810 */ /* 0x000fe20007ffe0ff */
[--C-:B------:R-:W-:Y:S01]  /*8780*/  HADD2.F32 R17, -RZ, R18.reuse.H0_H0 ;  /* 0x20000012ff117230 */ /* 0x100fe20000004100 */
[----:B------:R-:W-:Y:S01]  /*8790*/  ULDC.64 UR12, c[0x0][0x290] ;  /* 0x0000a400000c7ab9 */ /* 0x000fe20000000a00 */
[----:B------:R-:W-:Y:S02]  /*87a0*/  HADD2.F32 R26, -RZ, R18.H1_H1 ;  /* 0x30000012ff1a7230 */ /* 0x000fe40000004100 */
[C---:B------:R-:W-:Y:S01]  /*87b0*/  FADD.FTZ R18, -R64.reuse, R41 ;  /* 0x0000002940127221 */ /* 0x040fe20000010100 */
[----:B------:R-:W-:Y:S01]  /*87c0*/  FADD.FTZ R24, -R64, R25 ;  /* 0x0000001940187221 */ /* 0x000fe20000010100 */
[----:B------:R-:W-:Y:S02]  /*87d0*/  SHF.R.S32.HI R38, RZ, 0x1f, R36 ;  /* 0x0000001fff267819 */ /* 0x000fe40000011424 */
        /* <DEDUP_REMOVED lines=21> */
.L_x_1318:
[----:B------:R-:W-:Y:S01]  /*8930*/  ISETP.GE.U32.AND P0, PT, R36, UR12, PT ;  /* 0x0000000c24007c0c */ /* 0x000fe2000bf06070 */
[----:B------:R-:W-:Y:S01]  /*8940*/  BSSY B0, `(.L_x_1319) ;  /* 0x0000019000007945 */ /* 0x000fe20003800000 */
[--C-:B------:R-:W-:Y:S02]  /*8950*/  HADD2.F32 R27, -RZ, R19.reuse.H0_H0 ;  /* 0x20000013ff1b7230 */ /* 0x100fe40000004100 */
[----:B------:R-:W-:Y:S01]  /*8960*/  ISETP.GE.AND.EX P0, PT, R38, UR13, PT, P0 ;  /* 0x0000000d26007c0c */ /* 0x000fe2000bf06300 */
[----:B------:R-:W-:-:S03]  /*8970*/  HADD2.F32 R31, -RZ, R19.H1_H1 ;  /* 0x30000013ff1f7230 */ /* 0x000fc60000004100 */
[----:B------:R-:W-:-:S13]  /*8980*/  ISETP.LT.U32.AND P0, PT, R2, 0x188, !P0 ;  /* 0x000001880200780c */ /* 0x000fda0004701070 */
[----:B------:R-:W-:Y:S05]  /*8990*/  @!P0 BRA `(.L_x_1320) ;  /* 0x00000000004c8947 */ /* 0x000fea0003800000 */
[----:B------:R-:W-:Y:S01]  /*89a0*/  SHF.R.S32.HI R18, RZ, 0x1f, R97 ;  /* 0x0000001fff127819 */ /* 0x000fe20000011461 */
[----:B------:R-:W-:Y:S01]  /*89b0*/  ULDC.64 UR14, c[0x0][0x288] ;  /* 0x0000a200000e7ab9 */ /* 0x000fe20000000a00 */
[----:B------:R-:W-:-:S03]  /*89c0*/  MOV R19, R67 ;  /* 0x0000004300137202 */ /* 0x000fc60000000f00 */
        /* <DEDUP_REMOVED lines=14> */
[----:B------:R-:W-:-:S05]  /*8ab0*/  F2FP.F16.F32.PACK_AB R17, R17, R18 ;  /* 0x000000121111723e */ /* 0x000fca00000000ff */
[----:B------:R0:W-:Y:S02]  /*8ac0*/  STG.E desc[UR8][R24.64], R17 ;  /* 0x0000001118007986 */ /* 0x0001e4000c101908 */
.L_x_1320:
[----:B------:R-:W-:Y:S05]  /*8ad0*/  BSYNC B0 ;  /* 0x0000000000007941 */ /* 0x000fea0003800000 */
.L_x_1319:
[----:B------:R-:W-:Y:S01]  /*8ae0*/  FADD.FTZ R18, -R64, R27 ;  /* 0x0000001b40127221 */ /* 0x000fe20000010100 */
[----:B------:R-:W-:Y:S01]  /*8af0*/  IADD3 R36, R28, 0x68, RZ ;  /* 0x000000681c247810 */ /* 0x000fe20007ffe0ff */
[----:B------:R-:W-:Y:S01]  /*8b00*/  FADD.FTZ R26, -R64, R31 ;  /* 0x0000001f401a7221 */ /* 0x000fe20000010100 */
[--C-:B0-----:R-:W-:Y:S02]  /*8b10*/  HADD2.F32 R17, -RZ, R20.reuse.H0_H0 ;  /* 0x20000014ff117230 */ /* 0x101fe40000004100 */
[-C--:B------:R-:W-:Y:S01]  /*8b20*/  FMUL.FTZ R35, R18, R57.reuse ;  /* 0x0000003912237220 */ /* 0x080fe20000410000 */
[----:B------:R-:W-:Y:S01]  /*8b30*/  HADD2.F32 R24, -RZ, R20.H1_H1 ;  /* 0x30000014ff187230 */ /* 0x000fe20000004100 */
        /* <DEDUP_REMOVED lines=21> */
.L_x_1321:
[----:B------:R-:W-:Y:S01]  /*8c90*/  ISETP.GE.U32.AND P0, PT, R36, UR12, PT ;  /* 0x0000000c24007c0c */ /* 0x000fe2000bf06070 */
[----:B------:R-:W-:Y:S01]  /*8ca0*/  BSSY B0, `(.L_x_1322) ;  /* 0x0000018000007945 */ /* 0x000fe20003800000 */
[--C-:B------:R-:W-:Y:S02]  /*8cb0*/  HADD2.F32 R25, -RZ, R21.reuse.H0_H0 ;  /* 0x20000015ff197230 */ /* 0x100fe40000004100 */
[----:B------:R-:W-:Y:S01]  /*8cc0*/  ISETP.GE.AND.EX P0, PT, R37, UR13, PT, P0 ;  /* 0x0000000d25007c0c */ /* 0x000fe2000bf06300 */
[----:B------:R-:W-:-:S03]  /*8cd0*/  HADD2.F32 R27, -RZ, R21.H1_H1 ;  /* 0x30000015ff1b7230 */ /* 0x000fc60000004100 */
[----:B------:R-:W-:-:S13]  /*8ce0*/  ISETP.LT.U32.AND P0, PT, R2, 0x188, !P0 ;  /* 0x000001880200780c */ /* 0x000fda0004701070 */
        /* <DEDUP_REMOVED lines=19> */
.L_x_1323:
[----:B------:R-:W-:Y:S05]  /*8e20*/  BSYNC B0 ;  /* 0x0000000000007941 */ /* 0x000fea0003800000 */
.L_x_1322:
[----:B------:R-:W-:Y:S01]  /*8e30*/  FADD.FTZ R18, -R64, R25 ;  /* 0x0000001940127221 */ /* 0x000fe20000010100 */
[----:B------:R-:W-:Y:S01]  /*8e40*/  IADD3 R35, R28, 0x70, RZ ;  /* 0x000000701c237810 */ /* 0x000fe20007ffe0ff */
[----:B0-----:R-:W-:Y:S01]  /*8e50*/  FADD.FTZ R20, -R64, R27 ;  /* 0x0000001b40147221 */ /* 0x001fe20000010100 */
[--C-:B------:R-:W-:Y:S02]  /*8e60*/  HADD2.F32 R17, -RZ, R22.reuse.H0_H0 ;  /* 0x20000016ff117230 */ /* 0x100fe40000004100 */
        /* <DEDUP_REMOVED lines=23> */
.L_x_1324:
[----:B------:R-:W-:Y:S01]  /*8fe0*/  ISETP.GE.U32.AND P0, PT, R35, UR12, PT ;  /* 0x0000000c23007c0c */ /* 0x000fe2000bf06070 */
[--C-:B------:R-:W-:Y:S01]  /*8ff0*/  HADD2.F32 R19, -RZ, R23.reuse.H0_H0 ;  /* 0x20000017ff137230 */ /* 0x100fe20000004100 */
[----:B------:R-:W-:Y:S01]  /*9000*/  BSSY B0, `(.L_x_1325) ;  /* 0x0000019000007945 */ /* 0x000fe20003800000 */
[----:B------:R-:W-:Y:S01]  /*9010*/  HADD2.F32 R23, -RZ, R23.H1_H1 ;  /* 0x30000017ff177230 */ /* 0x000fe20000004100 */
[----:B------:R-:W-:Y:S02]  /*9020*/  ISETP.GE.AND.EX P0, PT, R36, UR13, PT, P0 ;  /* 0x0000000d24007c0c */ /* 0x000fe4000bf06300 */
[----:B------:R-:W-:Y:S02]  /*9030*/  FADD.FTZ R24, -R64, R19 ;  /* 0x0000001340187221 */ /* 0x000fe40000010100 */
[----:B------:R-:W-:Y:S01]  /*9040*/  ISETP.LT.U32.AND P0, PT, R2, 0x188, !P0 ;  /* 0x000001880200780c */ /* 0x000fe20004701070 */
[----:B------:R-:W-:-:S12]  /*9050*/  FADD.FTZ R64, -R64, R23 ;  /* 0x0000001740407221 */ /* 0x000fd80000010100 */
        /* <DEDUP_REMOVED lines=19> */
.L_x_1326:
[----:B------:R-:W-:Y:S05]  /*9190*/  BSYNC B0 ;  /* 0x0000000000007941 */ /* 0x000fea0003800000 */
.L_x_1325:
[----:B------:R-:W-:Y:S01]  /*91a0*/  IADD3 R28, R28, 0x78, RZ ;  /* 0x000000781c1c7810 */ /* 0x000fe20007ffe0ff */
        /* <DEDUP_REMOVED lines=24> */
.L_x_1327:
[----:B------:R-:W-:Y:S01]  /*9330*/  ISETP.GE.U32.AND P0, PT, R28, UR12, PT ;  /* 0x0000000c1c007c0c */ /* 0x000fe2000bf06070 */
[----:B------:R-:W-:Y:S03]  /*9340*/  BSSY B0, `(.L_x_1328) ;  /* 0x0000015000007945 */ /* 0x000fe60003800000 */
[----:B------:R-:W-:-:S04]  /*9350*/  ISETP.GE.AND.EX P0, PT, R26, UR13, PT, P0 ;  /* 0x0000000d1a007c0c */ /* 0x000fc8000bf06300 */
[----:B------:R-:W-:-:S13]  /*9360*/  ISETP.LT.U32.AND P0, PT, R2, 0x188, !P0 ;  /* 0x000001880200780c */ /* 0x000fda0004701070 */
[----:B------:R-:W-:Y:S05]  /*9370*/  @!P0 BRA `(.L_x_1329) ;  /* 0x0000000000448947 */ /* 0x000fea0003800000 */
[----:B------:R-:W-:Y:S01]  /*9380*/  ULDC.64 UR12, c[0x0][0x288] ;  /* 0x0000a200000c7ab9 */ /* 0x000fe20000000a00 */
[----:B------:R-:W-:Y:S01]  /*9390*/  MOV R66, R68 ;  /* 0x0000004400427202 */ /* 0x000fe20000000f00 */
[--C-:B------:R-:W-:Y:S01]  /*93a0*/  FFMA.FTZ R20, R29, R27, R30.reuse ;  /* 0x0000001b1d147223 */ /* 0x100fe2000001001e */
[----:B------:R-:W-:Y:S02]  /*93b0*/  IMAD R19, R123, UR12, RZ ;  /* 0x0000000c7b137c24 */ /* 0x000fe4000f8e02ff */
[----:B------:R-:W-:Y:S01]  /*93c0*/  FFMA.FTZ R29, R29, R64, R30 ;  /* 0x000000401d1d7223 */ /* 0x000fe2000001001e */
[----:B------:R-:W-:-:S04]  /*93d0*/  IMAD.WIDE.U32 R66, R12, UR12, R66 ;  /* 0x0000000c0c427c25 */ /* 0x000fc8000f8e0042 */
[----:B------:R-:W-:Y:S01]  /*93e0*/  FFMA.FTZ R20, R17, R72, -R20 ;  /* 0x0000004811147223 */ /* 0x000fe20000010814 */
[----:B------:R-:W-:Y:S01]  /*93f0*/  FFMA.FTZ R56, R56, R73, -R29 ;  /* 0x0000004938387223 */ /* 0x000fe2000001081d */
[----:B------:R-:W-:Y:S01]  /*9400*/  IMAD R19, R12, UR13, R19 ;  /* 0x0000000d0c137c24 */ /* 0x000fe2000f8e0213 */
[----:B------:R-:W-:Y:S01]  /*9410*/  ULDC.64 UR12, c[0x0][0x210] ;  /* 0x00008400000c7ab9 */ /* 0x000fe20000000a00 */
[-C--:B------:R-:W-:Y:S01]  /*9420*/  FMUL.FTZ R17, R20, R57.reuse ;  /* 0x0000003914117220 */ /* 0x080fe20000410000 */
[----:B------:R-:W-:Y:S01]  /*9430*/  FMUL.FTZ R56, R56, R57 ;  /* 0x0000003938387220 */ /* 0x000fe20000410000 */
[----:B------:R-:W-:Y:S02]  /*9440*/  LEA R18, P0, R66, UR12, 0x1 ;  /* 0x0000000c42127c11 */ /* 0x000fe4000f8008ff */
[----:B------:R-:W-:Y:S02]  /*9450*/  IADD3 R19, R67, R19, RZ ;  /* 0x0000001343137210 */ /* 0x000fe40007ffe0ff */
[----:B------:R-:W-:-:S02]  /*9460*/  F2FP.F16.F32.PACK_AB R17, R56, R17 ;  /* 0x000000113811723e */ /* 0x000fc400000000ff */
[----:B------:R-:W-:-:S05]  /*9470*/  LEA.HI.X R19, R66, UR13, R19, 0x1, P0 ;  /* 0x0000000d42137c11 */ /* 0x000fca00080f0c13 */
[----:B------:R0:W-:Y:S02]  /*9480*/  STG.E desc[UR8][R18.64], R17 ;  /* 0x0000001112007986 */ /* 0x0001e4000c101908 */
.L_x_1329:
[----:B------:R-:W-:Y:S05]  /*9490*/  BSYNC B0 ;  /* 0x0000000000007941 */ /* 0x000fea0003800000 */
.L_x_1328:
[----:B------:R-:W-:Y:S02]  /*94a0*/  IADD3 R8, R5, R8, RZ ;  /* 0x0000000805087210 */ /* 0x000fe40007ffe0ff */
[----:B------:R-:W-:Y:S02]  /*94b0*/  IADD3 R7, R7, 0x1, RZ ;  /* 0x0000000107077810 */ /* 0x000fe40007ffe0ff */
[----:B------:R-:W-:-:S13]  /*94c0*/  ISETP.GE.AND P0, PT, R8, UR4, PT ;  /* 0x0000000408007c0c */ /* 0x000fda000bf06270 */
[----:B------:R-:W-:Y:S05]  /*94d0*/  @!P0 BRA `(.L_x_1330) ;  /* 0xffffff7000a88947 */ /* 0x000fea000383ffff */
.L_x_1247:
        /* <DEDUP_REMOVED lines=23> */
.L_x_1332:
[----:B------:R-:W-:Y:S05]  /*9650*/  BSYNC B0 ;  /* 0x0000000000007941 */ /* 0x000fea0003800000 */
.L_x_1331:
[----:B------:R-:W-:Y:S05]  /*9660*/  @P0 EXIT ;  /* 0x000000000000094d */ /* 0x000fea0003800000 */
[----:B------:R-:W-:Y:S05]  /*9670*/  @P2 BRA `(.L_x_1333) ;  /* 0x0000000000202947 */ /* 0x000fea0003800000 */
[----:B------:R-:W-:-:S05]  /*9680*/  IMAD R0, R6, R9, RZ ;  /* 0x0000000906007224 */ /* 0x000fca00078e02ff */
[----:B------:R-:W-:-:S13]  /*9690*/  ISETP.NE.AND P0, PT, R0, -0x1, PT ;  /* 0xffffffff0000780c */ /* 0x000fda0003f05270 */
[----:B------:R-:W-:Y:S05]  /*96a0*/  @!P0 BRA `(.L_x_1333) ;  /* 0x0000000000148947 */ /* 0x000fea0003800000 */
.L_x_1334:
[----:B-1----:R-:W2:Y:S04]  /*96b0*/  LDG.E.STRONG.GPU R3, desc[UR8][R4.64] ;  /* 0x0000000804037981 */ /* 0x002ea8000c1ef900 */
[----:B--2---:R-:W-:Y:S01]  /*96c0*/  CCTL.IVALL ;  /* 0x00000000ff00798f */ /* 0x004fe20002000000 */
[----:B------:R-:W-:Y:S05]  /*96d0*/  YIELD ;  /* 0x0000000000007946 */ /* 0x000fea0003800000 */
[----:B------:R-:W-:-:S13]  /*96e0*/  ISETP.NE.AND P0, PT, R3, R0, PT ;  /* 0x000000000300720c */ /* 0x000fda0003f05270 */
[----:B------:R-:W-:Y:S05]  /*96f0*/  @P0 BRA `(.L_x_1334) ;  /* 0xfffffffc00ec0947 */ /* 0x000fea000383ffff */
.L_x_1333:
[----:B------:R-:W-:Y:S05]  /*9700*/  WARPSYNC.ALL ;  /* 0x0000000000007948 */ /* 0x000fea0003800000 */
[----:B------:R-:W2:Y:S08]  /*9710*/  LDC.64 R24, c[0x0][0x288] ;  /* 0x0000a200ff187b82 */ /* 0x000eb00000000a00 */
[----:B------:R-:W-:Y:S01]  /*9720*/  BAR.SYNC.DEFER_BLOCKING 0x0 ;  /* 0x0000000000007b1d */ /* 0x000fe20000010000 */
[----:B--2---:R-:W-:-:S04]  /*9730*/  LEA.HI R0, P0, R25, R24, RZ, 0x1 ;  /* 0x0000001819007211 */ /* 0x004fc800078108ff */
[----:B-1----:R-:W-:-:S04]  /*9740*/  IADD3.X R3, RZ, R25, RZ, P0, !PT ;  /* 0x00000019ff037210 */ /* 0x002fc800007fe4ff */
        /* <DEDUP_REMOVED lines=8> */
[----:B0-----:R-:W0:Y:S01]  /*97d0*/  LDC.64 R16, c[0x0][0x218] ;  /* 0x00008600ff107b82 */ /* 0x001e220000000a00 */
        /* <DEDUP_REMOVED lines=10> */
.L_x_1335:
        /* <DEDUP_REMOVED lines=23> */
.L_x_1336:
        /* <DEDUP_REMOVED lines=9> */
.L_x_5598:


//--------------------- .text._Z35group_norm_nhwc_bwd_one_pass_kernelI11Fp16IOFp32WLi256ELi98ELi392EEv26Group_norm_nhwc_bwd_params --------------------------
	.section	.text._Z35group_norm_nhwc_bwd_one_pass_kernelI11Fp16IOFp32WLi256ELi98ELi392EEv26Group_norm_nhwc_bwd_params,"ax",@progbits
	.align	128
        .global         _Z35group_norm_nhwc_bwd_one_pass_kernelI11Fp16IOFp32WLi256ELi98ELi392EEv26Group_norm_nhwc_bwd_params
        .type           _Z35group_norm_nhwc_bwd_one_pass_kernelI11Fp16IOFp32WLi256ELi98ELi392EEv26Group_norm_nhwc_bwd_params,@function
        .size           _Z35group_norm_nhwc_bwd_one_pass_kernelI11Fp16IOFp32WLi256ELi98ELi392EEv26Group_norm_nhwc_bwd_params,(.L_x_5599 - _Z35group_norm_nhwc_bwd_one_pass_kernelI11Fp16IOFp32WLi256ELi98ELi392EEv26Group_norm_nhwc_bwd_params)
        .other          _Z35group_norm_nhwc_bwd_one_pass_kernelI11Fp16IOFp32WLi256ELi98ELi392EEv26Group_norm_nhwc_bwd_params,@"STO_CUDA_ENTRY STV_DEFAULT"
_Z35group_norm_nhwc_bwd_one_pass_kernelI11Fp16IOFp32WLi256ELi98ELi392EEv26Group_norm_nhwc_bwd_params:
.text._Z35group_norm_nhwc_bwd_one_pass_kernelI11Fp16IOFp32WLi256ELi98ELi392EEv26Group_norm_nhwc_bwd_params:
[----:B------:R-:W-:Y:S08]  /*0000*/  LDC R1, c[0x0][0x28] ;  /* 0x00000a00ff017b82 */ /* 0x000ff00000000800 */
[----:B------:R-:W0:Y:S01]  /*0010*/  S2UR UR12, SR_CTAID.Y ;  /* 0x00000000000c79c3 */ /* 0x000e220000002600 */
[----:B------:R-:W-:Y:S01]  /*0020*/  ULDC UR4, c[0x0][0x2a0] ;  /* 0x0000a80000047ab9 */ /* 0x000fe20000000800 */
[----:B------:R-:W-:Y:S01]  /*0030*/  ULDC UR5, c[0x0][0x270] ;  /* 0x00009c0000057ab9 */ /* 0x000fe20000000800 */
[----:B------:R-:W1:Y:S01]  /*0040*/  S2R R0, SR_TID.X ;  /* 0x0000000000007919 */ /* 0x000e620000002100 */
[----:B------:R-:W-:Y:S01]  /*0050*/  UIMAD UR4, UR4, UR5, URZ ;  /* 0x00000005040472a4 */ /* 0x000fe2000f8e023f */
[----:B------:R-:W-:-:S03]  /*0060*/  ULDC.64 UR18, c[0x0][0x208] ;  /* 0x0000820000127ab9 */ /* 0x000fc60000000a00 */
[----:B0-----:R-:W-:-:S06]  /*0070*/  UISETP.GE.AND UP0, UPT, UR12, UR4, UPT ;  /* 0x000000040c00728c */ /* 0x001fcc000bf06270 */
[----:B------:R-:W-:-:S13]  /*0080*/  PLOP3.LUT P0, PT, PT, PT, UP0, 0x80, 0x0 ;  /* 0x000000000000781c */ /* 0x000fda0003f0f008 */
[----:B-1----:R-:W-:Y:S05]  /*0090*/  @P0 BRA `(.L_x_1337) ;  /* 0x0000011000a80947 */ /* 0x002fea0003800000 */
[----:B------:R-:W0:Y:S01]  /*00a0*/  S2UR UR20, SR_CTAID.X ;  /* 0x00000000001479c3 */ /* 0x000e220000002500 */
[C---:B------:R-:W-:Y:S01]  /*00b0*/  IMAD.WIDE.U32 R4, R0.reuse, 0x5397829d, RZ ;  /* 0x5397829d00047825 */ /* 0x040fe200078e00ff */
[----:B------:R-:W-:Y:S01]  /*00c0*/  ULDC.64 UR4, c[0x0][0x290] ;  /* 0x0000a40000047ab9 */ /* 0x000fe20000000a00 */
[----:B------:R-:W-:Y:S01]  /*00d0*/  ISETP.GE.U32.AND P1, PT, R0, 0x188, PT ;  /* 0x000001880000780c */ /* 0x000fe20003f26070 */
[----:B------:R-:W-:Y:S01]  /*00e0*/  ULDC.64 UR6, c[0x0][0x288] ;  /* 0x0000a20000067ab9 */ /* 0x000fe20000000a00 */
[----:B------:R-:W-:Y:S01]  /*00f0*/  LOP3.LUT R3, R3, 0xfff7ffff, RZ, 0xc0, !PT ;  /* 0xfff7ffff03037812 */ /* 0x000fe200078ec0ff */
[----:B------:R-:W1:Y:S01]  /*0100*/  S2R R124, SR_LANEID ;  /* 0x00000000007c7919 */ /* 0x000e620000000000 */
[----:B------:R-:W-:Y:S01]  /*0110*/  SHF.R.U32.HI R9, RZ, 0x4, R5 ;  /* 0x00000004ff097819 */ /* 0x000fe20000011605 */
[----:B------:R-:W0:Y:S01]  /*0120*/  LDC R2, c[0x0][0x2ac] ;  /* 0x0000ab00ff027b82 */ /* 0x000e220000000800 */
[----:B------:R-:W-:Y:S02]  /*0130*/  UIMAD UR11, UR7, 0x3, URZ ;  /* 0x00000003070b78a4 */ /* 0x000fe4000f8e023f */
[----:B------:R-:W-:Y:S01]  /*0140*/  ULEA.HI UR8, UP0, UR7, UR6, URZ, 0x1 ;  /* 0x0000000607087291 */ /* 0x000fe2000f81083f */
[----:B------:R-:W-:Y:S01]  /*0150*/  IMAD R98, R9, -0x31, R0 ;  /* 0xffffffcf09627824 */ /* 0x000fe200078e0200 */
[----:B------:R-:W-:-:S02]  /*0160*/  ULDC.U8 UR21, c[0x0][0x2a4] ;  /* 0x0000a90000157ab9 */ /* 0x000fc40000000000 */
[----:B------:R-:W-:Y:S02]  /*0170*/  UIADD3.X UR10, URZ, UR7, URZ, UP0, !UPT ;  /* 0x000000073f0a7290 */ /* 0x000fe400087fe43f */
[----:B------:R-:W-:Y:S02]  /*0180*/  SHF.L.U32 R98, R98, 0x1, RZ ;  /* 0x0000000162627819 */ /* 0x000fe400000006ff */
        /* <DEDUP_REMOVED lines=22> */
[----:B------:R-:W-:Y:S02]  /*02f0*/  ISETP.LT.AND.EX P2, PT, R7, UR5, !P1, P0 ;  /* 0x0000000507007c0c */ /* 0x000fe4000cf41300 */
[----:B------:R-:W-:Y:S02]  /*0300*/  LOP3.LUT R3, R3, 0xfffdffff, RZ, 0xc0, !PT ;  /* 0xfffdffff03037812 */ /* 0x000fe400078ec0ff */
[----:B------:R-:W-:Y:S02]  /*0310*/  ISETP.LT.U32.AND P0, PT, R2, UR4, PT ;  /* 0x0000000402007c0c */ /* 0x000fe4000bf01070 */
[----:B------:R-:W-:Y:S02]  /*0320*/  @P3 LOP3.LUT R3, R3, 0x20000, RZ, 0xfc, !PT ;  /* 0x0002000003033812 */ /* 0x000fe400078efcff */
[----:B------:R-:W-:Y:S02]  /*0330*/  SHF.R.S32.HI R8, RZ, 0x1f, R2 ;  /* 0x0000001fff087819 */ /* 0x000fe40000011402 */
[----:B------:R-:W-:-:S02]  /*0340*/  LOP3.LUT R3, R3, 0xfffeffff, RZ, 0xc0, !PT ;  /* 0xfffeffff03037812 */ /* 0x000fc400078ec0ff */
[----:B------:R-:W-:Y:S02]  /*0350*/  IADD3 R123, R2, 0x8, RZ ;  /* 0x00000008027b7810 */ /* 0x000fe40007ffe0ff */
[----:B------:R-:W-:Y:S02]  /*0360*/  @P2 LOP3.LUT R3, R3, 0x10000, RZ, 0xfc, !PT ;  /* 0x0001000003032812 */ /* 0x000fe400078efcff */
[----:B------:R-:W-:Y:S02]  /*0370*/  ISETP.LT.AND.EX P2, PT, R8, UR5, !P1, P0 ;  /* 0x0000000508007c0c */ /* 0x000fe4000cf41300 */
[----:B------:R-:W-:Y:S02]  /*0380*/  ISETP.LT.U32.AND P0, PT, R123, UR4, PT ;  /* 0x000000047b007c0c */ /* 0x000fe4000bf01070 */
[----:B------:R-:W-:Y:S02]  /*0390*/  SHF.R.S32.HI R23, RZ, 0x1f, R123 ;  /* 0x0000001fff177819 */ /* 0x000fe4000001147b */
[----:B------:R-:W-:-:S02]  /*03a0*/  IADD3 R122, R2, 0x10, RZ ;  /* 0x00000010027a7810 */ /* 0x000fc40007ffe0ff */
[----:B------:R-:W-:Y:S02]  /*03b0*/  ISETP.LT.AND.EX P3, PT, R23, UR5, !P1, P0 ;  /* 0x0000000517007c0c */ /* 0x000fe4000cf61300 */
[----:B------:R-:W-:Y:S02]  /*03c0*/  LOP3.LUT R3, R3, 0xffefffff, RZ, 0xc0, !PT ;  /* 0xffefffff03037812 */ /* 0x000fe400078ec0ff */
[----:B------:R-:W-:Y:S02]  /*03d0*/  SHF.R.S32.HI R22, RZ, 0x1f, R122 ;  /* 0x0000001fff167819 */ /* 0x000fe4000001147a */
[----:B------:R-:W-:Y:S02]  /*03e0*/  ISETP.LT.U32.AND P0, PT, R122, UR4, PT ;  /* 0x000000047a007c0c */ /* 0x000fe4000bf01070 */
[----:B------:R-:W-:Y:S02]  /*03f0*/  @P2 LOP3.LUT R3, R3, 0x100000, RZ, 0xfc, !PT ;  /* 0x0010000003032812 */ /* 0x000fe400078efcff */
        /* <DEDUP_REMOVED lines=78> */
[----:B------:R-:W-:-:S02]  /*08e0*/  ISETP.LT.AND.EX P0, PT, R8, UR5, !P1, P0 ;  /* 0x0000000508007c0c */ /* 0x000fc4000cf01300 */
[----:B------:R-:W-:Y:S02]  /*08f0*/  LOP3.LUT R3, R3, 0xfffffffb, RZ, 0xc0, !PT ;  /* 0xfffffffb03037812 */ /* 0x000fe400078ec0ff */
[C---:B------:R-:W-:Y:S02]  /*0900*/  IADD3 R106, R2.reuse, 0x80, RZ ;  /* 0x00000080026a7810 */ /* 0x040fe40007ffe0ff */
[----:B------:R-:W-:Y:S02]  /*0910*/  @P2 LOP3.LUT R3, R3, 0x4, RZ, 0xfc, !PT ;  /* 0x0000000403032812 */ /* 0x000fe400078efcff */
[C---:B------:R-:W-:Y:S02]  /*0920*/  IADD3 R105, R2.reuse, 0x88, RZ ;  /* 0x0000008802697810 */ /* 0x040fe40007ffe0ff */
[C---:B------:R-:W-:Y:S02]  /*0930*/  IADD3 R104, R2.reuse, 0x90, RZ ;  /* 0x0000009002687810 */ /* 0x040fe40007ffe0ff */
[----:B------:R-:W-:-:S02]  /*0940*/  IADD3 R103, R2, 0x98, RZ ;  /* 0x0000009802677810 */ /* 0x000fc40007ffe0ff */
[----:B------:R-:W-:Y:S02]  /*0950*/  LOP3.LUT R3, R3, 0xfffffffd, RZ, 0xc0, !PT ;  /* 0xfffffffd03037812 */ /* 0x000fe400078ec0ff */
[----:B------:R-:W-:Y:S02]  /*0960*/  IADD3 R102, R2, 0xa0, RZ ;  /* 0x000000a002667810 */ /* 0x000fe40007ffe0ff */
[----:B------:R-:W-:Y:S02]  /*0970*/  SHF.R.S32.HI R7, RZ, 0x1f, R106 ;  /* 0x0000001fff077819 */ /* 0x000fe4000001146a */
[----:B------:R-:W-:Y:S02]  /*0980*/  SHF.R.S32.HI R6, RZ, 0x1f, R105 ;  /* 0x0000001fff067819 */ /* 0x000fe40000011469 */
[----:B------:R-:W-:Y:S02]  /*0990*/  SHF.R.S32.HI R5, RZ, 0x1f, R104 ;  /* 0x0000001fff057819 */ /* 0x000fe40000011468 */
[----:B------:R-:W-:-:S02]  /*09a0*/  SHF.R.S32.HI R4, RZ, 0x1f, R103 ;  /* 0x0000001fff047819 */ /* 0x000fc40000011467 */
[----:B------:R-:W-:Y:S02]  /*09b0*/  ISETP.LT.U32.AND P5, PT, R106, UR4, PT ;  /* 0x000000046a007c0c */ /* 0x000fe4000bfa1070 */
[----:B------:R-:W-:Y:S02]  /*09c0*/  @P0 LOP3.LUT R3, R3, 0x2, RZ, 0xfc, !PT ;  /* 0x0000000203030812 */ /* 0x000fe400078efcff */
[----:B------:R-:W-:Y:S02]  /*09d0*/  ISETP.LT.U32.AND P4, PT, R105, UR4, PT ;  /* 0x0000000469007c0c */ /* 0x000fe4000bf81070 */
[----:B------:R-:W-:Y:S02]  /*09e0*/  ISETP.LT.U32.AND P3, PT, R104, UR4, PT ;  /* 0x0000000468007c0c */ /* 0x000fe4000bf61070 */
[----:B------:R-:W-:Y:S02]  /*09f0*/  ISETP.LT.U32.AND P2, PT, R103, UR4, PT ;  /* 0x0000000467007c0c */ /* 0x000fe4000bf41070 */
[----:B------:R-:W-:-:S02]  /*0a00*/  SHF.R.S32.HI R125, RZ, 0x1f, R102 ;  /* 0x0000001fff7d7819 */ /* 0x000fc40000011466 */
[----:B------:R-:W-:Y:S02]  /*0a10*/  ISETP.LT.U32.AND P0, PT, R102, UR4, PT ;  /* 0x0000000466007c0c */ /* 0x000fe4000bf01070 */
[----:B------:R-:W-:Y:S02]  /*0a20*/  ISETP.LT.AND.EX P5, PT, R7, UR5, !P1, P5 ;  /* 0x0000000507007c0c */ /* 0x000fe4000cfa1350 */
[----:B------:R-:W-:Y:S02]  /*0a30*/  ISETP.LT.AND.EX P4, PT, R6, UR5, !P1, P4 ;  /* 0x0000000506007c0c */ /* 0x000fe4000cf81340 */
[----:B------:R-:W-:Y:S02]  /*0a40*/  ISETP.LT.AND.EX P3, PT, R5, UR5, !P1, P3 ;  /* 0x0000000505007c0c */ /* 0x000fe4000cf61330 */
        /* <DEDUP_REMOVED lines=9> */
[----:B------:R-:W-:-:S04]  /*0ae0*/  UIADD3.X UR11, URZ, UR11, URZ, UP1, !UPT ;  /* 0x0000000b3f0b7290 */ /* 0x000fc80008ffe43f */
[----:B------:R-:W-:Y:S02]  /*0af0*/  USHF.R.S64 UR9, UR9, 0x1, UR11 ;  /* 0x0000000109097899 */ /* 0x000fe4000800100b */
[----:B------:R-:W-:-:S04]  /*0b00*/  USHF.R.S32.HI UR11, URZ, 0x1, UR11 ;  /* 0x000000013f0b7899 */ /* 0x000fc8000801140b */
[----:B-1----:R-:W-:-:S12]  /*0b10*/  USHF.L.U64.HI UR11, UR9, 0x2, UR11 ;  /* 0x00000002090b7899 */ /* 0x002fd8000801020b */
.L_x_1484:
[----:B------:R-:W-:Y:S01]  /*0b20*/  ULDC UR15, c[0x0][0x2a0] ;  /* 0x0000a800000f7ab9 */ /* 0x000fe20000000800 */
[----:B------:R-:W-:Y:S01]  /*0b30*/  IABS R6, UR12 ;  /* 0x0000000c00067c13 */ /* 0x000fe20008000000 */
[----:B------:R-:W-:Y:S01]  /*0b40*/  UMOV UR6, URZ ;  /* 0x0000003f00067c82 */ /* 0x000fe20008000000 */
[----:B0-----:R-:W-:Y:S01]  /*0b50*/  MOV R4, UR15 ;  /* 0x0000000f00047c02 */ /* 0x001fe20008000f00 */
[----:B------:R-:W-:Y:S01]  /*0b60*/  UISETP.GE.AND UP2, UPT, UR12, URZ, UPT ;  /* 0x0000003f0c00728c */ /* 0x000fe2000bf46270 */
[----:B------:R-:W-:Y:S01]  /*0b70*/  R2UR UR13, R6 ;  /* 0x00000000060d72ca */ /* 0x000fe200000e0000 */
[----:B------:R-:W0:Y:S01]  /*0b80*/  @P5 LDC.64 R82, c[0x0][0x228] ;  /* 0x00008a00ff525b82 */ /* 0x000e220000000a00 */
[----:B------:R-:W-:Y:S01]  /*0b90*/  IABS R4, R4 ;  /* 0x0000000400047213 */ /* 0x000fe20000000000 */
[----:B------:R-:W-:Y:S01]  /*0ba0*/  HFMA2.MMA R76, -RZ, RZ, 0, 0 ;  /* 0x00000000ff4c7435 */ /* 0x000fe200000001ff */
[----:B------:R-:W-:Y:S02]  /*0bb0*/  P2R R52, PR, RZ, 0x4 ;  /* 0x00000004ff347803 */ /* 0x000fe40000000000 */
[----:B------:R-:W-:-:S02]  /*0bc0*/  R2UR UR16, R4 ;  /* 0x00000000041072ca */ /* 0x000fc400000e0000 */
[C---:B------:R-:W-:Y:S01]  /*0bd0*/  LOP3.LUT P2, RZ, R3.reuse, 0x100000, RZ, 0xc0, !PT ;  /* 0x0010000003ff7812 */ /* 0x040fe2000784c0ff */
[----:B------:R-:W1:Y:S01]  /*0be0*/  @P4 LDC.64 R80, c[0x0][0x228] ;  /* 0x00008a00ff504b82 */ /* 0x000e620000000a00 */
[----:B------:R-:W-:Y:S02]  /*0bf0*/  SHF.R.S32.HI R10, RZ, 0x1f, R2 ;  /* 0x0000001fff0a7819 */ /* 0x000fe40000011402 */
[----:B------:R-:W-:Y:S02]  /*0c00*/  P2R R14, PR, RZ, 0x8 ;  /* 0x00000008ff0e7803 */ /* 0x000fe40000000000 */
[C---:B------:R-:W-:Y:S02]  /*0c10*/  LOP3.LUT P3, RZ, R3.reuse, 0x8000, RZ, 0xc0, !PT ;  /* 0x0000800003ff7812 */ /* 0x040fe4000786c0ff */
[----:B------:R-:W-:Y:S02]  /*0c20*/  SHF.R.S32.HI R12, RZ, 0x1f, R122 ;  /* 0x0000001fff0c7819 */ /* 0x000fe4000001147a */
[----:B------:R-:W-:Y:S01]  /*0c30*/  P2R R56, PR, RZ, 0x2 ;  /* 0x00000002ff387803 */ /* 0x000fe20000000000 */
[----:B------:R-:W2:Y:S01]  /*0c40*/  I2F.RP R4, UR16 ;  /* 0x0000001000047d06 */ /* 0x000ea20008209400 */
[----:B------:R-:W-:Y:S01]  /*0c50*/  LOP3.LUT P1, RZ, R3, 0x2000, RZ, 0xc0, !PT ;  /* 0x0000200003ff7812 */ /* 0x000fe2000782c0ff */
[----:B------:R-:W3:Y:S01]  /*0c60*/  @P2 LDC.64 R8, c[0x0][0x288] ;  /* 0x0000a200ff082b82 */ /* 0x000ee20000000a00 */
[----:B------:R-:W-:-:S02]  /*0c70*/  SHF.R.S32.HI R16, RZ, 0x1f, R119 ;  /* 0x0000001fff107819 */ /* 0x000fc40000011477 */
[----:B------:R-:W-:Y:S02]  /*0c80*/  LOP3.LUT P6, RZ, R3, 0x200, RZ, 0xc0, !PT ;  /* 0x0000020003ff7812 */ /* 0x000fe400078cc0ff */
[----:B------:R-:W-:Y:S02]  /*0c90*/  SHF.R.S32.HI R20, RZ, 0x1f, R115 ;  /* 0x0000001fff147819 */ /* 0x000fe40000011473 */
[----:B------:R-:W-:Y:S01]  /*0ca0*/  SHF.R.S32.HI R22, RZ, 0x1f, R114 ;  /* 0x0000001fff167819 */ /* 0x000fe20000011472 */
[----:B------:R-:W4:Y:S01]  /*0cb0*/  @P3 LDC.64 R88, c[0x0][0x230] ;  /* 0x00008c00ff583b82 */ /* 0x000f220000000a00 */
[----:B------:R-:W-:Y:S02]  /*0cc0*/  SHF.R.S32.HI R26, RZ, 0x1f, R113 ;  /* 0x0000001fff1a7819 */ /* 0x000fe40000011471 */
[----:B------:R-:W-:Y:S01]  /*0cd0*/  SHF.R.S32.HI R30, RZ, 0x1f, R112 ;  /* 0x0000001fff1e7819 */ /* 0x000fe20000011470 */
[----:B--2---:R-:W2:Y:S01]  /*0ce0*/  MUFU.RCP R4, R4 ;  /* 0x0000000400047308 */ /* 0x004ea20000001000 */
[----:B------:R-:W-:-:S03]  /*0cf0*/  SHF.R.S32.HI R50, RZ, 0x1f, R111 ;  /* 0x0000001fff327819 */ /* 0x000fc6000001146f */
[----:B------:R-:W0:Y:S01]  /*0d00*/  @P1 LDC.64 R94, c[0x0][0x230] ;  /* 0x00008c00ff5e1b82 */ /* 0x000e220000000a00 */
[----:B------:R-:W-:Y:S02]  /*0d10*/  SHF.R.S32.HI R54, RZ, 0x1f, R110 ;  /* 0x0000001fff367819 */ /* 0x000fe4000001146e */
[----:B------:R-:W-:Y:S02]  /*0d20*/  SHF.R.S32.HI R57, RZ, 0x1f, R107 ;  /* 0x0000001fff397819 */ /* 0x000fe4000001146b */
[----:B------:R-:W-:Y:S02]  /*0d30*/  SHF.R.S32.HI R60, RZ, 0x1f, R106 ;  /* 0x0000001fff3c7819 */ /* 0x000fe4000001146a */
[----:B------:R-:W-:Y:S01]  /*0d40*/  SHF.R.S32.HI R62, RZ, 0x1f, R105 ;  /* 0x0000001fff3e7819 */ /* 0x000fe20000011469 */
[----:B---3--:R-:W-:Y:S01]  /*0d50*/  @P2 IMAD R6, R10, R8, RZ ;  /* 0x000000080a062224 */ /* 0x008fe200078e02ff */
[----:B------:R-:W-:Y:S01]  /*0d60*/  SHF.R.S32.HI R10, RZ, 0x1f, R123 ;  /* 0x0000001fff0a7819 */ /* 0x000fe2000001147b */
[----:B------:R-:W3:Y:S01]  /*0d70*/  @P1 LDC.64 R38, c[0x0][0x228] ;  /* 0x00008a00ff261b82 */ /* 0x000ee20000000a00 */
[----:B------:R-:W-:Y:S01]  /*0d80*/  SHF.R.S32.HI R64, RZ, 0x1f, R104 ;  /* 0x0000001fff407819 */ /* 0x000fe20000011468 */
[----:B------:R-:W-:Y:S01]  /*0d90*/  @P2 IMAD R9, R2, R9, R6 ;  /* 0x0000000902092224 */ /* 0x000fe200078e0206 */
[----:B------:R-:W-:-:S02]  /*0da0*/  SHF.R.S32.HI R66, RZ, 0x1f, R103 ;  /* 0x0000001fff427819 */ /* 0x000fc40000011467 */
[----:B--2---:R-:W-:Y:S02]  /*0db0*/  IADD3 R5, R4, 0xffffffe, RZ ;  /* 0x0ffffffe04057810 */ /* 0x004fe40007ffe0ff */
[----:B------:R-:W-:Y:S01]  /*0dc0*/  SHF.R.S32.HI R4, RZ, 0x1f, R98 ;  /* 0x0000001fff047819 */ /* 0x000fe20000011462 */
[----:B------:R-:W2:Y:S03]  /*0dd0*/  @P6 LDC.64 R100, c[0x0][0x230] ;  /* 0x00008c00ff646b82 */ /* 0x000ea60000000a00 */
[----:B------:R-:W1:Y:S05]  /*0de0*/  F2I.FTZ.U32.TRUNC.NTZ R5, R5 ;  /* 0x0000000500057305 */ /* 0x000e6a000021f000 */
[----:B------:R-:W2:Y:S01]  /*0df0*/  @P6 LDC.64 R90, c[0x0][0x228] ;  /* 0x00008a00ff5a6b82 */ /* 0x000ea20000000a00 */
[----:B-1----:R-:W-:-:S13]  /*0e00*/  R2UR UR7, R5 ;  /* 0x00000000050772ca */ /* 0x002fda00000e0000 */
[----:B------:R-:W-:-:S04]  /*0e10*/  UIADD3 UR5, URZ, -UR7, URZ ;  /* 0x800000073f057290 */ /* 0x000fc8000fffe03f */
[----:B------:R-:W-:-:S04]  /*0e20*/  UIMAD UR5, UR5, UR16, URZ ;  /* 0x00000010050572a4 */ /* 0x000fc8000f8e023f */
        /* <DEDUP_REMOVED lines=19> */
[----:B------:R-:W-:Y:S01]  /*0f60*/  @UP2 UIADD3 UR7, UR7, 0x1, URZ ;  /* 0x0000000107072890 */ /* 0x000fe2000fffe03f */
[----:B------:R-:W-:Y:S02]  /*0f70*/  MOV R7, UR16 ;  /* 0x0000001000077c02 */ /* 0x000fe40008000f00 */
[----:B------:R-:W-:Y:S02]  /*0f80*/  MOV R5, UR24 ;  /* 0x0000001800057c02 */ /* 0x000fe40008000f00 */
[----:B------:R-:W-:Y:S01]  /*0f90*/  IADD3 R44, P0, R98, UR24, RZ ;  /* 0x00000018622c7c10 */ /* 0x000fe2000ff1e0ff */
[----:B------:R-:W-:-:S03]  /*0fa0*/  @!UP1 UIADD3 UR7, -UR7, URZ, URZ ;  /* 0x0000003f07079290 */ /* 0x000fc6000fffe13f */
[----:B------:R-:W-:Y:S01]  /*0fb0*/  LEA.HI.X.SX32 R45, R5, R4, 0x1, P0 ;  /* 0x00000004052d7211 */ /* 0x000fe200000f0eff */
[----:B------:R-:W-:Y:S01]  /*0fc0*/  USEL UR7, UR13, UR7, !UP0 ;  /* 0x000000070d077287 */ /* 0x000fe2000c000000 */
[----:B------:R-:W1:Y:S03]  /*0fd0*/  @P2 LDC.64 R4, c[0x0][0x230] ;  /* 0x00008c00ff042b82 */ /* 0x000e660000000a00 */
[----:B------:R-:W-:Y:S02]  /*0fe0*/  USHF.R.S32.HI UR5, URZ, 0x1f, UR7 ;  /* 0x0000001f3f057899 */ /* 0x000fe40008011407 */
[----:B------:R-:W-:Y:S02]  /*0ff0*/  IMAD.WIDE.U32 R44, R7, UR7, R44 ;  /* 0x00000007072c7c25 */ /* 0x000fe4000f8e002c */
[----:B------:R-:W-:Y:S01]  /*1000*/  UIMAD UR5, UR5, UR16, URZ ;  /* 0x00000010050572a4 */ /* 0x000fe2000f8e023f */
[----:B------:R-:W-:-:S03]  /*1010*/  @P2 MOV R42, R44 ;  /* 0x0000002c002a2202 */ /* 0x000fc60000000f00 */
[----:B------:R-:W-:Y:S01]  /*1020*/  UIMAD UR5, UR7, UR17, UR5 ;  /* 0x00000011070572a4 */ /* 0x000fe2000f8e0205 */
[----:B------:R-:W-:Y:S02]  /*1030*/  MOV R75, RZ ;  /* 0x000000ff004b7202 */ /* 0x000fe40000000f00 */
[----:B------:R-:W-:Y:S02]  /*1040*/  CS2R R92, SRZ ;  /* 0x00000000005c7805 */ /* 0x000fe4000001ff00 */
[----:B------:R-:W-:Y:S01]  /*1050*/  CS2R R96, SRZ ;  /* 0x0000000000607805 */ /* 0x000fe2000001ff00 */
[----:B------:R-:W-:Y:S01]  /*1060*/  ULDC.64 UR6, c[0x0][0x290] ;  /* 0x0000a40000067ab9 */ /* 0x000fe20000000a00 */
[----:B------:R-:W-:-:S04]  /*1070*/  IADD3 R43, R45, UR5, RZ ;  /* 0x000000052d2b7c10 */ /* 0x000fc8000fffe0ff */
[-C--:B------:R-:W-:Y:S01]  /*1080*/  @P5 MOV R61, R43.reuse ;  /* 0x0000002b003d5202 */ /* 0x080fe20000000f00 */
[----:B------:R-:W-:Y:S01]  /*1090*/  @P2 IMAD.WIDE.U32 R6, R2, R8, R42 ;  /* 0x0000000802062225 */ /* 0x000fe200078e002a */
[----:B------:R-:W-:-:S04]  /*10a0*/  @P4 MOV R63, R43 ;  /* 0x0000002b003f4202 */ /* 0x000fc80000000f00 */
[----:B------:R-:W-:Y:S02]  /*10b0*/  @P2 IADD3 R7, R7, R9, RZ ;  /* 0x0000000907072210 */ /* 0x000fe40007ffe0ff */
[----:B------:R-:W4:Y:S01]  /*10c0*/  @P2 LDC.64 R8, c[0x0][0x228] ;  /* 0x00008a00ff082b82 */ /* 0x000f220000000a00 */
[C---:B------:R-:W-:Y:S02]  /*10d0*/  @P2 SHF.L.U32 R59, R6.reuse, 0x1, RZ ;  /* 0x00000001063b2819 */ /* 0x040fe400000006ff */
[----:B------:R-:W-:Y:S02]  /*10e0*/  @P2 SHF.L.U64.HI R6, R6, 0x1, R7 ;  /* 0x0000000106062819 */ /* 0x000fe40000010207 */
[----:B-1----:R-:W-:Y:S02]  /*10f0*/  @P2 IADD3 R4, P0, R59, R4, RZ ;  /* 0x000000043b042210 */ /* 0x002fe40007f1e0ff */
[----:B------:R-:W-:Y:S02]  /*1100*/  @P3 MOV R7, R43 ;  /* 0x0000002b00073202 */ /* 0x000fe40000000f00 */
[----:B------:R-:W-:-:S02]  /*1110*/  @P2 IADD3.X R5, R6, R5, RZ, P0, !PT ;  /* 0x0000000506052210 */ /* 0x000fc400007fe4ff */
[----:B----4-:R-:W-:-:S04]  /*1120*/  @P2 IADD3 R58, P0, R59, R8, RZ ;  /* 0x000000083b3a2210 */ /* 0x010fc80007f1e0ff */
[----:B------:R-:W-:Y:S02]  /*1130*/  @P2 IADD3.X R59, R6, R9, RZ, P0, !PT ;  /* 0x00000009063b2210 */ /* 0x000fe400007fe4ff */
[----:B------:R-:W1:Y:S01]  /*1140*/  @P3 LDC.64 R8, c[0x0][0x288] ;  /* 0x0000a200ff083b82 */ /* 0x000e620000000a00 */
[----:B------:R-:W-:Y:S01]  /*1150*/  LOP3.LUT P2, RZ, R3, 0x4000, RZ, 0xc0, !PT ;  /* 0x0000400003ff7812 */ /* 0x000fe2000784c0ff */
[----:B-1----:R-:W-:-:S12]  /*1160*/  @P3 IMAD R6, R10, R8, RZ ;  /* 0x000000080a063224 */ /* 0x002fd800078e02ff */
[----:B------:R-:W1:Y:S01]  /*1170*/  @P2 LDC.64 R10, c[0x0][0x288] ;  /* 0x0000a200ff0a2b82 */ /* 0x000e620000000a00 */
[----:B------:R-:W-:Y:S01]  /*1180*/  @P3 IMAD R9, R123, R9, R6 ;  /* 0x000000097b093224 */ /* 0x000fe200078e0206 */
[----:B------:R-:W-:-:S05]  /*1190*/  @P3 MOV R6, R44 ;  /* 0x0000002c00063202 */ /* 0x000fca0000000f00 */
[----:B------:R-:W-:-:S05]  /*11a0*/  @P3 IMAD.WIDE.U32 R6, R123, R8, R6 ;  /* 0x000000087b063225 */ /* 0x000fca00078e0006 */
[----:B------:R-:W-:Y:S02]  /*11b0*/  @P3 IADD3 R7, R7, R9, RZ ;  /* 0x0000000907073210 */ /* 0x000fe40007ffe0ff */
[----:B------:R-:W4:Y:S01]  /*11c0*/  @P3 LDC.64 R8, c[0x0][0x228] ;  /* 0x00008a00ff083b82 */ /* 0x000f220000000a00 */
[C---:B------:R-:W-:Y:S02]  /*11d0*/  @P3 SHF.L.U32 R49, R6.reuse, 0x1, RZ ;  /* 0x0000000106313819 */ /* 0x040fe400000006ff */
[----:B------:R-:W-:Y:S02]  /*11e0*/  @P3 SHF.L.U64.HI R6, R6, 0x1, R7 ;  /* 0x0000000106063819 */ /* 0x000fe40000010207 */
[----:B------:R-:W-:-:S04]  /*11f0*/  @P3 IADD3 R88, P0, R49, R88, RZ ;  /* 0x0000005831583210 */ /* 0x000fc80007f1e0ff */
[----:B------:R-:W-:Y:S02]  /*1200*/  @P3 IADD3.X R89, R6, R89, RZ, P0, !PT ;  /* 0x0000005906593210 */ /* 0x000fe400007fe4ff */
[----:B----4-:R-:W-:Y:S01]  /*1210*/  @P3 IADD3 R48, P0, R49, R8, RZ ;  /* 0x0000000831303210 */ /* 0x010fe20007f1e0ff */
[----:B-1----:R-:W-:Y:S01]  /*1220*/  @P2 IMAD R8, R12, R10, RZ ;  /* 0x0000000a0c082224 */ /* 0x002fe200078e02ff */
[----:B------:R-:W-:Y:S02]  /*1230*/  SHF.R.S32.HI R12, RZ, 0x1f, R121 ;  /* 0x0000001fff0c7819 */ /* 0x000fe40000011479 */
[----:B------:R-:W-:Y:S01]  /*1240*/  @P3 IADD3.X R49, R6, R9, RZ, P0, !PT ;  /* 0x0000000906313210 */ /* 0x000fe200007fe4ff */
[----:B------:R-:W-:Y:S01]  /*1250*/  @P2 IMAD R11, R122, R11, R8 ;  /* 0x0000000b7a0b2224 */ /* 0x000fe200078e0208 */
[----:B------:R-:W-:Y:S01]  /*1260*/  @P2 MOV R8, R44 ;  /* 0x0000002c00082202 */ /* 0x000fe20000000f00 */
[----:B------:R-:W1:Y:S01]  /*1270*/  @P2 LDC.64 R6, c[0x0][0x230] ;  /* 0x00008c00ff062b82 */ /* 0x000e620000000a00 */
[----:B------:R-:W-:-:S02]  /*1280*/  @P2 MOV R9, R43 ;  /* 0x0000002b00092202 */ /* 0x000fc40000000f00 */
[----:B------:R-:W-:Y:S01]  /*1290*/  LOP3.LUT P3, RZ, R3, 0x1000, RZ, 0xc0, !PT ;  /* 0x0000100003ff7812 */ /* 0x000fe2000786c0ff */
[----:B------:R-:W-:-:S05]  /*12a0*/  @P2 IMAD.WIDE.U32 R8, R122, R10, R8 ;  /* 0x0000000a7a082225 */ /* 0x000fca00078e0008 */
[----:B------:R-:W-:Y:S02]  /*12b0*/  @P2 IADD3 R9, R9, R11, RZ ;  /* 0x0000000b09092210 */ /* 0x000fe40007ffe0ff */
[----:B------:R-:W4:Y:S01]  /*12c0*/  @P2 LDC.64 R10, c[0x0][0x228] ;  /* 0x00008a00ff0a2b82 */ /* 0x000f220000000a00 */
[C---:B------:R-:W-:Y:S02]  /*12d0*/  @P2 SHF.L.U32 R47, R8.reuse, 0x1, RZ ;  /* 0x00000001082f2819 */ /* 0x040fe400000006ff */
[----:B------:R-:W-:-:S05]  /*12e0*/  @P2 SHF.L.U64.HI R8, R8, 0x1, R9 ;  /* 0x0000000108082819 */ /* 0x000fca0000010209 */
[----:B------:R-:W2:Y:S01]  /*12f0*/  @P3 LDC.64 R32, c[0x0][0x228] ;  /* 0x00008a00ff203b82 */ /* 0x000ea20000000a00 */
[----:B-1----:R-:W-:-:S04]  /*1300*/  @P2 IADD3 R6, P0, R47, R6, RZ ;  /* 0x000000062f062210 */ /* 0x002fc80007f1e0ff */
[----:B------:R-:W-:Y:S02]  /*1310*/  @P2 IADD3.X R7, R8, R7, RZ, P0, !PT ;  /* 0x0000000708072210 */ /* 0x000fe400007fe4ff */
[----:B----4-:R-:W-:-:S04]  /*1320*/  @P2 IADD3 R46, P0, R47, R10, RZ ;  /* 0x0000000a2f2e2210 */ /* 0x010fc80007f1e0ff */
[----:B------:R-:W-:Y:S02]  /*1330*/  @P2 IADD3.X R47, R8, R11, RZ, P0, !PT ;  /* 0x0000000b082f2210 */ /* 0x000fe400007fe4ff */
[----:B------:R-:W1:Y:S01]  /*1340*/  @P1 LDC.64 R8, c[0x0][0x288] ;  /* 0x0000a200ff081b82 */ /* 0x000e620000000a00 */
[----:B------:R-:W-:Y:S02]  /*1350*/  @P1 MOV R11, R43 ;  /* 0x0000002b000b1202 */ /* 0x000fe40000000f00 */
[----:B------:R-:W-:-:S13]  /*1360*/  LOP3.LUT P2, RZ, R3, 0x800, RZ, 0xc0, !PT ;  /* 0x0000080003ff7812 */ /* 0x000fda000784c0ff */
[----:B------:R-:W4:Y:S01]  /*1370*/  @P2 LDC.64 R108, c[0x0][0x230] ;  /* 0x00008c00ff6c2b82 */ /* 0x000f220000000a00 */
[----:B-1----:R-:W-:Y:S01]  /*1380*/  @P1 IMAD R10, R12, R8, RZ ;  /* 0x000000080c0a1224 */ /* 0x002fe200078e02ff */
[----:B------:R-:W-:-:S06]  /*1390*/  SHF.R.S32.HI R12, RZ, 0x1f, R120 ;  /* 0x0000001fff0c7819 */ /* 0x000fcc0000011478 */
[----:B------:R-:W1:Y:S01]  /*13a0*/  @P2 LDC.64 R36, c[0x0][0x228] ;  /* 0x00008a00ff242b82 */ /* 0x000e620000000a00 */
[----:B------:R-:W-:Y:S01]  /*13b0*/  @P1 IMAD R13, R121, R9, R10 ;  /* 0x00000009790d1224 */ /* 0x000fe200078e020a */
[----:B------:R-:W-:-:S05]  /*13c0*/  @P1 MOV R10, R44 ;  /* 0x0000002c000a1202 */ /* 0x000fca0000000f00 */
[----:B------:R-:W-:-:S05]  /*13d0*/  @P1 IMAD.WIDE.U32 R8, R121, R8, R10 ;  /* 0x0000000879081225 */ /* 0x000fca00078e000a */
[----:B------:R-:W-:Y:S02]  /*13e0*/  @P1 IADD3 R11, R9, R13, RZ ;  /* 0x0000000d090b1210 */ /* 0x000fe40007ffe0ff */
[C---:B------:R-:W-:Y:S02]  /*13f0*/  @P1 SHF.L.U32 R9, R8.reuse, 0x1, RZ ;  /* 0x0000000108091819 */ /* 0x040fe400000006ff */
[----:B------:R-:W-:Y:S02]  /*1400*/  @P1 SHF.L.U64.HI R8, R8, 0x1, R11 ;  /* 0x0000000108081819 */ /* 0x000fe4000001020b */
[----:B------:R-:W2:Y:S01]  /*1410*/  @P3 LDC.64 R10, c[0x0][0x288] ;  /* 0x0000a200ff0a3b82 */ /* 0x000ea20000000a00 */
[----:B0-----:R-:W-:Y:S02]  /*1420*/  @P1 IADD3 R94, P0, R9, R94, RZ ;  /* 0x0000005e095e1210 */ /* 0x001fe40007f1e0ff */
[----:B------:R-:W-:Y:S02]  /*1430*/  @P3 MOV R13, R43 ;  /* 0x0000002b000d3202 */ /* 0x000fe40000000f00 */
[----:B------:R-:W-:-:S02]  /*1440*/  @P1 IADD3.X R95, R8, R95, RZ, P0, !PT ;  /* 0x0000005f085f1210 */ /* 0x000fc400007fe4ff */
[----:B---3--:R-:W-:-:S04]  /*1450*/  @P1 IADD3 R38, P0, R9, R38, RZ ;  /* 0x0000002609261210 */ /* 0x008fc80007f1e0ff */
[----:B------:R-:W-:Y:S02]  /*1460*/  @P1 IADD3.X R39, R8, R39, RZ, P0, !PT ;  /* 0x0000002708271210 */ /* 0x000fe400007fe4ff */
[----:B------:R-:W0:Y:S01]  /*1470*/  @P3 LDC.64 R8, c[0x0][0x230] ;  /* 0x00008c00ff083b82 */ /* 0x000e220000000a00 */
[----:B------:R-:W-:Y:S01]  /*1480*/  LOP3.LUT P1, RZ, R3, 0x400, RZ, 0xc0, !PT ;  /* 0x0000040003ff7812 */ /* 0x000fe2000782c0ff */
[----:B--2---:R-:W-:-:S12]  /*1490*/  @P3 IMAD R12, R12, R10, RZ ;  /* 0x0000000a0c0c3224 */ /* 0x004fd800078e02ff */
[----:B------:R-:W2:Y:S01]  /*14a0*/  @P1 LDC.64 R34, c[0x0][0x228] ;  /* 0x00008a00ff221b82 */ /* 0x000ea20000000a00 */
[----:B------:R-:W-:Y:S01]  /*14b0*/  @P3 IMAD R15, R120, R11, R12 ;  /* 0x0000000b780f3224 */ /* 0x000fe200078e020c */
[----:B------:R-:W-:-:S05]  /*14c0*/  @P3 MOV R12, R44 ;  /* 0x0000002c000c3202 */ /* 0x000fca0000000f00 */
[----:B------:R-:W-:-:S05]  /*14d0*/  @P3 IMAD.WIDE.U32 R10, R120, R10, R12 ;  /* 0x0000000a780a3225 */ /* 0x000fca00078e000c */
[----:B------:R-:W-:Y:S02]  /*14e0*/  @P3 IADD3 R13, R11, R15, RZ ;  /* 0x0000000f0b0d3210 */ /* 0x000fe40007ffe0ff */
[C---:B------:R-:W-:Y:S02]  /*14f0*/  @P3 SHF.L.U32 R11, R10.reuse, 0x1, RZ ;  /* 0x000000010a0b3819 */ /* 0x040fe400000006ff */
[----:B------:R-:W-:Y:S02]  /*1500*/  @P3 SHF.L.U64.HI R10, R10, 0x1, R13 ;  /* 0x000000010a0a3819 */ /* 0x000fe4000001020d */
[----:B0-----:R-:W-:Y:S02]  /*1510*/  @P3 IADD3 R8, P0, R11, R8, RZ ;  /* 0x000000080b083210 */ /* 0x001fe40007f1e0ff */
[----:B------:R-:W-:Y:S02]  /*1520*/  @P2 MOV R13, R43 ;  /* 0x0000002b000d2202 */ /* 0x000fe40000000f00 */
[----:B------:R-:W-:-:S02]  /*1530*/  @P3 IADD3.X R9, R10, R9, RZ, P0, !PT ;  /* 0x000000090a093210 */ /* 0x000fc400007fe4ff */
[----:B------:R-:W-:Y:S02]  /*1540*/  @P3 IADD3 R32, P0, R11, R32, RZ ;  /* 0x000000200b203210 */ /* 0x000fe40007f1e0ff */
[----:B------:R-:W-:Y:S02]  /*1550*/  @P1 MOV R15, R43 ;  /* 0x0000002b000f1202 */ /* 0x000fe40000000f00 */
[----:B------:R-:W-:Y:S02]  /*1560*/  @P3 IADD3.X R33, R10, R33, RZ, P0, !PT ;  /* 0x000000210a213210 */ /* 0x000fe400007fe4ff */
[----:B------:R-:W0:Y:S01]  /*1570*/  @P2 LDC.64 R10, c[0x0][0x288] ;  /* 0x0000a200ff0a2b82 */ /* 0x000e220000000a00 */
[----:B------:R-:W-:-:S13]  /*1580*/  ISETP.NE.AND P3, PT, R14, RZ, PT ;  /* 0x000000ff0e00720c */ /* 0x000fda0003f65270 */
[----:B------:R-:W-:Y:S01]  /*1590*/  @P3 MOV R65, R43 ;  /* 0x0000002b00413202 */ /* 0x000fe20000000f00 */
[----:B0-----:R-:W-:Y:S01]  /*15a0*/  @P2 IMAD R12, R16, R10, RZ ;  /* 0x0000000a100c2224 */ /* 0x001fe200078e02ff */
[----:B------:R-:W-:-:S03]  /*15b0*/  SHF.R.S32.HI R16, RZ, 0x1f, R118 ;  /* 0x0000001fff107819 */ /* 0x000fc60000011476 */
[----:B------:R-:W-:Y:S01]  /*15c0*/  @P2 IMAD R11, R119, R11, R12 ;  /* 0x0000000b770b2224 */ /* 0x000fe200078e020c */
[----:B------:R-:W-:-:S05]  /*15d0*/  @P2 MOV R12, R44 ;  /* 0x0000002c000c2202 */ /* 0x000fca0000000f00 */
[----:B------:R-:W-:-:S05]  /*15e0*/  @P2 IMAD.WIDE.U32 R12, R119, R10, R12 ;  /* 0x0000000a770c2225 */ /* 0x000fca00078e000c */
[----:B------:R-:W-:Y:S02]  /*15f0*/  @P2 IADD3 R13, R13, R11, RZ ;  /* 0x0000000b0d0d2210 */ /* 0x000fe40007ffe0ff */
[C---:B------:R-:W-:Y:S02]  /*1600*/  @P2 SHF.L.U32 R11, R12.reuse, 0x1, RZ ;  /* 0x000000010c0b2819 */ /* 0x040fe400000006ff */
[----:B------:R-:W-:Y:S02]  /*1610*/  @P2 SHF.L.U64.HI R12, R12, 0x1, R13 ;  /* 0x000000010c0c2819 */ /* 0x000fe4000001020d */
[----:B----4-:R-:W-:-:S04]  /*1620*/  @P2 IADD3 R108, P0, R11, R108, RZ ;  /* 0x0000006c0b6c2210 */ /* 0x010fc80007f1e0ff */
[C---:B------:R-:W-:Y:S02]  /*1630*/  @P2 IADD3.X R109, R12.reuse, R109, RZ, P0, !PT ;  /* 0x0000006d0c6d2210 */ /* 0x040fe400007fe4ff */
[----:B-1----:R-:W-:Y:S02]  /*1640*/  @P2 IADD3 R36, P0, R11, R36, RZ ;  /* 0x000000240b242210 */ /* 0x002fe40007f1e0ff */
[----:B------:R-:W0:Y:S02]  /*1650*/  @P1 LDC.64 R10, c[0x0][0x230] ;  /* 0x00008c00ff0a1b82 */ /* 0x000e240000000a00 */
[----:B------:R-:W-:Y:S02]  /*1660*/  @P2 IADD3.X R37, R12, R37, RZ, P0, !PT ;  /* 0x000000250c252210 */ /* 0x000fe400007fe4ff */
[----:B------:R-:W-:-:S04]  /*1670*/  LOP3.LUT P2, RZ, R3, 0x80, RZ, 0xc0, !PT ;  /* 0x0000008003ff7812 */ /* 0x000fc8000784c0ff */
[----:B------:R-:W1:Y:S09]  /*1680*/  @P1 LDC.64 R12, c[0x0][0x288] ;  /* 0x0000a200ff0c1b82 */ /* 0x000e720000000a00 */
[----:B------:R-:W3:Y:S01]  /*1690*/  @P2 LDC.64 R18, c[0x0][0x288] ;  /* 0x0000a200ff122b82 */ /* 0x000ee20000000a00 */
[----:B------:R-:W-:-:S07]  /*16a0*/  @P2 MOV R21, R43 ;  /* 0x0000002b00152202 */ /* 0x000fce0000000f00 */
[----:B------:R-:W4:Y:S01]  /*16b0*/  @P2 LDC.64 R72, c[0x0][0x228] ;  /* 0x00008a00ff482b82 */ /* 0x000f220000000a00 */
[----:B-1----:R-:W-:Y:S01]  /*16c0*/  @P1 IMAD R14, R16, R12, RZ ;  /* 0x0000000c100e1224 */ /* 0x002fe200078e02ff */
[----:B------:R-:W-:-:S03]  /*16d0*/  SHF.R.S32.HI R16, RZ, 0x1f, R117 ;  /* 0x0000001fff107819 */ /* 0x000fc60000011475 */
[----:B------:R-:W-:Y:S01]  /*16e0*/  @P1 IMAD R13, R118, R13, R14 ;  /* 0x0000000d760d1224 */ /* 0x000fe200078e020e */
[----:B------:R-:W-:Y:S01]  /*16f0*/  @P1 MOV R14, R44 ;  /* 0x0000002c000e1202 */ /* 0x000fe20000000f00 */
[----:B---3--:R-:W-:-:S04]  /*1700*/  @P2 IMAD R20, R20, R18, RZ ;  /* 0x0000001214142224 */ /* 0x008fc800078e02ff */
[----:B------:R-:W-:-:S04]  /*1710*/  @P1 IMAD.WIDE.U32 R14, R118, R12, R14 ;  /* 0x0000000c760e1225 */ /* 0x000fc800078e000e */
[----:B------:R-:W-:Y:S01]  /*1720*/  @P2 IMAD R19, R115, R19, R20 ;  /* 0x0000001373132224 */ /* 0x000fe200078e0214 */
[----:B------:R-:W-:Y:S02]  /*1730*/  @P1 IADD3 R15, R15, R13, RZ ;  /* 0x0000000d0f0f1210 */ /* 0x000fe40007ffe0ff */
[C---:B------:R-:W-:Y:S02]  /*1740*/  @P1 SHF.L.U32 R13, R14.reuse, 0x1, RZ ;  /* 0x000000010e0d1819 */ /* 0x040fe400000006ff */
[----:B------:R-:W-:Y:S02]  /*1750*/  @P1 SHF.L.U64.HI R14, R14, 0x1, R15 ;  /* 0x000000010e0e1819 */ /* 0x000fe4000001020f */
[----:B0-----:R-:W-:Y:S02]  /*1760*/  @P1 IADD3 R10, P0, R13, R10, RZ ;  /* 0x0000000a0d0a1210 */ /* 0x001fe40007f1e0ff */
[----:B------:R-:W-:Y:S02]  /*1770*/  @P6 MOV R15, R43 ;  /* 0x0000002b000f6202 */ /* 0x000fe40000000f00 */
[----:B------:R-:W-:-:S02]  /*1780*/  @P1 IADD3.X R11, R14, R11, RZ, P0, !PT ;  /* 0x0000000b0e0b1210 */ /* 0x000fc400007fe4ff */
[----:B--2---:R-:W-:Y:S02]  /*1790*/  @P1 IADD3 R34, P0, R13, R34, RZ ;  /* 0x000000220d221210 */ /* 0x004fe40007f1e0ff */
[----:B------:R-:W0:Y:S01]  /*17a0*/  @P6 LDC.64 R12, c[0x0][0x288] ;  /* 0x0000a200ff0c6b82 */ /* 0x000e220000000a00 */
[----:B------:R-:W-:Y:S02]  /*17b0*/  @P2 MOV R20, R44 ;  /* 0x0000002c00142202 */ /* 0x000fe40000000f00 */
[----:B------:R-:W-:Y:S02]  /*17c0*/  @P1 IADD3.X R35, R14, R35, RZ, P0, !PT ;  /* 0x000000230e231210 */ /* 0x000fe400007fe4ff */
[----:B------:R-:W-:Y:S01]  /*17d0*/  LOP3.LUT P1, RZ, R3, 0x100, RZ, 0xc0, !PT ;  /* 0x0000010003ff7812 */ /* 0x000fe2000782c0ff */
[----:B------:R-:W-:Y:S01]  /*17e0*/  @P2 IMAD.WIDE.U32 R20, R115, R18, R20 ;  /* 0x0000001273142225 */ /* 0x000fe200078e0014 */
[----:B------:R-:W-:-:S04]  /*17f0*/  LOP3.LUT R3, R3, 0xfbffffff, RZ, 0xc0, !PT ;  /* 0xfbffffff03037812 */ /* 0x000fc800078ec0ff */
[----:B------:R-:W-:Y:S02]  /*1800*/  @P6 LOP3.LUT R3, R3, 0x4000000, RZ, 0xfc, !PT ;  /* 0x0400000003036812 */ /* 0x000fe400078efcff */
[----:B------:R-:W-:Y:S02]  /*1810*/  @P2 IADD3 R21, R21, R19, RZ ;  /* 0x0000001315152210 */ /* 0x000fe40007ffe0ff */
[C---:B------:R-:W-:Y:S02]  /*1820*/  @P2 SHF.L.U32 R19, R20.reuse, 0x1, RZ ;  /* 0x0000000114132819 */ /* 0x040fe400000006ff */
[----:B------:R-:W-:Y:S02]  /*1830*/  @P2 SHF.L.U64.HI R20, R20, 0x1, R21 ;  /* 0x0000000114142819 */ /* 0x000fe40000010215 */
        /* <DEDUP_REMOVED lines=9> */
[----:B------:R-:W-:-:S04]  /*18d0*/  @P6 IADD3 R100, P0, R13, R100, RZ ;  /* 0x000000640d646210 */ /* 0x000fc80007f1e0ff */
[C---:B------:R-:W-:Y:S02]  /*18e0*/  @P6 IADD3.X R101, R14.reuse, R101, RZ, P0, !PT ;  /* 0x000000650e656210 */ /* 0x040fe400007fe4ff */
[----:B------:R-:W-:Y:S02]  /*18f0*/  @P6 IADD3 R90, P0, R13, R90, RZ ;  /* 0x0000005a0d5a6210 */ /* 0x000fe40007f1e0ff */
[----:B------:R-:W0:Y:S02]  /*1900*/  @P1 LDC.64 R12, c[0x0][0x230] ;  /* 0x00008c00ff0c1b82 */ /* 0x000e240000000a00 */
[----:B------:R-:W-:Y:S02]  /*1910*/  @P6 IADD3.X R91, R14, R91, RZ, P0, !PT ;  /* 0x0000005b0e5b6210 */ /* 0x000fe400007fe4ff */
[----:B------:R-:W-:-:S04]  /*1920*/  LOP3.LUT P6, RZ, R3, 0x2, RZ, 0xc0, !PT ;  /* 0x0000000203ff7812 */ /* 0x000fc800078cc0ff */
[----:B------:R-:W1:Y:S09]  /*1930*/  @P1 LDC.64 R14, c[0x0][0x288] ;  /* 0x0000a200ff0e1b82 */ /* 0x000e720000000a00 */
        /* <DEDUP_REMOVED lines=8> */
[----:B------:R-:W1:Y:S01]  /*19c0*/  @P1 LDC.64 R14, c[0x0][0x228] ;  /* 0x00008a00ff0e1b82 */ /* 0x000e620000000a00 */
[----:B0-----:R-:W-:-:S04]  /*19d0*/  @P1 IADD3 R12, P0, R17, R12, RZ ;  /* 0x0000000c110c1210 */ /* 0x001fc80007f1e0ff */
[----:B------:R-:W-:Y:S02]  /*19e0*/  @P1 IADD3.X R13, R16, R13, RZ, P0, !PT ;  /* 0x0000000d100d1210 */ /* 0x000fe400007fe4ff */
[----:B-1----:R-:W-:-:S04]  /*19f0*/  @P1 IADD3 R14, P0, R17, R14, RZ ;  /* 0x0000000e110e1210 */ /* 0x002fc80007f1e0ff */
[----:B------:R-:W-:Y:S02]  /*1a00*/  @P1 IADD3.X R15, R16, R15, RZ, P0, !PT ;  /* 0x0000000f100f1210 */ /* 0x000fe400007fe4ff */
[----:B------:R-:W0:Y:S01]  /*1a10*/  @P2 LDC.64 R16, c[0x0][0x230] ;  /* 0x00008c00ff102b82 */ /* 0x000e220000000a00 */
[----:B------:R-:W-:-:S13]  /*1a20*/  LOP3.LUT P1, RZ, R3, 0x40, RZ, 0xc0, !PT ;  /* 0x0000004003ff7812 */ /* 0x000fda000782c0ff */
[----:B------:R-:W-:Y:S02]  /*1a30*/  @P1 MOV R23, R43 ;  /* 0x0000002b00171202 */ /* 0x000fe40000000f00 */
[----:B0-----:R-:W-:-:S04]  /*1a40*/  @P2 IADD3 R16, P0, R19, R16, RZ ;  /* 0x0000001013102210 */ /* 0x001fc80007f1e0ff */
[C---:B------:R-:W-:Y:S02]  /*1a50*/  @P2 IADD3.X R17, R20.reuse, R17, RZ, P0, !PT ;  /* 0x0000001114112210 */ /* 0x040fe400007fe4ff */
[----:B----4-:R-:W-:Y:S02]  /*1a60*/  @P2 IADD3 R72, P0, R19, R72, RZ ;  /* 0x0000004813482210 */ /* 0x010fe40007f1e0ff */
[----:B------:R-:W0:Y:S02]  /*1a70*/  @P1 LDC.64 R18, c[0x0][0x230] ;  /* 0x00008c00ff121b82 */ /* 0x000e240000000a00 */
[----:B------:R-:W-:Y:S02]  /*1a80*/  @P2 IADD3.X R73, R20, R73, RZ, P0, !PT ;  /* 0x0000004914492210 */ /* 0x000fe400007fe4ff */
[----:B------:R-:W-:-:S04]  /*1a90*/  LOP3.LUT P2, RZ, R3, 0x20, RZ, 0xc0, !PT ;  /* 0x0000002003ff7812 */ /* 0x000fc8000784c0ff */
[----:B------:R-:W1:Y:S09]  /*1aa0*/  @P1 LDC.64 R20, c[0x0][0x288] ;  /* 0x0000a200ff141b82 */ /* 0x000e720000000a00 */
[----:B------:R-:W3:Y:S01]  /*1ab0*/  @P2 LDC.64 R24, c[0x0][0x288] ;  /* 0x0000a200ff182b82 */ /* 0x000ee20000000a00 */
[----:B------:R-:W-:Y:S01]  /*1ac0*/  @P2 MOV R27, R43 ;  /* 0x0000002b001b2202 */ /* 0x000fe20000000f00 */
[----:B-1----:R-:W-:-:S04]  /*1ad0*/  @P1 IMAD R22, R22, R20, RZ ;  /* 0x0000001416161224 */ /* 0x002fc800078e02ff */
        /* <DEDUP_REMOVED lines=8> */
[----:B------:R-:W1:Y:S01]  /*1b60*/  @P1 LDC.64 R20, c[0x0][0x228] ;  /* 0x00008a00ff141b82 */ /* 0x000e620000000a00 */
[----:B------:R-:W-:Y:S02]  /*1b70*/  @P2 MOV R26, R44 ;  /* 0x0000002c001a2202 */ /* 0x000fe40000000f00 */
[----:B0-----:R-:W-:-:S03]  /*1b80*/  @P1 IADD3 R18, P0, R23, R18, RZ ;  /* 0x0000001217121210 */ /* 0x001fc60007f1e0ff */
[----:B------:R-:W-:Y:S01]  /*1b90*/  @P2 IMAD.WIDE.U32 R26, R113, R24, R26 ;  /* 0x00000018711a2225 */ /* 0x000fe200078e001a */
[----:B------:R-:W-:-:S04]  /*1ba0*/  @P1 IADD3.X R19, R22, R19, RZ, P0, !PT ;  /* 0x0000001316131210 */ /* 0x000fc800007fe4ff */
[----:B------:R-:W-:Y:S02]  /*1bb0*/  @P2 IADD3 R27, R27, R25, RZ ;  /* 0x000000191b1b2210 */ /* 0x000fe40007ffe0ff */
[C---:B------:R-:W-:Y:S02]  /*1bc0*/  @P2 SHF.L.U32 R25, R26.reuse, 0x1, RZ ;  /* 0x000000011a192819 */ /* 0x040fe400000006ff */
[----:B------:R-:W-:Y:S02]  /*1bd0*/  @P2 SHF.L.U64.HI R24, R26, 0x1, R27 ;  /* 0x000000011a182819 */ /* 0x000fe4000001021b */
[----:B------:R-:W0:Y:S01]  /*1be0*/  @P2 LDC.64 R26, c[0x0][0x228] ;  /* 0x00008a00ff1a2b82 */ /* 0x000e220000000a00 */
[----:B-1----:R-:W-:-:S04]  /*1bf0*/  @P1 IADD3 R20, P0, R23, R20, RZ ;  /* 0x0000001417141210 */ /* 0x002fc80007f1e0ff */
[----:B------:R-:W-:Y:S02]  /*1c00*/  @P1 IADD3.X R21, R22, R21, RZ, P0, !PT ;  /* 0x0000001516151210 */ /* 0x000fe400007fe4ff */
[----:B------:R-:W-:Y:S01]  /*1c10*/  LOP3.LUT P1, RZ, R3, 0x10, RZ, 0xc0, !PT ;  /* 0x0000001003ff7812 */ /* 0x000fe2000782c0ff */
[----:B------:R-:W1:-:S12]  /*1c20*/  @P2 LDC.64 R22, c[0x0][0x230] ;  /* 0x00008c00ff162b82 */ /* 0x000e580000000a00 */
[----:B------:R-:W3:Y:S01]  /*1c30*/  @P1 LDC.64 R28, c[0x0][0x288] ;  /* 0x0000a200ff1c1b82 */ /* 0x000ee20000000a00 */
[----:B------:R-:W-:Y:S02]  /*1c40*/  @P1 MOV R31, R43 ;  /* 0x0000002b001f1202 */ /* 0x000fe40000000f00 */
[----:B-1----:R-:W-:-:S04]  /*1c50*/  @P2 IADD3 R22, P0, R25, R22, RZ ;  /* 0x0000001619162210 */ /* 0x002fc80007f1e0ff */
[----:B------:R-:W-:Y:S02]  /*1c60*/  @P2 IADD3.X R23, R24, R23, RZ, P0, !PT ;  /* 0x0000001718172210 */ /* 0x000fe400007fe4ff */
[----:B0-----:R-:W-:-:S04]  /*1c70*/  @P2 IADD3 R26, P0, R25, R26, RZ ;  /* 0x0000001a191a2210 */ /* 0x001fc80007f1e0ff */
[----:B------:R-:W-:Y:S02]  /*1c80*/  @P2 IADD3.X R27, R24, R27, RZ, P0, !PT ;  /* 0x0000001b181b2210 */ /* 0x000fe400007fe4ff */
[----:B------:R-:W-:Y:S01]  /*1c90*/  LOP3.LUT P2, RZ, R3, 0x8, RZ, 0xc0, !PT ;  /* 0x0000000803ff7812 */ /* 0x000fe2000784c0ff */
[----:B---3--:R-:W-:Y:S01]  /*1ca0*/  @P1 IMAD R30, R30, R28, RZ ;  /* 0x0000001c1e1e1224 */ /* 0x008fe200078e02ff */
[----:B------:R-:W0:Y:S03]  /*1cb0*/  @P1 LDC.64 R24, c[0x0][0x230] ;  /* 0x00008c00ff181b82 */ /* 0x000e260000000a00 */
[----:B------:R-:W-:Y:S01]  /*1cc0*/  @P1 IMAD R29, R112, R29, R30 ;  /* 0x0000001d701d1224 */ /* 0x000fe200078e021e */
[----:B------:R-:W-:-:S05]  /*1cd0*/  @P1 MOV R30, R44 ;  /* 0x0000002c001e1202 */ /* 0x000fca0000000f00 */
[----:B------:R-:W-:Y:S02]  /*1ce0*/  @P1 IMAD.WIDE.U32 R30, R112, R28, R30 ;  /* 0x0000001c701e1225 */ /* 0x000fe400078e001e */
[----:B------:R-:W1:Y:S01]  /*1cf0*/  @P2 LDC.64 R40, c[0x0][0x288] ;  /* 0x0000a200ff282b82 */ /* 0x000e620000000a00 */
[----:B------:R-:W-:Y:S02]  /*1d00*/  @P2 MOV R51, R43 ;  /* 0x0000002b00332202 */ /* 0x000fe40000000f00 */
[----:B------:R-:W-:Y:S02]  /*1d10*/  @P1 IADD3 R29, R31, R29, RZ ;  /* 0x0000001d1f1d1210 */ /* 0x000fe40007ffe0ff */
[C---:B------:R-:W-:Y:S02]  /*1d20*/  @P1 SHF.L.U32 R31, R30.reuse, 0x1, RZ ;  /* 0x000000011e1f1819 */ /* 0x040fe400000006ff */
[----:B------:R-:W-:Y:S02]  /*1d30*/  @P1 SHF.L.U64.HI R30, R30, 0x1, R29 ;  /* 0x000000011e1e1819 */ /* 0x000fe4000001021d */
[----:B------:R-:W3:Y:S01]  /*1d40*/  @P1 LDC.64 R28, c[0x0][0x228] ;  /* 0x00008a00ff1c1b82 */ /* 0x000ee20000000a00 */
[----:B0-----:R-:W-:-:S04]  /*1d50*/  @P1 IADD3 R24, P0, R31, R24, RZ ;  /* 0x000000181f181210 */ /* 0x001fc80007f1e0ff */
[----:B------:R-:W-:Y:S01]  /*1d60*/  @P1 IADD3.X R25, R30, R25, RZ, P0, !PT ;  /* 0x000000191e191210 */ /* 0x000fe200007fe4ff */
[----:B-1----:R-:W-:-:S04]  /*1d70*/  @P2 IMAD R50, R50, R40, RZ ;  /* 0x0000002832322224 */ /* 0x002fc800078e02ff */
[----:B------:R-:W-:Y:S01]  /*1d80*/  @P2 IMAD R41, R111, R41, R50 ;  /* 0x000000296f292224 */ /* 0x000fe200078e0232 */
[----:B------:R-:W-:Y:S02]  /*1d90*/  @P2 MOV R50, R44 ;  /* 0x0000002c00322202 */ /* 0x000fe40000000f00 */
[----:B---3--:R-:W-:-:S03]  /*1da0*/  @P1 IADD3 R28, P0, R31, R28, RZ ;  /* 0x0000001c1f1c1210 */ /* 0x008fc60007f1e0ff */
[----:B------:R-:W-:Y:S01]  /*1db0*/  @P2 IMAD.WIDE.U32 R50, R111, R40, R50 ;  /* 0x000000286f322225 */ /* 0x000fe200078e0032 */
[----:B------:R-:W-:-:S04]  /*1dc0*/  @P1 IADD3.X R29, R30, R29, RZ, P0, !PT ;  /* 0x0000001d1e1d1210 */ /* 0x000fc800007fe4ff */
[----:B------:R-:W-:Y:S01]  /*1dd0*/  @P2 IADD3 R51, R51, R41, RZ ;  /* 0x0000002933332210 */ /* 0x000fe20007ffe0ff */
[----:B------:R-:W0:Y:S01]  /*1de0*/  @P2 LDC.64 R30, c[0x0][0x230] ;  /* 0x00008c00ff1e2b82 */ /* 0x000e220000000a00 */
[C---:B------:R-:W-:Y:S02]  /*1df0*/  @P2 SHF.L.U32 R41, R50.reuse, 0x1, RZ ;  /* 0x0000000132292819 */ /* 0x040fe400000006ff */
[----:B------:R-:W-:Y:S02]  /*1e00*/  @P2 SHF.L.U64.HI R40, R50, 0x1, R51 ;  /* 0x0000000132282819 */ /* 0x000fe40000010233 */
[----:B------:R-:W-:-:S03]  /*1e10*/  LOP3.LUT P1, RZ, R3, 0x4, RZ, 0xc0, !PT ;  /* 0x0000000403ff7812 */ /* 0x000fc6000782c0ff */
[----:B------:R-:W1:Y:S10]  /*1e20*/  @P2 LDC.64 R50, c[0x0][0x228] ;  /* 0x00008a00ff322b82 */ /* 0x000e740000000a00 */
[----:B------:R-:W3:Y:S01]  /*1e30*/  @P1 LDC.64 R86, c[0x0][0x228] ;  /* 0x00008a00ff561b82 */ /* 0x000ee20000000a00 */
[----:B------:R-:W-:-:S02]  /*1e40*/  @P1 MOV R55, R43 ;  /* 0x0000002b00371202 */ /* 0x000fc40000000f00 */
[----:B0-----:R-:W-:-:S04]  /*1e50*/  @P2 IADD3 R30, P0, R41, R30, RZ ;  /* 0x0000001e291e2210 */ /* 0x001fc80007f1e0ff */
[----:B------:R-:W-:Y:S02]  /*1e60*/  @P2 IADD3.X R31, R40, R31, RZ, P0, !PT ;  /* 0x0000001f281f2210 */ /* 0x000fe400007fe4ff */
[----:B-1----:R-:W-:-:S04]  /*1e70*/  @P2 IADD3 R50, P0, R41, R50, RZ ;  /* 0x0000003229322210 */ /* 0x002fc80007f1e0ff */
[----:B------:R-:W-:Y:S02]  /*1e80*/  @P2 IADD3.X R51, R40, R51, RZ, P0, !PT ;  /* 0x0000003328332210 */ /* 0x000fe400007fe4ff */
[----:B------:R-:W-:Y:S01]  /*1e90*/  ISETP.NE.AND P2, PT, R52, RZ, PT ;  /* 0x000000ff3400720c */ /* 0x000fe20003f45270 */
[----:B------:R-:W0:Y:S08]  /*1ea0*/  @P1 LDC.64 R40, c[0x0][0x230] ;  /* 0x00008c00ff281b82 */ /* 0x000e300000000a00 */
[----:B------:R-:W1:Y:S04]  /*1eb0*/  @P1 LDC.64 R52, c[0x0][0x288] ;  /* 0x0000a200ff341b82 */ /* 0x000e680000000a00 */
[----:B------:R-:W-:-:S04]  /*1ec0*/  @P2 MOV R67, R43 ;  /* 0x0000002b00432202 */ /* 0x000fc80000000f00 */
[----:B------:R-:W4:Y:S01]  /*1ed0*/  @P2 LDC.64 R78, c[0x0][0x230] ;  /* 0x00008c00ff4e2b82 */ /* 0x000f220000000a00 */
[----:B-1----:R-:W-:-:S04]  /*1ee0*/  @P1 IMAD R54, R54, R52, RZ ;  /* 0x0000003436361224 */ /* 0x002fc800078e02ff */
        /* <DEDUP_REMOVED lines=8> */
[----:B---3--:R-:W-:Y:S02]  /*1f70*/  @P1 IADD3 R86, P0, R53, R86, RZ ;  /* 0x0000005635561210 */ /* 0x008fe40007f1e0ff */
[----:B------:R-:W0:Y:S02]  /*1f80*/  @P6 LDC.64 R52, c[0x0][0x230] ;  /* 0x00008c00ff346b82 */ /* 0x000e240000000a00 */
[----:B------:R-:W-:Y:S02]  /*1f90*/  @P1 IADD3.X R87, R54, R87, RZ, P0, !PT ;  /* 0x0000005736571210 */ /* 0x000fe400007fe4ff */
[----:B------:R-:W-:-:S04]  /*1fa0*/  ISETP.NE.AND P1, PT, R56, RZ, PT ;  /* 0x000000ff3800720c */ /* 0x000fc80003f25270 */
[----:B------:R-:W1:Y:S09]  /*1fb0*/  @P6 LDC.64 R54, c[0x0][0x288] ;  /* 0x0000a200ff366b82 */ /* 0x000e720000000a00 */
[-C--:B------:R-:W-:Y:S01]  /*1fc0*/  @P1 MOV R69, R43.reuse ;  /* 0x0000002b00451202 */ /* 0x080fe20000000f00 */
[----:B------:R-:W3:Y:S01]  /*1fd0*/  @P1 LDC.64 R70, c[0x0][0x230] ;  /* 0x00008c00ff461b82 */ /* 0x000ee20000000a00 */
[----:B-1----:R-:W-:Y:S01]  /*1fe0*/  @P6 IMAD R56, R57, R54, RZ ;  /* 0x0000003639386224 */ /* 0x002fe200078e02ff */
[----:B------:R-:W-:-:S03]  /*1ff0*/  @P6 MOV R57, R43 ;  /* 0x0000002b00396202 */ /* 0x000fc60000000f00 */
        /* <DEDUP_REMOVED lines=8> */
[----:B--2---:R-:W-:Y:S02]  /*2080*/  @P6 IADD3 R84, P0, R55, R84, RZ ;  /* 0x0000005437546210 */ /* 0x004fe40007f1e0ff */
[----:B------:R-:W0:Y:S02]  /*2090*/  @P5 LDC.64 R54, c[0x0][0x230] ;  /* 0x00008c00ff365b82 */ /* 0x000e240000000a00 */
[----:B------:R-:W-:Y:S02]  /*20a0*/  @P6 IADD3.X R85, R56, R85, RZ, P0, !PT ;  /* 0x0000005538556210 */ /* 0x000fe400007fe4ff */
[C---:B------:R-:W-:Y:S02]  /*20b0*/  LOP3.LUT P6, RZ, R3.reuse, 0x4000, RZ, 0xc0, !PT ;  /* 0x0000400003ff7812 */ /* 0x040fe400078cc0ff */
[----:B------:R-:W-:-:S02]  /*20c0*/  LOP3.LUT R3, R3, 0xfeffffff, RZ, 0xc0, !PT ;  /* 0xfeffffff03037812 */ /* 0x000fc400078ec0ff */
[----:B------:R-:W1:Y:S02]  /*20d0*/  @P5 LDC.64 R56, c[0x0][0x288] ;  /* 0x0000a200ff385b82 */ /* 0x000e640000000a00 */
[----:B------:R-:W-:-:S07]  /*20e0*/  @P5 LOP3.LUT R3, R3, 0x1000000, RZ, 0xfc, !PT ;  /* 0x0100000003035812 */ /* 0x000fce00078efcff */
[----:B------:R-:W5:Y:S01]  /*20f0*/  @P6 LDG.E R92, desc[UR18][R46.64] ;  /* 0x000000122e5c6981 */ /* 0x000f62000c1e1900 */
        /* <DEDUP_REMOVED lines=9> */
[----:B------:R-:W-:Y:S02]  /*2190*/  @P5 IADD3 R82, P0, R57, R82, RZ ;  /* 0x0000005239525210 */ /* 0x000fe40007f1e0ff */
[----:B------:R-:W0:Y:S02]  /*21a0*/  @P4 LDC.64 R56, c[0x0][0x230] ;  /* 0x00008c00ff384b82 */ /* 0x000e240000000a00 */
[----:B------:R-:W-:Y:S02]  /*21b0*/  @P5 IADD3.X R83, R60, R83, RZ, P0, !PT ;  /* 0x000000533c535210 */ /* 0x000fe400007fe4ff */
[C---:B------:R-:W-:Y:S02]  /*21c0*/  LOP3.LUT P5, RZ, R3.reuse, 0x8000, RZ, 0xc0, !PT ;  /* 0x0000800003ff7812 */ /* 0x040fe400078ac0ff */
[----:B------:R-:W-:-:S02]  /*21d0*/  LOP3.LUT R3, R3, 0xfdffffff, RZ, 0xc0, !PT ;  /* 0xfdffffff03037812 */ /* 0x000fc400078ec0ff */
[----:B------:R-:W1:Y:S02]  /*21e0*/  @P4 LDC.64 R60, c[0x0][0x288] ;  /* 0x0000a200ff3c4b82 */ /* 0x000e640000000a00 */
[----:B------:R-:W-:Y:S01]  /*21f0*/  @P4 LOP3.LUT R3, R3, 0x2000000, RZ, 0xfc, !PT ;  /* 0x0200000003034812 */ /* 0x000fe200078efcff */
        /* <DEDUP_REMOVED lines=8> */
[----:B------:R-:W-:Y:S02]  /*2280*/  @P4 IADD3.X R57, R62, R57, RZ, P0, !PT ;  /* 0x000000393e394210 */ /* 0x000fe400007fe4ff */
        /* <DEDUP_REMOVED lines=21> */
[----:B------:R1:W2:Y:S04]  /*23e0*/  @P3 LDG.E R76, desc[UR18][R4.64] ;  /* 0x00000012044c3981 */ /* 0x0002a8000c1e1900 */
[----:B------:R3:W5:Y:S01]  /*23f0*/  @P3 LDG.E R75, desc[UR18][R58.64] ;  /* 0x000000123a4b3981 */ /* 0x000762000c1e1900 */
[----:B0-----:R-:W-:Y:S01]  /*2400*/  @P2 IMAD R66, R66, R64, RZ ;  /* 0x0000004042422224 */ /* 0x001fe200078e02ff */
[----:B-1----:R-:W0:Y:S03]  /*2410*/  @P4 LDC.64 R4, c[0x0][0x288] ;  /* 0x0000a200ff044b82 */ /* 0x002e260000000a00 */
[----:B------:R-:W-:Y:S01]  /*2420*/  @P2 IMAD R65, R103, R65, R66 ;  /* 0x0000004167412224 */ /* 0x000fe200078e0242 */
[----:B------:R-:W-:-:S05]  /*2430*/  @P2 MOV R66, R44 ;  /* 0x0000002c00422202 */ /* 0x000fca0000000f00 */
[----:B------:R-:W-:-:S05]  /*2440*/  @P2 IMAD.WIDE.U32 R66, R103, R64, R66 ;  /* 0x0000004067422225 */ /* 0x000fca00078e0042 */
[----:B------:R-:W-:Y:S02]  /*2450*/  @P2 IADD3 R65, R67, R65, RZ ;  /* 0x0000004143412210 */ /* 0x000fe40007ffe0ff */
[C---:B------:R-:W-:Y:S02]  /*2460*/  @P2 SHF.L.U32 R67, R66.reuse, 0x1, RZ ;  /* 0x0000000142432819 */ /* 0x040fe400000006ff */
[----:B------:R-:W-:Y:S02]  /*2470*/  @P2 SHF.L.U64.HI R66, R66, 0x1, R65 ;  /* 0x0000000142422819 */ /* 0x000fe40000010241 */
[----:B------:R-:W1:Y:S01]  /*2480*/  @P2 LDC.64 R64, c[0x0][0x228] ;  /* 0x00008a00ff402b82 */ /* 0x000e620000000a00 */
[----:B----4-:R-:W-:-:S04]  /*2490*/  @P2 IADD3 R78, P0, R67, R78, RZ ;  /* 0x0000004e434e2210 */ /* 0x010fc80007f1e0ff */
[----:B------:R-:W-:Y:S02]  /*24a0*/  @P2 IADD3.X R79, R66, R79, RZ, P0, !PT ;  /* 0x0000004f424f2210 */ /* 0x000fe400007fe4ff */
[----:B-1----:R-:W-:-:S04]  /*24b0*/  @P2 IADD3 R64, P0, R67, R64, RZ ;  /* 0x0000004043402210 */ /* 0x002fc80007f1e0ff */
[----:B------:R-:W-:Y:S02]  /*24c0*/  @P2 IADD3.X R65, R66, R65, RZ, P0, !PT ;  /* 0x0000004142412210 */ /* 0x000fe400007fe4ff */
[----:B------:R-:W1:Y:S02]  /*24d0*/  @P1 LDC.64 R66, c[0x0][0x288] ;  /* 0x0000a200ff421b82 */ /* 0x000e640000000a00 */
        /* <DEDUP_REMOVED lines=8> */
[----:B---3--:R-:W-:-:S04]  /*2560*/  @P1 IADD3 R70, P0, R69, R70, RZ ;  /* 0x0000004645461210 */ /* 0x008fc80007f1e0ff */
[----:B------:R-:W-:Y:S02]  /*2570*/  @P1 IADD3.X R71, R68, R71, RZ, P0, !PT ;  /* 0x0000004744471210 */ /* 0x000fe400007fe4ff */
[----:B-1----:R-:W-:-:S04]  /*2580*/  @P1 IADD3 R66, P0, R69, R66, RZ ;  /* 0x0000004245421210 */ /* 0x002fc80007f1e0ff */
[----:B------:R-:W-:Y:S02]  /*2590*/  @P1 IADD3.X R67, R68, R67, RZ, P0, !PT ;  /* 0x0000004344431210 */ /* 0x000fe400007fe4ff */
[----:B------:R-:W-:-:S04]  /*25a0*/  IADD3 R68, R2, 0xa8, RZ ;  /* 0x000000a802447810 */ /* 0x000fc80007ffe0ff */
[----:B------:R-:W-:-:S05]  /*25b0*/  SHF.R.S32.HI R58, RZ, 0x1f, R68 ;  /* 0x0000001fff3a7819 */ /* 0x000fca0000011444 */
        /* <DEDUP_REMOVED lines=9> */
[----:B------:R-:W1:Y:S01]  /*2650*/  @P4 LDC.64 R58, c[0x0][0x228] ;  /* 0x00008a00ff3a4b82 */ /* 0x000e620000000a00 */
[----:B------:R-:W-:-:S02]  /*2660*/  LOP3.LUT P3, RZ, R3, 0x40000, RZ, 0xc0, !PT ;  /* 0x0004000003ff7812 */ /* 0x000fc4000786c0ff */
[----:B0-----:R-:W-:-:S04]  /*2670*/  @P4 IADD3 R68, P0, R5, R68, RZ ;  /* 0x0000004405444210 */ /* 0x001fc80007f1e0ff */
[----:B------:R-:W-:Y:S02]  /*2680*/  @P4 IADD3.X R69, R4, R69, RZ, P0, !PT ;  /* 0x0000004504454210 */ /* 0x000fe400007fe4ff */
[----:B-1----:R-:W-:-:S04]  /*2690*/  @P4 IADD3 R58, P0, R5, R58, RZ ;  /* 0x0000003a053a4210 */ /* 0x002fc80007f1e0ff */
[----:B------:R-:W-:Y:S02]  /*26a0*/  @P4 IADD3.X R59, R4, R59, RZ, P0, !PT ;  /* 0x0000003b043b4210 */ /* 0x000fe400007fe4ff */
[----:B------:R-:W-:-:S06]  /*26b0*/  CS2R R4, SRZ ;  /* 0x0000000000047805 */ /* 0x000fcc000001ff00 */
[----:B------:R0:W5:Y:S04]  /*26c0*/  @P6 LDG.E R5, desc[UR18][R6.64] ;  /* 0x0000001206056981 */ /* 0x000168000c1e1900 */
[----:B------:R1:W5:Y:S01]  /*26d0*/  @P5 LDG.E R4, desc[UR18][R88.64] ;  /* 0x0000001258045981 */ /* 0x000362000c1e1900 */
[----:B0-----:R-:W0:Y:S01]  /*26e0*/  @P3 LDC.64 R6, c[0x0][0x288] ;  /* 0x0000a200ff063b82 */ /* 0x001e220000000a00 */
[----:B-1----:R-:W-:-:S06]  /*26f0*/  CS2R R88, SRZ ;  /* 0x0000000000587805 */ /* 0x002fcc000001ff00 */
[----:B------:R1:W5:Y:S02]  /*2700*/  @P5 LDG.E R88, desc[UR18][R48.64] ;  /* 0x0000001230585981 */ /* 0x000364000c1e1900 */
[----:B-1----:R-:W-:-:S04]  /*2710*/  IADD3 R48, R2, 0xb0, RZ ;  /* 0x000000b002307810 */ /* 0x002fc80007ffe0ff */
        /* <DEDUP_REMOVED lines=12> */
[----:B------:R-:W-:-:S11]  /*27e0*/  LOP3.LUT P6, RZ, R3, 0x20000, RZ, 0xc0, !PT ;  /* 0x0002000003ff7812 */ /* 0x000fd600078cc0ff */
[----:B------:R-:W5:Y:S01]  /*27f0*/  @P4 LDG.E R96, desc[UR18][R32.64] ;  /* 0x0000001220604981 */ /* 0x000f62000c1e1900 */
[----:B0-----:R-:W-:-:S04]  /*2800*/  @P3 IADD3 R48, P0, R7, R48, RZ ;  /* 0x0000003007303210 */ /* 0x001fc80007f1e0ff */
[----:B------:R-:W-:Y:S02]  /*2810*/  @P3 IADD3.X R49, R6, R49, RZ, P0, !PT ;  /* 0x0000003106313210 */ /* 0x000fe400007fe4ff */
[----:B-1----:R-:W-:-:S04]  /*2820*/  @P3 IADD3 R46, P0, R7, R46, RZ ;  /* 0x0000002e072e3210 */ /* 0x002fc80007f1e0ff */
[----:B------:R-:W-:Y:S02]  /*2830*/  @P3 IADD3.X R47, R6, R47, RZ, P0, !PT ;  /* 0x0000002f062f3210 */ /* 0x000fe400007fe4ff */
[----:B------:R-:W-:Y:S02]  /*2840*/  CS2R R6, SRZ ;  /* 0x0000000000067805 */ /* 0x000fe4000001ff00 */
[----:B------:R-:W-:-:S04]  /*2850*/  LOP3.LUT P0, RZ, R3, 0x2000, RZ, 0xc0, !PT ;  /* 0x0000200003ff7812 */ /* 0x000fc8000780c0ff */
[----:B------:R0:W5:Y:S09]  /*2860*/  @P4 LDG.E R7, desc[UR18][R8.64] ;  /* 0x0000001208074981 */ /* 0x000172000c1e1900 */
        /* <DEDUP_REMOVED lines=21> */
[C---:B------:R-:W-:Y:S02]  /*29c0*/  LOP3.LUT P0, RZ, R3.reuse, 0x400, RZ, 0xc0, !PT ;  /* 0x0000040003ff7812 */ /* 0x040fe4000780c0ff */
[----:B------:R-:W-:Y:S02]  /*29d0*/  CS2R R8, SRZ ;  /* 0x0000000000087805 */ /* 0x000fe4000001ff00 */
[----:B------:R-:W-:-:S09]  /*29e0*/  LOP3.LUT P5, RZ, R3, 0x800, RZ, 0xc0, !PT ;  /* 0x0000080003ff7812 */ /* 0x000fd200078ac0ff */
[----:B------:R0:W5:Y:S04]  /*29f0*/  @P0 LDG.E R9, desc[UR18][R10.64] ;  /* 0x000000120a090981 */ /* 0x000168000c1e1900 */
[----:B------:R1:W5:Y:S04]  /*2a00*/  @P5 LDG.E R97, desc[UR18][R36.64] ;  /* 0x0000001224615981 */ /* 0x000368000c1e1900 */
[----:B------:R3:W5:Y:S01]  /*2a10*/  @P0 LDG.E R95, desc[UR18][R34.64] ;  /* 0x00000012225f0981 */ /* 0x000762000c1e1900 */
[----:B0-----:R-:W0:Y:S01]  /*2a20*/  @P4 LDC.64 R10, c[0x0][0x288] ;  /* 0x0000a200ff0a4b82 */ /* 0x001e220000000a00 */
[----:B------:R-:W-:-:S02]  /*2a30*/  LOP3.LUT P6, RZ, R3, 0x4000000, RZ, 0xc0, !PT ;  /* 0x0400000003ff7812 */ /* 0x000fc400078cc0ff */
[----:B------:R-:W5:Y:S01]  /*2a40*/  @P5 LDG.E R8, desc[UR18][R108.64] ;  /* 0x000000126c085981 */ /* 0x000f62000c1e1900 */
[----:B-1----:R-:W-:-:S04]  /*2a50*/  IADD3 R37, R2, 0xc0, RZ ;  /* 0x000000c002257810 */ /* 0x002fc80007ffe0ff */
[----:B---3--:R-:W-:Y:S02]  /*2a60*/  SHF.R.S32.HI R34, RZ, 0x1f, R37 ;  /* 0x0000001fff227819 */ /* 0x008fe40000011425 */
[----:B------:R-:W-:-:S04]  /*2a70*/  @P4 MOV R35, R43 ;  /* 0x0000002b00234202 */ /* 0x000fc80000000f00 */
[----:B------:R1:W5:Y:S01]  /*2a80*/  @P6 LDG.E R93, desc[UR18][R90.64] ;  /* 0x000000125a5d6981 */ /* 0x000362000c1e1900 */
[----:B0-----:R-:W-:-:S04]  /*2a90*/  @P4 IMAD R34, R34, R10, RZ ;  /* 0x0000000a22224224 */ /* 0x001fc800078e02ff */
[----:B------:R-:W-:Y:S01]  /*2aa0*/  @P4 IMAD R36, R37, R11, R34 ;  /* 0x0000000b25244224 */ /* 0x000fe200078e0222 */
[----:B------:R-:W-:-:S05]  /*2ab0*/  @P4 MOV R34, R44 ;  /* 0x0000002c00224202 */ /* 0x000fca0000000f00 */
[----:B------:R-:W-:Y:S02]  /*2ac0*/  @P4 IMAD.WIDE.U32 R10, R37, R10, R34 ;  /* 0x0000000a250a4225 */ /* 0x000fe400078e0022 */
[----:B------:R-:W0:Y:S03]  /*2ad0*/  @P4 LDC.64 R34, c[0x0][0x230] ;  /* 0x00008c00ff224b82 */ /* 0x000e260000000a00 */
[----:B------:R-:W-:-:S05]  /*2ae0*/  @P4 IADD3 R11, R11, R36, RZ ;  /* 0x000000240b0b4210 */ /* 0x000fca0007ffe0ff */
[----:B------:R-:W3:Y:S01]  /*2af0*/  @P4 LDC.64 R36, c[0x0][0x228] ;  /* 0x00008a00ff244b82 */ /* 0x000ee20000000a00 */
[C---:B------:R-:W-:Y:S02]  /*2b00*/  @P4 SHF.L.U64.HI R11, R10.reuse, 0x1, R11 ;  /* 0x000000010a0b4819 */ /* 0x040fe4000001020b */
[----:B------:R-:W-:-:S04]  /*2b10*/  @P4 SHF.L.U32 R10, R10, 0x1, RZ ;  /* 0x000000010a0a4819 */ /* 0x000fc800000006ff */
[----:B0-----:R-:W-:-:S04]  /*2b20*/  @P4 IADD3 R34, P0, R10, R34, RZ ;  /* 0x000000220a224210 */ /* 0x001fc80007f1e0ff */
[----:B------:R-:W-:Y:S02]  /*2b30*/  @P4 IADD3.X R35, R11, R35, RZ, P0, !PT ;  /* 0x000000230b234210 */ /* 0x000fe400007fe4ff */
[----:B---3--:R-:W-:-:S04]  /*2b40*/  @P4 IADD3 R36, P0, R10, R36, RZ ;  /* 0x000000240a244210 */ /* 0x008fc80007f1e0ff */
[----:B------:R-:W-:Y:S02]  /*2b50*/  @P4 IADD3.X R37, R11, R37, RZ, P0, !PT ;  /* 0x000000250b254210 */ /* 0x000fe400007fe4ff */
[----:B------:R-:W0:Y:S01]  /*2b60*/  LDC R11, c[0x0][0x2ac] ;  /* 0x0000ab00ff0b7b82 */ /* 0x000e220000000800 */
[----:B-1----:R-:W-:Y:S01]  /*2b70*/  IMAD.WIDE.U32 R90, R0, 0x5397829d, RZ ;  /* 0x5397829d005a7825 */ /* 0x002fe200078e00ff */
[----:B------:R-:W-:-:S04]  /*2b80*/  LOP3.LUT P5, RZ, R3, 0x100, RZ, 0xc0, !PT ;  /* 0x0000010003ff7812 */ /* 0x000fc800078ac0ff */
[----:B------:R-:W-:Y:S01]  /*2b90*/  SHF.R.U32.HI R90, RZ, 0x4, R91 ;  /* 0x00000004ff5a7819 */ /* 0x000fe2000001165b */
[----:B------:R-:W-:Y:S01]  /*2ba0*/  HFMA2.MMA R10, -RZ, RZ, 0, 0 ;  /* 0x00000000ff0a7435 */ /* 0x000fe200000001ff */
[----:B------:R-:W-:Y:S02]  /*2bb0*/  IADD3 R74, R2, 0xc8, RZ ;  /* 0x000000c8024a7810 */ /* 0x000fe40007ffe0ff */
[----:B------:R-:W-:-:S05]  /*2bc0*/  LOP3.LUT P4, RZ, R3, 0x80, RZ, 0xc0, !PT ;  /* 0x0000008003ff7812 */ /* 0x000fca000788c0ff */
[----:B------:R-:W5:Y:S01]  /*2bd0*/  @P5 LDG.E R89, desc[UR18][R14.64] ;  /* 0x000000120e595981 */ /* 0x000f62000c1e1900 */
[----:B0-----:R-:W-:Y:S01]  /*2be0*/  IMAD R90, R11, UR20, R90 ;  /* 0x000000140b5a7c24 */ /* 0x001fe2000f8e025a */
[----:B------:R-:W-:Y:S02]  /*2bf0*/  MOV R11, RZ ;  /* 0x000000ff000b7202 */ /* 0x000fe40000000f00 */
[----:B------:R-:W5:Y:S04]  /*2c00*/  @P6 LDG.E R10, desc[UR18][R100.64] ;  /* 0x00000012640a6981 */ /* 0x000f68000c1e1900 */
[----:B------:R0:W5:Y:S02]  /*2c10*/  @P5 LDG.E R11, desc[UR18][R12.64] ;  /* 0x000000120c0b5981 */ /* 0x000164000c1e1900 */
[----:B0-----:R-:W-:-:S04]  /*2c20*/  IADD3 R12, R90, 0xc8, RZ ;  /* 0x000000c85a0c7810 */ /* 0x001fc80007ffe0ff */
[----:B------:R-:W-:Y:S02]  /*2c30*/  SHF.R.S32.HI R13, RZ, 0x1f, R12 ;  /* 0x0000001fff0d7819 */ /* 0x000fe4000001140c */
[----:B------:R-:W-:-:S04]  /*2c40*/  ISETP.GE.U32.AND P0, PT, R12, UR6, PT ;  /* 0x000000060c007c0c */ /* 0x000fc8000bf06070 */
[----:B------:R-:W-:-:S04]  /*2c50*/  ISETP.GE.AND.EX P0, PT, R13, UR7, PT, P0 ;  /* 0x000000070d007c0c */ /* 0x000fc8000bf06300 */
[----:B------:R-:W-:-:S13]  /*2c60*/  ISETP.LT.U32.AND P0, PT, R0, 0x188, !P0 ;  /* 0x000001880000780c */ /* 0x000fda0004701070 */
[----:B------:R-:W0:Y:S01]  /*2c70*/  @P0 LDC.64 R12, c[0x0][0x288] ;  /* 0x0000a200ff0c0b82 */ /* 0x000e220000000a00 */
[----:B------:R-:W-:Y:S02]  /*2c80*/  SHF.R.S32.HI R77, RZ, 0x1f, R74 ;  /* 0x0000001fff4d7819 */ /* 0x000fe4000001144a */
[----:B------:R-:W-:Y:S02]  /*2c90*/  @P0 MOV R100, R44 ;  /* 0x0000002c00640202 */ /* 0x000fe40000000f00 */
[----:B------:R-:W-:Y:S01]  /*2ca0*/  @P0 MOV R101, R43 ;  /* 0x0000002b00650202 */ /* 0x000fe20000000f00 */
[-C--:B0-----:R-:W-:Y:S02]  /*2cb0*/  @P0 IMAD R77, R77, R12.reuse, RZ ;  /* 0x0000000c4d4d0224 */ /* 0x081fe400078e02ff */
[----:B------:R-:W-:-:S04]  /*2cc0*/  @P0 IMAD.WIDE.U32 R100, R74, R12, R100 ;  /* 0x0000000c4a640225 */ /* 0x000fc800078e0064 */
[----:B------:R-:W-:Y:S01]  /*2cd0*/  @P0 IMAD R13, R74, R13, R77 ;  /* 0x0000000d4a0d0224 */ /* 0x000fe200078e024d */
[----:B------:R-:W-:-:S04]  /*2ce0*/  @P0 SHF.L.U32 R74, R100, 0x1, RZ ;  /* 0x00000001644a0819 */ /* 0x000fc800000006ff */
[----:B------:R-:W-:-:S04]  /*2cf0*/  @P0 IADD3 R13, R101, R13, RZ ;  /* 0x0000000d650d0210 */ /* 0x000fc80007ffe0ff */
[----:B------:R-:W-:Y:S02]  /*2d00*/  @P0 SHF.L.U64.HI R13, R100, 0x1, R13 ;  /* 0x00000001640d0819 */ /* 0x000fe4000001020d */
[----:B------:R-:W0:Y:S01]  /*2d10*/  @P0 LDC.64 R100, c[0x0][0x230] ;  /* 0x00008c00ff640b82 */ /* 0x000e220000000a00 */
[----:B------:R-:W-:Y:S01]  /*2d20*/  HFMA2.MMA R12, -RZ, RZ, 0, 0 ;  /* 0x00000000ff0c7435 */ /* 0x000fe200000001ff */
[----:B0-----:R-:W-:-:S04]  /*2d30*/  @P0 IADD3 R100, P6, R74, R100, RZ ;  /* 0x000000644a640210 */ /* 0x001fc80007fde0ff */
[----:B------:R-:W-:-:S05]  /*2d40*/  @P0 IADD3.X R101, R13, R101, RZ, P6, !PT ;  /* 0x000000650d650210 */ /* 0x000fca00037fe4ff */
[----:B------:R0:W5:Y:S02]  /*2d50*/  @P0 LDG.E R12, desc[UR18][R100.64] ;  /* 0x00000012640c0981 */ /* 0x000164000c1e1900 */
[----:B0-----:R-:W0:Y:S01]  /*2d60*/  @P0 LDC.64 R100, c[0x0][0x228] ;  /* 0x00008a00ff640b82 */ /* 0x001e220000000a00 */
[----:B------:R-:W-:Y:S01]  /*2d70*/  HFMA2.MMA R14, -RZ, RZ, 0, 0 ;  /* 0x00000000ff0e7435 */ /* 0x000fe200000001ff */
[----:B------:R-:W-:-:S09]  /*2d80*/  IADD3 R15, R90, 0xd0, RZ ;  /* 0x000000d05a0f7810 */ /* 0x000fd20007ffe0ff */
[----:B------:R1:W5:Y:S01]  /*2d90*/  @P4 LDG.E R14, desc[UR18][R16.64] ;  /* 0x00000012100e4981 */ /* 0x000362000c1e1900 */
[----:B0-----:R-:W-:-:S04]  /*2da0*/  @P0 IADD3 R100, P6, R74, R100, RZ ;  /* 0x000000644a640210 */ /* 0x001fc80007fde0ff */
[----:B------:R-:W-:Y:S02]  /*2db0*/  @P0 IADD3.X R101, R13, R101, RZ, P6, !PT ;  /* 0x000000650d650210 */ /* 0x000fe400037fe4ff */
[----:B------:R-:W-:Y:S02]  /*2dc0*/  MOV R13, RZ ;  /* 0x000000ff000d7202 */ /* 0x000fe40000000f00 */
[----:B-1----:R-:W-:-:S04]  /*2dd0*/  SHF.R.S32.HI R16, RZ, 0x1f, R15 ;  /* 0x0000001fff107819 */ /* 0x002fc8000001140f */
[----:B------:R0:W5:Y:S01]  /*2de0*/  @P0 LDG.E R13, desc[UR18][R100.64] ;  /* 0x00000012640d0981 */ /* 0x000162000c1e1900 */
[----:B------:R-:W-:-:S04]  /*2df0*/  ISETP.GE.U32.AND P0, PT, R15, UR6, PT ;  /* 0x000000060f007c0c */ /* 0x000fc8000bf06070 */
[----:B------:R-:W-:-:S04]  /*2e00*/  ISETP.GE.AND.EX P0, PT, R16, UR7, PT, P0 ;  /* 0x0000000710007c0c */ /* 0x000fc8000bf06300 */
[----:B------:R-:W-:-:S13]  /*2e10*/  ISETP.LT.U32.AND P0, PT, R0, 0x188, !P0 ;  /* 0x000001880000780c */ /* 0x000fda0004701070 */
[----:B------:R-:W1:Y:S01]  /*2e20*/  @P0 LDC.64 R16, c[0x0][0x288] ;  /* 0x0000a200ff100b82 */ /* 0x000e620000000a00 */
[----:B------:R-:W-:-:S04]  /*2e30*/  IADD3 R15, R2, 0xd0, RZ ;  /* 0x000000d0020f7810 */ /* 0x000fc80007ffe0ff */
[----:B------:R-:W-:Y:S02]  /*2e40*/  SHF.R.S32.HI R74, RZ, 0x1f, R15 ;  /* 0x0000001fff4a7819 */ /* 0x000fe4000001140f */
[----:B0-----:R-:W-:Y:S02]  /*2e50*/  @P0 MOV R100, R44 ;  /* 0x0000002c00640202 */ /* 0x001fe40000000f00 */
[----:B------:R-:W-:Y:S01]  /*2e60*/  @P0 MOV R101, R43 ;  /* 0x0000002b00650202 */ /* 0x000fe20000000f00 */
[-C--:B-1----:R-:W-:Y:S02]  /*2e70*/  @P0 IMAD R74, R74, R16.reuse, RZ ;  /* 0x000000104a4a0224 */ /* 0x082fe400078e02ff */
[----:B------:R-:W-:-:S04]  /*2e80*/  @P0 IMAD.WIDE.U32 R100, R15, R16, R100 ;  /* 0x000000100f640225 */ /* 0x000fc800078e0064 */
[----:B------:R-:W-:-:S05]  /*2e90*/  @P0 IMAD R17, R15, R17, R74 ;  /* 0x000000110f110224 */ /* 0x000fca00078e024a */
[----:B------:R-:W-:-:S04]  /*2ea0*/  @P0 IADD3 R17, R101, R17, RZ ;  /* 0x0000001165110210 */ /* 0x000fc80007ffe0ff */
[C---:B------:R-:W-:Y:S02]  /*2eb0*/  @P0 SHF.L.U64.HI R74, R100.reuse, 0x1, R17 ;  /* 0x00000001644a0819 */ /* 0x040fe40000010211 */
[----:B------:R-:W0:Y:S01]  /*2ec0*/  @P0 LDC.64 R16, c[0x0][0x230] ;  /* 0x00008c00ff100b82 */ /* 0x000e220000000a00 */
[----:B------:R-:W-:-:S07]  /*2ed0*/  @P0 SHF.L.U32 R77, R100, 0x1, RZ ;  /* 0x00000001644d0819 */ /* 0x000fce00000006ff */
[----:B------:R-:W1:Y:S01]  /*2ee0*/  @P0 LDC.64 R100, c[0x0][0x228] ;  /* 0x00008a00ff640b82 */ /* 0x000e620000000a00 */
[----:B------:R-:W-:Y:S01]  /*2ef0*/  HFMA2.MMA R15, -RZ, RZ, 0, 0 ;  /* 0x00000000ff0f7435 */ /* 0x000fe200000001ff */
[----:B------:R-:W-:Y:S02]  /*2f00*/  LOP3.LUT P5, RZ, R3, 0x40, RZ, 0xc0, !PT ;  /* 0x0000004003ff7812 */ /* 0x000fe400078ac0ff */
[----:B0-----:R-:W-:-:S04]  /*2f10*/  @P0 IADD3 R16, P6, R77, R16, RZ ;  /* 0x000000104d100210 */ /* 0x001fc80007fde0ff */
[----:B------:R-:W-:-:S05]  /*2f20*/  @P0 IADD3.X R17, R74, R17, RZ, P6, !PT ;  /* 0x000000114a110210 */ /* 0x000fca00037fe4ff */
[----:B------:R0:W5:Y:S01]  /*2f30*/  @P0 LDG.E R15, desc[UR18][R16.64] ;  /* 0x00000012100f0981 */ /* 0x000162000c1e1900 */
[----:B-1----:R-:W-:-:S04]  /*2f40*/  @P0 IADD3 R100, P6, R77, R100, RZ ;  /* 0x000000644d640210 */ /* 0x002fc80007fde0ff */
[----:B------:R-:W-:Y:S02]  /*2f50*/  @P0 IADD3.X R101, R74, R101, RZ, P6, !PT ;  /* 0x000000654a650210 */ /* 0x000fe400037fe4ff */
[----:B0-----:R-:W-:-:S06]  /*2f60*/  CS2R R16, SRZ ;  /* 0x0000000000107805 */ /* 0x001fcc000001ff00 */
[----:B------:R0:W5:Y:S04]  /*2f70*/  @P5 LDG.E R17, desc[UR18][R18.64] ;  /* 0x0000001212115981 */ /* 0x000168000c1e1900 */
[----:B------:R-:W5:Y:S01]  /*2f80*/  @P0 LDG.E R16, desc[UR18][R100.64] ;  /* 0x0000001264100981 */ /* 0x000f62000c1e1900 */
[----:B0-----:R-:W-:-:S04]  /*2f90*/  IADD3 R18, R90, 0xd8, RZ ;  /* 0x000000d85a127810 */ /* 0x001fc80007ffe0ff */
[----:B------:R-:W-:Y:S02]  /*2fa0*/  SHF.R.S32.HI R19, RZ, 0x1f, R18 ;  /* 0x0000001fff137819 */ /* 0x000fe40000011412 */
[----:B------:R-:W-:-:S04]  /*2fb0*/  ISETP.GE.U32.AND P0, PT, R18, UR6, PT ;  /* 0x0000000612007c0c */ /* 0x000fc8000bf06070 */
[----:B------:R-:W-:-:S04]  /*2fc0*/  ISETP.GE.AND.EX P0, PT, R19, UR7, PT, P0 ;  /* 0x0000000713007c0c */ /* 0x000fc8000bf06300 */
[----:B------:R-:W-:-:S13]  /*2fd0*/  ISETP.LT.U32.AND P0, PT, R0, 0x188, !P0 ;  /* 0x000001880000780c */ /* 0x000fda0004701070 */
[----:B------:R-:W0:Y:S01]  /*2fe0*/  @P0 LDC.64 R18, c[0x0][0x288] ;  /* 0x0000a200ff120b82 */ /* 0x000e220000000a00 */
[----:B------:R-:W-:Y:S02]  /*2ff0*/  IADD3 R74, R2, 0xd8, RZ ;  /* 0x000000d8024a7810 */ /* 0x000fe40007ffe0ff */
[----:B------:R-:W-:Y:S02]  /*3000*/  MOV R77, RZ ;  /* 0x000000ff004d7202 */ /* 0x000fe40000000f00 */
[----:B------:R-:W-:-:S04]  /*3010*/  SHF.R.S32.HI R91, RZ, 0x1f, R74 ;  /* 0x0000001fff5b7819 */ /* 0x000fc8000001144a */
[----:B------:R1:W5:Y:S02]  /*3020*/  @P4 LDG.E R77, desc[UR18][R72.64] ;  /* 0x00000012484d4981 */ /* 0x000364000c1e1900 */
[----:B-1----:R-:W-:Y:S02]  /*3030*/  @P0 MOV R72, R44 ;  /* 0x0000002c00480202 */ /* 0x002fe40000000f00 */
        /* <DEDUP_REMOVED lines=13> */
[----:B------:R-:W-:Y:S02]  /*3110*/  LOP3.LUT P4, RZ, R3, 0x20, RZ, 0xc0, !PT ;  /* 0x0000002003ff7812 */ /* 0x000fe4000788c0ff */
[----:B0-----:R-:W-:Y:S01]  /*3120*/  @P0 IADD3 R72, P6, R74, R72, RZ ;  /* 0x000000484a480210 */ /* 0x001fe20007fde0ff */
[----:B------:R-:W-:-:S03]  /*3130*/  HFMA2.MMA R74, -RZ, RZ, 0, 0 ;  /* 0x00000000ff4a7435 */ /* 0x000fc600000001ff */
[----:B------:R-:W-:Y:S02]  /*3140*/  @P0 IADD3.X R73, R19, R73, RZ, P6, !PT ;  /* 0x0000004913490210 */ /* 0x000fe400037fe4ff */
[----:B------:R-:W-:-:S05]  /*3150*/  MOV R19, RZ ;  /* 0x000000ff00137202 */ /* 0x000fca0000000f00 */
[----:B------:R0:W5:Y:S04]  /*3160*/  @P5 LDG.E R74, desc[UR18][R20.64] ;  /* 0x00000012144a5981 */ /* 0x000168000c1e1900 */
[----:B------:R-:W5:Y:S01]  /*3170*/  @P0 LDG.E R19, desc[UR18][R72.64] ;  /* 0x0000001248130981 */ /* 0x000f62000c1e1900 */
[----:B0-----:R-:W-:Y:S02]  /*3180*/  MOV R20, RZ ;  /* 0x000000ff00147202 */ /* 0x001fe40000000f00 */
[----:B------:R-:W-:-:S04]  /*3190*/  IADD3 R21, R90, 0xe0, RZ ;  /* 0x000000e05a157810 */ /* 0x000fc80007ffe0ff */
[----:B------:R0:W5:Y:S01]  /*31a0*/  @P4 LDG.E R20, desc[UR18][R22.64] ;  /* 0x0000001216144981 */ /* 0x000162000c1e1900 */
[----:B------:R-:W-:Y:S02]  /*31b0*/  ISETP.GE.U32.AND P0, PT, R21, UR6, PT ;  /* 0x0000000615007c0c */ /* 0x000fe4000bf06070 */
[----:B0-----:R-:W-:-:S04]  /*31c0*/  SHF.R.S32.HI R22, RZ, 0x1f, R21 ;  /* 0x0000001fff167819 */ /* 0x001fc80000011415 */
[----:B------:R-:W-:-:S04]  /*31d0*/  ISETP.GE.AND.EX P0, PT, R22, UR7, PT, P0 ;  /* 0x0000000716007c0c */ /* 0x000fc8000bf06300 */
[----:B------:R-:W-:-:S13]  /*31e0*/  ISETP.LT.U32.AND P0, PT, R0, 0x188, !P0 ;  /* 0x000001880000780c */ /* 0x000fda0004701070 */
[----:B------:R-:W0:Y:S01]  /*31f0*/  @P0 LDC.64 R22, c[0x0][0x288] ;  /* 0x0000a200ff160b82 */ /* 0x000e220000000a00 */
[----:B------:R-:W-:-:S04]  /*3200*/  IADD3 R21, R2, 0xe0, RZ ;  /* 0x000000e002157810 */ /* 0x000fc80007ffe0ff */
[----:B------:R-:W-:Y:S02]  /*3210*/  SHF.R.S32.HI R91, RZ, 0x1f, R21 ;  /* 0x0000001fff5b7819 */ /* 0x000fe40000011415 */
[----:B------:R-:W-:Y:S02]  /*3220*/  @P0 MOV R72, R44 ;  /* 0x0000002c00480202 */ /* 0x000fe40000000f00 */
[----:B------:R-:W-:Y:S01]  /*3230*/  @P0 MOV R73, R43 ;  /* 0x0000002b00490202 */ /* 0x000fe20000000f00 */
[-C--:B0-----:R-:W-:Y:S02]  /*3240*/  @P0 IMAD R91, R91, R22.reuse, RZ ;  /* 0x000000165b5b0224 */ /* 0x081fe400078e02ff */
        /* <DEDUP_REMOVED lines=16> */
[----:B------:R1:W5:Y:S01]  /*3350*/  @P0 LDG.E R22, desc[UR18][R72.64] ;  /* 0x0000001248160981 */ /* 0x000362000c1e1900 */
[----:B0-----:R-:W-:-:S04]  /*3360*/  IADD3 R24, R90, 0xe8, RZ ;  /* 0x000000e85a187810 */ /* 0x001fc80007ffe0ff */
[----:B------:R-:W-:Y:S02]  /*3370*/  SHF.R.S32.HI R25, RZ, 0x1f, R24 ;  /* 0x0000001fff197819 */ /* 0x000fe40000011418 */
[----:B------:R-:W-:-:S04]  /*3380*/  ISETP.GE.U32.AND P0, PT, R24, UR6, PT ;  /* 0x0000000618007c0c */ /* 0x000fc8000bf06070 */
[----:B------:R-:W-:-:S04]  /*3390*/  ISETP.GE.AND.EX P0, PT, R25, UR7, PT, P0 ;  /* 0x0000000719007c0c */ /* 0x000fc8000bf06300 */
[----:B------:R-:W-:-:S13]  /*33a0*/  ISETP.LT.U32.AND P0, PT, R0, 0x188, !P0 ;  /* 0x000001880000780c */ /* 0x000fda0004701070 */
[----:B------:R-:W0:Y:S01]  /*33b0*/  @P0 LDC.64 R24, c[0x0][0x288] ;  /* 0x0000a200ff180b82 */ /* 0x000e220000000a00 */
[----:B-1----:R-:W-:Y:S02]  /*33c0*/  IADD3 R72, R2, 0xe8, RZ ;  /* 0x000000e802487810 */ /* 0x002fe40007ffe0ff */
        /* <DEDUP_REMOVED lines=17> */
[----:B------:R-:W-:Y:S02]  /*34e0*/  IADD3 R90, R90, 0xf0, RZ ;  /* 0x000000f05a5a7810 */ /* 0x000fe40007ffe0ff */
[----:B0-----:R-:W-:-:S04]  /*34f0*/  @P0 IADD3 R26, P6, R72, R26, RZ ;  /* 0x0000001a481a0210 */ /* 0x001fc80007fde0ff */
[----:B------:R-:W-:Y:S02]  /*3500*/  @P0 IADD3.X R27, R25, R27, RZ, P6, !PT ;  /* 0x0000001b191b0210 */ /* 0x000fe400037fe4ff */
[----:B------:R-:W-:-:S06]  /*3510*/  MOV R25, RZ ;  /* 0x000000ff00197202 */ /* 0x000fcc0000000f00 */
[----:B------:R0:W5:Y:S01]  /*3520*/  @P0 LDG.E R25, desc[UR18][R26.64] ;  /* 0x000000121a190981 */ /* 0x000162000c1e1900 */
[----:B------:R-:W-:Y:S02]  /*3530*/  ISETP.GE.U32.AND P0, PT, R90, UR6, PT ;  /* 0x000000065a007c0c */ /* 0x000fe4000bf06070 */
[----:B0-----:R-:W-:-:S04]  /*3540*/  SHF.R.S32.HI R27, RZ, 0x1f, R90 ;  /* 0x0000001fff1b7819 */ /* 0x001fc8000001145a */
[----:B------:R-:W-:Y:S01]  /*3550*/  ISETP.GE.AND.EX P0, PT, R27, UR7, PT, P0 ;  /* 0x000000071b007c0c */ /* 0x000fe2000bf06300 */
[----:B------:R-:W-:-:S03]  /*3560*/  HFMA2.MMA R26, -RZ, RZ, 0, 0 ;  /* 0x00000000ff1a7435 */ /* 0x000fc600000001ff */
[----:B------:R-:W-:-:S07]  /*3570*/  ISETP.LT.U32.AND P0, PT, R0, 0x188, !P0 ;  /* 0x000001880000780c */ /* 0x000fce0004701070 */
[----:B------:R0:W5:Y:S06]  /*3580*/  @P5 LDG.E R26, desc[UR18][R28.64] ;  /* 0x000000121c1a5981 */ /* 0x00016c000c1e1900 */
[----:B0-----:R-:W0:Y:S01]  /*3590*/  @P0 LDC.64 R28, c[0x0][0x288] ;  /* 0x0000a200ff1c0b82 */ /* 0x001e220000000a00 */
        /* <DEDUP_REMOVED lines=13> */
[----:B0-----:R-:W-:-:S04]  /*3670*/  @P0 IADD3 R28, P6, R100, R28, RZ ;  /* 0x0000001c641c0210 */ /* 0x001fc80007fde0ff */
[----:B------:R-:W-:Y:S02]  /*3680*/  @P0 IADD3.X R29, R72, R29, RZ, P6, !PT ;  /* 0x0000001d481d0210 */ /* 0x000fe400037fe4ff */
[----:B-1----:R-:W-:-:S03]  /*3690*/  @P0 IADD3 R90, P6, R100, R90, RZ ;  /* 0x0000005a645a0210 */ /* 0x002fc60007fde0ff */
[----:B------:R0:W5:Y:S01]  /*36a0*/  @P0 LDG.E R27, desc[UR18][R28.64] ;  /* 0x000000121c1b0981 */ /* 0x000162000c1e1900 */
[----:B------:R-:W-:Y:S02]  /*36b0*/  @P0 IADD3.X R91, R72, R91, RZ, P6, !PT ;  /* 0x0000005b485b0210 */ /* 0x000fe400037fe4ff */
[----:B------:R-:W-:Y:S02]  /*36c0*/  IADD3 R72, R2, 0xf8, RZ ;  /* 0x000000f802487810 */ /* 0x000fe40007ffe0ff */
[----:B0-----:R-:W-:Y:S02]  /*36d0*/  CS2R R28, SRZ ;  /* 0x00000000001c7805 */ /* 0x001fe4000001ff00 */
[----:B------:R-:W-:-:S04]  /*36e0*/  LOP3.LUT P6, RZ, R3, 0x8, RZ, 0xc0, !PT ;  /* 0x0000000803ff7812 */ /* 0x000fc800078cc0ff */
[----:B------:R0:W5:Y:S01]  /*36f0*/  @P0 LDG.E R28, desc[UR18][R90.64] ;  /* 0x000000125a1c0981 */ /* 0x000162000c1e1900 */
[----:B------:R-:W-:Y:S02]  /*3700*/  ISETP.GE.U32.AND P0, PT, R72, UR6, PT ;  /* 0x0000000648007c0c */ /* 0x000fe4000bf06070 */
[----:B------:R-:W-:-:S06]  /*3710*/  LOP3.LUT P5, RZ, R3, 0x4, RZ, 0xc0, !PT ;  /* 0x0000000403ff7812 */ /* 0x000fcc00078ac0ff */
[----:B------:R1:W5:Y:S01]  /*3720*/  @P6 LDG.E R29, desc[UR18][R30.64] ;  /* 0x000000121e1d6981 */ /* 0x000362000c1e1900 */
[----:B0-----:R-:W-:-:S04]  /*3730*/  SHF.R.S32.HI R90, RZ, 0x1f, R72 ;  /* 0x0000001fff5a7819 */ /* 0x001fc80000011448 */
[----:B------:R-:W-:Y:S01]  /*3740*/  ISETP.GE.AND.EX P0, PT, R90, UR7, PT, P0 ;  /* 0x000000075a007c0c */ /* 0x000fe2000bf06300 */
[----:B------:R-:W-:-:S03]  /*3750*/  ULDC.64 UR6, c[0x0][0x248] ;  /* 0x0000920000067ab9 */ /* 0x000fc60000000a00 */
[----:B------:R-:W-:Y:S02]  /*3760*/  ISETP.GT.U32.OR P0, PT, R0, 0x187, P0 ;  /* 0x000001870000780c */ /* 0x000fe40000704470 */
[----:B-1----:R-:W-:-:S06]  /*3770*/  CS2R R30, SRZ ;  /* 0x00000000001e7805 */ /* 0x002fcc000001ff00 */
[----:B------:R0:W5:Y:S04]  /*3780*/  @P5 LDG.E R31, desc[UR18][R40.64] ;  /* 0x00000012281f5981 */ /* 0x000168000c1e1900 */
[----:B------:R1:W5:Y:S01]  /*3790*/  @P6 LDG.E R30, desc[UR18][R50.64] ;  /* 0x00000012321e6981 */ /* 0x000362000c1e1900 */
[----:B0-----:R-:W0:Y:S01]  /*37a0*/  @!P0 LDC.64 R40, c[0x0][0x288] ;  /* 0x0000a200ff288b82 */ /* 0x001e220000000a00 */
[----:B-1----:R-:W-:Y:S02]  /*37b0*/  @!P0 MOV R50, R44 ;  /* 0x0000002c00328202 */ /* 0x002fe40000000f00 */
[----:B------:R-:W-:-:S03]  /*37c0*/  @!P0 MOV R51, R43 ;  /* 0x0000002b00338202 */ /* 0x000fc60000000f00 */
[----:B0-----:R-:W-:-:S04]  /*37d0*/  @!P0 IMAD.WIDE.U32 R50, R72, R40, R50 ;  /* 0x0000002848328225 */ /* 0x001fc800078e0032 */
[----:B------:R-:W-:-:S04]  /*37e0*/  @!P0 IMAD R40, R90, R40, RZ ;  /* 0x000000285a288224 */ /* 0x000fc800078e02ff */
[----:B------:R-:W-:Y:S01]  /*37f0*/  @!P0 IMAD R40, R72, R41, R40 ;  /* 0x0000002948288224 */ /* 0x000fe200078e0228 */
[----:B------:R-:W-:-:S04]  /*3800*/  @!P0 SHF.L.U32 R72, R50, 0x1, RZ ;  /* 0x0000000132488819 */ /* 0x000fc800000006ff */
[----:B------:R-:W-:-:S04]  /*3810*/  @!P0 IADD3 R40, R51, R40, RZ ;  /* 0x0000002833288210 */ /* 0x000fc80007ffe0ff */
[----:B------:R-:W-:Y:S02]  /*3820*/  @!P0 SHF.L.U64.HI R41, R50, 0x1, R40 ;  /* 0x0000000132298819 */ /* 0x000fe40000010228 */
[----:B------:R-:W0:Y:S01]  /*3830*/  @!P0 LDC.64 R50, c[0x0][0x230] ;  /* 0x00008c00ff328b82 */ /* 0x000e220000000a00 */
[----:B------:R-:W-:Y:S01]  /*3840*/  HFMA2.MMA R40, -RZ, RZ, 0, 0 ;  /* 0x00000000ff287435 */ /* 0x000fe200000001ff */
[----:B0-----:R-:W-:-:S04]  /*3850*/  @!P0 IADD3 R50, P6, R72, R50, RZ ;  /* 0x0000003248328210 */ /* 0x001fc80007fde0ff */
[----:B------:R-:W-:-:S05]  /*3860*/  @!P0 IADD3.X R51, R41, R51, RZ, P6, !PT ;  /* 0x0000003329338210 */ /* 0x000fca00037fe4ff */
[----:B------:R0:W5:Y:S02]  /*3870*/  @!P0 LDG.E R40, desc[UR18][R50.64] ;  /* 0x0000001232288981 */ /* 0x000164000c1e1900 */
[----:B0-----:R-:W0:Y:S01]  /*3880*/  @!P0 LDC.64 R50, c[0x0][0x228] ;  /* 0x00008a00ff328b82 */ /* 0x001e220000000a00 */
[----:B------:R-:W-:Y:S01]  /*3890*/  UIMAD.WIDE UR6, UR12, 0x8, UR6 ;  /* 0x000000080c0678a5 */ /* 0x000fe2000f8e0206 */
[----:B0-----:R-:W-:-:S04]  /*38a0*/  @!P0 IADD3 R50, P6, R72, R50, RZ ;  /* 0x0000003248328210 */ /* 0x001fc80007fde0ff */
[----:B------:R-:W-:Y:S02]  /*38b0*/  @!P0 IADD3.X R51, R41, R51, RZ, P6, !PT ;  /* 0x0000003329338210 */ /* 0x000fe400037fe4ff */
[----:B------:R-:W-:-:S06]  /*38c0*/  MOV R41, RZ ;  /* 0x000000ff00297202 */ /* 0x000fcc0000000f00 */
[----:B------:R0:W5:Y:S02]  /*38d0*/  @!P0 LDG.E R41, desc[UR18][R50.64] ;  /* 0x0000001232298981 */ /* 0x000164000c1e1900 */
[----:B0-----:R-:W-:Y:S02]  /*38e0*/  MOV R50, UR6 ;  /* 0x0000000600327c02 */ /* 0x001fe40008000f00 */
[----:B------:R-:W-:-:S06]  /*38f0*/  MOV R51, UR7 ;  /* 0x0000000700337c02 */ /* 0x000fcc0008000f00 */
[----:B------:R-:W3:Y:S01]  /*3900*/  LDG.E.64 R50, desc[UR18][R50.64] ;  /* 0x0000001232327981 */ /* 0x000ee2000c1e1b00 */
[----:B------:R-:W-:Y:S01]  /*3910*/  UMOV UR23, 0x3f800000 ;  /* 0x3f80000000177882 */ /* 0x000fe20000000000 */
[C---:B------:R-:W-:Y:S02]  /*3920*/  LOP3.LUT P6, RZ, R3.reuse, 0x2, RZ, 0xc0, !PT ;  /* 0x0000000203ff7812 */ /* 0x040fe400078cc0ff */
[C---:B------:R-:W-:Y:S02]  /*3930*/  LOP3.LUT P3, RZ, R3.reuse, 0x8000000, RZ, 0xc0, !PT ;  /* 0x0800000003ff7812 */ /* 0x040fe4000786c0ff */
[----:B------:R-:W-:Y:S01]  /*3940*/  LOP3.LUT P4, RZ, R3, 0x2000000, RZ, 0xc0, !PT ;  /* 0x0200000003ff7812 */ /* 0x000fe2000788c0ff */
[----:B------:R-:W-:Y:S01]  /*3950*/  HFMA2.MMA R72, -RZ, RZ, 0, 0 ;  /* 0x00000000ff487435 */ /* 0x000fe200000001ff */
[----:B---3--:R-:W-:-:S13]  /*3960*/  R2UR UR22, R50 ;  /* 0x00000000321672ca */ /* 0x008fda00000e0000 */
[----:B------:R-:W-:-:S05]  /*3970*/  MOV R50, UR22 ;  /* 0x0000001600327c02 */ /* 0x000fca0008000f00 */
[----:B------:R-:W-:-:S05]  /*3980*/  FFMA.FTZ R50, -R50, UR22, R51 ;  /* 0x0000001632327c23 */ /* 0x000fca0008010133 */
[----:B------:R-:W-:-:S13]  /*3990*/  FSETP.GTU.FTZ.AND P0, PT, R50, RZ, PT ;  /* 0x000000ff3200720b */ /* 0x000fda0003f1c000 */
[----:B------:R-:W-:Y:S01]  /*39a0*/  VOTEU.ANY UP0, P0 ;  /* 0x00000000003f7886 */ /* 0x000fe20000000100 */
[----:B------:R-:W-:-:S04]  /*39b0*/  PLOP3.LUT P0, PT, PT, PT, UP0, 0x80, 0x0 ;  /* 0x000000000000781c */ /* 0x000fc80003f0f008 */
[----:B------:R-:W-:-:S09]  /*39c0*/  @UP0 ULDC UR5, c[0x0][0x250] ;  /* 0x0000940000050ab9 */ /* 0x000fd20000000800 */
[----:B------:R-:W-:Y:S01]  /*39d0*/  @P0 FADD.FTZ R50, R50, UR5 ;  /* 0x0000000532320e21 */ /* 0x000fe20008010000 */
[----:B------:R-:W-:-:S13]  /*39e0*/  PLOP3.LUT P0, PT, PT, PT, UP0, 0x80, 0x0 ;  /* 0x000000000000781c */ /* 0x000fda0003f0f008 */
[----:B------:R-:W0:Y:S01]  /*39f0*/  @P0 MUFU.RSQ R50, R50 ;  /* 0x0000003200320308 */ /* 0x000e220000001400 */
[----:B------:R-:W-:-:S13]  /*3a00*/  PLOP3.LUT P0, PT, PT, PT, UP0, 0x80, 0x0 ;  /* 0x000000000000781c */ /* 0x000fda0003f0f008 */
[----:B0-----:R-:W-:Y:S02]  /*3a10*/  @P0 R2UR UR23, R50 ;  /* 0x00000000321702ca */ /* 0x001fe400000e0000 */
[----:B------:R-:W-:Y:S02]  /*3a20*/  CS2R R50, SRZ ;  /* 0x0000000000327805 */ /* 0x000fe4000001ff00 */
[----:B------:R-:W-:-:S04]  /*3a30*/  LOP3.LUT P0, RZ, R3, 0x20000, RZ, 0xc0, !PT ;  /* 0x0002000003ff7812 */ /* 0x000fc8000780c0ff */
[----:B------:R-:W5:Y:S01]  /*3a40*/  @P5 LDG.E R50, desc[UR18][R86.64] ;  /* 0x0000001256325981 */ /* 0x000f62000c1e1900 */
[C---:B------:R-:W-:Y:S02]  /*3a50*/  LOP3.LUT P5, RZ, R3.reuse, 0x1000000, RZ, 0xc0, !PT ;  /* 0x0100000003ff7812 */ /* 0x040fe400078ac0ff */
[----:B------:R-:W-:Y:S01]  /*3a60*/  LOP3.LUT R3, R3, 0xffbfffff, RZ, 0xc0, !PT ;  /* 0xffbfffff03037812 */ /* 0x000fe200078ec0ff */
[----:B------:R0:W5:Y:S05]  /*3a70*/  @P6 LDG.E R51, desc[UR18][R52.64] ;  /* 0x0000001234336981 */ /* 0x00016a000c1e1900 */
[----:B------:R-:W-:-:S04]  /*3a80*/  @P0 LOP3.LUT R3, R3, 0x400000, RZ, 0xfc, !PT ;  /* 0x0040000003030812 */ /* 0x000fc800078efcff */
        /* <DEDUP_REMOVED lines=8> */
[----:B------:R0:W5:Y:S04]  /*3b10*/  @P4 LDG.E R55, desc[UR18][R56.64] ;  /* 0x0000001238374981 */ /* 0x000168000c1e1900 */
[----:B------:R-:W5:Y:S05]  /*3b20*/  @P5 LDG.E R54, desc[UR18][R82.64] ;  /* 0x0000001252365981 */ /* 0x000f6a000c1e1900 */
[----:B------:R-:W5:Y:S01]  /*3b30*/  @P6 LDG.E R72, desc[UR18][R36.64] ;  /* 0x0000001224486981 */ /* 0x000f62000c1e1900 */
[----:B0-----:R-:W-:-:S06]  /*3b40*/  CS2R R56, SRZ ;  /* 0x0000000000387805 */ /* 0x001fcc000001ff00 */
[----:B------:R0:W5:Y:S04]  /*3b50*/  @P3 LDG.E R57, desc[UR18][R60.64] ;  /* 0x000000123c393981 */ /* 0x000168000c1e1900 */
[----:B------:R-:W5:Y:S01]  /*3b60*/  @P4 LDG.E R56, desc[UR18][R80.64] ;  /* 0x0000001250384981 */ /* 0x000f62000c1e1900 */
[----:B0-----:R-:W-:-:S06]  /*3b70*/  CS2R R60, SRZ ;  /* 0x00000000003c7805 */ /* 0x001fcc000001ff00 */
[----:B------:R-:W5:Y:S04]  /*3b80*/  @P2 LDG.E R61, desc[UR18][R78.64] ;  /* 0x000000124e3d2981 */ /* 0x000f68000c1e1900 */
[----:B------:R0:W5:Y:S01]  /*3b90*/  @P3 LDG.E R60, desc[UR18][R62.64] ;  /* 0x000000123e3c3981 */ /* 0x000162000c1e1900 */
[----:B------:R-:W-:Y:S02]  /*3ba0*/  LOP3.LUT P0, RZ, R3, 0x80000, RZ, 0xc0, !PT ;  /* 0x0008000003ff7812 */ /* 0x000fe4000780c0ff */
[----:B0-----:R-:W-:-:S06]  /*3bb0*/  CS2R R62, SRZ ;  /* 0x00000000003e7805 */ /* 0x001fcc000001ff00 */
[----:B------:R0:W5:Y:S04]  /*3bc0*/  @P2 LDG.E R62, desc[UR18][R64.64] ;  /* 0x00000012403e2981 */ /* 0x000168000c1e1900 */
[----:B------:R-:W5:Y:S01]  /*3bd0*/  @P1 LDG.E R63, desc[UR18][R70.64] ;  /* 0x00000012463f1981 */ /* 0x000f62000c1e1900 */
[----:B0-----:R-:W-:-:S06]  /*3be0*/  CS2R R64, SRZ ;  /* 0x0000000000407805 */ /* 0x001fcc000001ff00 */
[----:B------:R0:W5:Y:S04]  /*3bf0*/  @P1 LDG.E R64, desc[UR18][R66.64] ;  /* 0x0000001242401981 */ /* 0x000168000c1e1900 */
[----:B------:R1:W5:Y:S01]  /*3c00*/  @P0 LDG.E R65, desc[UR18][R68.64] ;  /* 0x0000001244410981 */ /* 0x000362000c1e1900 */
[----:B0-----:R-:W-:-:S06]  /*3c10*/  CS2R R66, SRZ ;  /* 0x0000000000427805 */ /* 0x001fcc000001ff00 */
[----:B------:R-:W5:Y:S01]  /*3c20*/  @P0 LDG.E R66, desc[UR18][R58.64] ;  /* 0x000000123a420981 */ /* 0x000f62000c1e1900 */
[C---:B------:R-:W-:Y:S02]  /*3c30*/  LOP3.LUT P0, RZ, R3.reuse, 0x800000, RZ, 0xc0, !PT ;  /* 0x0080000003ff7812 */ /* 0x040fe4000780c0ff */
[----:B-1----:R-:W-:Y:S02]  /*3c40*/  CS2R R68, SRZ ;  /* 0x0000000000447805 */ /* 0x002fe4000001ff00 */
[----:B------:R-:W-:Y:S01]  /*3c50*/  CS2R R70, SRZ ;  /* 0x0000000000467805 */ /* 0x000fe2000001ff00 */
[----:B------:R-:W-:Y:S05]  /*3c60*/  BSSY B0, `(.L_x_1338) ;  /* 0x0000017000007945 */ /* 0x000fea0003800000 */
[----:B------:R-:W5:Y:S04]  /*3c70*/  @P6 LDG.E R71, desc[UR18][R34.64] ;  /* 0x0000001222476981 */ /* 0x000f68000c1e1900 */
[----:B------:R0:W5:Y:S04]  /*3c80*/  @P0 LDG.E R67, desc[UR18][R48.64] ;  /* 0x0000001230430981 */ /* 0x000168000c1e1900 */
[----:B------:R1:W5:Y:S01]  /*3c90*/  @P0 LDG.E R68, desc[UR18][R46.64] ;  /* 0x000000122e440981 */ /* 0x000362000c1e1900 */
[----:B------:R-:W-:-:S13]  /*3ca0*/  LOP3.LUT P0, RZ, R3, 0x400000, RZ, 0xc0, !PT ;  /* 0x0040000003ff7812 */ /* 0x000fda000780c0ff */
[----:B------:R3:W5:Y:S04]  /*3cb0*/  @P0 LDG.E R69, desc[UR18][R38.64] ;  /* 0x0000001226450981 */ /* 0x000768000c1e1900 */
[----:B------:R3:W5:Y:S01]  /*3cc0*/  @P0 LDG.E R70, desc[UR18][R32.64] ;  /* 0x0000001220460981 */ /* 0x000762000c1e1900 */
[----:B------:R-:W-:Y:S02]  /*3cd0*/  ISETP.GT.U32.AND P0, PT, R0, 0x187, PT ;  /* 0x000001870000780c */ /* 0x000fe40003f04070 */
[----:B0-----:R-:W-:Y:S02]  /*3ce0*/  CS2R R48, SRZ ;  /* 0x0000000000307805 */ /* 0x001fe4000001ff00 */
[----:B-1----:R-:W-:Y:S01]  /*3cf0*/  CS2R R46, SRZ ;  /* 0x00000000002e7805 */ /* 0x002fe2000001ff00 */
[----:B--2---:R-:W-:-:S02]  /*3d00*/  HADD2.F32 R34, -RZ, R76.H0_H0 ;  /* 0x2000004cff227230 */ /* 0x004fc40000004100 */
[----:B------:R-:W-:-:S06]  /*3d10*/  HADD2.F32 R35, -RZ, R76.H1_H1 ;  /* 0x3000004cff237230 */ /* 0x000fcc0000004100 */
[----:B---3--:R-:W-:Y:S05]  /*3d20*/  @P0 BRA `(.L_x_1339) ;  /* 0x0000000000280947 */ /* 0x008fea0003800000 */
[----:B------:R-:W-:Y:S01]  /*3d30*/  ISETP.NE.AND P0, PT, RZ, UR21, PT ;  /* 0x00000015ff007c0c */ /* 0x000fe2000bf05270 */
[----:B------:R-:W0:Y:S01]  /*3d40*/  LDC.64 R48, c[0x0][0x238] ;  /* 0x00008e00ff307b82 */ /* 0x000e220000000a00 */
        /* <DEDUP_REMOVED lines=8> */
.L_x_1339:
[----:B------:R-:W-:Y:S05]  /*3dd0*/  BSYNC B0 ;  /* 0x0000000000007941 */ /* 0x000fea0003800000 */
.L_x_1338:
[----:B------:R-:W-:Y:S01]  /*3de0*/  ISETP.NE.AND P0, PT, RZ, UR21, PT ;  /* 0x00000015ff007c0c */ /* 0x000fe2000bf05270 */
[----:B------:R-:W-:Y:S01]  /*3df0*/  FADD.FTZ R34, R34, -UR22 ;  /* 0x8000001622227e21 */ /* 0x000fe20008010000 */
[----:B0-----:R-:W-:Y:S01]  /*3e00*/  FADD.FTZ R32, R35, -UR22 ;  /* 0x8000001623207e21 */ /* 0x001fe20008010000 */
[----:B------:R-:W-:Y:S01]  /*3e10*/  LOP3.LUT R3, R3, 0xffdfffff, RZ, 0xc0, !PT ;  /* 0xffdfffff03037812 */ /* 0x000fe200078ec0ff */
[--C-:B-----5:R-:W-:Y:S02]  /*3e20*/  HADD2.F32 R33, -RZ, R75.reuse.H0_H0 ;  /* 0x2000004bff217230 */ /* 0x120fe40000004100 */
[----:B------:R-:W-:Y:S01]  /*3e30*/  FMUL.FTZ R58, R34, UR23 ;  /* 0x00000017223a7c20 */ /* 0x000fe20008410000 */
[----:B------:R-:W-:Y:S02]  /*3e40*/  HADD2.F32 R35, -RZ, R75.H1_H1 ;  /* 0x3000004bff237230 */ /* 0x000fe40000004100 */
[----:B------:R-:W-:-:S04]  /*3e50*/  FMUL.FTZ R32, R32, UR23 ;  /* 0x0000001720207c20 */ /* 0x000fc80008410000 */
[----:B------:R-:W-:Y:S01]  /*3e60*/  @P0 LOP3.LUT R3, R3, 0x200000, RZ, 0xfc, !PT ;  /* 0x0020000003030812 */ /* 0x000fe200078efcff */
        /* <DEDUP_REMOVED lines=19> */
.L_x_1340:
[----:B------:R-:W-:Y:S01]  /*3fa0*/  FMUL.FTZ R34, R33, R48 ;  /* 0x0000003021227220 */ /* 0x000fe20000410000 */
[--C-:B------:R-:W-:Y:S02]  /*3fb0*/  HADD2.F32 R39, -RZ, R4.reuse.H0_H0 ;  /* 0x20000004ff277230 */ /* 0x100fe40000004100 */
[----:B------:R-:W-:Y:S01]  /*3fc0*/  FMUL.FTZ R38, R35, R49 ;  /* 0x0000003123267220 */ /* 0x000fe20000410000 */
[----:B------:R-:W-:Y:S02]  /*3fd0*/  HADD2.F32 R36, -RZ, R4.H1_H1 ;  /* 0x30000004ff247230 */ /* 0x000fe40000004100 */
[----:B------:R-:W-:Y:S01]  /*3fe0*/  FFMA.FTZ R37, R58, R34, RZ ;  /* 0x000000223a257223 */ /* 0x000fe200000100ff */
[----:B------:R-:W-:Y:S01]  /*3ff0*/  FADD.FTZ R34, RZ, R34 ;  /* 0x00000022ff227221 */ /* 0x000fe20000010000 */
[----:B------:R-:W-:Y:S01]  /*4000*/  FADD.FTZ R39, R39, -UR22 ;  /* 0x8000001627277e21 */ /* 0x000fe20008010000 */
[--C-:B------:R-:W-:Y:S02]  /*4010*/  HADD2.F32 R83, -RZ, R88.reuse.H0_H0 ;  /* 0x20000058ff537230 */ /* 0x100fe40000004100 */
[----:B------:R-:W-:Y:S01]  /*4020*/  FADD.FTZ R36, R36, -UR22 ;  /* 0x8000001624247e21 */ /* 0x000fe20008010000 */
[----:B------:R-:W-:Y:S01]  /*4030*/  FFMA.FTZ R37, R32, R38, R37 ;  /* 0x0000002620257223 */ /* 0x000fe20000010025 */
[----:B------:R-:W-:Y:S01]  /*4040*/  FADD.FTZ R38, R38, R34 ;  /* 0x0000002226267221 */ /* 0x000fe20000010000 */
[----:B------:R-:W-:Y:S01]  /*4050*/  FMUL.FTZ R39, R39, UR23 ;  /* 0x0000001727277c20 */ /* 0x000fe20008410000 */
[----:B------:R-:W-:Y:S01]  /*4060*/  FMUL.FTZ R36, R36, UR23 ;  /* 0x0000001724247c20 */ /* 0x000fe20008410000 */
        /* <DEDUP_REMOVED lines=21> */
.L_x_1341:
[----:B------:R-:W-:Y:S01]  /*41c0*/  FADD.FTZ R78, RZ, R33 ;  /* 0x00000021ff4e7221 */ /* 0x000fe20000010000 */
[----:B------:R-:W-:Y:S01]  /*41d0*/  FMUL.FTZ R59, R83, R48 ;  /* 0x00000030533b7220 */ /* 0x000fe20000410000 */
[----:B------:R-:W-:Y:S01]  /*41e0*/  FFMA.FTZ R33, R39, R83, R58 ;  /* 0x0000005327217223 */ /* 0x000fe2000001003a */
[----:B------:R-:W-:Y:S01]  /*41f0*/  FADD.FTZ R81, RZ, R35 ;  /* 0x00000023ff517221 */ /* 0x000fe20000010000 */
[----:B------:R-:W-:Y:S01]  /*4200*/  FADD.FTZ R83, R78, R83 ;  /* 0x000000534e537221 */ /* 0x000fe20000010000 */
[----:B------:R-:W-:Y:S01]  /*4210*/  FFMA.FTZ R78, R32, R35, RZ ;  /* 0x00000023204e7223 */ /* 0x000fe200000100ff */
[--C-:B------:R-:W-:Y:S02]  /*4220*/  HADD2.F32 R32, -RZ, R5.reuse.H0_H0 ;  /* 0x20000005ff207230 */ /* 0x100fe40000004100 */
[----:B------:R-:W-:Y:S01]  /*4230*/  FADD.FTZ R81, R81, R34 ;  /* 0x0000002251517221 */ /* 0x000fe20000010000 */
[----:B------:R-:W-:Y:S02]  /*4240*/  HADD2.F32 R35, -RZ, R5.H1_H1 ;  /* 0x30000005ff237230 */ /* 0x000fe40000004100 */
[----:B------:R-:W-:Y:S01]  /*4250*/  FFMA.FTZ R78, R36, R34, R78 ;  /* 0x00000022244e7223 */ /* 0x000fe2000001004e */
[----:B------:R-:W-:Y:S01]  /*4260*/  FFMA.FTZ R37, R39, R59, R37 ;  /* 0x0000003b27257223 */ /* 0x000fe20000010025 */
[----:B------:R-:W-:Y:S01]  /*4270*/  FMUL.FTZ R34, R34, R49 ;  /* 0x0000003122227220 */ /* 0x000fe20000410000 */
[----:B------:R-:W-:Y:S01]  /*4280*/  FADD.FTZ R32, R32, -UR22 ;  /* 0x8000001620207e21 */ /* 0x000fe20008010000 */
[----:B------:R-:W-:Y:S01]  /*4290*/  FADD.FTZ R38, R38, R59 ;  /* 0x0000003b26267221 */ /* 0x000fe20000010000 */
[----:B------:R-:W-:Y:S01]  /*42a0*/  FADD.FTZ R35, R35, -UR22 ;  /* 0x8000001623237e21 */ /* 0x000fe20008010000 */
[----:B------:R-:W-:Y:S01]  /*42b0*/  FFMA.FTZ R36, R36, R34, R37 ;  /* 0x0000002224247223 */ /* 0x000fe20000010025 */
[----:B------:R-:W-:Y:S01]  /*42c0*/  FMUL.FTZ R37, R32, UR23 ;  /* 0x0000001720257c20 */ /* 0x000fe20008410000 */
[----:B------:R-:W-:Y:S01]  /*42d0*/  FADD.FTZ R34, R34, R38 ;  /* 0x0000002622227221 */ /* 0x000fe20000010000 */
[----:B------:R-:W-:-:S02]  /*42e0*/  HADD2.F32 R39, -RZ, R92.H0_H0 ;  /* 0x2000005cff277230 */ /* 0x000fc40000004100 */
[----:B------:R-:W-:Y:S01]  /*42f0*/  FMUL.FTZ R35, R35, UR23 ;  /* 0x0000001723237c20 */ /* 0x000fe20008410000 */
        /* <DEDUP_REMOVED lines=20> */
.L_x_1342:
[----:B------:R-:W-:Y:S01]  /*4440*/  FMUL.FTZ R38, R39, R48 ;  /* 0x0000003027267220 */ /* 0x000fe20000410000 */
[----:B------:R-:W-:Y:S01]  /*4450*/  FADD.FTZ R81, R81, R32 ;  /* 0x0000002051517221 */ /* 0x000fe20000010000 */
[----:B------:R-:W-:Y:S01]  /*4460*/  FFMA.FTZ R78, R35, R32, R78 ;  /* 0x00000020234e7223 */ /* 0x000fe2000001004e */
[C---:B------:R-:W-:Y:S01]  /*4470*/  FFMA.FTZ R33, R37.reuse, R39, R33 ;  /* 0x0000002725217223 */ /* 0x040fe20000010021 */
[----:B------:R-:W-:Y:S01]  /*4480*/  FFMA.FTZ R36, R37, R38, R36 ;  /* 0x0000002625247223 */ /* 0x000fe20000010024 */
[----:B------:R-:W-:Y:S01]  /*4490*/  FADD.FTZ R38, R34, R38 ;  /* 0x0000002622267221 */ /* 0x000fe20000010000 */
[--C-:B------:R-:W-:Y:S02]  /*44a0*/  HADD2.F32 R34, -RZ, R6.reuse.H0_H0 ;  /* 0x20000006ff227230 */ /* 0x100fe40000004100 */
[----:B------:R-:W-:Y:S01]  /*44b0*/  FMUL.FTZ R32, R32, R49 ;  /* 0x0000003120207220 */ /* 0x000fe20000410000 */
[----:B------:R-:W-:Y:S02]  /*44c0*/  HADD2.F32 R37, -RZ, R6.H1_H1 ;  /* 0x30000006ff257230 */ /* 0x000fe40000004100 */
[----:B------:R-:W-:Y:S01]  /*44d0*/  FADD.FTZ R83, R83, R39 ;  /* 0x0000002753537221 */ /* 0x000fe20000010000 */
[----:B------:R-:W-:-:S02]  /*44e0*/  HADD2.F32 R39, -RZ, R94.H0_H0 ;  /* 0x2000005eff277230 */ /* 0x000fc40000004100 */
[----:B------:R-:W-:Y:S01]  /*44f0*/  FFMA.FTZ R35, R35, R32, R36 ;  /* 0x0000002023237223 */ /* 0x000fe20000010024 */
[----:B------:R-:W-:Y:S01]  /*4500*/  FADD.FTZ R36, R34, -UR22 ;  /* 0x8000001622247e21 */ /* 0x000fe20008010000 */
[----:B------:R-:W-:Y:S01]  /*4510*/  FADD.FTZ R58, R37, -UR22 ;  /* 0x80000016253a7e21 */ /* 0x000fe20008010000 */
[----:B------:R-:W-:Y:S01]  /*4520*/  FADD.FTZ R34, R32, R38 ;  /* 0x0000002620227221 */ /* 0x000fe20000010000 */
[----:B------:R-:W-:Y:S02]  /*4530*/  HADD2.F32 R32, -RZ, R94.H1_H1 ;  /* 0x3000005eff207230 */ /* 0x000fe40000004100 */
[----:B------:R-:W-:Y:S01]  /*4540*/  FMUL.FTZ R37, R36, UR23 ;  /* 0x0000001724257c20 */ /* 0x000fe20008410000 */
        /* <DEDUP_REMOVED lines=20> */
.L_x_1343:
        /* <DEDUP_REMOVED lines=37> */
.L_x_1344:
        /* <DEDUP_REMOVED lines=37> */
.L_x_1345:
        /* <DEDUP_REMOVED lines=37> */
.L_x_1346:
        /* <DEDUP_REMOVED lines=37> */
.L_x_1347:
        /* <DEDUP_REMOVED lines=37> */
.L_x_1348:
        /* <DEDUP_REMOVED lines=37> */
.L_x_1349:
        /* <DEDUP_REMOVED lines=37> */
.L_x_1350:
        /* <DEDUP_REMOVED lines=37> */
.L_x_1351:
        /* <DEDUP_REMOVED lines=37> */
.L_x_1352:
        /* <DEDUP_REMOVED lines=37> */
.L_x_1353:
        /* <DEDUP_REMOVED lines=37> */
.L_x_1354:
        /* <DEDUP_REMOVED lines=37> */
.L_x_1355:
        /* <DEDUP_REMOVED lines=37> */
.L_x_1356:
        /* <DEDUP_REMOVED lines=37> */
.L_x_1357:
        /* <DEDUP_REMOVED lines=37> */
.L_x_1358:
        /* <DEDUP_REMOVED lines=37> */
.L_x_1359:
        /* <DEDUP_REMOVED lines=37> */
.L_x_1360:
        /* <DEDUP_REMOVED lines=37> */
.L_x_1361:
        /* <DEDUP_REMOVED lines=37> */
.L_x_1362:
        /* <DEDUP_REMOVED lines=37> */
.L_x_1363:
        /* <DEDUP_REMOVED lines=37> */
.L_x_1364:
        /* <DEDUP_REMOVED lines=37> */
.L_x_1365:
        /* <DEDUP_REMOVED lines=37> */
.L_x_1366:
        /* <DEDUP_REMOVED lines=37> */
.L_x_1367:
[----:B------:R-:W-:Y:S01]  /*7e10*/  FMUL.FTZ R38, R39, R48 ;  /* 0x0000003027267220 */ /* 0x000fe20000410000 */
[----:B------:R-:W-:Y:S01]  /*7e20*/  FFMA.FTZ R33, R37, R39, R33 ;  /* 0x0000002725217223 */ /* 0x000fe20000010021 */
[----:B------:R-:W-:Y:S01]  /*7e30*/  FADD.FTZ R81, R81, R32 ;  /* 0x0000002051517221 */ /* 0x000fe20000010000 */
[----:B------:R-:W-:Y:S01]  /*7e40*/  FFMA.FTZ R78, R36, R32, R78 ;  /* 0x00000020244e7223 */ /* 0x000fe2000001004e */
[----:B------:R-:W-:Y:S01]  /*7e50*/  FFMA.FTZ R35, R37, R38, R35 ;  /* 0x0000002625237223 */ /* 0x000fe20000010023 */
[----:B------:R-:W-:Y:S01]  /*7e60*/  FADD.FTZ R38, R34, R38 ;  /* 0x0000002622267221 */ /* 0x000fe20000010000 */
[--C-:B------:R-:W-:Y:S02]  /*7e70*/  HADD2.F32 R34, -RZ, R21.reuse.H0_H0 ;  /* 0x20000015ff227230 */ /* 0x100fe40000004100 */
[----:B------:R-:W-:Y:S01]  /*7e80*/  FMUL.FTZ R32, R32, R49 ;  /* 0x0000003120207220 */ /* 0x000fe20000410000 */
[----:B------:R-:W-:Y:S02]  /*7e90*/  HADD2.F32 R37, -RZ, R21.H1_H1 ;  /* 0x30000015ff257230 */ /* 0x000fe40000004100 */
[----:B------:R-:W-:Y:S01]  /*7ea0*/  FADD.FTZ R83, R83, R39 ;  /* 0x0000002753537221 */ /* 0x000fe20000010000 */
[----:B------:R-:W-:-:S02]  /*7eb0*/  HADD2.F32 R39, -RZ, R22.H0_H0 ;  /* 0x20000016ff277230 */ /* 0x000fc40000004100 */
[----:B------:R-:W-:Y:S01]  /*7ec0*/  FADD.FTZ R34, R34, -UR22 ;  /* 0x8000001622227e21 */ /* 0x000fe20008010000 */
[----:B------:R-:W-:Y:S01]  /*7ed0*/  FFMA.FTZ R36, R36, R32, R35 ;  /* 0x0000002024247223 */ /* 0x000fe20000010023 */
[----:B------:R-:W-:Y:S01]  /*7ee0*/  FADD.FTZ R58, R37, -UR22 ;  /* 0x80000016253a7e21 */ /* 0x000fe20008010000 */
[----:B------:R-:W-:Y:S01]  /*7ef0*/  FADD.FTZ R35, R32, R38 ;  /* 0x0000002620237221 */ /* 0x000fe20000010000 */
[----:B------:R-:W-:Y:S01]  /*7f00*/  FMUL.FTZ R37, R34, UR23 ;  /* 0x0000001722257c20 */ /* 0x000fe20008410000 */
[----:B------:R-:W-:Y:S02]  /*7f10*/  HADD2.F32 R34, -RZ, R22.H1_H1 ;  /* 0x30000016ff227230 */ /* 0x000fe40000004100 */
        /* <DEDUP_REMOVED lines=20> */
.L_x_1368:
        /* <DEDUP_REMOVED lines=10> */
[----:B------:R-:W-:Y:S01]  /*8100*/  FFMA.FTZ R36, R32, R34, R36 ;  /* 0x0000002220247223 */ /* 0x000fe20000010024 */
[----:B------:R-:W-:Y:S01]  /*8110*/  FADD.FTZ R35, R35, -UR22 ;  /* 0x8000001623237e21 */ /* 0x000fe20008010000 */
[----:B------:R-:W-:Y:S01]  /*8120*/  FADD.FTZ R32, R37, -UR22 ;  /* 0x8000001625207e21 */ /* 0x000fe20008010000 */
[----:B------:R-:W-:Y:S01]  /*8130*/  FADD.FTZ R34, R34, R38 ;  /* 0x0000002622227221 */ /* 0x000fe20000010000 */
[----:B------:R-:W-:-:S02]  /*8140*/  HADD2.F32 R38, -RZ, R25.H0_H0 ;  /* 0x20000019ff267230 */ /* 0x000fc40000004100 */
[----:B------:R-:W-:Y:S01]  /*8150*/  FMUL.FTZ R84, R35, UR23 ;  /* 0x0000001723547c20 */ /* 0x000fe20008410000 */
        /* <DEDUP_REMOVED lines=21> */
.L_x_1369:
[----:B------:R-:W-:Y:S01]  /*82b0*/  FMUL.FTZ R35, R38, R48 ;  /* 0x0000003026237220 */ /* 0x000fe20000410000 */
[--C-:B------:R-:W-:Y:S02]  /*82c0*/  HADD2.F32 R80, -RZ, R27.reuse.H0_H0 ;  /* 0x2000001bff507230 */ /* 0x100fe40000004100 */
[----:B------:R-:W-:Y:S01]  /*82d0*/  FFMA.FTZ R78, R32, R37, R78 ;  /* 0x00000025204e7223 */ /* 0x000fe2000001004e */
[----:B------:R-:W-:Y:S02]  /*82e0*/  HADD2.F32 R82, -RZ, R27.H1_H1 ;  /* 0x3000001bff527230 */ /* 0x000fe40000004100 */
[----:B------:R-:W-:Y:S01]  /*82f0*/  FFMA.FTZ R36, R84, R35, R36 ;  /* 0x0000002354247223 */ /* 0x000fe20000010024 */
[----:B------:R-:W-:Y:S01]  /*8300*/  FADD.FTZ R34, R34, R35 ;  /* 0x0000002322227221 */ /* 0x000fe20000010000 */
[----:B------:R-:W-:Y:S01]  /*8310*/  FMUL.FTZ R35, R37, R49 ;  /* 0x0000003125237220 */ /* 0x000fe20000410000 */
[----:B------:R-:W-:Y:S01]  /*8320*/  FADD.FTZ R80, R80, -UR22 ;  /* 0x8000001650507e21 */ /* 0x000fe20008010000 */
[----:B------:R-:W-:Y:S01]  /*8330*/  FADD.FTZ R82, R82, -UR22 ;  /* 0x8000001652527e21 */ /* 0x000fe20008010000 */
[----:B------:R-:W-:Y:S01]  /*8340*/  FADD.FTZ R81, R81, R37 ;  /* 0x0000002551517221 */ /* 0x000fe20000010000 */
[----:B------:R-:W-:Y:S01]  /*8350*/  FFMA.FTZ R32, R32, R35, R36 ;  /* 0x0000002320207223 */ /* 0x000fe20000010024 */
[----:B------:R-:W-:Y:S01]  /*8360*/  FADD.FTZ R34, R35, R34 ;  /* 0x0000002223227221 */ /* 0x000fe20000010000 */
[----:B------:R-:W-:Y:S01]  /*8370*/  FMUL.FTZ R80, R80, UR23 ;  /* 0x0000001750507c20 */ /* 0x000fe20008410000 */
[----:B------:R-:W-:Y:S01]  /*8380*/  FMUL.FTZ R82, R82, UR23 ;  /* 0x0000001752527c20 */ /* 0x000fe20008410000 */
[----:B------:R-:W-:-:S02]  /*8390*/  HADD2.F32 R36, -RZ, R28.H0_H0 ;  /* 0x2000001cff247230 */ /* 0x000fc40000004100 */
        /* <DEDUP_REMOVED lines=20> */
.L_x_1370:
[----:B------:R-:W-:Y:S01]  /*84e0*/  FMUL.FTZ R35, R36, R48 ;  /* 0x0000003024237220 */ /* 0x000fe20000410000 */
[----:B------:R-:W-:Y:S01]  /*84f0*/  FMUL.FTZ R59, R37, R49 ;  /* 0x00000031253b7220 */ /* 0x000fe20000410000 */
[--C-:B------:R-:W-:Y:S02]  /*8500*/  HADD2.F32 R39, -RZ, R40.reuse.H1_H1 ;  /* 0x30000028ff277230 */ /* 0x100fe40000004100 */
[----:B------:R-:W-:Y:S01]  /*8510*/  FFMA.FTZ R32, R80, R35, R32 ;  /* 0x0000002350207223 */ /* 0x000fe20000010020 */
[----:B------:R-:W-:Y:S01]  /*8520*/  FADD.FTZ R34, R34, R35 ;  /* 0x0000002322227221 */ /* 0x000fe20000010000 */
[----:B------:R-:W-:Y:S02]  /*8530*/  HADD2.F32 R35, -RZ, R41.H1_H1 ;  /* 0x30000029ff237230 */ /* 0x000fe40000004100 */
[----:B------:R-:W-:Y:S01]  /*8540*/  FADD.FTZ R39, R39, -UR22 ;  /* 0x8000001627277e21 */ /* 0x000fe20008010000 */
[----:B------:R-:W-:Y:S01]  /*8550*/  FFMA.FTZ R58, R82, R59, R32 ;  /* 0x0000003b523a7223 */ /* 0x000fe20000010020 */
[----:B------:R-:W-:-:S02]  /*8560*/  HADD2.F32 R32, -RZ, R40.H0_H0 ;  /* 0x20000028ff207230 */ /* 0x000fc40000004100 */
[----:B------:R-:W-:Y:S01]  /*8570*/  FADD.FTZ R59, R59, R34 ;  /* 0x000000223b3b7221 */ /* 0x000fe20000010000 */
[----:B------:R-:W-:Y:S01]  /*8580*/  FMUL.FTZ R39, R39, UR23 ;  /* 0x0000001727277c20 */ /* 0x000fe20008410000 */
[----:B------:R-:W-:Y:S02]  /*8590*/  HADD2.F32 R34, -RZ, R41.H0_H0 ;  /* 0x20000029ff227230 */ /* 0x000fe40000004100 */
[----:B------:R-:W-:-:S04]  /*85a0*/  FADD.FTZ R32, R32, -UR22 ;  /* 0x8000001620207e21 */ /* 0x000fc80008010000 */
        /* <DEDUP_REMOVED lines=20> */
.L_x_1371:
[----:B------:R-:W-:Y:S01]  /*86f0*/  MOV R79, 0xffffffe0 ;  /* 0xffffffe0004f7802 */ /* 0x000fe20000000f00 */
[----:B------:R-:W-:Y:S01]  /*8700*/  FMUL.FTZ R85, R34, R48 ;  /* 0x0000003022557220 */ /* 0x000fe20000410000 */
[----:B------:R-:W-:Y:S01]  /*8710*/  ISETP.GT.AND P0, PT, R0, 0x17f, PT ;  /* 0x0000017f0000780c */ /* 0x000fe20003f04270 */
[----:B------:R-:W-:Y:S01]  /*8720*/  FFMA.FTZ R33, R84, R38, R33 ;  /* 0x0000002654217223 */ /* 0x000fe20000010021 */
[----:B------:R-:W-:Y:S01]  /*8730*/  FADD.FTZ R83, R83, R38 ;  /* 0x0000002653537221 */ /* 0x000fe20000010000 */
[----:B------:R-:W-:Y:S02]  /*8740*/  IMAD R79, R99, R79, 0x187 ;  /* 0x00000187634f7424 */ /* 0x000fe400078e024f */
[----:B------:R-:W-:Y:S01]  /*8750*/  FFMA.FTZ R58, R32, R85, R58 ;  /* 0x00000055203a7223 */ /* 0x000fe2000001003a */
[----:B------:R-:W-:Y:S01]  /*8760*/  FADD.FTZ R59, R59, R85 ;  /* 0x000000553b3b7221 */ /* 0x000fe20000010000 */
[----:B------:R-:W-:Y:S01]  /*8770*/  FMUL.FTZ R85, R35, R49 ;  /* 0x0000003123557220 */ /* 0x000fe20000410000 */
[----:B------:R-:W-:Y:S01]  /*8780*/  FFMA.FTZ R78, R82, R37, R78 ;  /* 0x00000025524e7223 */ /* 0x000fe2000001004e */
[----:B------:R-:W-:Y:S01]  /*8790*/  SEL R79, R79, 0x1f, P0 ;  /* 0x0000001f4f4f7807 */ /* 0x000fe20000000000 */
[----:B------:R-:W-:Y:S01]  /*87a0*/  FFMA.FTZ R80, R80, R36, R33 ;  /* 0x0000002450507223 */ /* 0x000fe20000010021 */
[----:B------:R-:W-:Y:S01]  /*87b0*/  FADD.FTZ R59, R85, R59 ;  /* 0x0000003b553b7221 */ /* 0x000fe20000010000 */
[----:B------:R-:W-:Y:S01]  /*87c0*/  FFMA.FTZ R58, R39, R85, R58 ;  /* 0x00000055273a7223 */ /* 0x000fe2000001003a */
[----:B------:R-:W-:Y:S01]  /*87d0*/  ISETP.GE.AND P0, PT, R124, R79, PT ;  /* 0x0000004f7c00720c */ /* 0x000fe20003f06270 */
[----:B------:R-:W-:Y:S01]  /*87e0*/  FADD.FTZ R83, R83, R36 ;  /* 0x0000002453537221 */ /* 0x000fe20000010000 */
[----:B------:R-:W-:Y:S01]  /*87f0*/  MOV R36, 0x400 ;  /* 0x0000040000247802 */ /* 0x000fe20000000f00 */
[----:B------:R-:W0:Y:S01]  /*8800*/  SHFL.DOWN PT, R85, R59, 0x1, R79 ;  /* 0x082000003b557989 */ /* 0x000e2200000e004f */
[----:B------:R-:W-:Y:S01]  /*8810*/  FFMA.FTZ R33, R39, R35, R78 ;  /* 0x0000002327217223 */ /* 0x000fe2000001004e */
[----:B------:R-:W-:Y:S01]  /*8820*/  FADD.FTZ R81, R81, R37 ;  /* 0x0000002551517221 */ /* 0x000fe20000010000 */
[----:B------:R-:W-:Y:S01]  /*8830*/  IADD3 R78, R36, 0x90, RZ ;  /* 0x00000090244e7810 */ /* 0x000fe20007ffe0ff */
[----:B------:R-:W-:Y:S01]  /*8840*/  FFMA.FTZ R32, R32, R34, R80 ;  /* 0x0000002220207223 */ /* 0x000fe20000010050 */
[----:B------:R-:W-:Y:S01]  /*8850*/  FADD.FTZ R34, R83, R34 ;  /* 0x0000002253227221 */ /* 0x000fe20000010000 */
[----:B------:R-:W-:Y:S01]  /*8860*/  FADD.FTZ R35, R81, R35 ;  /* 0x0000002351237221 */ /* 0x000fe20000010000 */
[----:B------:R-:W-:Y:S03]  /*8870*/  BSSY B0, `(.L_x_1372) ;  /* 0x0000047000007945 */ /* 0x000fe60003800000 */
        /* <DEDUP_REMOVED lines=23> */
[----:B------:R-:W0:Y:S04]  /*89f0*/  SHFL.DOWN PT, R85, R58, 0x10, R79 ;  /* 0x0a0000003a557989 */ /* 0x000e2800000e004f */
[----:B------:R-:W1:Y:S07]  /*8a00*/  SHFL.DOWN PT, R79, R59, 0x10, R79 ;  /* 0x0a0000003b4f7989 */ /* 0x000e6e00000e004f */
[----:B0-----:R-:W-:Y:S01]  /*8a10*/  @!P0 FADD.FTZ R58, R58, R85 ;  /* 0x000000553a3a8221 */ /* 0x001fe20000010000 */
[----:B-1----:R-:W-:Y:S01]  /*8a20*/  @!P0 FADD.FTZ R59, R59, R79 ;  /* 0x0000004f3b3b8221 */ /* 0x002fe20000010000 */
[----:B------:R-:W-:Y:S01]  /*8a30*/  ISETP.NE.AND P0, PT, R124, RZ, PT ;  /* 0x000000ff7c00720c */ /* 0x000fe20003f05270 */
[----:B------:R-:W0:Y:S02]  /*8a40*/  S2R R79, SR_CgaCtaId ;  /* 0x00000000004f7919 */ /* 0x000e240000008800 */
[----:B0-----:R-:W-:-:S10]  /*8a50*/  LEA R78, R79, R78, 0x18 ;  /* 0x0000004e4f4e7211 */ /* 0x001fd400078ec0ff */
[----:B------:R-:W-:Y:S02]  /*8a60*/  @!P0 LEA R37, R79, R36, 0x18 ;  /* 0x000000244f258211 */ /* 0x000fe400078ec0ff */
[----:B------:R-:W-:Y:S02]  /*8a70*/  LEA R78, R0, R78, 0x4 ;  /* 0x0000004e004e7211 */ /* 0x000fe400078e20ff */
[----:B------:R-:W-:-:S03]  /*8a80*/  @!P0 LEA R37, R99, R37, 0x3 ;  /* 0x0000002563258211 */ /* 0x000fc600078e18ff */
[----:B------:R0:W-:Y:S04]  /*8a90*/  STS.128 [R78], R32 ;  /* 0x000000204e007388 */ /* 0x0001e80000000c00 */
[----:B------:R0:W-:Y:S01]  /*8aa0*/  @!P0 STS.64 [R37+0x10], R58 ;  /* 0x0000103a25008388 */ /* 0x0001e20000000a00 */
[----:B------:R-:W-:Y:S01]  /*8ab0*/  BAR.SYNC.DEFER_BLOCKING 0x0 ;  /* 0x0000000000007b1d */ /* 0x000fe20000010000 */
[----:B------:R-:W-:-:S13]  /*8ac0*/  ISETP.NE.AND P0, PT, R0, RZ, PT ;  /* 0x000000ff0000720c */ /* 0x000fda0003f05270 */
[----:B0-----:R-:W-:Y:S05]  /*8ad0*/  @P0 BRA `(.L_x_1373) ;  /* 0x0000000000800947 */ /* 0x001fea0003800000 */
[----:B------:R-:W-:-:S05]  /*8ae0*/  LEA R79, R79, R36, 0x18 ;  /* 0x000000244f4f7211 */ /* 0x000fca00078ec0ff */
[----:B------:R-:W0:Y:S02]  /*8af0*/  LDS.64 R36, [R79+0x18] ;  /* 0x000018004f247984 */ /* 0x000e240000000a00 */
[----:B0-----:R-:W-:Y:S01]  /*8b00*/  FADD.FTZ R58, R58, R36 ;  /* 0x000000243a3a7221 */ /* 0x001fe20000010000 */
[----:B------:R-:W-:Y:S02]  /*8b10*/  FADD.FTZ R59, R59, R37 ;  /* 0x000000253b3b7221 */ /* 0x000fe40000010000 */
[----:B------:R-:W0:Y:S02]  /*8b20*/  LDS.128 R36, [R79+0x20] ;  /* 0x000020004f247984 */ /* 0x000e240000000c00 */
[----:B0-----:R-:W-:Y:S01]  /*8b30*/  FADD.FTZ R58, R58, R36 ;  /* 0x000000243a3a7221 */ /* 0x001fe20000010000 */
[----:B------:R-:W-:-:S03]  /*8b40*/  FADD.FTZ R59, R59, R37 ;  /* 0x000000253b3b7221 */ /* 0x000fc60000010000 */
[----:B------:R-:W-:Y:S01]  /*8b50*/  FADD.FTZ R58, R58, R38 ;  /* 0x000000263a3a7221 */ /* 0x000fe20000010000 */
        /* <DEDUP_REMOVED lines=18> */
[----:B------:R-:W-:Y:S02]  /*8c80*/  FADD.FTZ R37, R59, R37 ;  /* 0x000000253b257221 */ /* 0x000fe40000010000 */
[----:B------:R-:W0:Y:S01]  /*8c90*/  LDS.64 R58, [R79+0x70] ;  /* 0x000070004f3a7984 */ /* 0x000e220000000a00 */
[----:B------:R-:W-:Y:S01]  /*8ca0*/  FADD.FTZ R36, R36, R38 ;  /* 0x0000002624247221 */ /* 0x000fe20000010000 */
[----:B------:R-:W-:-:S03]  /*8cb0*/  FADD.FTZ R37, R37, R39 ;  /* 0x0000002725257221 */ /* 0x000fc60000010000 */
[----:B0-----:R-:W-:Y:S01]  /*8cc0*/  FADD.FTZ R58, R36, R58 ;  /* 0x0000003a243a7221 */ /* 0x001fe20000010000 */
[----:B------:R-:W-:-:S07]  /*8cd0*/  FADD.FTZ R59, R37, R59 ;  /* 0x0000003b253b7221 */ /* 0x000fce0000010000 */
.L_x_1373:
[----:B------:R-:W-:Y:S05]  /*8ce0*/  BSYNC B0 ;  /* 0x0000000000007941 */ /* 0x000fea0003800000 */
.L_x_1372:
        /* <DEDUP_REMOVED lines=11> */
[----:B------:R-:W0:Y:S02]  /*8da0*/  LDS.128 R32, [R78+0x620] ;  /* 0x000620004e207984 */ /* 0x000e240000000c00 */
[----:B0-----:R-:W-:Y:S01]  /*8db0*/  FADD.FTZ R36, R36, R32 ;  /* 0x0000002024247221 */ /* 0x001fe20000010000 */
[----:B------:R-:W-:Y:S01]  /*8dc0*/  FADD.FTZ R37, R37, R33 ;  /* 0x0000002125257221 */ /* 0x000fe20000010000 */
[----:B------:R-:W-:Y:S01]  /*8dd0*/  FADD.FTZ R38, R38, R34 ;  /* 0x0000002226267221 */ /* 0x000fe20000010000 */
[----:B------:R-:W-:-:S02]  /*8de0*/  FADD.FTZ R39, R39, R35 ;  /* 0x0000002327277221 */ /* 0x000fc40000010000 */
        /* <DEDUP_REMOVED lines=24> */
[----:B------:R-:W-:-:S07]  /*8f70*/  FADD.FTZ R35, R39, R35 ;  /* 0x0000002327237221 */ /* 0x000fce0000010000 */
.L_x_1375:
[----:B------:R-:W-:Y:S05]  /*8f80*/  BSYNC B0 ;  /* 0x0000000000007941 */ /* 0x000fea0003800000 */
.L_x_1374:
[----:B------:R-:W0:Y:S01]  /*8f90*/  LDC.64 R36, c[0x0][0x268] ;  /* 0x00009a00ff247b82 */ /* 0x000e220000000a00 */
[----:B------:R-:W-:Y:S01]  /*8fa0*/  MOV R38, UR14 ;  /* 0x0000000e00267c02 */ /* 0x000fe20008000f00 */
[----:B------:R-:W-:Y:S01]  /*8fb0*/  ULDC UR15, c[0x0][0xc] ;  /* 0x00000300000f7ab9 */ /* 0x000fe20000000800 */
[----:B------:R-:W-:Y:S03]  /*8fc0*/  BSSY B0, `(.L_x_1376) ;  /* 0x0000011000007945 */ /* 0x000fe60003800000 */
[----:B------:R-:W-:-:S04]  /*8fd0*/  IMAD R38, R38, 0x31, R0 ;  /* 0x0000003126267824 */ /* 0x000fc800078e0200 */
[----:B0-----:R-:W-:Y:S01]  /*8fe0*/  IMAD.WIDE R36, R38, 0x4, R36 ;  /* 0x0000000426247825 */ /* 0x001fe200078e0224 */
[----:B------:R-:W-:Y:S06]  /*8ff0*/  @P6 BRA `(.L_x_1377) ;  /* 0x0000000000346947 */ /* 0x000fec0003800000 */
[----:B------:R-:W-:Y:S01]  /*9000*/  MOV R38, UR8 ;  /* 0x0000000800267c02 */ /* 0x000fe20008000f00 */
[----:B------:R-:W-:Y:S03]  /*9010*/  REDG.E.ADD.F32.FTZ.RN.STRONG.GPU desc[UR18][R36.64], R32 ;  /* 0x00000020240079a6 */ /* 0x000fe6000c10f392 */
[----:B------:R-:W-:-:S04]  /*9020*/  LEA R38, P6, R38, R36, 0x2 ;  /* 0x0000002426267211 */ /* 0x000fc800078c10ff */
[----:B------:R-:W-:-:S05]  /*9030*/  IADD3.X R39, R37, UR10, RZ, P6, !PT ;  /* 0x0000000a25277c10 */ /* 0x000fca000b7fe4ff */
[----:B------:R0:W-:Y:S02]  /*9040*/  REDG.E.ADD.F32.FTZ.RN.STRONG.GPU desc[UR18][R38.64], R33 ;  /* 0x00000021260079a6 */ /* 0x0001e4000c10f392 */
[----:B0-----:R-:W0:Y:S02]  /*9050*/  LDC.64 R32, c[0x0][0x288] ;  /* 0x0000a200ff207b82 */ /* 0x001e240000000a00 */
[----:B0-----:R-:W-:-:S04]  /*9060*/  LEA R38, P6, R32, R36, 0x2 ;  /* 0x0000002420267211 */ /* 0x001fc800078c10ff */
[----:B------:R-:W-:Y:S02]  /*9070*/  LEA.HI.X R39, R32, R37, R33, 0x2, P6 ;  /* 0x0000002520277211 */ /* 0x000fe400030f1421 */
[----:B------:R-:W-:-:S03]  /*9080*/  MOV R32, UR9 ;  /* 0x0000000900207c02 */ /* 0x000fc60008000f00 */
[----:B------:R0:W-:Y:S01]  /*9090*/  REDG.E.ADD.F32.FTZ.RN.STRONG.GPU desc[UR18][R38.64], R34 ;  /* 0x00000022260079a6 */ /* 0x0001e2000c10f392 */
[----:B------:R-:W-:-:S04]  /*90a0*/  LEA R32, P6, R32, R36, 0x2 ;  /* 0x0000002420207211 */ /* 0x000fc800078c10ff */
[----:B------:R-:W-:-:S05]  /*90b0*/  IADD3.X R33, R37, UR11, RZ, P6, !PT ;  /* 0x0000000b25217c10 */ /* 0x000fca000b7fe4ff */
[----:B------:R0:W-:Y:S04]  /*90c0*/  REDG.E.ADD.F32.FTZ.RN.STRONG.GPU desc[UR18][R32.64], R35 ;  /* 0x00000023200079a6 */ /* 0x0001e8000c10f392 */
.L_x_1377:
[----:B------:R-:W-:Y:S05]  /*90d0*/  BSYNC B0 ;  /* 0x0000000000007941 */ /* 0x000fea0003800000 */
.L_x_1376:
[----:B------:R-:W-:-:S06]  /*90e0*/  UISETP.GE.U32.AND UP0, UPT, UR15, 0x2, UPT ;  /* 0x000000020f00788c */ /* 0x000fcc000bf06070 */
[----:B------:R-:W-:-:S13]  /*90f0*/  PLOP3.LUT P6, PT, PT, PT, UP0, 0x40, 0x0 ;  /* 0x000000000000781c */ /* 0x000fda0003fce808 */
[----:B------:R-:W-:Y:S05]  /*9100*/  @P6 BRA `(.L_x_1378) ;  /* 0x0000001800646947 */ /* 0x000fea0003800000 */
[----:B------:R-:W1:Y:S01]  /*9110*/  S2UR UR13, SR_CTAID.Y ;  /* 0x00000000000d79c3 */ /* 0x000e620000002600 */
[----:B------:R-:W-:Y:S01]  /*9120*/  ULOP3.LUT UR5, UR4, 0x1, URZ, 0xc0, !UPT ;  /* 0x0000000104057892 */ /* 0x000fe2000f8ec03f */
[----:B------:R-:W-:Y:S01]  /*9130*/  ULDC UR14, c[0x0][0x10] ;  /* 0x00000400000e7ab9 */ /* 0x000fe20000000800 */
[----:B------:R-:W-:Y:S02]  /*9140*/  ULDC.64 UR16, c[0x0][0x260] ;  /* 0x0000980000107ab9 */ /* 0x000fe40000000a00 */
[----:B------:R-:W-:-:S04]  /*9150*/  UIMAD UR5, UR5, UR14, URZ ;  /* 0x0000000e050572a4 */ /* 0x000fc8000f8e023f */
[----:B------:R-:W-:Y:S02]  /*9160*/  UIMAD UR6, UR5, UR15, URZ ;  /* 0x0000000f050672a4 */ /* 0x000fe4000f8e023f */
[----:B-1----:R-:W-:Y:S02]  /*9170*/  UIADD3 UR24, UR5, UR13, URZ ;  /* 0x0000000d05187290 */ /* 0x002fe4000fffe03f */
[----:B------:R-:W-:-:S03]  /*9180*/  USHF.L.U32 UR5, UR6, 0x1, URZ ;  /* 0x0000000106057899 */ /* 0x000fc6000800063f */
[----:B------:R-:W-:Y:S02]  /*9190*/  ULDC.64 UR6, c[0x0][0x258] ;  /* 0x0000960000067ab9 */ /* 0x000fe40000000a00 */
[----:B------:R-:W-:Y:S02]  /*91a0*/  UIMAD.WIDE.U32 UR24, UR24, 0x4, UR6 ;  /* 0x00000004181878a5 */ /* 0x000fe4000f8e0006 */
[----:B------:R-:W-:Y:S01]  /*91b0*/  UIMAD.WIDE UR6, UR5, 0x4, UR16 ;  /* 0x00000004050678a5 */ /* 0x000fe2000f8e0210 */
[----:B------:R-:W-:Y:S11]  /*91c0*/  @P0 BRA `(.L_x_1379) ;  /* 0x0000000000800947 */ /* 0x000ff60003800000 */
[----:B------:R-:W1:Y:S01]  /*91d0*/  S2R R124, SR_LANEID ;  /* 0x00000000007c7919 */ /* 0x000e620000000000 */
[----:B------:R-:W-:Y:S02]  /*91e0*/  UIMAD UR16, UR20, UR14, UR13 ;  /* 0x0000000e141072a4 */ /* 0x000fe4000f8e020d */
[----:B------:R-:W-:Y:S02]  /*91f0*/  ULOP3.LUT UP0, URZ, UR4, 0x2, URZ, 0xc0, !UPT ;  /* 0x00000002043f7892 */ /* 0x000fe4000f80c03f */
[----:B------:R-:W-:Y:S01]  /*9200*/  UIMAD.WIDE.U32 UR16, UR16, 0x8, UR6 ;  /* 0x00000008101078a5 */ /* 0x000fe2000f8e0006 */
[----:B------:R-:W-:Y:S02]  /*9210*/  UMOV UR5, 0x1 ;  /* 0x0000000100057882 */ /* 0x000fe40000000000 */
[----:B------:R-:W-:-:S03]  /*9220*/  USEL UR5, UR5, 0xffffffff, !UP0 ;  /* 0xffffffff05057887 */ /* 0x000fc6000c000000 */
[----:B0-----:R-:W-:Y:S01]  /*9230*/  MOV R32, UR16 ;  /* 0x0000001000207c02 */ /* 0x001fe20008000f00 */
[----:B------:R-:W-:Y:S01]  /*9240*/  VOTEU.ANY UR16, UPT, PT ;  /* 0x0000000000107886 */ /* 0x000fe200038e0100 */
[----:B------:R-:W-:Y:S01]  /*9250*/  MOV R33, UR17 ;  /* 0x0000001100217c02 */ /* 0x000fe20008000f00 */
[----:B------:R-:W-:Y:S02]  /*9260*/  UPOPC UR17, UR16 ;  /* 0x00000010001172bf */ /* 0x000fe40008000000 */
[----:B------:R-:W-:Y:S02]  /*9270*/  UFLO.U32 UR16, UR16 ;  /* 0x00000010001072bd */ /* 0x000fe400080e0000 */
[----:B------:R-:W-:Y:S01]  /*9280*/  UIMAD UR5, UR5, UR17, URZ ;  /* 0x00000011050572a4 */ /* 0x000fe2000f8e023f */
[----:B------:R0:W-:Y:S05]  /*9290*/  STG.E.64 desc[UR18][R32.64], R58 ;  /* 0x0000003a20007986 */ /* 0x0001ea000c101b12 */
[----:B------:R-:W-:-:S02]  /*92a0*/  MOV R35, UR5 ;  /* 0x0000000500237c02 */ /* 0x000fc40008000f00 */
[----:B-1----:R-:W-:Y:S02]  /*92b0*/  ISETP.EQ.U32.AND P6, PT, R124, UR16, PT ;  /* 0x000000107c007c0c */ /* 0x002fe4000bfc2070 */
[----:B0-----:R-:W-:Y:S02]  /*92c0*/  MOV R32, UR24 ;  /* 0x0000001800207c02 */ /* 0x001fe40008000f00 */
[----:B------:R-:W-:-:S09]  /*92d0*/  MOV R33, UR25 ;  /* 0x0000001900217c02 */ /* 0x000fd20008000f00 */
[----:B------:R-:W-:Y:S06]  /*92e0*/  @P6 MEMBAR.ALL.GPU ;  /* 0x0000000000006992 */ /* 0x000fec000000a000 */
[----:B------:R-:W-:-:S00]  /*92f0*/  @P6 ERRBAR ;  /* 0x00000000000069ab */ /* 0x000fc00000000000 */
[----:B------:R-:W-:Y:S06]  /*9300*/  @P6 CGAERRBAR ;  /* 0x00000000000065ab */ /* 0x000fec0000000000 */
[----:B------:R1:W-:Y:S01]  /*9310*/  @P6 REDG.E.ADD.S32.STRONG.GPU desc[UR18][R32.64], R35 ;  /* 0x000000232000698e */ /* 0x0003e2000c10e392 */
[----:B------:R-:W-:-:S04]  /*9320*/  PLOP3.LUT P6, PT, PT, PT, UP0, 0x40, 0x0 ;  /* 0x000000000000781c */ /* 0x000fc80003fce808 */
[----:B------:R-:W-:-:S04]  /*9330*/  SEL R34, RZ, UR15, !P6 ;  /* 0x0000000fff227c07 */ /* 0x000fc8000f000000 */
[----:B------:R-:W-:-:S13]  /*9340*/  ISETP.NE.AND P6, PT, R34, -0x1, PT ;  /* 0xffffffff2200780c */ /* 0x000fda0003fc5270 */
[----:B-1----:R-:W-:Y:S05]  /*9350*/  @!P6 BRA `(.L_x_1379) ;  /* 0x00000000001ce947 */ /* 0x002fea0003800000 */
.L_x_1380:
[----:B------:R-:W-:Y:S02]  /*9360*/  MOV R33, UR25 ;  /* 0x0000001900217c02 */ /* 0x000fe40008000f00 */
[----:B------:R-:W-:-:S05]  /*9370*/  MOV R32, UR24 ;  /* 0x0000001800207c02 */ /* 0x000fca0008000f00 */
[----:B------:R-:W2:Y:S04]  /*9380*/  LDG.E.STRONG.GPU R33, desc[UR18][R32.64] ;  /* 0x0000001220217981 */ /* 0x000ea8000c1ef900 */
[----:B--2---:R-:W-:Y:S01]  /*9390*/  CCTL.IVALL ;  /* 0x00000000ff00798f */ /* 0x004fe20002000000 */
[----:B------:R-:W-:Y:S05]  /*93a0*/  YIELD ;  /* 0x0000000000007946 */ /* 0x000fea0003800000 */
[----:B------:R-:W-:-:S13]  /*93b0*/  ISETP.NE.AND P6, PT, R33, R34, PT ;  /* 0x000000222100720c */ /* 0x000fda0003fc5270 */
[----:B------:R-:W-:Y:S05]  /*93c0*/  @P6 BRA `(.L_x_1380) ;  /* 0xfffffffc00e46947 */ /* 0x000fea000383ffff */
.L_x_1379:
        /* <DEDUP_REMOVED lines=9> */
[----:B------:R-:W-:-:S04]  /*9460*/  ULOP3.LUT UR5, UR15, 0x3, URZ, 0xc0, !UPT ;  /* 0x000000030f057892 */ /* 0x000fc8000f8ec03f */
[----:B------:R-:W-:-:S03]  /*9470*/  UIADD3 UR16, -UR5, UR15, URZ ;  /* 0x0000000f05107290 */ /* 0x000fc6000fffe13f */
[----:B------:R-:W-:-:S03]  /*9480*/  UMOV UR5, URZ ;  /* 0x0000003f00057c82 */ /* 0x000fc60008000000 */
[----:B------:R-:W-:Y:S02]  /*9490*/  ISETP.LT.AND P6, PT, RZ, UR16, PT ;  /* 0x00000010ff007c0c */ /* 0x000fe4000bfc1270 */
[----:B0-----:R-:W-:-:S11]  /*94a0*/  MOV R32, UR16 ;  /* 0x0000001000207c02 */ /* 0x001fd60008000f00 */
[----:B------:R-:W-:Y:S05]  /*94b0*/  @!P6 BRA `(.L_x_1382) ;  /* 0x000000100028e947 */ /* 0x000fea0003800000 */
[----:B------:R-:W-:Y:S02]  /*94c0*/  LOP3.LUT R3, R3, 0xffbfffff, RZ, 0xc0, !PT ;  /* 0xffbfffff03037812 */ /* 0x000fe400078ec0ff */
[----:B------:R-:W-:Y:S02]  /*94d0*/  ISETP.GT.AND P6, PT, R32, 0xc, PT ;  /* 0x0000000c2000780c */ /* 0x000fe40003fc4270 */
[----:B------:R-:W-:Y:S02]  /*94e0*/  @P0 LOP3.LUT R3, R3, 0x400000, RZ, 0xfc, !PT ;  /* 0x0040000003030812 */ /* 0x000fe400078efcff */
[----:B------:R-:W-:Y:S02]  /*94f0*/  PLOP3.LUT P0, PT, PT, PT, PT, 0x80, 0x0 ;  /* 0x000000000000781c */ /* 0x000fe40003f0f070 */
[----:B------:R-:W-:-:S11]  /*9500*/  LOP3.LUT R3, R3, 0xfffffffe, RZ, 0xc0, !PT ;  /* 0xfffffffe03037812 */ /* 0x000fd600078ec0ff */
[----:B------:R-:W-:-:S04]  /*9510*/  @P0 LOP3.LUT R3, R3, 0x1, RZ, 0xfc, !PT ;  /* 0x0000000103030812 */ /* 0x000fc800078efcff */
[----:B------:R-:W-:Y:S01]  /*9520*/  LOP3.LUT P0, RZ, R3, 0x400000, RZ, 0xc0, !PT ;  /* 0x0040000003ff7812 */ /* 0x000fe2000780c0ff */
[----:B------:R-:W-:-:S12]  /*9530*/  @!P6 BRA `(.L_x_1383) ;  /* 0x00000008009ce947 */ /* 0x000fd80003800000 */
[----:B------:R-:W-:Y:S02]  /*9540*/  PLOP3.LUT P6, PT, PT, PT, PT, 0x8, 0x0 ;  /* 0x000000000000781c */ /* 0x000fe40003fce170 */
[----:B------:R-:W-:-:S11]  /*9550*/  LOP3.LUT R3, R3, 0xfffffffe, RZ, 0xc0, !PT ;  /* 0xfffffffe03037812 */ /* 0x000fd600078ec0ff */
[----:B------:R-:W-:-:S07]  /*9560*/  @P6 LOP3.LUT R3, R3, 0x1, RZ, 0xfc, !PT ;  /* 0x0000000103036812 */ /* 0x000fce00078efcff */
.L_x_1384:
        /* <DEDUP_REMOVED lines=158> */
[----:B------:R-:W-:Y:S01]  /*9f50*/  IADD3 R32, R32, -0x10, RZ ;  /* 0xfffffff020207810 */ /* 0x000fe20007ffe0ff */
[----:B------:R-:W-:Y:S01]  /*9f60*/  UIADD3 UR5, UR5, 0x10, URZ ;  /* 0x0000001005057890 */ /* 0x000fe2000fffe03f */
[----:B--2---:R-:W-:Y:S01]  /*9f70*/  @!P6 FADD.FTZ R58, R58, R34 ;  /* 0x000000223a3ae221 */ /* 0x004fe20000010000 */
[----:B------:R-:W-:Y:S01]  /*9f80*/  @!P6 FADD.FTZ R59, R59, R35 ;  /* 0x000000233b3be221 */ /* 0x000fe20000010000 */
[----:B------:R-:W-:-:S13]  /*9f90*/  ISETP.GT.AND P6, PT, R32, 0xc, PT ;  /* 0x0000000c2000780c */ /* 0x000fda0003fc4270 */
[----:B------:R-:W-:Y:S05]  /*9fa0*/  @P6 BRA `(.L_x_1384) ;  /* 0xfffffff400706947 */ /* 0x000fea000383ffff */
.L_x_1383:
[----:B------:R-:W-:-:S13]  /*9fb0*/  ISETP.GT.AND P6, PT, R32, 0x4, PT ;  /* 0x000000042000780c */ /* 0x000fda0003fc4270 */
[----:B------:R-:W-:Y:S05]  /*9fc0*/  @!P6 BRA `(.L_x_1385) ;  /* 0x000000040058e947 */ /* 0x000fea0003800000 */
        /* <DEDUP_REMOVED lines=80> */
[----:B------:R-:W-:Y:S02]  /*a4d0*/  LOP3.LUT R3, R3, 0xfffffffe, RZ, 0xc0, !PT ;  /* 0xfffffffe03037812 */ /* 0x000fe400078ec0ff */
[----:B------:R-:W-:Y:S01]  /*a4e0*/  IADD3 R32, R32, -0x4, RZ ;  /* 0xfffffffc20207810 */ /* 0x000fe20007ffe0ff */
[----:B--2---:R-:W-:Y:S01]  /*a4f0*/  @!P6 FADD.FTZ R58, R58, R34 ;  /* 0x000000223a3ae221 */ /* 0x004fe20000010000 */
[----:B------:R-:W-:Y:S01]  /*a500*/  @!P6 FADD.FTZ R59, R59, R35 ;  /* 0x000000233b3be221 */ /* 0x000fe20000010000 */
[----:B------:R-:W-:-:S13]  /*a510*/  PLOP3.LUT P6, PT, PT, PT, PT, 0x8, 0x0 ;  /* 0x000000000000781c */ /* 0x000fda0003fce170 */
[----:B------:R-:W-:-:S07]  /*a520*/  @P6 LOP3.LUT R3, R3, 0x1, RZ, 0xfc, !PT ;  /* 0x0000000103036812 */ /* 0x000fce00078efcff */
.L_x_1385:
[----:B------:R-:W-:-:S04]  /*a530*/  LOP3.LUT P6, RZ, R3, 0x1, RZ, 0xc0, !PT ;  /* 0x0000000103ff7812 */ /* 0x000fc800078cc0ff */
[----:B------:R-:W-:-:S13]  /*a540*/  ISETP.NE.OR P6, PT, R32, RZ, P6 ;  /* 0x000000ff2000720c */ /* 0x000fda00037c5670 */
[----:B------:R-:W-:Y:S05]  /*a550*/  @!P6 BRA `(.L_x_1381) ;  /* 0x0000000000b0e947 */ /* 0x000fea0003800000 */
.L_x_1382:
        /* <DEDUP_REMOVED lines=42> */
[----:B------:R-:W-:-:S13]  /*a800*/  ISETP.NE.AND P6, PT, R32, RZ, PT ;  /* 0x000000ff2000720c */ /* 0x000fda0003fc5270 */
[----:B------:R-:W-:Y:S05]  /*a810*/  @P6 BRA `(.L_x_1382) ;  /* 0xfffffffc00506947 */ /* 0x000fea000383ffff */
.L_x_1381:
[----:B------:R-:W-:-:S06]  /*a820*/  ULOP3.LUT UP0, UR15, UR15, 0x3, URZ, 0xc0, !UPT ;  /* 0x000000030f0f7892 */ /* 0x000fcc000f80c03f */
[----:B------:R-:W-:-:S13]  /*a830*/  PLOP3.LUT P6, PT, PT, PT, UP0, 0x40, 0x0 ;  /* 0x000000000000781c */ /* 0x000fda0003fce808 */
[----:B------:R-:W-:Y:S05]  /*a840*/  @P6 BRA `(.L_x_1378) ;  /* 0x0000000000946947 */ /* 0x000fea0003800000 */
[----:B0-----:R-:W0:Y:S01]  /*a850*/  S2R R34, SR_CTAID.X ;  /* 0x0000000000227919 */ /* 0x001e220000002500 */
        /* <DEDUP_REMOVED lines=10> */
.L_x_1387:
[----:B------:R-:W-:Y:S05]  /*a900*/  BSYNC B0 ;  /* 0x0000000000007941 */ /* 0x000fea0003800000 */
.L_x_1386:
        /* <DEDUP_REMOVED lines=12> */
[----:B------:R-:W-:Y:S01]  /*a9d0*/  MOV R35, UR15 ;  /* 0x0000000f00237c02 */ /* 0x000fe20008000f00 */
[----:B--2---:R-:W-:Y:S01]  /*a9e0*/  @!P6 FADD.FTZ R58, R58, R32 ;  /* 0x000000203a3ae221 */ /* 0x004fe20000010000 */
[----:B------:R-:W-:-:S03]  /*a9f0*/  @!P6 FADD.FTZ R59, R59, R33 ;  /* 0x000000213b3be221 */ /* 0x000fc60000010000 */
[----:B------:R-:W-:-:S04]  /*aa00*/  ISETP.EQ.OR P6, PT, R34, UR5, P0 ;  /* 0x0000000522007c0c */ /* 0x000fc800087c2670 */
        /* <DEDUP_REMOVED lines=9> */
.L_x_1378:
[----:B------:R-:W1:Y:S01]  /*aaa0*/  S2UR UR6, SR_CgaCtaId ;  /* 0x00000000000679c3 */ /* 0x000e620000008800 */
[----:B------:R-:W-:Y:S01]  /*aab0*/  UMOV UR5, 0x400 ;  /* 0x0000040000057882 */ /* 0x000fe20000000000 */
[----:B------:R-:W-:Y:S01]  /*aac0*/  ISETP.NE.AND P6, PT, RZ, UR21, PT ;  /* 0x00000015ff007c0c */ /* 0x000fe2000bfc5270 */
[----:B-1----:R-:W-:-:S03]  /*aad0*/  ULEA UR5, UR6, UR5, 0x18 ;  /* 0x0000000506057291 */ /* 0x002fc6000f8ec03f */
[----:B------:R-:W-:-:S06]  /*aae0*/  ULDC UR6, c[0x0][0x2bc] ;  /* 0x0000af0000067ab9 */ /* 0x000fcc0000000800 */
[----:B------:R-:W-:Y:S01]  /*aaf0*/  @!P0 STS.64 [UR5+0x80], R58 ;  /* 0x0000803aff008988 */ /* 0x000fe20008000a05 */
[----:B------:R-:W-:Y:S06]  /*ab00*/  BAR.SYNC.DEFER_BLOCKING 0x0 ;  /* 0x0000000000007b1d */ /* 0x000fec0000010000 */
[----:B0-----:R-:W0:Y:S02]  /*ab10*/  LDS.64 R32, [UR5+0x80] ;  /* 0x00008005ff207984 */ /* 0x001e240008000a00 */
[----:B0-----:R-:W-:Y:S01]  /*ab20*/  FMUL.FTZ R32, R32, UR6 ;  /* 0x0000000620207c20 */ /* 0x001fe20008410000 */
[----:B------:R-:W-:Y:S01]  /*ab30*/  FMUL.FTZ R36, R33, UR6 ;  /* 0x0000000621247c20 */ /* 0x000fe20008410000 */
[----:B------:R-:W-:-:S02]  /*ab40*/  HADD2.F32 R33, -RZ, R75.H0_H0 ;  /* 0x2000004bff217230 */ /* 0x000fc40000004100 */
[----:B------:R-:W-:Y:S01]  /*ab50*/  HADD2.F32 R75, -RZ, R75.H1_H1 ;  /* 0x3000004bff4b7230 */ /* 0x000fe20000004100 */
[----:B------:R-:W-:Y:S01]  /*ab60*/  R2UR UR5, R32 ;  /* 0x00000000200572ca */ /* 0x000fe200000e0000 */
[--C-:B------:R-:W-:Y:S02]  /*ab70*/  HADD2.F32 R32, -RZ, R76.reuse.H0_H0 ;  /* 0x2000004cff207230 */ /* 0x100fe40000004100 */
[----:B------:R-:W-:-:S03]  /*ab80*/  HADD2.F32 R76, -RZ, R76.H1_H1 ;  /* 0x3000004cff4c7230 */ /* 0x000fc60000004100 */
        /* <DEDUP_REMOVED lines=23> */
.L_x_1388:
[----:B------:R-:W-:Y:S01]  /*ad00*/  LOP3.LUT P0, RZ, R3, 0x100000, RZ, 0xc0, !PT ;  /* 0x0010000003ff7812 */ /* 0x000fe2000780c0ff */
[----:B------:R-:W-:-:S12]  /*ad10*/  BSSY B0, `(.L_x_1389) ;  /* 0x0000015000007945 */ /* 0x000fd80003800000 */
[----:B------:R-:W-:Y:S05]  /*ad20*/  @!P0 BRA `(.L_x_1390) ;  /* 0x00000000004c8947 */ /* 0x000fea0003800000 */
[----:B------:R-:W-:Y:S01]  /*ad30*/  SHF.R.S32.HI R32, RZ, 0x1f, R2 ;  /* 0x0000001fff207819 */ /* 0x000fe20000011402 */
[----:B------:R-:W-:Y:S01]  /*ad40*/  FFMA.FTZ R38, R35, UR5, R36 ;  /* 0x0000000523267c23 */ /* 0x000fe20008010024 */
[----:B------:R-:W-:-:S03]  /*ad50*/  ULDC.64 UR6, c[0x0][0x288] ;  /* 0x0000a20000067ab9 */ /* 0x000fc60000000a00 */
[----:B------:R-:W-:Y:S01]  /*ad60*/  FFMA.FTZ R38, R33, R48, -R38 ;  /* 0x0000003021267223 */ /* 0x000fe20000010826 */
[----:B------:R-:W-:Y:S01]  /*ad70*/  IMAD R34, R32, UR6, RZ ;  /* 0x0000000620227c24 */ /* 0x000fe2000f8e02ff */
[----:B------:R-:W-:Y:S02]  /*ad80*/  MOV R32, R44 ;  /* 0x0000002c00207202 */ /* 0x000fe40000000f00 */
[----:B------:R-:W-:Y:S01]  /*ad90*/  MOV R33, R43 ;  /* 0x0000002b00217202 */ /* 0x000fe20000000f00 */
[C---:B------:R-:W-:Y:S02]  /*ada0*/  IMAD R35, R2.reuse, UR7, R34 ;  /* 0x0000000702237c24 */ /* 0x040fe4000f8e0222 */
[----:B------:R-:W-:Y:S01]  /*adb0*/  IMAD.WIDE.U32 R32, R2, UR6, R32 ;  /* 0x0000000602207c25 */ /* 0x000fe2000f8e0020 */
[----:B------:R-:W-:-:S04]  /*adc0*/  ULDC.64 UR6, c[0x0][0x210] ;  /* 0x0000840000067ab9 */ /* 0x000fc80000000a00 */
[----:B------:R-:W-:Y:S02]  /*add0*/  IADD3 R33, R33, R35, RZ ;  /* 0x0000002321217210 */ /* 0x000fe40007ffe0ff */
[----:B------:R-:W-:-:S04]  /*ade0*/  LEA R34, P0, R32, UR6, 0x1 ;  /* 0x0000000620227c11 */ /* 0x000fc8000f8008ff */
[----:B------:R-:W-:Y:S01]  /*adf0*/  LEA.HI.X R35, R32, UR7, R33, 0x1, P0 ;  /* 0x0000000720237c11 */ /* 0x000fe200080f0c21 */
[----:B------:R-:W-:Y:S01]  /*ae00*/  FFMA.FTZ R32, R37, UR5, R36 ;  /* 0x0000000525207c23 */ /* 0x000fe20008010024 */
[----:B------:R-:W-:-:S03]  /*ae10*/  FMUL.FTZ R33, R38, UR23 ;  /* 0x0000001726217c20 */ /* 0x000fc60008410000 */
[----:B------:R-:W-:-:S04]  /*ae20*/  FFMA.FTZ R32, R75, R49, -R32 ;  /* 0x000000314b207223 */ /* 0x000fc80000010820 */
[----:B------:R-:W-:-:S05]  /*ae30*/  FMUL.FTZ R32, R32, UR23 ;  /* 0x0000001720207c20 */ /* 0x000fca0008410000 */
[----:B------:R-:W-:-:S05]  /*ae40*/  F2FP.F16.F32.PACK_AB R33, R32, R33 ;  /* 0x000000212021723e */ /* 0x000fca00000000ff */
[----:B------:R0:W-:Y:S02]  /*ae50*/  STG.E desc[UR18][R34.64], R33 ;  /* 0x0000002122007986 */ /* 0x0001e4000c101912 */
.L_x_1390:
[----:B------:R-:W-:Y:S05]  /*ae60*/  BSYNC B0 ;  /* 0x0000000000007941 */ /* 0x000fea0003800000 */
.L_x_1389:
[----:B------:R-:W-:Y:S01]  /*ae70*/  ISETP.NE.AND P0, PT, RZ, UR21, PT ;  /* 0x00000015ff007c0c */ /* 0x000fe2000bf05270 */
[--C-:B------:R-:W-:Y:S02]  /*ae80*/  HADD2.F32 R32, -RZ, R4.reuse.H0_H0 ;  /* 0x20000004ff207230 */ /* 0x100fe40000004100 */
[----:B------:R-:W-:-:S03]  /*ae90*/  HADD2.F32 R4, -RZ, R4.H1_H1 ;  /* 0x30000004ff047230 */ /* 0x000fc60000004100 */
[----:B------:R-:W-:Y:S02]  /*aea0*/  FADD.FTZ R32, R32, -UR22 ;  /* 0x8000001620207e21 */ /* 0x000fe40008010000 */
[----:B------:R-:W-:Y:S01]  /*aeb0*/  FADD.FTZ R38, R4, -UR22 ;  /* 0x8000001604267e21 */ /* 0x000fe20008010000 */
[--C-:B------:R-:W-:Y:S02]  /*aec0*/  HADD2.F32 R4, -RZ, R88.reuse.H0_H0 ;  /* 0x20000058ff047230 */ /* 0x100fe40000004100 */
[----:B------:R-:W-:Y:S01]  /*aed0*/  FMUL.FTZ R37, R32, UR23 ;  /* 0x0000001720257c20 */ /* 0x000fe20008410000 */
[----:B------:R-:W-:Y:S02]  /*aee0*/  HADD2.F32 R88, -RZ, R88.H1_H1 ;  /* 0x30000058ff587230 */ /* 0x000fe40000004100 */
[----:B------:R-:W-:Y:S01]  /*aef0*/  FMUL.FTZ R38, R38, UR23 ;  /* 0x0000001726267c20 */ /* 0x000fe20008410000 */
[----:B------:R-:W-:Y:S06]  /*af00*/  @!P0 BRA `(.L_x_1391) ;  /* 0x0000000000488947 */ /* 0x000fec0003800000 */
[----:B------:R-:W-:-:S04]  /*af10*/  FFMA.FTZ R32, R37, R48, R46 ;  /* 0x0000003025207223 */ /* 0x000fc8000001002e */
[----:B0-----:R-:W-:-:S06]  /*af20*/  FMUL.FTZ R34, R32, -1.4426950216293334961 ;  /* 0xbfb8aa3b20227820 */ /* 0x001fcc0000410000 */
        /* <DEDUP_REMOVED lines=16> */
.L_x_1391:
[----:B------:R-:W-:Y:S01]  /*b030*/  LOP3.LUT P0, RZ, R3, 0x8000, RZ, 0xc0, !PT ;  /* 0x0000800003ff7812 */ /* 0x000fe2000780c0ff */
[----:B------:R-:W-:-:S12]  /*b040*/  BSSY B0, `(.L_x_1392) ;  /* 0x0000015000007945 */ /* 0x000fd80003800000 */
[----:B------:R-:W-:Y:S05]  /*b050*/  @!P0 BRA `(.L_x_1393) ;  /* 0x00000000004c8947 */ /* 0x000fea0003800000 */
[----:B------:R-:W-:Y:S01]  /*b060*/  SHF.R.S32.HI R32, RZ, 0x1f, R123 ;  /* 0x0000001fff207819 */ /* 0x000fe2000001147b */
[----:B------:R-:W-:Y:S01]  /*b070*/  ULDC.64 UR6, c[0x0][0x288] ;  /* 0x0000a20000067ab9 */ /* 0x000fe20000000a00 */
[----:B0-----:R-:W-:Y:S01]  /*b080*/  MOV R33, R43 ;  /* 0x0000002b00217202 */ /* 0x001fe20000000f00 */
[----:B------:R-:W-:Y:S02]  /*b090*/  FFMA.FTZ R37, R37, UR5, R36 ;  /* 0x0000000525257c23 */ /* 0x000fe40008010024 */
[----:B------:R-:W-:Y:S01]  /*b0a0*/  IMAD R34, R32, UR6, RZ ;  /* 0x0000000620227c24 */ /* 0x000fe2000f8e02ff */
[----:B------:R-:W-:Y:S01]  /*b0b0*/  MOV R32, R44 ;  /* 0x0000002c00207202 */ /* 0x000fe20000000f00 */
[----:B------:R-:W-:Y:S02]  /*b0c0*/  FFMA.FTZ R37, R4, R48, -R37 ;  /* 0x0000003004257223 */ /* 0x000fe40000010825 */
[C---:B------:R-:W-:Y:S02]  /*b0d0*/  IMAD R35, R123.reuse, UR7, R34 ;  /* 0x000000077b237c24 */ /* 0x040fe4000f8e0222 */
[----:B------:R-:W-:Y:S01]  /*b0e0*/  IMAD.WIDE.U32 R32, R123, UR6, R32 ;  /* 0x000000067b207c25 */ /* 0x000fe2000f8e0020 */
[----:B------:R-:W-:-:S04]  /*b0f0*/  ULDC.64 UR6, c[0x0][0x210] ;  /* 0x0000840000067ab9 */ /* 0x000fc80000000a00 */
[----:B------:R-:W-:Y:S02]  /*b100*/  IADD3 R33, R33, R35, RZ ;  /* 0x0000002321217210 */ /* 0x000fe40007ffe0ff */
[----:B------:R-:W-:-:S04]  /*b110*/  LEA R34, P0, R32, UR6, 0x1 ;  /* 0x0000000620227c11 */ /* 0x000fc8000f8008ff */
[----:B------:R-:W-:Y:S01]  /*b120*/  LEA.HI.X R35, R32, UR7, R33, 0x1, P0 ;  /* 0x0000000720237c11 */ /* 0x000fe200080f0c21 */
[----:B------:R-:W-:-:S04]  /*b130*/  FFMA.FTZ R33, R38, UR5, R36 ;  /* 0x0000000526217c23 */ /* 0x000fc80008010024 */
[----:B------:R-:W-:Y:S01]  /*b140*/  FFMA.FTZ R4, R88, R49, -R33 ;  /* 0x0000003158047223 */ /* 0x000fe20000010821 */
[----:B------:R-:W-:-:S03]  /*b150*/  FMUL.FTZ R33, R37, UR23 ;  /* 0x0000001725217c20 */ /* 0x000fc60008410000 */
[----:B------:R-:W-:-:S05]  /*b160*/  FMUL.FTZ R4, R4, UR23 ;  /* 0x0000001704047c20 */ /* 0x000fca0008410000 */
[----:B------:R-:W-:-:S05]  /*b170*/  F2FP.F16.F32.PACK_AB R33, R4, R33 ;  /* 0x000000210421723e */ /* 0x000fca00000000ff */
[----:B------:R1:W-:Y:S02]  /*b180*/  STG.E desc[UR18][R34.64], R33 ;  /* 0x0000002122007986 */ /* 0x0003e4000c101912 */
.L_x_1393:
[----:B------:R-:W-:Y:S05]  /*b190*/  BSYNC B0 ;  /* 0x0000000000007941 */ /* 0x000fea0003800000 */
.L_x_1392:
[----:B------:R-:W-:Y:S01]  /*b1a0*/  ISETP.NE.AND P0, PT, RZ, UR21, PT ;  /* 0x00000015ff007c0c */ /* 0x000fe2000bf05270 */
[--C-:B------:R-:W-:Y:S02]  /*b1b0*/  HADD2.F32 R4, -RZ, R5.reuse.H0_H0 ;  /* 0x20000005ff047230 */ /* 0x100fe40000004100 */
[----:B------:R-:W-:Y:S02]  /*b1c0*/  HADD2.F32 R5, -RZ, R5.H1_H1 ;  /* 0x30000005ff057230 */ /* 0x000fe40000004100 */
[--C-:B01----:R-:W-:Y:S02]  /*b1d0*/  HADD2.F32 R35, -RZ, R92.reuse.H0_H0 ;  /* 0x2000005cff237230 */ /* 0x103fe40000004100 */
[----:B------:R-:W-:Y:S01]  /*b1e0*/  FADD.FTZ R4, R4, -UR22 ;  /* 0x8000001604047e21 */ /* 0x000fe20008010000 */
[----:B------:R-:W-:Y:S02]  /*b1f0*/  HADD2.F32 R92, -RZ, R92.H1_H1 ;  /* 0x3000005cff5c7230 */ /* 0x000fe40000004100 */
[----:B------:R-:W-:Y:S01]  /*b200*/  FADD.FTZ R5, R5, -UR22 ;  /* 0x8000001605057e21 */ /* 0x000fe20008010000 */
[----:B------:R-:W-:-:S03]  /*b210*/  FMUL.FTZ R37, R4, UR23 ;  /* 0x0000001704257c20 */ /* 0x000fc60008410000 */
        /* <DEDUP_REMOVED lines=20> */
.L_x_1394:
[----:B------:R-:W-:Y:S01]  /*b360*/  LOP3.LUT P0, RZ, R3, 0x4000, RZ, 0xc0, !PT ;  /* 0x0000400003ff7812 */ /* 0x000fe2000780c0ff */
[----:B------:R-:W-:-:S12]  /*b370*/  BSSY B0, `(.L_x_1395) ;  /* 0x0000015000007945 */ /* 0x000fd80003800000 */
        /* <DEDUP_REMOVED lines=10> */
[----:B------:R-:W-:Y:S01]  /*b420*/  FFMA.FTZ R5, R34, UR5, R36 ;  /* 0x0000000522057c23 */ /* 0x000fe20008010024 */
[----:B------:R-:W-:-:S03]  /*b430*/  LEA R32, P0, R4, UR6, 0x1 ;  /* 0x0000000604207c11 */ /* 0x000fc6000f8008ff */
[----:B------:R-:W-:Y:S01]  /*b440*/  FFMA.FTZ R92, R92, R49, -R5 ;  /* 0x000000315c5c7223 */ /* 0x000fe20000010805 */
[----:B------:R-:W-:Y:S01]  /*b450*/  LEA.HI.X R33, R4, UR7, R33, 0x1, P0 ;  /* 0x0000000704217c11 */ /* 0x000fe200080f0c21 */
[----:B------:R-:W-:-:S04]  /*b460*/  FFMA.FTZ R4, R37, UR5, R36 ;  /* 0x0000000525047c23 */ /* 0x000fc80008010024 */
[----:B------:R-:W-:-:S04]  /*b470*/  FFMA.FTZ R4, R35, R48, -R4 ;  /* 0x0000003023047223 */ /* 0x000fc80000010804 */
[----:B------:R-:W-:Y:S01]  /*b480*/  FMUL.FTZ R5, R4, UR23 ;  /* 0x0000001704057c20 */ /* 0x000fe20008410000 */
[----:B------:R-:W-:-:S05]  /*b490*/  FMUL.FTZ R4, R92, UR23 ;  /* 0x000000175c047c20 */ /* 0x000fca0008410000 */
[----:B------:R-:W-:-:S05]  /*b4a0*/  F2FP.F16.F32.PACK_AB R5, R4, R5 ;  /* 0x000000050405723e */ /* 0x000fca00000000ff */
[----:B------:R0:W-:Y:S02]  /*b4b0*/  STG.E desc[UR18][R32.64], R5 ;  /* 0x0000000520007986 */ /* 0x0001e4000c101912 */
.L_x_1396:
[----:B------:R-:W-:Y:S05]  /*b4c0*/  BSYNC B0 ;  /* 0x0000000000007941 */ /* 0x000fea0003800000 */
.L_x_1395:
[----:B------:R-:W1:Y:S01]  /*b4d0*/  LDC R34, c[0x0][0x2ac] ;  /* 0x0000ab00ff227b82 */ /* 0x000e620000000800 */
[----:B------:R-:W-:Y:S01]  /*b4e0*/  ISETP.NE.AND P0, PT, RZ, UR21, PT ;  /* 0x00000015ff007c0c */ /* 0x000fe2000bf05270 */
[--C-:B------:R-:W-:Y:S02]  /*b4f0*/  HADD2.F32 R4, -RZ, R6.reuse.H0_H0 ;  /* 0x20000006ff047230 */ /* 0x100fe40000004100 */
[----:B------:R-:W-:Y:S02]  /*b500*/  HADD2.F32 R6, -RZ, R6.H1_H1 ;  /* 0x30000006ff067230 */ /* 0x000fe40000004100 */
[--C-:B------:R-:W-:Y:S02]  /*b510*/  HADD2.F32 R35, -RZ, R94.reuse.H0_H0 ;  /* 0x2000005eff237230 */ /* 0x100fe40000004100 */
[----:B------:R-:W-:Y:S01]  /*b520*/  FADD.FTZ R4, R4, -UR22 ;  /* 0x8000001604047e21 */ /* 0x000fe20008010000 */
[----:B------:R-:W-:Y:S02]  /*b530*/  HADD2.F32 R94, -RZ, R94.H1_H1 ;  /* 0x3000005eff5e7230 */ /* 0x000fe40000004100 */
[----:B------:R-:W-:Y:S01]  /*b540*/  FADD.FTZ R6, R6, -UR22 ;  /* 0x8000001606067e21 */ /* 0x000fe20008010000 */
[----:B------:R-:W-:-:S03]  /*b550*/  FMUL.FTZ R37, R4, UR23 ;  /* 0x0000001704257c20 */ /* 0x000fc60008410000 */
[----:B------:R-:W-:Y:S01]  /*b560*/  FMUL.FTZ R6, R6, UR23 ;  /* 0x0000001706067c20 */ /* 0x000fe20008410000 */
[----:B------:R-:W-:Y:S06]  /*b570*/  @!P0 BRA `(.L_x_1397) ;  /* 0x0000000000488947 */ /* 0x000fec0003800000 */
[----:B------:R-:W-:Y:S01]  /*b580*/  FFMA.FTZ R4, R37, R48, R46 ;  /* 0x0000003025047223 */ /* 0x000fe2000001002e */
[----:B0-----:R-:W-:-:S03]  /*b590*/  FFMA.FTZ R5, R6, R49, R47 ;  /* 0x0000003106057223 */ /* 0x001fc6000001002f */
[----:B------:R-:W-:Y:S01]  /*b5a0*/  FMUL.FTZ R32, R4, -1.4426950216293334961 ;  /* 0xbfb8aa3b04207820 */ /* 0x000fe20000410000 */
[----:B------:R-:W-:-:S05]  /*b5b0*/  FMUL.FTZ R39, R5, -1.4426950216293334961 ;  /* 0xbfb8aa3b05277820 */ /* 0x000fca0000410000 */
[----:B------:R-:W0:Y:S08]  /*b5c0*/  MUFU.EX2 R32, R32 ;  /* 0x0000002000207308 */ /* 0x000e300000000800 */
[----:B------:R-:W2:Y:S01]  /*b5d0*/  MUFU.EX2 R39, R39 ;  /* 0x0000002700277308 */ /* 0x000ea20000000800 */
[----:B0-----:R-:W-:-:S07]  /*b5e0*/  FADD.FTZ R33, R32, 1 ;  /* 0x3f80000020217421 */ /* 0x001fce0000010000 */
[----:B------:R-:W0:Y:S01]  /*b5f0*/  MUFU.RCP R38, R33 ;  /* 0x0000002100267308 */ /* 0x000e220000001000 */
[----:B--2---:R-:W-:-:S07]  /*b600*/  FADD.FTZ R58, R39, 1 ;  /* 0x3f800000273a7421 */ /* 0x004fce0000010000 */
[----:B------:R-:W2:Y:S01]  /*b610*/  MUFU.RCP R59, R58 ;  /* 0x0000003a003b7308 */ /* 0x000ea20000001000 */
[----:B0-----:R-:W-:Y:S01]  /*b620*/  FADD.FTZ R75, -R38, 1 ;  /* 0x3f800000264b7421 */ /* 0x001fe20000010100 */
[----:B------:R-:W-:-:S03]  /*b630*/  FMUL.FTZ R35, R35, R38 ;  /* 0x0000002623237220 */ /* 0x000fc60000410000 */
[----:B------:R-:W-:Y:S01]  /*b640*/  FFMA.FTZ R4, R4, R75, 1 ;  /* 0x3f80000004047423 */ /* 0x000fe2000001004b */
[----:B--2---:R-:W-:Y:S01]  /*b650*/  FADD.FTZ R32, -R59, 1 ;  /* 0x3f8000003b207421 */ /* 0x004fe20000010100 */
[----:B------:R-:W-:Y:S02]  /*b660*/  FMUL.FTZ R94, R94, R59 ;  /* 0x0000003b5e5e7220 */ /* 0x000fe40000410000 */
[----:B------:R-:W-:Y:S01]  /*b670*/  FMUL.FTZ R35, R35, R4 ;  /* 0x0000000423237220 */ /* 0x000fe20000410000 */
[----:B------:R-:W-:-:S04]  /*b680*/  FFMA.FTZ R5, R5, R32, 1 ;  /* 0x3f80000005057423 */ /* 0x000fc80000010020 */
[----:B------:R-:W-:-:S07]  /*b690*/  FMUL.FTZ R94, R94, R5 ;  /* 0x000000055e5e7220 */ /* 0x000fce0000410000 */
.L_x_1397:
[----:B------:R-:W-:Y:S01]  /*b6a0*/  LOP3.LUT P0, RZ, R3, 0x2000, RZ, 0xc0, !PT ;  /* 0x0000200003ff7812 */ /* 0x000fe2000780c0ff */
[----:B------:R-:W-:-:S12]  /*b6b0*/  BSSY B0, `(.L_x_1398) ;  /* 0x0000015000007945 */ /* 0x000fd80003800000 */
[----:B------:R-:W-:Y:S05]  /*b6c0*/  @!P0 BRA `(.L_x_1399) ;  /* 0x00000000004c8947 */ /* 0x000fea0003800000 */
[----:B------:R-:W-:Y:S01]  /*b6d0*/  SHF.R.S32.HI R4, RZ, 0x1f, R121 ;  /* 0x0000001fff047819 */ /* 0x000fe20000011479 */
[----:B------:R-:W-:Y:S01]  /*b6e0*/  ULDC.64 UR6, c[0x0][0x288] ;  /* 0x0000a20000067ab9 */ /* 0x000fe20000000a00 */
[----:B0-----:R-:W-:-:S03]  /*b6f0*/  MOV R5, R43 ;  /* 0x0000002b00057202 */ /* 0x001fc60000000f00 */
        /* <DEDUP_REMOVED lines=16> */
.L_x_1399:
[----:B------:R-:W-:Y:S05]  /*b800*/  BSYNC B0 ;  /* 0x0000000000007941 */ /* 0x000fea0003800000 */
.L_x_1398:
[----:B------:R-:W-:Y:S01]  /*b810*/  ISETP.NE.AND P0, PT, RZ, UR21, PT ;  /* 0x00000015ff007c0c */ /* 0x000fe2000bf05270 */
[--C-:B------:R-:W-:Y:S02]  /*b820*/  HADD2.F32 R4, -RZ, R7.reuse.H0_H0 ;  /* 0x20000007ff047230 */ /* 0x100fe40000004100 */
[----:B------:R-:W-:Y:S02]  /*b830*/  HADD2.F32 R7, -RZ, R7.H1_H1 ;  /* 0x30000007ff077230 */ /* 0x000fe40000004100 */
[--C-:B0-2---:R-:W-:Y:S02]  /*b840*/  HADD2.F32 R33, -RZ, R96.reuse.H0_H0 ;  /* 0x20000060ff217230 */ /* 0x105fe40000004100 */
        /* <DEDUP_REMOVED lines=24> */
.L_x_1400:
        /* <DEDUP_REMOVED lines=22> */
.L_x_1402:
[----:B------:R-:W-:Y:S05]  /*bb30*/  BSYNC B0 ;  /* 0x0000000000007941 */ /* 0x000fea0003800000 */
.L_x_1401:
[----:B------:R-:W-:Y:S01]  /*bb40*/  ISETP.NE.AND P0, PT, RZ, UR21, PT ;  /* 0x00000015ff007c0c */ /* 0x000fe2000bf05270 */
[----:B0-----:R-:W-:-:S04]  /*bb50*/  IMAD.WIDE.U32 R4, R0, 0x5397829d, RZ ;  /* 0x5397829d00047825 */ /* 0x001fc800078e00ff */
[--C-:B------:R-:W-:Y:S02]  /*bb60*/  HADD2.F32 R4, -RZ, R8.reuse.H0_H0 ;  /* 0x20000008ff047230 */ /* 0x100fe40000004100 */
[----:B------:R-:W-:Y:S01]  /*bb70*/  HADD2.F32 R6, -RZ, R8.H1_H1 ;  /* 0x30000008ff067230 */ /* 0x000fe20000004100 */
[----:B------:R-:W-:Y:S01]  /*bb80*/  SHF.R.U32.HI R8, RZ, 0x4, R5 ;  /* 0x00000004ff087819 */ /* 0x000fe20000011605 */
[----:B------:R-:W-:Y:S02]  /*bb90*/  HADD2.F32 R32, -RZ, R9.H0_H0 ;  /* 0x20000009ff207230 */ /* 0x000fe40000004100 */
[----:B------:R-:W-:Y:S01]  /*bba0*/  FADD.FTZ R4, R4, -UR22 ;  /* 0x8000001604047e21 */ /* 0x000fe20008010000 */
[--C-:B------:R-:W-:Y:S02]  /*bbb0*/  HADD2.F32 R33, -RZ, R97.reuse.H0_H0 ;  /* 0x20000061ff217230 */ /* 0x100fe40000004100 */
[----:B------:R-:W-:Y:S01]  /*bbc0*/  FADD.FTZ R6, R6, -UR22 ;  /* 0x8000001606067e21 */ /* 0x000fe20008010000 */
[----:B------:R-:W-:-:S02]  /*bbd0*/  HADD2.F32 R38, -RZ, R97.H1_H1 ;  /* 0x30000061ff267230 */ /* 0x000fc40000004100 */
[----:B------:R-:W-:Y:S01]  /*bbe0*/  FMUL.FTZ R35, R4, UR23 ;  /* 0x0000001704237c20 */ /* 0x000fe20008410000 */
[----:B------:R-:W-:Y:S02]  /*bbf0*/  HADD2.F32 R9, -RZ, R9.H1_H1 ;  /* 0x30000009ff097230 */ /* 0x000fe40000004100 */
        /* <DEDUP_REMOVED lines=20> */
.L_x_1403:
        /* <DEDUP_REMOVED lines=22> */
.L_x_1405:
[----:B------:R-:W-:Y:S05]  /*bea0*/  BSYNC B0 ;  /* 0x0000000000007941 */ /* 0x000fea0003800000 */
.L_x_1404:
[----:B------:R-:W-:Y:S01]  /*beb0*/  ISETP.NE.AND P0, PT, RZ, UR21, PT ;  /* 0x00000015ff007c0c */ /* 0x000fe2000bf05270 */
[----:B------:R-:W-:Y:S01]  /*bec0*/  FADD.FTZ R32, R32, -UR22 ;  /* 0x8000001620207e21 */ /* 0x000fe20008010000 */
[----:B------:R-:W-:Y:S01]  /*bed0*/  FADD.FTZ R4, R9, -UR22 ;  /* 0x8000001609047e21 */ /* 0x000fe20008010000 */
[--C-:B------:R-:W-:Y:S02]  /*bee0*/  HADD2.F32 R9, -RZ, R10.reuse.H0_H0 ;  /* 0x2000000aff097230 */ /* 0x100fe40000004100 */
[----:B------:R-:W-:Y:S01]  /*bef0*/  FMUL.FTZ R35, R32, UR23 ;  /* 0x0000001720237c20 */ /* 0x000fe20008410000 */
[--C-:B------:R-:W-:Y:S02]  /*bf00*/  HADD2.F32 R33, -RZ, R95.reuse.H0_H0 ;  /* 0x2000005fff217230 */ /* 0x100fe40000004100 */
[----:B------:R-:W-:Y:S01]  /*bf10*/  FMUL.FTZ R32, R4, UR23 ;  /* 0x0000001704207c20 */ /* 0x000fe20008410000 */
[----:B------:R-:W-:Y:S02]  /*bf20*/  HADD2.F32 R38, -RZ, R95.H1_H1 ;  /* 0x3000005fff267230 */ /* 0x000fe40000004100 */
[----:B------:R-:W-:-:S02]  /*bf30*/  HADD2.F32 R10, -RZ, R10.H1_H1 ;  /* 0x3000000aff0a7230 */ /* 0x000fc40000004100 */
[----:B------:R-:W-:Y:S05]  /*bf40*/  @!P0 BRA `(.L_x_1406) ;  /* 0x0000000000488947 */ /* 0x000fea0003800000 */
[----:B0-----:R-:W-:Y:S01]  /*bf50*/  FFMA.FTZ R5, R32, R49, R47 ;  /* 0x0000003120057223 */ /* 0x001fe2000001002f */
        /* <DEDUP_REMOVED lines=17> */
.L_x_1406:
        /* <DEDUP_REMOVED lines=22> */
.L_x_1408:
[----:B------:R-:W-:Y:S05]  /*c1d0*/  BSYNC B0 ;  /* 0x0000000000007941 */ /* 0x000fea0003800000 */
.L_x_1407:
[----:B------:R-:W-:Y:S01]  /*c1e0*/  ISETP.NE.AND P0, PT, RZ, UR21, PT ;  /* 0x00000015ff007c0c */ /* 0x000fe2000bf05270 */
[----:B------:R-:W-:Y:S01]  /*c1f0*/  FADD.FTZ R35, R9, -UR22 ;  /* 0x8000001609237e21 */ /* 0x000fe20008010000 */
[----:B------:R-:W-:Y:S01]  /*c200*/  FADD.FTZ R10, R10, -UR22 ;  /* 0x800000160a0a7e21 */ /* 0x000fe20008010000 */
[----:B------:R-:W-:Y:S02]  /*c210*/  HADD2.F32 R9, -RZ, R11.H0_H0 ;  /* 0x2000000bff097230 */ /* 0x000fe40000004100 */
[--C-:B------:R-:W-:Y:S02]  /*c220*/  HADD2.F32 R33, -RZ, R93.reuse.H0_H0 ;  /* 0x2000005dff217230 */ /* 0x100fe40000004100 */
[----:B------:R-:W-:Y:S01]  /*c230*/  FMUL.FTZ R35, R35, UR23 ;  /* 0x0000001723237c20 */ /* 0x000fe20008410000 */
[----:B------:R-:W-:Y:S02]  /*c240*/  HADD2.F32 R32, -RZ, R93.H1_H1 ;  /* 0x3000005dff207230 */ /* 0x000fe40000004100 */
[----:B------:R-:W-:Y:S01]  /*c250*/  FMUL.FTZ R10, R10, UR23 ;  /* 0x000000170a0a7c20 */ /* 0x000fe20008410000 */
[----:B------:R-:W-:-:S02]  /*c260*/  HADD2.F32 R11, -RZ, R11.H1_H1 ;  /* 0x3000000bff0b7230 */ /* 0x000fc40000004100 */
[----:B------:R-:W-:Y:S05]  /*c270*/  @!P0 BRA `(.L_x_1409) ;  /* 0x0000000000488947 */ /* 0x000fea0003800000 */
[----:B------:R-:W-:Y:S01]  /*c280*/  FFMA.FTZ R4, R10, R49, R47 ;  /* 0x000000310a047223 */ /* 0x000fe2000001002f */
[----:B0-2---:R-:W-:-:S03]  /*c290*/  FFMA.FTZ R5, R35, R48, R46 ;  /* 0x0000003023057223 */ /* 0x005fc6000001002e */
        /* <DEDUP_REMOVED lines=11> */
[----:B--2---:R-:W-:Y:S01]  /*c350*/  FMUL.FTZ R33, R33, R38 ;  /* 0x0000002621217220 */ /* 0x004fe20000410000 */
[----:B------:R-:W-:Y:S02]  /*c360*/  FADD.FTZ R38, -R38, 1 ;  /* 0x3f80000026267421 */ /* 0x000fe40000010100 */
[----:B------:R-:W-:Y:S02]  /*c370*/  FMUL.FTZ R32, R32, R59 ;  /* 0x0000003b20207220 */ /* 0x000fe40000410000 */
[----:B------:R-:W-:-:S04]  /*c380*/  FFMA.FTZ R38, R5, R38, 1 ;  /* 0x3f80000005267423 */ /* 0x000fc80000010026 */
[----:B------:R-:W-:-:S07]  /*c390*/  FMUL.FTZ R33, R33, R38 ;  /* 0x0000002621217220 */ /* 0x000fce0000410000 */
.L_x_1409:
[----:B------:R-:W-:Y:S01]  /*c3a0*/  LOP3.LUT P0, RZ, R3, 0x200, RZ, 0xc0, !PT ;  /* 0x0000020003ff7812 */ /* 0x000fe2000780c0ff */
[----:B------:R-:W-:-:S12]  /*c3b0*/  BSSY B0, `(.L_x_1410) ;  /* 0x0000015000007945 */ /* 0x000fd80003800000 */
[----:B------:R-:W-:Y:S05]  /*c3c0*/  @!P0 BRA `(.L_x_1411) ;  /* 0x00000000004c8947 */ /* 0x000fea0003800000 */
[----:B------:R-:W-:Y:S01]  /*c3d0*/  SHF.R.S32.HI R4, RZ, 0x1f, R117 ;  /* 0x0000001fff047819 */ /* 0x000fe20000011475 */
[----:B------:R-:W-:Y:S01]  /*c3e0*/  ULDC.64 UR6, c[0x0][0x288] ;  /* 0x0000a20000067ab9 */ /* 0x000fe20000000a00 */
[----:B0-2---:R-:W-:-:S03]  /*c3f0*/  MOV R5, R43 ;  /* 0x0000002b00057202 */ /* 0x005fc60000000f00 */
        /* <DEDUP_REMOVED lines=16> */
.L_x_1411:
[----:B------:R-:W-:Y:S05]  /*c500*/  BSYNC B0 ;  /* 0x0000000000007941 */ /* 0x000fea0003800000 */
.L_x_1410:
[----:B------:R-:W-:Y:S01]  /*c510*/  ISETP.NE.AND P0, PT, RZ, UR21, PT ;  /* 0x00000015ff007c0c */ /* 0x000fe2000bf05270 */
[----:B------:R-:W-:Y:S01]  /*c520*/  FADD.FTZ R4, R9, -UR22 ;  /* 0x8000001609047e21 */ /* 0x000fe20008010000 */
[----:B------:R-:W-:Y:S01]  /*c530*/  FADD.FTZ R32, R11, -UR22 ;  /* 0x800000160b207e21 */ /* 0x000fe20008010000 */
[--C-:B------:R-:W-:Y:S02]  /*c540*/  HADD2.F32 R9, -RZ, R14.reuse.H0_H0 ;  /* 0x2000000eff097230 */ /* 0x100fe40000004100 */
[--C-:B------:R-:W-:Y:S02]  /*c550*/  HADD2.F32 R33, -RZ, R89.reuse.H0_H0 ;  /* 0x20000059ff217230 */ /* 0x100fe40000004100 */
[----:B------:R-:W-:Y:S01]  /*c560*/  FMUL.FTZ R11, R4, UR23 ;  /* 0x00000017040b7c20 */ /* 0x000fe20008410000 */
[----:B------:R-:W-:Y:S02]  /*c570*/  HADD2.F32 R10, -RZ, R89.H1_H1 ;  /* 0x30000059ff0a7230 */ /* 0x000fe40000004100 */
[----:B------:R-:W-:Y:S01]  /*c580*/  FMUL.FTZ R32, R32, UR23 ;  /* 0x0000001720207c20 */ /* 0x000fe20008410000 */
[----:B------:R-:W-:-:S02]  /*c590*/  HADD2.F32 R14, -RZ, R14.H1_H1 ;  /* 0x3000000eff0e7230 */ /* 0x000fc40000004100 */
[----:B------:R-:W-:Y:S05]  /*c5a0*/  @!P0 BRA `(.L_x_1412) ;  /* 0x0000000000488947 */ /* 0x000fea0003800000 */
[----:B0-23--:R-:W-:Y:S01]  /*c5b0*/  FFMA.FTZ R5, R32, R49, R47 ;  /* 0x0000003120057223 */ /* 0x00dfe2000001002f */
        /* <DEDUP_REMOVED lines=17> */
.L_x_1412:
[----:B------:R-:W-:Y:S01]  /*c6d0*/  LOP3.LUT P0, RZ, R3, 0x100, RZ, 0xc0, !PT ;  /* 0x0000010003ff7812 */ /* 0x000fe2000780c0ff */
[----:B------:R-:W-:-:S12]  /*c6e0*/  BSSY B0, `(.L_x_1413) ;  /* 0x0000015000007945 */ /* 0x000fd80003800000 */
[----:B------:R-:W-:Y:S05]  /*c6f0*/  @!P0 BRA `(.L_x_1414) ;  /* 0x00000000004c8947 */ /* 0x000fea0003800000 */
[----:B------:R-:W-:Y:S01]  /*c700*/  SHF.R.S32.HI R4, RZ, 0x1f, R116 ;  /* 0x0000001fff047819 */ /* 0x000fe20000011474 */
[----:B------:R-:W-:Y:S01]  /*c710*/  ULDC.64 UR6, c[0x0][0x288] ;  /* 0x0000a20000067ab9 */ /* 0x000fe20000000a00 */
[----:B0-23--:R-:W-:-:S03]  /*c720*/  MOV R5, R43 ;  /* 0x0000002b00057202 */ /* 0x00dfc60000000f00 */
        /* <DEDUP_REMOVED lines=16> */
.L_x_1414:
[----:B------:R-:W-:Y:S05]  /*c830*/  BSYNC B0 ;  /* 0x0000000000007941 */ /* 0x000fea0003800000 */
.L_x_1413:
        /* <DEDUP_REMOVED lines=10> */
[----:B0-234-:R-:W-:Y:S01]  /*c8e0*/  FFMA.FTZ R5, R14, R49, R47 ;  /* 0x000000310e057223 */ /* 0x01dfe2000001002f */
        /* <DEDUP_REMOVED lines=17> */
.L_x_1415:
[----:B------:R-:W-:Y:S01]  /*ca00*/  LOP3.LUT P0, RZ, R3, 0x80, RZ, 0xc0, !PT ;  /* 0x0000008003ff7812 */ /* 0x000fe2000780c0ff */
[----:B------:R-:W-:-:S12]  /*ca10*/  BSSY B0, `(.L_x_1416) ;  /* 0x0000015000007945 */ /* 0x000fd80003800000 */
[----:B------:R-:W-:Y:S05]  /*ca20*/  @!P0 BRA `(.L_x_1417) ;  /* 0x00000000004c8947 */ /* 0x000fea0003800000 */
[----:B------:R-:W-:Y:S01]  /*ca30*/  SHF.R.S32.HI R4, RZ, 0x1f, R115 ;  /* 0x0000001fff047819 */ /* 0x000fe20000011473 */
[----:B------:R-:W-:Y:S01]  /*ca40*/  ULDC.64 UR6, c[0x0][0x288] ;  /* 0x0000a20000067ab9 */ /* 0x000fe20000000a00 */
[----:B0-234-:R-:W-:-:S03]  /*ca50*/  MOV R5, R43 ;  /* 0x0000002b00057202 */ /* 0x01dfc60000000f00 */
        /* <DEDUP_REMOVED lines=16> */
.L_x_1417:
[----:B------:R-:W-:Y:S05]  /*cb60*/  BSYNC B0 ;  /* 0x0000000000007941 */ /* 0x000fea0003800000 */
.L_x_1416:
[----:B------:R-:W-:Y:S01]  /*cb70*/  ISETP.NE.AND P0, PT, RZ, UR21, PT ;  /* 0x00000015ff007c0c */ /* 0x000fe2000bf05270 */
[----:B------:R-:W-:Y:S01]  /*cb80*/  FADD.FTZ R4, R9, -UR22 ;  /* 0x8000001609047e21 */ /* 0x000fe20008010000 */
[----:B------:R-:W-:Y:S01]  /*cb90*/  FADD.FTZ R10, R17, -UR22 ;  /* 0x80000016110a7e21 */ /* 0x000fe20008010000 */
[----:B------:R-:W-:Y:S02]  /*cba0*/  HADD2.F32 R11, -RZ, R74.H0_H0 ;  /* 0x2000004aff0b7230 */ /* 0x000fe40000004100 */
[----:B------:R-:W-:Y:S02]  /*cbb0*/  HADD2.F32 R9, -RZ, R20.H0_H0 ;  /* 0x20000014ff097230 */ /* 0x000fe40000004100 */
        /* <DEDUP_REMOVED lines=23> */
.L_x_1418:
        /* <DEDUP_REMOVED lines=22> */
.L_x_1420:
[----:B------:R-:W-:Y:S05]  /*ce90*/  BSYNC B0 ;  /* 0x0000000000007941 */ /* 0x000fea0003800000 */
.L_x_1419:
        /* <DEDUP_REMOVED lines=28> */
.L_x_1421:
        /* <DEDUP_REMOVED lines=22> */
.L_x_1423:
[----:B------:R-:W-:Y:S05]  /*d1c0*/  BSYNC B0 ;  /* 0x0000000000007941 */ /* 0x000fea0003800000 */
.L_x_1422:
        /* <DEDUP_REMOVED lines=28> */
.L_x_1424:
        /* <DEDUP_REMOVED lines=22> */
.L_x_1426:
[----:B------:R-:W-:Y:S05]  /*d4f0*/  BSYNC B0 ;  /* 0x0000000000007941 */ /* 0x000fea0003800000 */
.L_x_1425:
        /* <DEDUP_REMOVED lines=28> */
.L_x_1427:
        /* <DEDUP_REMOVED lines=22> */
.L_x_1429:
[----:B------:R-:W-:Y:S05]  /*d820*/  BSYNC B0 ;  /* 0x0000000000007941 */ /* 0x000fea0003800000 */
.L_x_1428:
        /* <DEDUP_REMOVED lines=28> */
.L_x_1430:
        /* <DEDUP_REMOVED lines=22> */
.L_x_1432:
[----:B------:R-:W-:Y:S05]  /*db50*/  BSYNC B0 ;  /* 0x0000000000007941 */ /* 0x000fea0003800000 */
.L_x_1431:
        /* <DEDUP_REMOVED lines=28> */
.L_x_1433:
        /* <DEDUP_REMOVED lines=22> */
.L_x_1435:
[----:B------:R-:W-:Y:S05]  /*de80*/  BSYNC B0 ;  /* 0x0000000000007941 */ /* 0x000fea0003800000 */
.L_x_1434:
        /* <DEDUP_REMOVED lines=28> */
.L_x_1436:
[----:B------:R-:W-:Y:S04]  /*e050*/  BSSY B0, `(.L_x_1437) ;  /* 0x0000015000007945 */ /* 0x000fe80003800000 */
        /* <DEDUP_REMOVED lines=20> */
.L_x_1438:
[----:B------:R-:W-:Y:S05]  /*e1a0*/  BSYNC B0 ;  /* 0x0000000000007941 */ /* 0x000fea0003800000 */
.L_x_1437:
[----:B------:R-:W-:Y:S01]  /*e1b0*/  FADD.FTZ R4, R9, -UR22 ;  /* 0x8000001609047e21 */ /* 0x000fe20008010000 */
[----:B------:R-:W-:Y:S01]  /*e1c0*/  FADD.FTZ R55, R55, -UR22 ;  /* 0x8000001637377e21 */ /* 0x000fe20008010000 */
[--C-:B------:R-:W-:Y:S02]  /*e1d0*/  HADD2.F32 R11, -RZ, R56.reuse.H0_H0 ;  /* 0x20000038ff0b7230 */ /* 0x100fe40000004100 */
[--C-:B------:R-:W-:Y:S02]  /*e1e0*/  HADD2.F32 R9, -RZ, R57.reuse.H0_H0 ;  /* 0x20000039ff097230 */ /* 0x100fe40000004100 */
[----:B------:R-:W-:Y:S01]  /*e1f0*/  FMUL.FTZ R29, R4, UR23 ;  /* 0x00000017041d7c20 */ /* 0x000fe20008410000 */
[----:B------:R-:W-:Y:S02]  /*e200*/  HADD2.F32 R56, -RZ, R56.H1_H1 ;  /* 0x30000038ff387230 */ /* 0x000fe40000004100 */
[----:B------:R-:W-:Y:S01]  /*e210*/  FMUL.FTZ R26, R55, UR23 ;  /* 0x00000017371a7c20 */ /* 0x000fe20008410000 */
[----:B------:R-:W-:Y:S01]  /*e220*/  HADD2.F32 R57, -RZ, R57.H1_H1 ;  /* 0x30000039ff397230 */ /* 0x000fe20000004100 */
[----:B------:R-:W-:Y:S06]  /*e230*/  @!P6 BRA `(.L_x_1439) ;  /* 0x000000000048e947 */ /* 0x000fec0003800000 */
        /* <DEDUP_REMOVED lines=18> */
.L_x_1439:
        /* <DEDUP_REMOVED lines=21> */
.L_x_1441:
[----:B------:R-:W-:Y:S05]  /*e4b0*/  BSYNC B0 ;  /* 0x0000000000007941 */ /* 0x000fea0003800000 */
.L_x_1440:
        /* <DEDUP_REMOVED lines=27> */
.L_x_1442:
        /* <DEDUP_REMOVED lines=21> */
.L_x_1444:
[----:B------:R-:W-:Y:S05]  /*e7c0*/  BSYNC B0 ;  /* 0x0000000000007941 */ /* 0x000fea0003800000 */
.L_x_1443:
        /* <DEDUP_REMOVED lines=9> */
[----:B------:R-:W-:Y:S01]  /*e860*/  FFMA.FTZ R4, R29, R48, R46 ;  /* 0x000000301d047223 */ /* 0x000fe2000001002e */
[----:B0-234-:R-:W-:-:S03]  /*e870*/  FFMA.FTZ R5, R26, R49, R47 ;  /* 0x000000311a057223 */ /* 0x01dfc6000001002f */
        /* <DEDUP_REMOVED lines=16> */
.L_x_1445:
        /* <DEDUP_REMOVED lines=21> */
.L_x_1447:
[----:B------:R-:W-:Y:S05]  /*ead0*/  BSYNC B0 ;  /* 0x0000000000007941 */ /* 0x000fea0003800000 */
.L_x_1446:
        /* <DEDUP_REMOVED lines=27> */
.L_x_1448:
[----:B------:R-:W-:Y:S04]  /*ec90*/  BSSY B0, `(.L_x_1449) ;  /* 0x0000014000007945 */ /* 0x000fe80003800000 */
[----:B------:R-:W-:Y:S05]  /*eca0*/  @!P1 BRA `(.L_x_1450) ;  /* 0x0000000000489947 */ /* 0x000fea0003800000 */
[----:B------:R-:W-:Y:S01]  /*ecb0*/  ULDC.64 UR6, c[0x0][0x288] ;  /* 0x0000a20000067ab9 */ /* 0x000fe20000000a00 */
[----:B------:R-:W-:Y:S01]  /*ecc0*/  MOV R4, R44 ;  /* 0x0000002c00047202 */ /* 0x000fe20000000f00 */
[----:B0-234-:R-:W-:Y:S01]  /*ecd0*/  IMAD R7, R125, UR6, RZ ;  /* 0x000000067d077c24 */ /* 0x01dfe2000f8e02ff */
        /* <DEDUP_REMOVED lines=15> */
.L_x_1450:
[----:B------:R-:W-:Y:S05]  /*edd0*/  BSYNC B0 ;  /* 0x0000000000007941 */ /* 0x000fea0003800000 */
.L_x_1449:
        /* <DEDUP_REMOVED lines=27> */
.L_x_1451:
[----:B------:R-:W-:Y:S01]  /*ef90*/  LOP3.LUT P0, RZ, R3, 0x80000, RZ, 0xc0, !PT ;  /* 0x0008000003ff7812 */ /* 0x000fe2000780c0ff */
[----:B------:R-:W-:-:S12]  /*efa0*/  BSSY B0, `(.L_x_1452) ;  /* 0x0000016000007945 */ /* 0x000fd80003800000 */
[----:B------:R-:W-:Y:S05]  /*efb0*/  @!P0 BRA `(.L_x_1453) ;  /* 0x0000000000508947 */ /* 0x000fea0003800000 */
[----:B0-234-:R-:W-:Y:S01]  /*efc0*/  IADD3 R7, R2, 0xa8, RZ ;  /* 0x000000a802077810 */ /* 0x01dfe20007ffe0ff */
        /* <DEDUP_REMOVED lines=10> */
[----:B------:R-:W-:-:S03]  /*f070*/  FFMA.FTZ R5, R26, UR5, R36 ;  /* 0x000000051a057c23 */ /* 0x000fc60008010024 */
[----:B------:R-:W-:Y:S01]  /*f080*/  LEA.HI.X R7, R4, UR7, R7, 0x1, P0 ;  /* 0x0000000704077c11 */ /* 0x000fe200080f0c07 */
[----:B------:R-:W-:Y:S01]  /*f090*/  FFMA.FTZ R4, R31, UR5, R36 ;  /* 0x000000051f047c23 */ /* 0x000fe20008010024 */
[----:B------:R-:W-:-:S03]  /*f0a0*/  FFMA.FTZ R66, R66, R49, -R5 ;  /* 0x0000003142427223 */ /* 0x000fc60000010805 */
[----:B------:R-:W-:-:S04]  /*f0b0*/  FFMA.FTZ R4, R9, R48, -R4 ;  /* 0x0000003009047223 */ /* 0x000fc80000010804 */
[----:B------:R-:W-:Y:S01]  /*f0c0*/  FMUL.FTZ R5, R4, UR23 ;  /* 0x0000001704057c20 */ /* 0x000fe20008410000 */
[----:B------:R-:W-:-:S05]  /*f0d0*/  FMUL.FTZ R4, R66, UR23 ;  /* 0x0000001742047c20 */ /* 0x000fca0008410000 */
[----:B------:R-:W-:-:S05]  /*f0e0*/  F2FP.F16.F32.PACK_AB R5, R4, R5 ;  /* 0x000000050405723e */ /* 0x000fca00000000ff */
[----:B------:R0:W-:Y:S02]  /*f0f0*/  STG.E desc[UR18][R6.64], R5 ;  /* 0x0000000506007986 */ /* 0x0001e4000c101912 */
.L_x_1453:
[----:B------:R-:W-:Y:S05]  /*f100*/  BSYNC B0 ;  /* 0x0000000000007941 */ /* 0x000fea0003800000 */
.L_x_1452:
        /* <DEDUP_REMOVED lines=28> */
.L_x_1454:
        /* <DEDUP_REMOVED lines=23> */
.L_x_1456:
[----:B------:R-:W-:Y:S05]  /*f440*/  BSYNC B0 ;  /* 0x0000000000007941 */ /* 0x000fea0003800000 */
.L_x_1455:
        /* <DEDUP_REMOVED lines=28> */
.L_x_1457:
        /* <DEDUP_REMOVED lines=23> */
.L_x_1459:
[----:B------:R-:W-:Y:S05]  /*f780*/  BSYNC B0 ;  /* 0x0000000000007941 */ /* 0x000fea0003800000 */
.L_x_1458:
[----:B------:R-:W-:Y:S01]  /*f790*/  ISETP.NE.AND P0, PT, RZ, UR21, PT ;  /* 0x00000015ff007c0c */ /* 0x000fe2000bf05270 */
[----:B------:R-:W-:Y:S01]  /*f7a0*/  FADD.FTZ R31, R31, -UR22 ;  /* 0x800000161f1f7e21 */ /* 0x000fe20008010000 */
[----:B------:R-:W-:Y:S01]  /*f7b0*/  FADD.FTZ R71, R71, -UR22 ;  /* 0x8000001647477e21 */ /* 0x000fe20008010000 */
[--C-:B------:R-:W-:Y:S02]  /*f7c0*/  HADD2.F32 R9, -RZ, R72.reuse.H0_H0 ;  /* 0x20000048ff097230 */ /* 0x100fe40000004100 */
[----:B-1----:R-:W-:Y:S02]  /*f7d0*/  IMAD R8, R34, UR20, R8 ;  /* 0x0000001422087c24 */ /* 0x002fe4000f8e0208 */
[----:B------:R-:W-:Y:S01]  /*f7e0*/  FMUL.FTZ R31, R31, UR23 ;  /* 0x000000171f1f7c20 */ /* 0x000fe20008410000 */
[----:B------:R-:W-:Y:S02]  /*f7f0*/  HADD2.F32 R72, -RZ, R72.H1_H1 ;  /* 0x30000048ff487230 */ /* 0x000fe40000004100 */
[----:B------:R-:W-:Y:S01]  /*f800*/  FMUL.FTZ R26, R71, UR23 ;  /* 0x00000017471a7c20 */ /* 0x000fe20008410000 */
[----:B------:R-:W-:-:S02]  /*f810*/  HADD2.F32 R29, -RZ, R12.H0_H0 ;  /* 0x2000000cff1d7230 */ /* 0x000fc40000004100 */
[----:B------:R-:W-:Y:S05]  /*f820*/  @!P0 BRA `(.L_x_1460) ;  /* 0x0000000000488947 */ /* 0x000fea0003800000 */
[----:B------:R-:W-:Y:S01]  /*f830*/  FFMA.FTZ R4, R31, R48, R46 ;  /* 0x000000301f047223 */ /* 0x000fe2000001002e */
[----:B0-234-:R-:W-:-:S03]  /*f840*/  FFMA.FTZ R5, R26, R49, R47 ;  /* 0x000000311a057223 */ /* 0x01dfc6000001002f */
        /* <DEDUP_REMOVED lines=16> */
.L_x_1460:
        /* <DEDUP_REMOVED lines=23> */
.L_x_1462:
[----:B------:R-:W-:Y:S05]  /*fac0*/  BSYNC B0 ;  /* 0x0000000000007941 */ /* 0x000fea0003800000 */
.L_x_1461:
[----:B------:R-:W-:Y:S01]  /*fad0*/  ISETP.NE.AND P6, PT, RZ, UR21, PT ;  /* 0x00000015ff007c0c */ /* 0x000fe2000bfc5270 */
[----:B------:R-:W-:Y:S02]  /*fae0*/  HADD2.F32 R12, -RZ, R12.H1_H1 ;  /* 0x3000000cff0c7230 */ /* 0x000fe40000004100 */
[----:B------:R-:W-:Y:S01]  /*faf0*/  FADD.FTZ R29, R29, -UR22 ;  /* 0x800000161d1d7e21 */ /* 0x000fe20008010000 */
[----:B------:R-:W-:Y:S01]  /*fb00*/  IADD3 R23, R8, 0xc8, RZ ;  /* 0x000000c808177810 */ /* 0x000fe20007ffe0ff */
[----:B------:R-:W-:Y:S01]  /*fb10*/  ULDC.64 UR6, c[0x0][0x290] ;  /* 0x0000a40000067ab9 */ /* 0x000fe20000000a00 */
[--C-:B------:R-:W-:Y:S02]  /*fb20*/  HADD2.F32 R9, -RZ, R13.reuse.H0_H0 ;  /* 0x2000000dff097230 */ /* 0x100fe40000004100 */
[----:B------:R-:W-:Y:S01]  /*fb30*/  FADD.FTZ R12, R12, -UR22 ;  /* 0x800000160c0c7e21 */ /* 0x000fe20008010000 */
[----:B------:R-:W-:Y:S02]  /*fb40*/  HADD2.F32 R10, -RZ, R13.H1_H1 ;  /* 0x3000000dff0a7230 */ /* 0x000fe40000004100 */
[----:B------:R-:W-:Y:S01]  /*fb50*/  FMUL.FTZ R29, R29, UR23 ;  /* 0x000000171d1d7c20 */ /* 0x000fe20008410000 */
[----:B------:R-:W-:Y:S01]  /*fb60*/  SHF.R.S32.HI R26, RZ, 0x1f, R23 ;  /* 0x0000001fff1a7819 */ /* 0x000fe20000011417 */
[----:B------:R-:W-:Y:S01]  /*fb70*/  FMUL.FTZ R20, R12, UR23 ;  /* 0x000000170c147c20 */ /* 0x000fe20008410000 */
        /* <DEDUP_REMOVED lines=19> */
.L_x_1463:
[----:B------:R-:W-:Y:S01]  /*fcb0*/  ISETP.GE.U32.AND P0, PT, R23, UR6, PT ;  /* 0x0000000617007c0c */ /* 0x000fe2000bf06070 */
[----:B------:R-:W-:Y:S01]  /*fcc0*/  BSSY B0, `(.L_x_1464) ;  /* 0x000001a000007945 */ /* 0x000fe20003800000 */
[--C-:B------:R-:W-:Y:S02]  /*fcd0*/  HADD2.F32 R11, -RZ, R15.reuse.H0_H0 ;  /* 0x2000000fff0b7230 */ /* 0x100fe40000004100 */
[----:B------:R-:W-:Y:S01]  /*fce0*/  ISETP.GE.AND.EX P0, PT, R26, UR7, PT, P0 ;  /* 0x000000071a007c0c */ /* 0x000fe2000bf06300 */
[----:B------:R-:W-:-:S03]  /*fcf0*/  HADD2.F32 R15, -RZ, R15.H1_H1 ;  /* 0x3000000fff0f7230 */ /* 0x000fc60000004100 */
[----:B------:R-:W-:-:S13]  /*fd00*/  ISETP.LT.U32.AND P0, PT, R0, 0x188, !P0 ;  /* 0x000001880000780c */ /* 0x000fda0004701070 */
        /* <DEDUP_REMOVED lines=21> */
.L_x_1465:
[----:B------:R-:W-:Y:S05]  /*fe60*/  BSYNC B0 ;  /* 0x0000000000007941 */ /* 0x000fea0003800000 */
.L_x_1464:
[----:B------:R-:W-:Y:S01]  /*fe70*/  FADD.FTZ R11, R11, -UR22 ;  /* 0x800000160b0b7e21 */ /* 0x000fe20008010000 */
[----:B------:R-:W-:Y:S01]  /*fe80*/  IADD3 R23, R8, 0xd0, RZ ;  /* 0x000000d008177810 */ /* 0x000fe20007ffe0ff */
[----:B------:R-:W-:Y:S01]  /*fe90*/  FADD.FTZ R15, R15, -UR22 ;  /* 0x800000160f0f7e21 */ /* 0x000fe20008010000 */
[--C-:B------:R-:W-:Y:S02]  /*fea0*/  HADD2.F32 R9, -RZ, R16.reuse.H0_H0 ;  /* 0x20000010ff097230 */ /* 0x100fe40000004100 */
[----:B------:R-:W-:Y:S01]  /*feb0*/  FMUL.FTZ R17, R11, UR23 ;  /* 0x000000170b117c20 */ /* 0x000fe20008410000 */
[----:B------:R-:W-:Y:S01]  /*fec0*/  HADD2.F32 R16, -RZ, R16.H1_H1 ;  /* 0x30000010ff107230 */ /* 0x000fe20000004100 */
[----:B------:R-:W-:Y:S01]  /*fed0*/  SHF.R.S32.HI R26, RZ, 0x1f, R23 ;  /* 0x0000001fff1a7819 */ /* 0x000fe20000011417 */
[----:B------:R-:W-:Y:S01]  /*fee0*/  FMUL.FTZ R20, R15, UR23 ;  /* 0x000000170f147c20 */ /* 0x000fe20008410000 */
[----:B------:R-:W-:Y:S06]  /*fef0*/  @!P6 BRA `(.L_x_1466) ;  /* 0x000000000048e947 */ /* 0x000fec0003800000 */
[----:B------:R-:W-:Y:S01]  /*ff00*/  FFMA.FTZ R4, R17, R48, R46 ;  /* 0x0000003011047223 */ /* 0x000fe2000001002e */
[----:B01234-:R-:W-:-:S03]  /*ff10*/  FFMA.FTZ R5, R20, R49, R47 ;  /* 0x0000003114057223 */ /* 0x01ffc6000001002f */
        /* <DEDUP_REMOVED lines=16> */
.L_x_1466:
        /* <DEDUP_REMOVED lines=27> */
.L_x_1468:
[----:B------:R-:W-:Y:S05]  /*101d0*/  BSYNC B0 ;  /* 0x0000000000007941 */ /* 0x000fea0003800000 */
.L_x_1467:
        /* <DEDUP_REMOVED lines=27> */
.L_x_1469:
        /* <DEDUP_REMOVED lines=27> */
.L_x_1471:
[----:B------:R-:W-:Y:S05]  /*10540*/  BSYNC B0 ;  /* 0x0000000000007941 */ /* 0x000fea0003800000 */
.L_x_1470:
        /* <DEDUP_REMOVED lines=27> */
.L_x_1472:
        /* <DEDUP_REMOVED lines=27> */
.L_x_1474:
[----:B------:R-:W-:Y:S05]  /*108b0*/  BSYNC B0 ;  /* 0x0000000000007941 */ /* 0x000fea0003800000 */
.L_x_1473:
        /* <DEDUP_REMOVED lines=27> */
.L_x_1475:
        /* <DEDUP_REMOVED lines=27> */
.L_x_1477:
[----:B------:R-:W-:Y:S05]  /*10c20*/  BSYNC B0 ;  /* 0x0000000000007941 */ /* 0x000fea0003800000 */
.L_x_1476:
        /* <DEDUP_REMOVED lines=27> */
.L_x_1478:
        /* <DEDUP_REMOVED lines=27> */
.L_x_1480:
[----:B------:R-:W-:Y:S05]  /*10f90*/  BSYNC B0 ;  /* 0x0000000000007941 */ /* 0x000fea0003800000 */
.L_x_1479:
[----:B------:R-:W-:Y:S01]  /*10fa0*/  FADD.FTZ R8, R8, -UR22 ;  /* 0x8000001608087e21 */ /* 0x000fe20008010000 */
[----:B------:R-:W-:Y:S01]  /*10fb0*/  FADD.FTZ R40, R40, -UR22 ;  /* 0x8000001628287e21 */ /* 0x000fe20008010000 */
[--C-:B01234-:R-:W-:Y:S01]  /*10fc0*/  HADD2.F32 R7, -RZ, R41.reuse.H0_H0 ;  /* 0x20000029ff077230 */ /* 0x11ffe20000004100 */
[----:B------:R-:W-:Y:S01]  /*10fd0*/  IADD3 R17, R2, 0xf8, RZ ;  /* 0x000000f802117810 */ /* 0x000fe20007ffe0ff */
[----:B------:R-:W-:Y:S02]  /*10fe0*/  HADD2.F32 R6, -RZ, R41.H1_H1 ;  /* 0x30000029ff067230 */ /* 0x000fe40000004100 */
        /* <DEDUP_REMOVED lines=21> */
.L_x_1481:
[----:B------:R-:W-:Y:S01]  /*11140*/  ISETP.GE.U32.AND P0, PT, R17, UR6, PT ;  /* 0x0000000611007c0c */ /* 0x000fe2000bf06070 */
[----:B------:R-:W-:Y:S03]  /*11150*/  BSSY B0, `(.L_x_1482) ;  /* 0x0000015000007945 */ /* 0x000fe60003800000 */
[----:B------:R-:W-:-:S04]  /*11160*/  ISETP.GE.AND.EX P0, PT, R90, UR7, PT, P0 ;  /* 0x000000075a007c0c */ /* 0x000fc8000bf06300 */
[----:B------:R-:W-:-:S13]  /*11170*/  ISETP.GT.U32.OR P0, PT, R0, 0x187, P0 ;  /* 0x000001870000780c */ /* 0x000fda0000704470 */
[----:B------:R-:W-:Y:S05]  /*11180*/  @P0 BRA `(.L_x_1483) ;  /* 0x0000000000440947 */ /* 0x000fea0003800000 */
[----:B------:R-:W-:Y:S01]  /*11190*/  ULDC.64 UR6, c[0x0][0x288] ;  /* 0x0000a20000067ab9 */ /* 0x000fe20000000a00 */
[----:B------:R-:W-:Y:S01]  /*111a0*/  MOV R42, R44 ;  /* 0x0000002c002a7202 */ /* 0x000fe20000000f00 */
[----:B------:R-:W-:Y:S02]  /*111b0*/  IMAD R90, R90, UR6, RZ ;  /* 0x000000065a5a7c24 */ /* 0x000fe4000f8e02ff */
[--C-:B------:R-:W-:Y:S01]  /*111c0*/  FFMA.FTZ R8, R15, UR5, R36.reuse ;  /* 0x000000050f087c23 */ /* 0x100fe20008010024 */
[----:B------:R-:W-:Y:S01]  /*111d0*/  FFMA.FTZ R9, R40, UR5, R36 ;  /* 0x0000000528097c23 */ /* 0x000fe20008010024 */
        /* <DEDUP_REMOVED lines=9> */
[----:B------:R-:W-:-:S02]  /*11270*/  F2FP.F16.F32.PACK_AB R7, R6, R7 ;  /* 0x000000070607723e */ /* 0x000fc400000000ff */
[----:B------:R-:W-:-:S05]  /*11280*/  LEA.HI.X R5, R42, UR7, R5, 0x1, P0 ;  /* 0x000000072a057c11 */ /* 0x000fca00080f0c05 */
[----:B------:R0:W-:Y:S02]  /*11290*/  STG.E desc[UR18][R4.64], R7 ;  /* 0x0000000704007986 */ /* 0x0001e4000c101912 */
.L_x_1483:
[----:B------:R-:W-:Y:S05]  /*112a0*/  BSYNC B0 ;  /* 0x0000000000007941 */ /* 0x000fea0003800000 */
.L_x_1482:
        /* <DEDUP_REMOVED lines=9> */
.L_x_1337:
[----:B------:R-:W1:Y:S01]  /*11340*/  LDC R6, c[0x0][0xc] ;  /* 0x00000300ff067b82 */ /* 0x000e620000000800 */
[----:B------:R-:W-:Y:S01]  /*11350*/  ISETP.NE.AND P1, PT, R0, RZ, PT ;  /* 0x000000ff0000720c */ /* 0x000fe20003f25270 */
[----:B------:R-:W-:Y:S06]  /*11360*/  BSSY B0, `(.L_x_1485) ;  /* 0x0000011000007945 */ /* 0x000fec0003800000 */
[----:B0-----:R-:W0:Y:S08]  /*11370*/  LDC R7, c[0x0][0x10] ;  /* 0x00000400ff077b82 */ /* 0x001e300000000800 */
[----:B------:R-:W2:Y:S01]  /*11380*/  LDC.64 R2, c[0x0][0x258] ;  /* 0x00009600ff027b82 */ /* 0x000ea20000000a00 */
[----:B-1----:R-:W-:-:S02]  /*11390*/  ISETP.NE.AND P0, PT, R6, 0x1, PT ;  /* 0x000000010600780c */ /* 0x002fc40003f05270 */
[----:B0-----:R-:W-:-:S04]  /*113a0*/  SHF.L.U32 R4, R7, 0x1, RZ ;  /* 0x0000000107047819 */ /* 0x001fc800000006ff */
[----:B------:R-:W-:-:S05]  /*113b0*/  SEL R5, R4, RZ, P0 ;  /* 0x000000ff04057207 */ /* 0x000fca0000000000 */
[----:B--2---:R-:W-:Y:S01]  /*113c0*/  IMAD.WIDE.U32 R2, R5, 0x4, R2 ;  /* 0x0000000405027825 */ /* 0x004fe200078e0002 */
        /* <DEDUP_REMOVED lines=10> */
.L_x_1486:
[----:B------:R-:W-:Y:S05]  /*11470*/  BSYNC B0 ;  /* 0x0000000000007941 */ /* 0x000fea0003800000 */
.L_x_1485:
        /* <DEDUP_REMOVED lines=11> */
.L_x_1488:
[----:B------:R-:W2:Y:S04]  /*11530*/  LDG.E.STRONG.GPU R5, desc[UR18][R2.64] ;  /* 0x0000001202057981 */ /* 0x000ea8000c1ef900 */
[----:B--2---:R-:W-:Y:S01]  /*11540*/  CCTL.IVALL ;  /* 0x00000000ff00798f */ /* 0x004fe20002000000 */
[----:B------:R-:W-:Y:S05]  /*11550*/  YIELD ;  /* 0x0000000000007946 */ /* 0x000fea0003800000 */
[----:B------:R-:W-:-:S13]  /*11560*/  ISETP.NE.AND P0, PT, R5, R4, PT ;  /* 0x000000040500720c */ /* 0x000fda0003f05270 */
[----:B------:R-:W-:Y:S05]  /*11570*/  @P0 BRA `(.L_x_1488) ;  /* 0xfffffffc00ec0947 */ /* 0x000fea000383ffff */
.L_x_1487:
[----:B------:R-:W-:Y:S05]  /*11580*/  WARPSYNC.ALL ;  /* 0x0000000000007948 */ /* 0x000fea0003800000 */
[----:B------:R-:W0:Y:S01]  /*11590*/  LDC.64 R22, c[0x0][0x288] ;  /* 0x0000a200ff167b82 */ /* 0x000e220000000a00 */
[----:B------:R-:W-:-:S07]  /*115a0*/  SHF.R.S32.HI R4, RZ, 0x1f, R0 ;  /* 0x0000001fff047819 */ /* 0x000fce0000011400 */
[----:B------:R-:W-:Y:S01]  /*115b0*/  BAR.SYNC.DEFER_BLOCKING 0x0 ;  /* 0x0000000000007b1d */ /* 0x000fe20000010000 */
[----:B0-----:R-:W-:-:S04]  /*115c0*/  LEA.HI R2, P0, R23, R22, RZ, 0x1 ;  /* 0x0000001617027211 */ /* 0x001fc800078108ff */
[----:B------:R-:W-:-:S04]  /*115d0*/  IADD3.X R3, RZ, R23, RZ, P0, !PT ;  /* 0x00000017ff037210 */ /* 0x000fc800007fe4ff */
[--C-:B------:R-:W-:Y:S02]  /*115e0*/  SHF.R.S64 R25, R2, 0x1, R3.reuse ;  /* 0x0000000102197819 */ /* 0x100fe40000001003 */
[----:B------:R-:W-:Y:S02]  /*115f0*/  SHF.R.S32.HI R24, RZ, 0x1, R3 ;  /* 0x00000001ff187819 */ /* 0x000fe40000011403 */
[----:B------:R-:W-:-:S04]  /*11600*/  ISETP.GT.U32.AND P0, PT, R25, R0, PT ;  /* 0x000000001900720c */ /* 0x000fc80003f04070 */
[----:B------:R-:W-:-:S13]  /*11610*/  ISETP.GT.AND.EX P0, PT, R24, R4, PT, P0 ;  /* 0x000000041800720c */ /* 0x000fda0003f04300 */
[----:B------:R-:W-:Y:S05]  /*11620*/  @!P0 EXIT ;  /* 0x000000000000894d */ /* 0x000fea0003800000 */
[C---:B------:R-:W-:Y:S01]  /*11630*/  IMAD.WIDE.U32 R2, R22.reuse, 0x3, RZ ;  /* 0x0000000316027825 */ /* 0x040fe200078e00ff */
[----:B------:R-:W-:Y:S01]  /*11640*/  LEA R5, R23, R23, 0x1 ;  /* 0x0000001717057211 */ /* 0x000fe200078e08ff */
[----:B------:R-:W0:Y:S01]  /*11650*/  LDC.64 R14, c[0x0][0x218] ;  /* 0x00008600ff0e7b82 */ /* 0x000e220000000a00 */
[----:B------:R-:W-:Y:S01]  /*11660*/  MOV R7, R4 ;  /* 0x0000000400077202 */ /* 0x000fe20000000f00 */
[----:B------:R-:W-:Y:S01]  /*11670*/  ULDC.64 UR4, c[0x0][0x268] ;  /* 0x00009a0000047ab9 */ /* 0x000fe20000000a00 */
[----:B------:R-:W-:Y:S02]  /*11680*/  IADD3 R5, R3, R5, RZ ;  /* 0x0000000503057210 */ /* 0x000fe40007ffe0ff */
[----:B------:R-:W-:Y:S02]  /*11690*/  SHF.L.U64.HI R23, R22, 0x2, R23 ;  /* 0x0000000216177819 */ /* 0x000fe40000010217 */
[----:B------:R-:W-:Y:S01]  /*116a0*/  LEA.HI R2, P0, R5, R2, RZ, 0x1 ;  /* 0x0000000205027211 */ /* 0x000fe200078108ff */
[----:B------:R-:W1:Y:S01]  /*116b0*/  LDC.64 R16, c[0x0][0x220] ;  /* 0x00008800ff107b82 */ /* 0x000e620000000a00 */
[----:B------:R-:W-:-:S02]  /*116c0*/  SHF.L.U64.HI R31, R25, 0x2, R24 ;  /* 0x00000002191f7819 */ /* 0x000fc40000010218 */
[----:B------:R-:W-:-:S04]  /*116d0*/  IADD3.X R5, RZ, R5, RZ, P0, !PT ;  /* 0x00000005ff057210 */ /* 0x000fc800007fe4ff */
[--C-:B------:R-:W-:Y:S02]  /*116e0*/  SHF.R.S64 R27, R2, 0x1, R5.reuse ;  /* 0x00000001021b7819 */ /* 0x100fe40000001005 */
[----:B------:R-:W-:-:S04]  /*116f0*/  SHF.R.S32.HI R2, RZ, 0x1, R5 ;  /* 0x00000001ff027819 */ /* 0x000fc80000011405 */
[----:B------:R-:W-:-:S07]  /*11700*/  SHF.L.U64.HI R29, R27, 0x2, R2 ;  /* 0x000000021b1d7819 */ /* 0x000fce0000010202 */
.L_x_1489:
[----:B------:R-:W-:-:S04]  /*11710*/  LEA R6, P0, R0, UR4, 0x2 ;  /* 0x0000000400067c11 */ /* 0x000fc8000f8010ff */
[----:B------:R-:W-:Y:S02]  /*11720*/  LEA.HI.X R7, R0, UR5, R7, 0x2, P0 ;  /* 0x0000000500077c11 */ /* 0x000fe400080f1407 */
[-C--:B------:R-:W-:Y:S02]  /*11730*/  LEA R8, P0, R25, R6.reuse, 0x2 ;  /* 0x0000000619087211 */ /* 0x080fe400078010ff */
[-C--:B------:R-:W-:Y:S01]  /*11740*/  LEA R12, P1, R22, R6.reuse, 0x2 ;  /* 0x00000006160c7211 */ /* 0x080fe200078210ff */
[----:B--2---:R2:W3:Y:S01]  /*11750*/  LDG.E R18, desc[UR18][R6.64] ;  /* 0x0000001206127981 */ /* 0x0044e2000c1e1900 */
[----:B------:R-:W-:Y:S02]  /*11760*/  LEA R10, P2, R27, R6, 0x2 ;  /* 0x000000061b0a7211 */ /* 0x000fe400078410ff */
[----:B------:R-:W-:Y:S02]  /*11770*/  IADD3.X R9, R7, R31, RZ, P0, !PT ;  /* 0x0000001f07097210 */ /* 0x000fe400007fe4ff */
[----:B------:R-:W-:-:S02]  /*11780*/  IADD3.X R13, R23, R7, RZ, P1, !PT ;  /* 0x00000007170d7210 */ /* 0x000fc40000ffe4ff */
[----:B------:R-:W-:Y:S01]  /*11790*/  IADD3.X R11, R7, R29, RZ, P2, !PT ;  /* 0x0000001d070b7210 */ /* 0x000fe200017fe4ff */
[----:B------:R-:W3:Y:S04]  /*117a0*/  LDG.E R19, desc[UR18][R8.64] ;  /* 0x0000001208137981 */ /* 0x000ee8000c1e1900 */
[----:B------:R-:W4:Y:S04]  /*117b0*/  LDG.E R20, desc[UR18][R12.64] ;  /* 0x000000120c147981 */ /* 0x000f28000c1e1900 */
[----:B------:R-:W4:Y:S01]  /*117c0*/  LDG.E R21, desc[UR18][R10.64] ;  /* 0x000000120a157981 */ /* 0x000f22000c1e1900 */
[----:B------:R-:W-:-:S02]  /*117d0*/  SHF.L.U32 R5, R0, 0x1, RZ ;  /* 0x0000000100057819 */ /* 0x000fc400000006ff */
[----:B------:R-:W-:-:S03]  /*117e0*/  IADD3 R0, R0, 0x188, RZ ;  /* 0x0000018800007810 */ /* 0x000fc60007ffe0ff */
[----:B0-----:R-:W-:-:S04]  /*117f0*/  IMAD.WIDE R2, R5, 0x4, R14 ;  /* 0x0000000405027825 */ /* 0x001fc800078e020e */
[----:B-1----:R-:W-:Y:S01]  /*11800*/  IMAD.WIDE R4, R5, 0x4, R16 ;  /* 0x0000000405047825 */ /* 0x002fe200078e0210 */
[----:B------:R-:W-:Y:S02]  /*11810*/  ISETP.GT.U32.AND P0, PT, R25, R0, PT ;  /* 0x000000001900720c */ /* 0x000fe40003f04070 */
[----:B--2---:R-:W-:-:S04]  /*11820*/  SHF.R.S32.HI R7, RZ, 0x1f, R0 ;  /* 0x0000001fff077819 */ /* 0x004fc80000011400 */
[----:B------:R-:W-:Y:S01]  /*11830*/  ISETP.GT.AND.EX P0, PT, R24, R7, PT, P0 ;  /* 0x000000071800720c */ /* 0x000fe20003f04300 */
[----:B---3--:R2:W-:Y:S04]  /*11840*/  STG.E.64 desc[UR18][R2.64], R18 ;  /* 0x0000001202007986 */ /* 0x0085e8000c101b12 */
[----:B----4-:R2:W-:Y:S08]  /*11850*/  STG.E.64 desc[UR18][R4.64], R20 ;  /* 0x0000001404007986 */ /* 0x0105f0000c101b12 */
[----:B------:R-:W-:Y:S05]  /*11860*/  @P0 BRA `(.L_x_1489) ;  /* 0xfffffffc00a80947 */ /* 0x000fea000383ffff */
[----:B------:R-:W-:Y:S05]  /*11870*/  EXIT ;  /* 0x000000000000794d */ /* 0x000fea0003800000 */
.L_x_1490:
        /* <DEDUP_REMOVED lines=16> */
.L_x_5599:


//--------------------- .text._Z35group_norm_nhwc_bwd_one_pass_kernelI11Fp16IOFp32WLi512ELi98ELi392EEv26Group_norm_nhwc_bwd_params --------------------------
	.section	.text._Z35group_norm_nhwc_bwd_one_pass_kernelI11Fp16IOFp32WLi512ELi98ELi392EEv26Group_norm_nhwc_bwd_params,"ax",@progbits
	.align	128
        .global         _Z35group_norm_nhwc_bwd_one_pass_kernelI11Fp16IOFp32WLi512ELi98ELi392EEv26Group_norm_nhwc_bwd_params
        .type           _Z35group_norm_nhwc_bwd_one_pass_kernelI11Fp16IOFp32WLi512ELi98ELi392EEv26Group_norm_nhwc_bwd_params,@function
        .size           _Z35group_norm_nhwc_bwd_one_pass_kernelI11Fp16IOFp32WLi512ELi98ELi392EEv26Group_norm_nhwc_bwd_params,(.L_x_5600 - _Z35group_norm_nhwc_bwd_one_pass_kernelI11Fp16IOFp32WLi512ELi98ELi392EEv26Group_norm_nhwc_bwd_params)
        .other          _Z35group_norm_nhwc_bwd_one_pass_kernelI11Fp16IOFp32WLi512ELi98ELi392EEv26Group_norm_nhwc_bwd_params,@"STO_CUDA_ENTRY STV_DEFAULT"
_Z35group_norm_nhwc_bwd_one_pass_kernelI11Fp16IOFp32WLi512ELi98ELi392EEv26Group_norm_nhwc_bwd_params:
.text._Z35group_norm_nhwc_bwd_one_pass_kernelI11Fp16IOFp32WLi512ELi98ELi392EEv26Group_norm_nhwc_bwd_params:
        /* <DEDUP_REMOVED lines=21> */
[----:B------:R-:W-:Y:S01]  /*0150*/  SHF.L.U32 R3, R0, 0x1, RZ ;  /* 0x0000000100037819 */ /* 0x000fe200000006ff */
[----:B------:R-:W-:Y:S01]  /*0160*/  UMOV UR4, URZ ;  /* 0x0000003f00047c82 */ /* 0x000fe20008000000 */
[----:B------:R-:W-:-:S03]  /*0170*/  LEA.HI R2, R2, R4, RZ, 0x5 ;  /* 0x0000000402027211 */ /* 0x000fc600078f28ff */
[----:B------:R0:W-:Y:S01]  /*0180*/  STL [R1+0x364], R3 ;  /* 0x0003640301007387 */ /* 0x0001e20000100800 */
[----:B------:R-:W-:-:S05]  /*0190*/  SHF.R.S32.HI R0, RZ, 0x5, R2 ;  /* 0x00000005ff007819 */ /* 0x000fca0000011402 */
[----:B------:R0:W-:Y:S02]  /*01a0*/  STL [R1+0x368], R0 ;  /* 0x0003680001007387 */ /* 0x0001e40000100800 */
.L_x_1578:
[----:B0-----:R-:W2:Y:S01]  /*01b0*/  LDL R5, [R1+0x2c0] ;  /* 0x0002c00001057983 */ /* 0x001ea20000100800 */
        /* <DEDUP_REMOVED lines=11> */
[----:B------:R-:W-:-:S02]  /*0270*/  SHF.R.S32.HI R3, RZ, 0x1f, R13 ;  /* 0x0000001fff037819 */ /* 0x000fc4000001140d */
[C---:B------:R-:W-:Y:S02]  /*0280*/  ISETP.GE.U32.AND P0, PT, R13.reuse, UR18, PT ;  /* 0x000000120d007c0c */ /* 0x040fe4000bf06070 */
[----:B------:R-:W-:Y:S02]  /*0290*/  IADD3 R9, R13, 0x10, RZ ;  /* 0x000000100d097810 */ /* 0x000fe40007ffe0ff */
[----:B------:R-:W-:Y:S02]  /*02a0*/  LOP3.LUT R87, R87, 0xffffffef, RZ, 0xc0, !PT ;  /* 0xffffffef57577812 */ /* 0x000fe400078ec0ff */
[----:B------:R-:W-:Y:S02]  /*02b0*/  SHF.R.S32.HI R15, RZ, 0x1f, R9 ;  /* 0x0000001fff0f7819 */ /* 0x000fe40000011409 */
[----:B------:R-:W-:Y:S01]  /*02c0*/  IADD3 R17, R13, 0x20, RZ ;  /* 0x000000200d117810 */ /* 0x000fe20007ffe0ff */
[----:B------:R-:W0:Y:S01]  /*02d0*/  I2F.RP R0, UR16 ;  /* 0x0000001000007d06 */ /* 0x000e220008209400 */
[----:B------:R-:W-:-:S02]  /*02e0*/  LOP3.LUT R12, R12, 0xfffffffd, RZ, 0xc0, !PT ;  /* 0xfffffffd0c0c7812 */ /* 0x000fc400078ec0ff */
[----:B------:R-:W-:Y:S02]  /*02f0*/  ISETP.GE.U32.AND P2, PT, R17, UR18, PT ;  /* 0x0000001211007c0c */ /* 0x000fe4000bf46070 */
[C---:B------:R-:W-:Y:S02]  /*0300*/  IADD3 R117, R13.reuse, 0xc8, RZ ;  /* 0x000000c80d757810 */ /* 0x040fe40007ffe0ff */
[----:B------:R-:W-:Y:S02]  /*0310*/  IADD3 R119, R13, 0xd0, RZ ;  /* 0x000000d00d777810 */ /* 0x000fe40007ffe0ff */
[----:B------:R-:W-:Y:S02]  /*0320*/  SHF.R.S32.HI R55, RZ, 0x1f, R117 ;  /* 0x0000001fff377819 */ /* 0x000fe40000011475 */
[----:B------:R-:W-:Y:S01]  /*0330*/  LOP3.LUT R86, R86, 0xfffffffb, RZ, 0xc0, !PT ;  /* 0xfffffffb56567812 */ /* 0x000fe200078ec0ff */
[----:B0-----:R-:W0:Y:S02]  /*0340*/  MUFU.RCP R0, R0 ;  /* 0x0000000000007308 */ /* 0x001e240000001000 */
[----:B0-----:R-:W-:-:S06]  /*0350*/  IADD3 R2, R0, 0xffffffe, RZ ;  /* 0x0ffffffe00027810 */ /* 0x001fcc0007ffe0ff */
        /* <DEDUP_REMOVED lines=20> */
[----:B------:R-:W-:Y:S02]  /*04a0*/  USEL UR9, UR8, UR6, !UP0 ;  /* 0x0000000608097287 */ /* 0x000fe4000c000000 */
        /* <DEDUP_REMOVED lines=9> */
[----:B------:R-:W-:Y:S02]  /*0540*/  IADD3 R5, R13, 0x8, RZ ;  /* 0x000000080d057810 */ /* 0x000fe40007ffe0ff */
[----:B------:R-:W-:Y:S02]  /*0550*/  ISETP.GE.OR.EX P3, PT, R3, UR19, P1, P0 ;  /* 0x0000001303007c0c */ /* 0x000fe40008f66700 */
[----:B------:R-:W-:Y:S02]  /*0560*/  ISETP.GE.U32.AND P0, PT, R5, UR18, PT ;  /* 0x0000001205007c0c */ /* 0x000fe4000bf06070 */
[----:B------:R-:W-:Y:S02]  /*0570*/  SHF.R.S32.HI R7, RZ, 0x1f, R5 ;  /* 0x0000001fff077819 */ /* 0x000fe40000011405 */
[----:B---3--:R-:W-:-:S02]  /*0580*/  SHF.R.S32.HI R0, RZ, 0x1f, R4 ;  /* 0x0000001fff007819 */ /* 0x008fc40000011404 */
[----:B------:R-:W-:Y:S02]  /*0590*/  ISETP.GE.OR.EX P6, PT, R7, UR19, P1, P0 ;  /* 0x0000001307007c0c */ /* 0x000fe40008fc6700 */
[----:B------:R-:W-:-:S03]  /*05a0*/  IADD3 R66, P0, R4, UR12, RZ ;  /* 0x0000000c04427c10 */ /* 0x000fc6000ff1e0ff */
[----:B------:R-:W0:Y:S01]  /*05b0*/  @!P3 LDC.64 R20, c[0x0][0x288] ;  /* 0x0000a200ff14bb82 */ /* 0x000e220000000a00 */
[----:B------:R-:W-:Y:S02]  /*05c0*/  LEA.HI.X.SX32 R67, R11, R0, 0x1, P0 ;  /* 0x000000000b437211 */ /* 0x000fe400000f0eff */
[----:B------:R-:W-:Y:S02]  /*05d0*/  MOV R11, UR16 ;  /* 0x00000010000b7c02 */ /* 0x000fe40008000f00 */
[----:B------:R-:W-:Y:S02]  /*05e0*/  ISETP.GE.U32.AND P0, PT, R9, UR18, PT ;  /* 0x0000001209007c0c */ /* 0x000fe4000bf06070 */
[----:B------:R-:W-:Y:S01]  /*05f0*/  @P3 LOP3.LUT R87, R87, 0x10, RZ, 0xfc, !PT ;  /* 0x0000001057573812 */ /* 0x000fe200078efcff */
[----:B------:R-:W1:Y:S01]  /*0600*/  @!P6 LDC.64 R22, c[0x0][0x288] ;  /* 0x0000a200ff16eb82 */ /* 0x000e620000000a00 */
[----:B------:R-:W-:Y:S01]  /*0610*/  IMAD.WIDE.U32 R66, R11, UR7, R66 ;  /* 0x000000070b427c25 */ /* 0x000fe2000f8e0042 */
[----:B------:R-:W-:-:S02]  /*0620*/  ISETP.GE.OR.EX P5, PT, R15, UR19, P1, P0 ;  /* 0x000000130f007c0c */ /* 0x000fc40008fa6700 */
[----:B------:R-:W-:Y:S02]  /*0630*/  IADD3 R11, R13, 0x18, RZ ;  /* 0x000000180d0b7810 */ /* 0x000fe40007ffe0ff */
[----:B------:R-:W-:Y:S02]  /*0640*/  LOP3.LUT R87, R87, 0xfffffff7, RZ, 0xc0, !PT ;  /* 0xfffffff757577812 */ /* 0x000fe400078ec0ff */
[----:B------:R-:W2:Y:S01]  /*0650*/  @!P3 LDC.64 R24, c[0x0][0x230] ;  /* 0x00008c00ff18bb82 */ /* 0x000ea20000000a00 */
[----:B------:R-:W-:Y:S02]  /*0660*/  ISETP.GE.U32.AND P0, PT, R11, UR18, PT ;  /* 0x000000120b007c0c */ /* 0x000fe4000bf06070 */
[----:B------:R-:W-:Y:S02]  /*0670*/  SHF.R.S32.HI R19, RZ, 0x1f, R11 ;  /* 0x0000001fff137819 */ /* 0x000fe4000001140b */
[----:B------:R-:W-:Y:S02]  /*0680*/  @P6 LOP3.LUT R87, R87, 0x8, RZ, 0xfc, !PT ;  /* 0x0000000857576812 */ /* 0x000fe400078efcff */
[----:B------:R-:W-:Y:S01]  /*0690*/  IADD3 R65, R67, UR6, RZ ;  /* 0x0000000643417c10 */ /* 0x000fe2000fffe0ff */
[----:B0-----:R-:W-:Y:S01]  /*06a0*/  @!P3 IMAD R0, R3, R20, RZ ;  /* 0x000000140300b224 */ /* 0x001fe200078e02ff */
[----:B------:R-:W-:Y:S01]  /*06b0*/  @!P3 MOV R64, R66 ;  /* 0x000000420040b202 */ /* 0x000fe20000000f00 */
[----:B------:R-:W0:Y:S01]  /*06c0*/  @!P3 LDC.64 R26, c[0x0][0x228] ;  /* 0x00008a00ff1abb82 */ /* 0x000e220000000a00 */
[----:B------:R-:W-:Y:S01]  /*06d0*/  ISETP.GE.OR.EX P4, PT, R19, UR19, P1, P0 ;  /* 0x0000001313007c0c */ /* 0x000fe20008f86700 */
[----:B------:R-:W-:Y:S01]  /*06e0*/  @!P3 IMAD R21, R13, R21, R0 ;  /* 0x000000150d15b224 */ /* 0x000fe200078e0200 */
[----:B------:R-:W-:Y:S01]  /*06f0*/  LOP3.LUT R87, R87, 0xfffffffb, RZ, 0xc0, !PT ;  /* 0xfffffffb57577812 */ /* 0x000fe200078ec0ff */
[----:B------:R-:W-:Y:S01]  /*0700*/  @!P3 IMAD.WIDE.U32 R2, R13, R20, R64 ;  /* 0x000000140d02b225 */ /* 0x000fe200078e0040 */
[----:B------:R-:W-:Y:S01]  /*0710*/  @!P6 MOV R6, R66 ;  /* 0x000000420006e202 */ /* 0x000fe20000000f00 */
[----:B------:R-:W-:Y:S01]  /*0720*/  ULDC.64 UR6, c[0x0][0x290] ;  /* 0x0000a40000067ab9 */ /* 0x000fe20000000a00 */
[----:B------:R-:W-:Y:S01]  /*0730*/  @P5 LOP3.LUT R87, R87, 0x4, RZ, 0xfc, !PT ;  /* 0x0000000457575812 */ /* 0x000fe200078efcff */
[----:B-1----:R-:W-:Y:S01]  /*0740*/  @!P6 IMAD R4, R7, R22, RZ ;  /* 0x000000160704e224 */ /* 0x002fe200078e02ff */
[----:B------:R-:W-:Y:S01]  /*0750*/  @!P3 IADD3 R21, R3, R21, RZ ;  /* 0x000000150315b210 */ /* 0x000fe20007ffe0ff */
[----:B------:R-:W1:Y:S01]  /*0760*/  @!P5 LDC.64 R30, c[0x0][0x288] ;  /* 0x0000a200ff1edb82 */ /* 0x000e620000000a00 */
[----:B------:R-:W-:Y:S01]  /*0770*/  LOP3.LUT R87, R87, 0xfffffffd, RZ, 0xc0, !PT ;  /* 0xfffffffd57577812 */ /* 0x000fe200078ec0ff */
[----:B------:R-:W-:Y:S01]  /*0780*/  @!P6 IMAD R23, R5, R23, R4 ;  /* 0x000000170517e224 */ /* 0x000fe200078e0204 */
[----:B------:R-:W-:-:S02]  /*0790*/  @!P3 SHF.L.U32 R3, R2, 0x1, RZ ;  /* 0x000000010203b819 */ /* 0x000fc400000006ff */
[----:B------:R-:W-:Y:S02]  /*07a0*/  @!P3 SHF.L.U64.HI R0, R2, 0x1, R21 ;  /* 0x000000010200b819 */ /* 0x000fe40000010215 */
[----:B------:R-:W-:Y:S01]  /*07b0*/  SHF.R.S32.HI R21, RZ, 0x1f, R17 ;  /* 0x0000001fff157819 */ /* 0x000fe20000011411 */
[----:B------:R-:W3:Y:S01]  /*07c0*/  @!P6 LDC.64 R114, c[0x0][0x230] ;  /* 0x00008c00ff72eb82 */ /* 0x000ee20000000a00 */
[----:B------:R-:W-:Y:S02]  /*07d0*/  @P4 LOP3.LUT R87, R87, 0x2, RZ, 0xfc, !PT ;  /* 0x0000000257574812 */ /* 0x000fe400078efcff */
[----:B--2---:R-:W-:Y:S02]  /*07e0*/  @!P3 IADD3 R4, P0, R3, R24, RZ ;  /* 0x000000180304b210 */ /* 0x004fe40007f1e0ff */
[----:B------:R-:W-:Y:S02]  /*07f0*/  ISETP.GE.OR.EX P3, PT, R21, UR19, P1, P2 ;  /* 0x0000001315007c0c */ /* 0x000fe40008f66720 */
[----:B------:R-:W-:Y:S01]  /*0800*/  LOP3.LUT P2, RZ, R87, 0x10, RZ, 0xc0, !PT ;  /* 0x0000001057ff7812 */ /* 0x000fe2000784c0ff */
[----:B------:R-:W2:Y:S01]  /*0810*/  @!P6 LDC.64 R28, c[0x0][0x228] ;  /* 0x00008a00ff1ceb82 */ /* 0x000ea20000000a00 */
[----:B------:R-:W-:-:S02]  /*0820*/  @!P6 MOV R7, R65 ;  /* 0x000000410007e202 */ /* 0x000fc40000000f00 */
[----:B------:R-:W-:Y:S01]  /*0830*/  LOP3.LUT R87, R87, 0xfffffffe, RZ, 0xc0, !PT ;  /* 0xfffffffe57577812 */ /* 0x000fe200078ec0ff */
[----:B------:R-:W-:-:S04]  /*0840*/  @!P6 IMAD.WIDE.U32 R6, R5, R22, R6 ;  /* 0x000000160506e225 */ /* 0x000fc800078e0006 */
[----:B------:R-:W4:Y:S02]  /*0850*/  @!P4 LDC.64 R32, c[0x0][0x288] ;  /* 0x0000a200ff20cb82 */ /* 0x000f240000000a00 */
[----:B------:R-:W-:Y:S02]  /*0860*/  @!P3 MOV R14, R66 ;  /* 0x00000042000eb202 */ /* 0x000fe40000000f00 */
[C---:B------:R-:W-:Y:S02]  /*0870*/  @!P2 IADD3.X R5, R0.reuse, R25, RZ, P0, !PT ;  /* 0x000000190005a210 */ /* 0x040fe400007fe4ff */
[----:B0-----:R-:W-:Y:S02]  /*0880*/  @!P2 IADD3 R2, P0, R3, R26, RZ ;  /* 0x0000001a0302a210 */ /* 0x001fe40007f1e0ff */
[----:B------:R-:W-:Y:S01]  /*0890*/  @!P6 IADD3 R7, R7, R23, RZ ;  /* 0x000000170707e210 */ /* 0x000fe20007ffe0ff */
[----:B------:R-:W0:Y:S01]  /*08a0*/  @!P5 LDC.64 R24, c[0x0][0x228] ;  /* 0x00008a00ff18db82 */ /* 0x000e220000000a00 */
[----:B------:R-:W-:-:S02]  /*08b0*/  @!P2 IADD3.X R3, R0, R27, RZ, P0, !PT ;  /* 0x0000001b0003a210 */ /* 0x000fc400007fe4ff */
[C---:B------:R-:W-:Y:S02]  /*08c0*/  @!P6 SHF.L.U32 R113, R6.reuse, 0x1, RZ ;  /* 0x000000010671e819 */ /* 0x040fe400000006ff */
[----:B------:R-:W-:Y:S01]  /*08d0*/  @!P6 SHF.L.U64.HI R0, R6, 0x1, R7 ;  /* 0x000000010600e819 */ /* 0x000fe20000010207 */
[----:B-1----:R-:W-:Y:S01]  /*08e0*/  @!P5 IMAD R6, R15, R30, RZ ;  /* 0x0000001e0f06d224 */ /* 0x002fe200078e02ff */
[----:B---3--:R-:W-:Y:S01]  /*08f0*/  @!P6 IADD3 R114, P0, R113, R114, RZ ;  /* 0x000000727172e210 */ /* 0x008fe20007f1e0ff */
[----:B------:R-:W1:Y:S01]  /*0900*/  @!P5 LDC.64 R22, c[0x0][0x230] ;  /* 0x00008c00ff16db82 */ /* 0x000e620000000a00 */
[----:B------:R-:W-:Y:S01]  /*0910*/  @!P5 MOV R7, R65 ;  /* 0x000000410007d202 */ /* 0x000fe20000000f00 */
[----:B------:R-:W-:Y:S01]  /*0920*/  @!P5 IMAD R15, R9, R31, R6 ;  /* 0x0000001f090fd224 */ /* 0x000fe200078e0206 */
[----:B------:R-:W-:Y:S02]  /*0930*/  @!P5 MOV R6, R66 ;  /* 0x000000420006d202 */ /* 0x000fe40000000f00 */
[----:B------:R-:W-:-:S02]  /*0940*/  @!P6 IADD3.X R115, R0, R115, RZ, P0, !PT ;  /* 0x000000730073e210 */ /* 0x000fc400007fe4ff */
[----:B--2---:R-:W-:Y:S01]  /*0950*/  @!P6 IADD3 R112, P0, R113, R28, RZ ;  /* 0x0000001c7170e210 */ /* 0x004fe20007f1e0ff */
[----:B------:R-:W2:Y:S01]  /*0960*/  @!P3 LDC.64 R34, c[0x0][0x288] ;  /* 0x0000a200ff22bb82 */ /* 0x000ea20000000a00 */
[----:B------:R-:W-:Y:S01]  /*0970*/  @!P5 IMAD.WIDE.U32 R6, R9, R30, R6 ;  /* 0x0000001e0906d225 */ /* 0x000fe200078e0006 */
[----:B------:R-:W-:Y:S02]  /*0980*/  @!P4 MOV R9, R65 ;  /* 0x000000410009c202 */ /* 0x000fe40000000f00 */
[----:B------:R-:W-:Y:S01]  /*0990*/  @!P6 IADD3.X R113, R0, R29, RZ, P0, !PT ;  /* 0x0000001d0071e210 */ /* 0x000fe200007fe4ff */
[----:B----4-:R-:W-:Y:S01]  /*09a0*/  @!P4 IMAD R8, R19, R32, RZ ;  /* 0x000000201308c224 */ /* 0x010fe200078e02ff */
[----:B------:R-:W-:Y:S02]  /*09b0*/  @!P5 IADD3 R7, R7, R15, RZ ;  /* 0x0000000f0707d210 */ /* 0x000fe40007ffe0ff */
[----:B------:R-:W3:Y:S01]  /*09c0*/  @!P4 LDC.64 R26, c[0x0][0x230] ;  /* 0x00008c00ff1acb82 */ /* 0x000ee20000000a00 */
[C---:B------:R-:W-:Y:S01]  /*09d0*/  @!P5 SHF.L.U32 R111, R6.reuse, 0x1, RZ ;  /* 0x00000001066fd819 */ /* 0x040fe200000006ff */
[----:B------:R-:W-:Y:S01]  /*09e0*/  @!P4 IMAD R15, R11, R33, R8 ;  /* 0x000000210b0fc224 */ /* 0x000fe200078e0208 */
[----:B------:R-:W-:-:S02]  /*09f0*/  @!P5 SHF.L.U64.HI R0, R6, 0x1, R7 ;  /* 0x000000010600d819 */ /* 0x000fc40000010207 */
[----:B------:R-:W-:Y:S02]  /*0a00*/  @!P4 MOV R8, R66 ;  /* 0x000000420008c202 */ /* 0x000fe40000000f00 */
[----:B------:R-:W-:Y:S01]  /*0a10*/  @P3 LOP3.LUT R87, R87, 0x1, RZ, 0xfc, !PT ;  /* 0x0000000157573812 */ /* 0x000fe200078efcff */
[----:B------:R-:W4:Y:S01]  /*0a20*/  @!P4 LDC.64 R28, c[0x0][0x228] ;  /* 0x00008a00ff1ccb82 */ /* 0x000f220000000a00 */
[----:B-1----:R-:W-:Y:S01]  /*0a30*/  @!P5 IADD3 R6, P0, R111, R22, RZ ;  /* 0x000000166f06d210 */ /* 0x002fe20007f1e0ff */
[----:B------:R-:W-:Y:S01]  /*0a40*/  @!P4 IMAD.WIDE.U32 R8, R11, R32, R8 ;  /* 0x000000200b08c225 */ /* 0x000fe200078e0008 */
[----:B------:R-:W-:Y:S02]  /*0a50*/  LOP3.LUT R87, R87, 0xfffffeff, RZ, 0xc0, !PT ;  /* 0xfffffeff57577812 */ /* 0x000fe400078ec0ff */
[----:B------:R-:W-:Y:S02]  /*0a60*/  @!P5 IADD3.X R7, R0, R23, RZ, P0, !PT ;  /* 0x000000170007d210 */ /* 0x000fe400007fe4ff */
[----:B0-----:R-:W-:Y:S01]  /*0a70*/  @!P5 IADD3 R110, P0, R111, R24, RZ ;  /* 0x000000186f6ed210 */ /* 0x001fe20007f1e0ff */
[----:B------:R-:W0:Y:S01]  /*0a80*/  @!P3 LDC.64 R108, c[0x0][0x230] ;  /* 0x00008c00ff6cbb82 */ /* 0x000e220000000a00 */
[----:B------:R-:W-:Y:S01]  /*0a90*/  @!P4 IADD3 R11, R9, R15, RZ ;  /* 0x0000000f090bc210 */ /* 0x000fe20007ffe0ff */
[----:B--2---:R-:W-:Y:S01]  /*0aa0*/  @!P3 IMAD R10, R21, R34, RZ ;  /* 0x00000022150ab224 */ /* 0x004fe200078e02ff */
[----:B------:R-:W-:-:S02]  /*0ab0*/  @!P4 SHF.L.U32 R9, R8, 0x1, RZ ;  /* 0x000000010809c819 */ /* 0x000fc400000006ff */
[----:B------:R-:W-:Y:S01]  /*0ac0*/  @!P3 MOV R15, R65 ;  /* 0x00000041000fb202 */ /* 0x000fe20000000f00 */
[C---:B------:R-:W-:Y:S01]  /*0ad0*/  @!P3 IMAD R19, R17.reuse, R35, R10 ;  /* 0x000000231113b224 */ /* 0x040fe200078e020a */
[----:B------:R-:W-:Y:S01]  /*0ae0*/  @!P5 IADD3.X R111, R0, R25, RZ, P0, !PT ;  /* 0x00000019006fd210 */ /* 0x000fe200007fe4ff */
[----:B------:R-:W1:Y:S01]  /*0af0*/  @!P3 LDC.64 R22, c[0x0][0x228] ;  /* 0x00008a00ff16bb82 */ /* 0x000e620000000a00 */
[----:B------:R-:W-:Y:S01]  /*0b00*/  @!P4 SHF.L.U64.HI R0, R8, 0x1, R11 ;  /* 0x000000010800c819 */ /* 0x000fe2000001020b */
[----:B------:R-:W-:Y:S01]  /*0b10*/  @!P3 IMAD.WIDE.U32 R14, R17, R34, R14 ;  /* 0x00000022110eb225 */ /* 0x000fe200078e000e */
[----:B---3--:R-:W-:-:S04]  /*0b20*/  @!P4 IADD3 R10, P0, R9, R26, RZ ;  /* 0x0000001a090ac210 */ /* 0x008fc80007f1e0ff */
[----:B------:R-:W-:Y:S02]  /*0b30*/  @!P4 IADD3.X R11, R0, R27, RZ, P0, !PT ;  /* 0x0000001b000bc210 */ /* 0x000fe400007fe4ff */
[----:B----4-:R-:W-:Y:S02]  /*0b40*/  @!P4 IADD3 R8, P0, R9, R28, RZ ;  /* 0x0000001c0908c210 */ /* 0x010fe40007f1e0ff */
[----:B------:R-:W-:Y:S02]  /*0b50*/  @!P3 IADD3 R15, R15, R19, RZ ;  /* 0x000000130f0fb210 */ /* 0x000fe40007ffe0ff */
[----:B------:R-:W-:Y:S02]  /*0b60*/  @!P3 SHF.L.U32 R17, R14, 0x1, RZ ;  /* 0x000000010e11b819 */ /* 0x000fe400000006ff */
[----:B------:R-:W-:Y:S02]  /*0b70*/  @!P4 IADD3.X R9, R0, R29, RZ, P0, !PT ;  /* 0x0000001d0009c210 */ /* 0x000fe400007fe4ff */
[----:B------:R-:W-:-:S02]  /*0b80*/  @!P3 SHF.L.U64.HI R14, R14, 0x1, R15 ;  /* 0x000000010e0eb819 */ /* 0x000fc4000001020f */
[----:B0-----:R-:W-:Y:S02]  /*0b90*/  @!P3 IADD3 R108, P0, R17, R108, RZ ;  /* 0x0000006c116cb210 */ /* 0x001fe40007f1e0ff */
[----:B------:R-:W-:Y:S02]  /*0ba0*/  IADD3 R19, R13, 0x28, RZ ;  /* 0x000000280d137810 */ /* 0x000fe40007ffe0ff */
[C---:B------:R-:W-:Y:S02]  /*0bb0*/  @!P3 IADD3.X R109, R14.reuse, R109, RZ, P0, !PT ;  /* 0x0000006d0e6db210 */ /* 0x040fe400007fe4ff */
[----:B-1----:R-:W-:Y:S02]  /*0bc0*/  @!P3 IADD3 R16, P0, R17, R22, RZ ;  /* 0x000000161110b210 */ /* 0x002fe40007f1e0ff */
[----:B------:R-:W-:Y:S02]  /*0bd0*/  SHF.R.S32.HI R15, RZ, 0x1f, R19 ;  /* 0x0000001fff0f7819 */ /* 0x000fe40000011413 */
[----:B------:R-:W-:-:S02]  /*0be0*/  @!P3 IADD3.X R17, R14, R23, RZ, P0, !PT ;  /* 0x000000170e11b210 */ /* 0x000fc400007fe4ff */
[----:B------:R-:W-:-:S04]  /*0bf0*/  ISETP.GE.U32.AND P0, PT, R19, UR18, PT ;  /* 0x0000001213007c0c */ /* 0x000fc8000bf06070 */
[----:B------:R-:W-:-:S13]  /*0c00*/  ISETP.GE.OR.EX P0, PT, R15, UR19, P1, P0 ;  /* 0x000000130f007c0c */ /* 0x000fda0008f06700 */
[----:B------:R-:W0:Y:S01]  /*0c10*/  @!P0 LDC.64 R20, c[0x0][0x288] ;  /* 0x0000a200ff148b82 */ /* 0x000e220000000a00 */
[----:B------:R-:W-:Y:S02]  /*0c20*/  @!P0 MOV R14, R66 ;  /* 0x00000042000e8202 */ /* 0x000fe40000000f00 */
[----:B------:R-:W-:-:S04]  /*0c30*/  @P0 LOP3.LUT R12, R12, 0x2, RZ, 0xfc, !PT ;  /* 0x000000020c0c0812 */ /* 0x000fc800078efcff */
[----:B------:R-:W-:Y:S01]  /*0c40*/  LOP3.LUT R12, R12, 0xfffffffe, RZ, 0xc0, !PT ;  /* 0xfffffffe0c0c7812 */ /* 0x000fe200078ec0ff */
[----:B------:R-:W1:Y:S01]  /*0c50*/  @!P0 LDC.64 R106, c[0x0][0x230] ;  /* 0x00008c00ff6a8b82 */ /* 0x000e620000000a00 */
[----:B0-----:R-:W-:Y:S01]  /*0c60*/  @!P0 IMAD R0, R15, R20, RZ ;  /* 0x000000140f008224 */ /* 0x001fe200078e02ff */
[----:B------:R-:W-:-:S03]  /*0c70*/  @!P0 MOV R15, R65 ;  /* 0x00000041000f8202 */ /* 0x000fc60000000f00 */
[C---:B------:R-:W-:Y:S02]  /*0c80*/  @!P0 IMAD R21, R19.reuse, R21, R0 ;  /* 0x0000001513158224 */ /* 0x040fe400078e0200 */
[----:B------:R-:W-:Y:S02]  /*0c90*/  @!P0 IMAD.WIDE.U32 R14, R19, R20, R14 ;  /* 0x00000014130e8225 */ /* 0x000fe400078e000e */
[----:B------:R-:W0:Y:S03]  /*0ca0*/  @!P0 LDC.64 R18, c[0x0][0x228] ;  /* 0x00008a00ff128b82 */ /* 0x000e260000000a00 */
[----:B------:R-:W-:Y:S02]  /*0cb0*/  @!P0 IADD3 R15, R15, R21, RZ ;  /* 0x000000150f0f8210 */ /* 0x000fe40007ffe0ff */
[C---:B------:R-:W-:Y:S02]  /*0cc0*/  @!P0 SHF.L.U32 R105, R14.reuse, 0x1, RZ ;  /* 0x000000010e698819 */ /* 0x040fe400000006ff */
[----:B------:R-:W-:-:S02]  /*0cd0*/  @!P0 SHF.L.U64.HI R14, R14, 0x1, R15 ;  /* 0x000000010e0e8819 */ /* 0x000fc4000001020f */
[----:B-1----:R-:W-:-:S04]  /*0ce0*/  @!P0 IADD3 R106, P2, R105, R106, RZ ;  /* 0x0000006a696a8210 */ /* 0x002fc80007f5e0ff */
[----:B------:R-:W-:Y:S02]  /*0cf0*/  @!P0 IADD3.X R107, R14, R107, RZ, P2, !PT ;  /* 0x0000006b0e6b8210 */ /* 0x000fe400017fe4ff */
[----:B0-----:R-:W-:-:S04]  /*0d00*/  @!P0 IADD3 R104, P2, R105, R18, RZ ;  /* 0x0000001269688210 */ /* 0x001fc80007f5e0ff */
[----:B------:R-:W-:Y:S02]  /*0d10*/  @!P0 IADD3.X R105, R14, R19, RZ, P2, !PT ;  /* 0x000000130e698210 */ /* 0x000fe400017fe4ff */
[----:B------:R-:W-:-:S04]  /*0d20*/  IADD3 R19, R13, 0x30, RZ ;  /* 0x000000300d137810 */ /* 0x000fc80007ffe0ff */
[----:B------:R-:W-:Y:S02]  /*0d30*/  SHF.R.S32.HI R15, RZ, 0x1f, R19 ;  /* 0x0000001fff0f7819 */ /* 0x000fe40000011413 */
        /* <DEDUP_REMOVED lines=10> */
[----:B------:R-:W-:-:S05]  /*0de0*/  @!P2 IMAD.WIDE.U32 R14, R19, R20, R14 ;  /* 0x00000014130ea225 */ /* 0x000fca00078e000e */
[----:B------:R-:W-:Y:S02]  /*0df0*/  @!P2 IADD3 R19, R15, R21, RZ ;  /* 0x000000150f13a210 */ /* 0x000fe40007ffe0ff */
[C---:B------:R-:W-:Y:S02]  /*0e00*/  @!P2 SHF.L.U32 R15, R14.reuse, 0x1, RZ ;  /* 0x000000010e0fa819 */ /* 0x040fe400000006ff */
[----:B------:R-:W-:Y:S02]  /*0e10*/  @!P2 SHF.L.U64.HI R0, R14, 0x1, R19 ;  /* 0x000000010e00a819 */ /* 0x000fe40000010213 */
[----:B------:R-:W0:Y:S01]  /*0e20*/  @!P2 LDC.64 R18, c[0x0][0x228] ;  /* 0x00008a00ff12ab82 */ /* 0x000e220000000a00 */
[----:B-1----:R-:W-:Y:S02]  /*0e30*/  @!P2 IADD3 R102, P3, R15, R102, RZ ;  /* 0x000000660f66a210 */ /* 0x002fe40007f7e0ff */
[----:B------:R-:W-:Y:S02]  /*0e40*/  IADD3 R21, R13, 0x38, RZ ;  /* 0x000000380d157810 */ /* 0x000fe40007ffe0ff */
[----:B------:R-:W-:-:S02]  /*0e50*/  @!P2 IADD3.X R103, R0, R103, RZ, P3, !PT ;  /* 0x000000670067a210 */ /* 0x000fc40001ffe4ff */
[----:B0-----:R-:W-:-:S04]  /*0e60*/  @!P2 IADD3 R14, P3, R15, R18, RZ ;  /* 0x000000120f0ea210 */ /* 0x001fc80007f7e0ff */
[----:B------:R-:W-:Y:S02]  /*0e70*/  @!P2 IADD3.X R15, R0, R19, RZ, P3, !PT ;  /* 0x00000013000fa210 */ /* 0x000fe40001ffe4ff */
        /* <DEDUP_REMOVED lines=37> */
[----:B-1----:R-:W-:Y:S02]  /*10d0*/  @!P4 IADD3 R18, P5, R101, R26, RZ ;  /* 0x0000001a6512c210 */ /* 0x002fe40007fbe0ff */
[----:B------:R-:W-:Y:S02]  /*10e0*/  IADD3 R25, R13, 0x48, RZ ;  /* 0x000000480d197810 */ /* 0x000fe40007ffe0ff */
[----:B------:R-:W-:Y:S02]  /*10f0*/  @!P4 IADD3.X R19, R0, R27, RZ, P5, !PT ;  /* 0x0000001b0013c210 */ /* 0x000fe40002ffe4ff */
[----:B0-----:R-:W-:-:S04]  /*1100*/  @!P4 IADD3 R100, P5, R101, R20, RZ ;  /* 0x000000146564c210 */ /* 0x001fc80007fbe0ff */
[----:B------:R-:W-:Y:S02]  /*1110*/  @!P4 IADD3.X R101, R0, R21, RZ, P5, !PT ;  /* 0x000000150065c210 */ /* 0x000fe40002ffe4ff */
[----:B------:R-:W-:Y:S02]  /*1120*/  SHF.R.S32.HI R21, RZ, 0x1f, R25 ;  /* 0x0000001fff157819 */ /* 0x000fe40000011419 */
[----:B------:R-:W-:-:S04]  /*1130*/  ISETP.GE.U32.AND P5, PT, R25, UR18, PT ;  /* 0x0000001219007c0c */ /* 0x000fc8000bfa6070 */
[----:B------:R-:W-:-:S13]  /*1140*/  ISETP.GE.OR.EX P5, PT, R21, UR19, P1, P5 ;  /* 0x0000001315007c0c */ /* 0x000fda0008fa6750 */
[----:B------:R-:W0:Y:S01]  /*1150*/  @!P5 LDC.64 R26, c[0x0][0x288] ;  /* 0x0000a200ff1adb82 */ /* 0x000e220000000a00 */
[----:B------:R-:W-:Y:S02]  /*1160*/  @!P5 MOV R20, R66 ;  /* 0x000000420014d202 */ /* 0x000fe40000000f00 */
[----:B------:R-:W-:-:S05]  /*1170*/  @P5 LOP3.LUT R12, R12, 0x10, RZ, 0xfc, !PT ;  /* 0x000000100c0c5812 */ /* 0x000fca00078efcff */
        /* <DEDUP_REMOVED lines=18> */
[----:B------:R-:W-:-:S07]  /*12a0*/  @!P6 MOV R24, R66 ;  /* 0x000000420018e202 */ /* 0x000fce0000000f00 */
        /* <DEDUP_REMOVED lines=111> */
[----:B------:R-:W0:Y:S01]  /*19a0*/  @!P2 LDC.64 R38, c[0x0][0x228] ;  /* 0x00008a00ff26ab82 */ /* 0x000e220000000a00 */
[C---:B------:R-:W-:Y:S02]  /*19b0*/  @!P2 SHF.L.U32 R37, R32.reuse, 0x1, RZ ;  /* 0x000000012025a819 */ /* 0x040fe400000006ff */
[----:B------:R-:W-:Y:S02]  /*19c0*/  @!P2 SHF.L.U64.HI R0, R32, 0x1, R33 ;  /* 0x000000012000a819 */ /* 0x000fe40000010221 */
[----:B-1----:R-:W-:-:S04]  /*19d0*/  @!P2 IADD3 R32, P0, R37, R40, RZ ;  /* 0x000000282520a210 */ /* 0x002fc80007f1e0ff */
[----:B------:R-:W-:Y:S02]  /*19e0*/  @!P2 IADD3.X R33, R0, R41, RZ, P0, !PT ;  /* 0x000000290021a210 */ /* 0x000fe400007fe4ff */
[----:B------:R-:W-:Y:S02]  /*19f0*/  IADD3 R41, R13, 0x80, RZ ;  /* 0x000000800d297810 */ /* 0x000fe40007ffe0ff */
        /* <DEDUP_REMOVED lines=168> */
[----:B------:R-:W-:Y:S02]  /*2480*/  SHF.R.S32.HI R47, RZ, 0x1f, R49 ;  /* 0x0000001fff2f7819 */ /* 0x000fe40000011431 */
        /* <DEDUP_REMOVED lines=31> */
[----:B------:R-:W-:Y:S01]  /*2680*/  @!P2 IMAD.WIDE.U32 R54, R117, R44, R54 ;  /* 0x0000002c7536a225 */ /* 0x000fe200078e0036 */
[----:B------:R-:W-:-:S04]  /*2690*/  SHF.R.S32.HI R117, RZ, 0x1f, R119 ;  /* 0x0000001fff757819 */ /* 0x000fc80000011477 */
[----:B------:R-:W-:Y:S02]  /*26a0*/  @!P2 IADD3 R45, R55, R45, RZ ;  /* 0x0000002d372da210 */ /* 0x000fe40007ffe0ff */
[C---:B------:R-:W-:Y:S02]  /*26b0*/  @!P2 SHF.L.U32 R55, R54.reuse, 0x1, RZ ;  /* 0x000000013637a819 */ /* 0x040fe400000006ff */
[----:B------:R-:W-:Y:S02]  /*26c0*/  @!P2 SHF.L.U64.HI R54, R54, 0x1, R45 ;  /* 0x000000013636a819 */ /* 0x000fe4000001022d */
[----:B-1----:R-:W-:-:S04]  /*26d0*/  @!P2 IADD3 R44, P0, R55, R48, RZ ;  /* 0x00000030372ca210 */ /* 0x002fc80007f1e0ff */
[----:B------:R-:W-:Y:S02]  /*26e0*/  @!P2 IADD3.X R45, R54, R49, RZ, P0, !PT ;  /* 0x00000031362da210 */ /* 0x000fe400007fe4ff */
[----:B------:R-:W0:Y:S02]  /*26f0*/  @!P2 LDC.64 R48, c[0x0][0x228] ;  /* 0x00008a00ff30ab82 */ /* 0x000e240000000a00 */
        /* <DEDUP_REMOVED lines=20> */
[----:B------:R-:W-:-:S05]  /*2840*/  @!P2 IADD3.X R121, R116, R55, RZ, P0, !PT ;  /* 0x000000377479a210 */ /* 0x000fca00007fe4ff */
[----:B------:R0:W-:Y:S02]  /*2850*/  @!P2 STL.64 [R1+0x278], R120 ;  /* 0x000278780100a387 */ /* 0x0001e40000100a00 */
[----:B0-----:R-:W-:-:S04]  /*2860*/  IADD3 R120, R13, 0xd8, RZ ;  /* 0x000000d80d787810 */ /* 0x001fc80007ffe0ff */
[----:B------:R-:W-:Y:S02]  /*2870*/  SHF.R.S32.HI R0, RZ, 0x1f, R120 ;  /* 0x0000001fff007819 */ /* 0x000fe40000011478 */
[----:B------:R-:W-:-:S04]  /*2880*/  ISETP.GE.U32.AND P0, PT, R120, UR18, PT ;  /* 0x0000001278007c0c */ /* 0x000fc8000bf06070 */
[----:B------:R-:W-:-:S13]  /*2890*/  ISETP.GE.OR.EX P2, PT, R0, UR19, P1, P0 ;  /* 0x0000001300007c0c */ /* 0x000fda0008f46700 */
[----:B------:R-:W0:Y:S01]  /*28a0*/  @!P2 LDC.64 R116, c[0x0][0x288] ;  /* 0x0000a200ff74ab82 */ /* 0x000e220000000a00 */
[----:B------:R-:W-:Y:S02]  /*28b0*/  @!P2 MOV R118, R66 ;  /* 0x000000420076a202 */ /* 0x000fe40000000f00 */
[----:B------:R-:W-:Y:S02]  /*28c0*/  @!P2 MOV R119, R65 ;  /* 0x000000410077a202 */ /* 0x000fe40000000f00 */
[----:B------:R-:W-:-:S03]  /*28d0*/  @P2 LOP3.LUT R87, R87, 0x800000, RZ, 0xfc, !PT ;  /* 0x0080000057572812 */ /* 0x000fc600078efcff */
[----:B------:R-:W1:Y:S01]  /*28e0*/  @!P2 LDC.64 R54, c[0x0][0x230] ;  /* 0x00008c00ff36ab82 */ /* 0x000e620000000a00 */
[----:B------:R-:W-:Y:S01]  /*28f0*/  LOP3.LUT R87, R87, 0xffbfffff, RZ, 0xc0, !PT ;  /* 0xffbfffff57577812 */ /* 0x000fe200078ec0ff */
[----:B0-----:R-:W-:-:S04]  /*2900*/  @!P2 IMAD R0, R0, R116, RZ ;  /* 0x000000740000a224 */ /* 0x001fc800078e02ff */
[C---:B------:R-:W-:Y:S02]  /*2910*/  @!P2 IMAD R0, R120.reuse, R117, R0 ;  /* 0x000000757800a224 */ /* 0x040fe400078e0200 */
[----:B------:R-:W-:-:S05]  /*2920*/  @!P2 IMAD.WIDE.U32 R116, R120, R116, R118 ;  /* 0x000000747874a225 */ /* 0x000fca00078e0076 */
[----:B------:R-:W-:Y:S02]  /*2930*/  @!P2 IADD3 R0, R117, R0, RZ ;  /* 0x000000007500a210 */ /* 0x000fe40007ffe0ff */
[C---:B------:R-:W-:Y:S02]  /*2940*/  @!P2 SHF.L.U32 R118, R116.reuse, 0x1, RZ ;  /* 0x000000017476a819 */ /* 0x040fe400000006ff */
[----:B------:R-:W-:Y:S02]  /*2950*/  @!P2 SHF.L.U64.HI R0, R116, 0x1, R0 ;  /* 0x000000017400a819 */ /* 0x000fe40000010200 */
[----:B------:R-:W0:Y:S01]  /*2960*/  @!P2 LDC.64 R116, c[0x0][0x228] ;  /* 0x00008a00ff74ab82 */ /* 0x000e220000000a00 */
[----:B-1----:R-:W-:-:S04]  /*2970*/  @!P2 IADD3 R54, P0, R118, R54, RZ ;  /* 0x000000367636a210 */ /* 0x002fc80007f1e0ff */
[----:B------:R-:W-:-:S05]  /*2980*/  @!P2 IADD3.X R55, R0, R55, RZ, P0, !PT ;  /* 0x000000370037a210 */ /* 0x000fca00007fe4ff */
[----:B------:R1:W-:Y:S01]  /*2990*/  STL.64 [R1+0x400], R54 ;  /* 0x0004003601007387 */ /* 0x0003e20000100a00 */
[----:B0-----:R-:W-:-:S04]  /*29a0*/  @!P2 IADD3 R124, P0, R118, R116, RZ ;  /* 0x00000074767ca210 */ /* 0x001fc80007f1e0ff */
[----:B------:R-:W-:Y:S02]  /*29b0*/  @!P2 IADD3.X R125, R0, R117, RZ, P0, !PT ;  /* 0x00000075007da210 */ /* 0x000fe400007fe4ff */
[----:B------:R-:W-:-:S03]  /*29c0*/  IADD3 R0, R13, 0xe0, RZ ;  /* 0x000000e00d007810 */ /* 0x000fc60007ffe0ff */
[----:B------:R-:W-:Y:S01]  /*29d0*/  @!P2 STL.64 [R1+0x230], R124 ;  /* 0x0002307c0100a387 */ /* 0x000fe20000100a00 */
        /* <DEDUP_REMOVED lines=18> */
[----:B------:R0:W-:Y:S02]  /*2b00*/  @!P2 STL.64 [R1+0x298], R54 ;  /* 0x000298360100a387 */ /* 0x0001e40000100a00 */
[----:B0-----:R-:W-:Y:S02]  /*2b10*/  @!P2 IADD3 R54, P0, R0, R116, RZ ;  /* 0x000000740036a210 */ /* 0x001fe40007f1e0ff */
[----:B------:R-:W-:Y:S02]  /*2b20*/  IADD3 R0, R13, 0xe8, RZ ;  /* 0x000000e80d007810 */ /* 0x000fe40007ffe0ff */
        /* <DEDUP_REMOVED lines=19> */
[----:B------:R-:W-:-:S05]  /*2c60*/  @!P2 IADD3.X R55, R120, R119, RZ, P0, !PT ;  /* 0x000000777837a210 */ /* 0x000fca00007fe4ff */
[----:B------:R1:W-:Y:S02]  /*2c70*/  @!P2 STL.64 [R1+0x270], R54 ;  /* 0x000270360100a387 */ /* 0x0003e40000100a00 */
[----:B-1----:R-:W-:Y:S02]  /*2c80*/  @!P2 IADD3 R54, P0, R0, R116, RZ ;  /* 0x000000740036a210 */ /* 0x002fe40007f1e0ff */
        /* <DEDUP_REMOVED lines=96> */
[----:B------:R-:W-:-:S02]  /*3290*/  ISETP.GE.OR.EX P4, PT, R120, UR19, P1, P0 ;  /* 0x0000001378007c0c */ /* 0x000fc40008f86700 */
[C---:B------:R-:W-:Y:S02]  /*32a0*/  LOP3.LUT P0, RZ, R87.reuse, 0x10, RZ, 0xc0, !PT ;  /* 0x0000001057ff7812 */ /* 0x040fe4000780c0ff */
[----:B------:R-:W-:-:S09]  /*32b0*/  LOP3.LUT R87, R87, 0xdfffffff, RZ, 0xc0, !PT ;  /* 0xdfffffff57577812 */ /* 0x000fd200078ec0ff */
        /* <DEDUP_REMOVED lines=14> */
[----:B------:R-:W-:-:S03]  /*33a0*/  LOP3.LUT P2, RZ, R87, 0x8, RZ, 0xc0, !PT ;  /* 0x0000000857ff7812 */ /* 0x000fc6000784c0ff */
[----:B------:R0:W-:Y:S01]  /*33b0*/  @!P4 STL.64 [R1+0x280], R54 ;  /* 0x000280360100c387 */ /* 0x0001e20000100a00 */
[----:B-1----:R-:W-:-:S04]  /*33c0*/  @!P4 IADD3 R124, P3, R0, R116, RZ ;  /* 0x00000074007cc210 */ /* 0x002fc80007f7e0ff */
[----:B------:R-:W-:Y:S02]  /*33d0*/  @!P4 IADD3.X R125, R120, R117, RZ, P3, !PT ;  /* 0x00000075787dc210 */ /* 0x000fe40001ffe4ff */
[----:B------:R-:W-:-:S04]  /*33e0*/  IADD3 R120, R13, 0x118, RZ ;  /* 0x000001180d787810 */ /* 0x000fc80007ffe0ff */
[----:B------:R-:W-:Y:S02]  /*33f0*/  SHF.R.S32.HI R0, RZ, 0x1f, R120 ;  /* 0x0000001fff007819 */ /* 0x000fe40000011478 */
[----:B------:R-:W-:-:S04]  /*3400*/  ISETP.GE.U32.AND P3, PT, R120, UR18, PT ;  /* 0x0000001278007c0c */ /* 0x000fc8000bf66070 */
[----:B------:R-:W-:-:S13]  /*3410*/  ISETP.GE.OR.EX P5, PT, R0, UR19, P1, P3 ;  /* 0x0000001300007c0c */ /* 0x000fda0008fa6730 */
[----:B------:R-:W1:Y:S01]  /*3420*/  @!P5 LDC.64 R118, c[0x0][0x288] ;  /* 0x0000a200ff76db82 */ /* 0x000e620000000a00 */
[----:B------:R-:W-:Y:S02]  /*3430*/  @!P5 MOV R116, R66 ;  /* 0x000000420074d202 */ /* 0x000fe40000000f00 */
[----:B------:R-:W-:Y:S02]  /*3440*/  @!P5 MOV R117, R65 ;  /* 0x000000410075d202 */ /* 0x000fe40000000f00 */
[----:B------:R-:W-:Y:S01]  /*3450*/  @P5 LOP3.LUT R86, R86, 0x4, RZ, 0xfc, !PT ;  /* 0x0000000456565812 */ /* 0x000fe200078efcff */
[----:B-1----:R-:W-:-:S04]  /*3460*/  @!P5 IMAD R0, R0, R118, RZ ;  /* 0x000000760000d224 */ /* 0x002fc800078e02ff */
[C---:B------:R-:W-:Y:S02]  /*3470*/  @!P5 IMAD R0, R120.reuse, R119, R0 ;  /* 0x000000777800d224 */ /* 0x040fe400078e0200 */
[----:B------:R-:W-:Y:S02]  /*3480*/  @!P5 IMAD.WIDE.U32 R118, R120, R118, R116 ;  /* 0x000000767876d225 */ /* 0x000fe400078e0074 */
[----:B------:R-:W0:Y:S03]  /*3490*/  @!P5 LDC.64 R116, c[0x0][0x230] ;  /* 0x00008c00ff74db82 */ /* 0x000e260000000a00 */
[----:B------:R-:W-:-:S04]  /*34a0*/  @!P5 IADD3 R0, R119, R0, RZ ;  /* 0x000000007700d210 */ /* 0x000fc80007ffe0ff */
[C---:B------:R-:W-:Y:S02]  /*34b0*/  @!P5 SHF.L.U64.HI R0, R118.reuse, 0x1, R0 ;  /* 0x000000017600d819 */ /* 0x040fe40000010200 */
[----:B------:R-:W-:-:S04]  /*34c0*/  @!P5 SHF.L.U32 R118, R118, 0x1, RZ ;  /* 0x000000017676d819 */ /* 0x000fc800000006ff */
[----:B0-----:R-:W-:-:S04]  /*34d0*/  @!P5 IADD3 R54, P3, R118, R116, RZ ;  /* 0x000000747636d210 */ /* 0x001fc80007f7e0ff */
[----:B------:R-:W-:Y:S02]  /*34e0*/  @!P5 IADD3.X R55, R0, R117, RZ, P3, !PT ;  /* 0x000000750037d210 */ /* 0x000fe40001ffe4ff */
[----:B------:R-:W0:Y:S01]  /*34f0*/  @!P5 LDC.64 R116, c[0x0][0x228] ;  /* 0x00008a00ff74db82 */ /* 0x000e220000000a00 */
[----:B------:R-:W-:Y:S02]  /*3500*/  LOP3.LUT P3, RZ, R87, 0x4, RZ, 0xc0, !PT ;  /* 0x0000000457ff7812 */ /* 0x000fe4000786c0ff */
[----:B------:R0:W-:Y:S02]  /*3510*/  @!P5 STL.64 [R1+0x240], R54 ;  /* 0x000240360100d387 */ /* 0x0001e40000100a00 */
[----:B0-----:R-:W-:-:S04]  /*3520*/  @!P5 IADD3 R54, P4, R118, R116, RZ ;  /* 0x000000747636d210 */ /* 0x001fc80007f9e0ff */
[----:B------:R-:W-:Y:S01]  /*3530*/  @!P5 IADD3.X R55, R0, R117, RZ, P4, !PT ;  /* 0x000000750037d210 */ /* 0x000fe200027fe4ff */
[----:B------:R-:W-:-:S10]  /*3540*/  HFMA2.MMA R0, -RZ, RZ, 0, 0 ;  /* 0x00000000ff007435 */ /* 0x000fd400000001ff */
[----:B------:R0:W2:Y:S02]  /*3550*/  @!P0 LDG.E R0, desc[UR10][R4.64] ;  /* 0x0000000a04008981 */ /* 0x0000a4000c1e1900 */
[----:B0-----:R-:W-:Y:S02]  /*3560*/  IADD3 R5, R13, 0x120, RZ ;  /* 0x000001200d057810 */ /* 0x001fe40007ffe0ff */
[----:B------:R-:W-:Y:S02]  /*3570*/  MOV R4, RZ ;  /* 0x000000ff00047202 */ /* 0x000fe40000000f00 */
[----:B------:R-:W-:Y:S02]  /*3580*/  SHF.R.S32.HI R116, RZ, 0x1f, R5 ;  /* 0x0000001fff747819 */ /* 0x000fe40000011405 */
[----:B------:R-:W-:Y:S02]  /*3590*/  ISETP.GE.U32.AND P4, PT, R5, UR18, PT ;  /* 0x0000001205007c0c */ /* 0x000fe4000bf86070 */
[----:B------:R0:W3:Y:S01]  /*35a0*/  @!P0 LDG.E R4, desc[UR10][R2.64] ;  /* 0x0000000a02048981 */ /* 0x0000e2000c1e1900 */
[----:B------:R-:W-:-:S02]  /*35b0*/  LOP3.LUT P0, RZ, R87, 0x2, RZ, 0xc0, !PT ;  /* 0x0000000257ff7812 */ /* 0x000fc4000780c0ff */
[----:B------:R-:W-:Y:S02]  /*35c0*/  ISETP.GE.OR.EX P5, PT, R116, UR19, P1, P4 ;  /* 0x0000001374007c0c */ /* 0x000fe40008fa6740 */
[----:B0-----:R-:W-:-:S06]  /*35d0*/  CS2R R2, SRZ ;  /* 0x0000000000027805 */ /* 0x001fcc000001ff00 */
[----:B------:R0:W4:Y:S04]  /*35e0*/  @!P2 LDG.E R2, desc[UR10][R112.64] ;  /* 0x0000000a7002a981 */ /* 0x000128000c1e1900 */
[----:B------:R1:W5:Y:S01]  /*35f0*/  @!P2 LDG.E R3, desc[UR10][R114.64] ;  /* 0x0000000a7203a981 */ /* 0x000362000c1e1900 */
[----:B0-----:R-:W0:Y:S01]  /*3600*/  @!P5 LDC.64 R112, c[0x0][0x288] ;  /* 0x0000a200ff70db82 */ /* 0x001e220000000a00 */
[----:B-1----:R-:W-:Y:S02]  /*3610*/  @!P5 MOV R114, R66 ;  /* 0x000000420072d202 */ /* 0x002fe40000000f00 */
[----:B------:R-:W-:Y:S01]  /*3620*/  @!P5 MOV R115, R65 ;  /* 0x000000410073d202 */ /* 0x000fe20000000f00 */
[-C--:B0-----:R-:W-:Y:S02]  /*3630*/  @!P5 IMAD R116, R116, R112.reuse, RZ ;  /* 0x000000707474d224 */ /* 0x081fe400078e02ff */
[----:B------:R-:W-:-:S04]  /*3640*/  @!P5 IMAD.WIDE.U32 R114, R5, R112, R114 ;  /* 0x000000700572d225 */ /* 0x000fc800078e0072 */
[----:B------:R-:W-:Y:S02]  /*3650*/  @!P5 IMAD R116, R5, R113, R116 ;  /* 0x000000710574d224 */ /* 0x000fe400078e0274 */
[----:B------:R-:W0:Y:S03]  /*3660*/  @!P5 LDC.64 R112, c[0x0][0x230] ;  /* 0x00008c00ff70db82 */ /* 0x000e260000000a00 */
[----:B------:R-:W-:-:S04]  /*3670*/  @!P5 IADD3 R5, R115, R116, RZ ;  /* 0x000000747305d210 */ /* 0x000fc80007ffe0ff */
[C---:B------:R-:W-:Y:S02]  /*3680*/  @!P5 SHF.L.U64.HI R5, R114.reuse, 0x1, R5 ;  /* 0x000000017205d819 */ /* 0x040fe40000010205 */
[----:B------:R-:W-:-:S04]  /*3690*/  @!P5 SHF.L.U32 R114, R114, 0x1, RZ ;  /* 0x000000017272d819 */ /* 0x000fc800000006ff */
[----:B0-----:R-:W-:-:S04]  /*36a0*/  @!P5 IADD3 R120, P2, R114, R112, RZ ;  /* 0x000000707278d210 */ /* 0x001fc80007f5e0ff */
[----:B------:R-:W-:Y:S02]  /*36b0*/  @!P5 IADD3.X R121, R5, R113, RZ, P2, !PT ;  /* 0x000000710579d210 */ /* 0x000fe400017fe4ff */
[----:B------:R-:W0:Y:S02]  /*36c0*/  @!P5 LDC.64 R112, c[0x0][0x228] ;  /* 0x00008a00ff70db82 */ /* 0x000e240000000a00 */
[----:B0-----:R-:W-:-:S04]  /*36d0*/  @!P5 IADD3 R114, P4, R114, R112, RZ ;  /* 0x000000707272d210 */ /* 0x001fc80007f9e0ff */
[----:B------:R-:W-:Y:S01]  /*36e0*/  @!P5 IADD3.X R115, R5, R113, RZ, P4, !PT ;  /* 0x000000710573d210 */ /* 0x000fe200027fe4ff */
[----:B------:R-:W-:Y:S01]  /*36f0*/  HFMA2.MMA R5, -RZ, RZ, 0, 0 ;  /* 0x00000000ff057435 */ /* 0x000fe200000001ff */
[----:B------:R-:W-:-:S09]  /*3700*/  IADD3 R112, R13, 0x128, RZ ;  /* 0x000001280d707810 */ /* 0x000fd20007ffe0ff */
[----:B------:R0:W4:Y:S02]  /*3710*/  @!P3 LDG.E R5, desc[UR10][R6.64] ;  /* 0x0000000a0605b981 */ /* 0x000124000c1e1900 */
[----:B0-----:R-:W-:-:S06]  /*3720*/  CS2R R6, SRZ ;  /* 0x0000000000067805 */ /* 0x001fcc000001ff00 */
[----:B------:R0:W4:Y:S01]  /*3730*/  @!P3 LDG.E R6, desc[UR10][R110.64] ;  /* 0x0000000a6e06b981 */ /* 0x000122000c1e1900 */
[----:B------:R-:W-:-:S03]  /*3740*/  ISETP.GE.U32.AND P3, PT, R112, UR18, PT ;  /* 0x0000001270007c0c */ /* 0x000fc6000bf66070 */
[----:B------:R1:W4:Y:S01]  /*3750*/  @!P0 LDG.E R7, desc[UR10][R10.64] ;  /* 0x0000000a0a078981 */ /* 0x000322000c1e1900 */
[----:B0-----:R-:W-:-:S04]  /*3760*/  SHF.R.S32.HI R110, RZ, 0x1f, R112 ;  /* 0x0000001fff6e7819 */ /* 0x001fc80000011470 */
[----:B------:R-:W-:Y:S02]  /*3770*/  ISETP.GE.OR.EX P3, PT, R110, UR19, P1, P3 ;  /* 0x000000136e007c0c */ /* 0x000fe40008f66730 */
[----:B-1----:R-:W-:-:S06]  /*3780*/  MOV R10, RZ ;  /* 0x000000ff000a7202 */ /* 0x002fcc0000000f00 */
[----:B------:R0:W4:Y:S05]  /*3790*/  @!P0 LDG.E R10, desc[UR10][R8.64] ;  /* 0x0000000a080a8981 */ /* 0x00012a000c1e1900 */
[----:B0-----:R-:W0:Y:S01]  /*37a0*/  @!P3 LDC.64 R8, c[0x0][0x288] ;  /* 0x0000a200ff08bb82 */ /* 0x001e220000000a00 */
[----:B------:R-:W-:Y:S01]  /*37b0*/  @!P3 MOV R111, R65 ;  /* 0x00000041006fb202 */ /* 0x000fe20000000f00 */
[----:B------:R1:W-:Y:S02]  /*37c0*/  @!P5 STL.64 [R1+0x238], R120 ;  /* 0x000238780100d387 */ /* 0x0003e40000100a00 */
[----:B-1----:R-:W-:Y:S01]  /*37d0*/  MOV R120, R124 ;  /* 0x0000007c00787202 */ /* 0x002fe20000000f00 */
[----:B0-----:R-:W-:-:S04]  /*37e0*/  @!P3 IMAD R110, R110, R8, RZ ;  /* 0x000000086e6eb224 */ /* 0x001fc800078e02ff */
[C---:B------:R-:W-:Y:S01]  /*37f0*/  @!P3 IMAD R9, R112.reuse, R9, R110 ;  /* 0x000000097009b224 */ /* 0x040fe200078e026e */
[----:B------:R-:W-:Y:S02]  /*3800*/  @!P3 MOV R110, R66 ;  /* 0x00000042006eb202 */ /* 0x000fe40000000f00 */
[----:B------:R-:W-:Y:S02]  /*3810*/  MOV R121, R125 ;  /* 0x0000007d00797202 */ /* 0x000fe40000000f00 */
[----:B------:R-:W0:Y:S01]  /*3820*/  @!P3 LDC.64 R124, c[0x0][0x230] ;  /* 0x00008c00ff7cbb82 */ /* 0x000e220000000a00 */
[----:B------:R-:W-:-:S05]  /*3830*/  @!P3 IMAD.WIDE.U32 R110, R112, R8, R110 ;  /* 0x00000008706eb225 */ /* 0x000fca00078e006e */
[----:B------:R-:W-:-:S04]  /*3840*/  @!P3 IADD3 R9, R111, R9, RZ ;  /* 0x000000096f09b210 */ /* 0x000fc80007ffe0ff */
[C---:B------:R-:W-:Y:S02]  /*3850*/  @!P3 SHF.L.U64.HI R11, R110.reuse, 0x1, R9 ;  /* 0x000000016e0bb819 */ /* 0x040fe40000010209 */
[----:B------:R-:W1:Y:S01]  /*3860*/  @!P3 LDC.64 R8, c[0x0][0x228] ;  /* 0x00008a00ff08bb82 */ /* 0x000e620000000a00 */
[----:B------:R-:W-:Y:S02]  /*3870*/  @!P3 SHF.L.U32 R110, R110, 0x1, RZ ;  /* 0x000000016e6eb819 */ /* 0x000fe400000006ff */
[----:B------:R-:W-:Y:S02]  /*3880*/  LOP3.LUT P2, RZ, R87, 0x1, RZ, 0xc0, !PT ;  /* 0x0000000157ff7812 */ /* 0x000fe4000784c0ff */
[----:B0-----:R-:W-:-:S04]  /*3890*/  @!P3 IADD3 R124, P0, R110, R124, RZ ;  /* 0x0000007c6e7cb210 */ /* 0x001fc80007f1e0ff */
[----:B------:R-:W-:Y:S01]  /*38a0*/  @!P3 IADD3.X R125, R11, R125, RZ, P0, !PT ;  /* 0x0000007d0b7db210 */ /* 0x000fe200007fe4ff */
[----:B------:R-:W-:Y:S04]  /*38b0*/  STL [R1+0x384], R124 ;  /* 0x0003847c01007387 */ /* 0x000fe80000100800 */
[----:B------:R1:W-:Y:S04]  /*38c0*/  STL.64 [R1+0x388], R124 ;  /* 0x0003887c01007387 */ /* 0x0003e80000100a00 */
[----:B------:R0:W-:Y:S01]  /*38d0*/  STL [R1+0x380], R125 ;  /* 0x0003807d01007387 */ /* 0x0001e20000100800 */
[----:B-1----:R-:W-:-:S04]  /*38e0*/  @!P3 IADD3 R124, P0, R110, R8, RZ ;  /* 0x000000086e7cb210 */ /* 0x002fc80007f1e0ff */
[----:B0-----:R-:W-:Y:S02]  /*38f0*/  @!P3 IADD3.X R125, R11, R9, RZ, P0, !PT ;  /* 0x000000090b7db210 */ /* 0x001fe400007fe4ff */
[----:B------:R-:W-:-:S06]  /*3900*/  CS2R R8, SRZ ;  /* 0x0000000000087805 */ /* 0x000fcc000001ff00 */
[----:B------:R0:W4:Y:S04]  /*3910*/  @!P2 LDG.E R8, desc[UR10][R16.64] ;  /* 0x0000000a1008a981 */ /* 0x000128000c1e1900 */
[----:B------:R1:W4:Y:S01]  /*3920*/  @!P2 LDG.E R9, desc[UR10][R108.64] ;  /* 0x0000000a6c09a981 */ /* 0x000322000c1e1900 */
[----:B0-----:R-:W-:-:S04]  /*3930*/  IADD3 R16, R13, 0x130, RZ ;  /* 0x000001300d107810 */ /* 0x001fc80007ffe0ff */
[----:B-1----:R-:W-:Y:S02]  /*3940*/  SHF.R.S32.HI R108, RZ, 0x1f, R16 ;  /* 0x0000001fff6c7819 */ /* 0x002fe40000011410 */
[----:B------:R-:W-:Y:S02]  /*3950*/  ISETP.GE.U32.AND P2, PT, R16, UR18, PT ;  /* 0x0000001210007c0c */ /* 0x000fe4000bf46070 */
[----:B------:R-:W-:Y:S02]  /*3960*/  LOP3.LUT P0, RZ, R12, 0x2, RZ, 0xc0, !PT ;  /* 0x000000020cff7812 */ /* 0x000fe4000780c0ff */
[----:B------:R-:W-:Y:S02]  /*3970*/  ISETP.GE.OR.EX P2, PT, R108, UR19, P1, P2 ;  /* 0x000000136c007c0c */ /* 0x000fe40008f46720 */
[----:B------:R-:W-:-:S09]  /*3980*/  MOV R11, RZ ;  /* 0x000000ff000b7202 */ /* 0x000fd20000000f00 */
[----:B------:R0:W4:Y:S01]  /*3990*/  @!P0 LDG.E R11, desc[UR10][R104.64] ;  /* 0x0000000a680b8981 */ /* 0x000122000c1e1900 */
[----:B------:R-:W-:-:S03]  /*39a0*/  LOP3.LUT R86, R86, 0xfffffffd, RZ, 0xc0, !PT ;  /* 0xfffffffd56567812 */ /* 0x000fc600078ec0ff */
[----:B---3--:R-:W-:Y:S01]  /*39b0*/  STL [R1+0x410], R4 ;  /* 0x0004100401007387 */ /* 0x008fe20000100800 */
[----:B0-----:R-:W0:Y:S01]  /*39c0*/  @!P2 LDC.64 R104, c[0x0][0x288] ;  /* 0x0000a200ff68ab82 */ /* 0x001e220000000a00 */
[----:B------:R-:W-:Y:S01]  /*39d0*/  HFMA2.MMA R17, -RZ, RZ, 0, 0 ;  /* 0x00000000ff117435 */ /* 0x000fe200000001ff */
[----:B------:R-:W-:-:S09]  /*39e0*/  @P5 LOP3.LUT R86, R86, 0x2, RZ, 0xfc, !PT ;  /* 0x0000000256565812 */ /* 0x000fd200078efcff */
[----:B------:R1:W3:Y:S01]  /*39f0*/  @!P0 LDG.E R17, desc[UR10][R106.64] ;  /* 0x0000000a6a118981 */ /* 0x0002e2000c1e1900 */
[----:B------:R-:W-:Y:S02]  /*3a00*/  LOP3.LUT R86, R86, 0xfffffffe, RZ, 0xc0, !PT ;  /* 0xfffffffe56567812 */ /* 0x000fe400078ec0ff */
[----:B-1----:R-:W-:Y:S02]  /*3a10*/  @!P2 MOV R106, R66 ;  /* 0x00000042006aa202 */ /* 0x002fe40000000f00 */
[----:B------:R-:W-:Y:S01]  /*3a20*/  @!P2 MOV R107, R65 ;  /* 0x00000041006ba202 */ /* 0x000fe20000000f00 */
[----:B0-----:R-:W-:-:S04]  /*3a30*/  @!P2 IMAD R108, R108, R104, RZ ;  /* 0x000000686c6ca224 */ /* 0x001fc800078e02ff */
[C---:B------:R-:W-:Y:S02]  /*3a40*/  @!P2 IMAD R108, R16.reuse, R105, R108 ;  /* 0x00000069106ca224 */ /* 0x040fe400078e026c */
[----:B------:R-:W-:Y:S02]  /*3a50*/  @!P2 IMAD.WIDE.U32 R106, R16, R104, R106 ;  /* 0x00000068106aa225 */ /* 0x000fe400078e006a */
[----:B------:R-:W0:Y:S01]  /*3a60*/  @!P2 LDC.64 R104, c[0x0][0x230] ;  /* 0x00008c00ff68ab82 */ /* 0x000e220000000a00 */
[----:B------:R-:W-:-:S04]  /*3a70*/  @P3 LOP3.LUT R86, R86, 0x1, RZ, 0xfc, !PT ;  /* 0x0000000156563812 */ /* 0x000fc800078efcff */
[----:B------:R-:W-:Y:S02]  /*3a80*/  LOP3.LUT R86, R86, 0xffffffbf, RZ, 0xc0, !PT ;  /* 0xffffffbf56567812 */ /* 0x000fe400078ec0ff */
[----:B------:R-:W-:Y:S02]  /*3a90*/  @!P2 IADD3 R16, R107, R108, RZ ;  /* 0x0000006c6b10a210 */ /* 0x000fe40007ffe0ff */
[----:B------:R-:W-:Y:S02]  /*3aa0*/  @P2 LOP3.LUT R86, R86, 0x40, RZ, 0xfc, !PT ;  /* 0x0000004056562812 */ /* 0x000fe400078efcff */
[----:B------:R-:W-:Y:S02]  /*3ab0*/  @!P2 SHF.L.U64.HI R16, R106, 0x1, R16 ;  /* 0x000000016a10a819 */ /* 0x000fe40000010210 */
[----:B------:R-:W-:Y:S02]  /*3ac0*/  LOP3.LUT R86, R86, 0xdfffffff, RZ, 0xc0, !PT ;  /* 0xdfffffff56567812 */ /* 0x000fe400078ec0ff */
[----:B------:R-:W-:-:S02]  /*3ad0*/  @!P2 SHF.L.U32 R106, R106, 0x1, RZ ;  /* 0x000000016a6aa819 */ /* 0x000fc400000006ff */
[----:B------:R-:W-:Y:S02]  /*3ae0*/  @P0 LOP3.LUT R86, R86, 0x20000000, RZ, 0xfc, !PT ;  /* 0x2000000056560812 */ /* 0x000fe400078efcff */
[----:B0-----:R-:W-:-:S04]  /*3af0*/  @!P2 IADD3 R116, P0, R106, R104, RZ ;  /* 0x000000686a74a210 */ /* 0x001fc80007f1e0ff */
[----:B------:R-:W-:Y:S02]  /*3b00*/  @!P2 IADD3.X R117, R16, R105, RZ, P0, !PT ;  /* 0x000000691075a210 */ /* 0x000fe400007fe4ff */
[----:B------:R-:W0:Y:S03]  /*3b10*/  @!P2 LDC.64 R104, c[0x0][0x228] ;  /* 0x00008a00ff68ab82 */ /* 0x000e260000000a00 */
[----:B------:R1:W-:Y:S01]  /*3b20*/  @!P2 STL.64 [R1+0x210], R116 ;  /* 0x000210740100a387 */ /* 0x0003e20000100a00 */
[C---:B------:R-:W-:Y:S02]  /*3b30*/  LOP3.LUT P5, RZ, R12.reuse, 0x10, RZ, 0xc0, !PT ;  /* 0x000000100cff7812 */ /* 0x040fe400078ac0ff */
[C---:B------:R-:W-:Y:S02]  /*3b40*/  LOP3.LUT P4, RZ, R12.reuse, 0x8, RZ, 0xc0, !PT ;  /* 0x000000080cff7812 */ /* 0x040fe4000788c0ff */
[----:B------:R-:W-:-:S02]  /*3b50*/  LOP3.LUT P3, RZ, R12, 0x4, RZ, 0xc0, !PT ;  /* 0x000000040cff7812 */ /* 0x000fc4000786c0ff */
[----:B0-----:R-:W-:-:S04]  /*3b60*/  @!P2 IADD3 R104, P0, R106, R104, RZ ;  /* 0x000000686a68a210 */ /* 0x001fc80007f1e0ff */
[----:B------:R-:W-:Y:S02]  /*3b70*/  @!P2 IADD3.X R105, R16, R105, RZ, P0, !PT ;  /* 0x000000691069a210 */ /* 0x000fe400007fe4ff */
[----:B------:R-:W-:Y:S01]  /*3b80*/  LOP3.LUT P2, RZ, R12, 0x1, RZ, 0xc0, !PT ;  /* 0x000000010cff7812 */ /* 0x000fe2000784c0ff */
[----:B------:R-:W-:Y:S01]  /*3b90*/  HFMA2.MMA R12, -RZ, RZ, 0, 0 ;  /* 0x00000000ff0c7435 */ /* 0x000fe200000001ff */
[----:B------:R-:W-:Y:S02]  /*3ba0*/  MOV R16, RZ ;  /* 0x000000ff00107202 */ /* 0x000fe40000000f00 */
[----:B------:R-:W-:-:S09]  /*3bb0*/  LOP3.LUT R86, R86, 0xf7ffffff, RZ, 0xc0, !PT ;  /* 0xf7ffffff56567812 */ /* 0x000fd200078ec0ff */
[----:B------:R0:W3:Y:S01]  /*3bc0*/  @!P2 LDG.E R12, desc[UR10][R102.64] ;  /* 0x0000000a660ca981 */ /* 0x0000e2000c1e1900 */
[----:B------:R-:W-:-:S03]  /*3bd0*/  @P2 LOP3.LUT R86, R86, 0x8000000, RZ, 0xfc, !PT ;  /* 0x0800000056562812 */ /* 0x000fc600078efcff */
[----:B------:R2:W3:Y:S01]  /*3be0*/  @!P2 LDG.E R16, desc[UR10][R14.64] ;  /* 0x0000000a0e10a981 */ /* 0x0004e2000c1e1900 */
[----:B0-----:R-:W-:-:S04]  /*3bf0*/  IADD3 R102, R13, 0x138, RZ ;  /* 0x000001380d667810 */ /* 0x001fc80007ffe0ff */
[----:B------:R-:W-:Y:S02]  /*3c00*/  SHF.R.S32.HI R103, RZ, 0x1f, R102 ;  /* 0x0000001fff677819 */ /* 0x000fe40000011466 */
[----:B------:R-:W-:-:S04]  /*3c10*/  ISETP.GE.U32.AND P0, PT, R102, UR18, PT ;  /* 0x0000001266007c0c */ /* 0x000fc8000bf06070 */
[----:B------:R-:W-:Y:S02]  /*3c20*/  ISETP.GE.OR.EX P2, PT, R103, UR19, P1, P0 ;  /* 0x0000001367007c0c */ /* 0x000fe40008f46700 */
[----:B--2---:R-:W-:-:S06]  /*3c30*/  CS2R R14, SRZ ;  /* 0x00000000000e7805 */ /* 0x004fcc000001ff00 */
[----:B------:R0:W2:Y:S04]  /*3c40*/  @!P3 LDG.E R14, desc[UR10][R22.64] ;  /* 0x0000000a160eb981 */ /* 0x0000a8000c1e1900 */
[----:B------:R5:W2:Y:S01]  /*3c50*/  @!P3 LDG.E R15, desc[UR10][R74.64] ;  /* 0x0000000a4a0fb981 */ /* 0x000aa2000c1e1900 */
[----:B-1----:R-:W1:Y:S08]  /*3c60*/  @!P2 LDC.64 R116, c[0x0][0x228] ;  /* 0x00008a00ff74ab82 */ /* 0x002e700000000a00 */
[----:B0-----:R-:W0:Y:S01]  /*3c70*/  @!P2 LDC.64 R22, c[0x0][0x288] ;  /* 0x0000a200ff16ab82 */ /* 0x001e220000000a00 */
[----:B-----5:R-:W-:-:S02]  /*3c80*/  @!P2 MOV R74, R66 ;  /* 0x00000042004aa202 */ /* 0x020fc40000000f00 */
[----:B------:R-:W-:Y:S01]  /*3c90*/  @!P2 MOV R75, R65 ;  /* 0x00000041004ba202 */ /* 0x000fe20000000f00 */
[----:B0-----:R-:W-:-:S04]  /*3ca0*/  @!P2 IMAD R103, R103, R22, RZ ;  /* 0x000000166767a224 */ /* 0x001fc800078e02ff */
        /* <DEDUP_REMOVED lines=8> */
[----:B-1----:R-:W-:-:S04]  /*3d30*/  @!P2 IADD3 R116, P0, R22, R116, RZ ;  /* 0x000000741674a210 */ /* 0x002fc80007f1e0ff */
[----:B------:R-:W-:Y:S02]  /*3d40*/  @!P2 IADD3.X R117, R23, R117, RZ, P0, !PT ;  /* 0x000000751775a210 */ /* 0x000fe400007fe4ff */
[----:B------:R-:W-:-:S06]  /*3d50*/  CS2R R22, SRZ ;  /* 0x0000000000167805 */ /* 0x000fcc000001ff00 */
[----:B------:R0:W5:Y:S01]  /*3d60*/  @!P4 LDG.E R23, desc[UR10][R18.64] ;  /* 0x0000000a1217c981 */ /* 0x000162000c1e1900 */
[----:B------:R-:W-:-:S03]  /*3d70*/  LOP3.LUT R86, R86, 0xffffffdf, RZ, 0xc0, !PT ;  /* 0xffffffdf56567812 */ /* 0x000fc600078ec0ff */
[----:B------:R-:W5:Y:S01]  /*3d80*/  @!P5 LDG.E R22, desc[UR10][R20.64] ;  /* 0x0000000a1416d981 */ /* 0x000f62000c1e1900 */
[----:B0-----:R-:W-:-:S06]  /*3d90*/  CS2R R18, SRZ ;  /* 0x0000000000127805 */ /* 0x001fcc000001ff00 */
[----:B------:R0:W5:Y:S01]  /*3da0*/  @!P4 LDG.E R18, desc[UR10][R100.64] ;  /* 0x0000000a6412c981 */ /* 0x000162000c1e1900 */
[----:B------:R-:W-:-:S03]  /*3db0*/  @P2 LOP3.LUT R86, R86, 0x20, RZ, 0xfc, !PT ;  /* 0x0000002056562812 */ /* 0x000fc600078efcff */
[----:B------:R1:W5:Y:S01]  /*3dc0*/  @!P5 LDG.E R19, desc[UR10][R98.64] ;  /* 0x0000000a6213d981 */ /* 0x000362000c1e1900 */
[----:B0-----:R-:W-:-:S04]  /*3dd0*/  IADD3 R100, R13, 0x140, RZ ;  /* 0x000001400d647810 */ /* 0x001fc80007ffe0ff */
[----:B------:R-:W-:Y:S02]  /*3de0*/  SHF.R.S32.HI R101, RZ, 0x1f, R100 ;  /* 0x0000001fff657819 */ /* 0x000fe40000011464 */
[----:B------:R-:W-:-:S04]  /*3df0*/  ISETP.GE.U32.AND P0, PT, R100, UR18, PT ;  /* 0x0000001264007c0c */ /* 0x000fc8000bf06070 */
[----:B------:R-:W-:-:S13]  /*3e00*/  ISETP.GE.OR.EX P2, PT, R101, UR19, P1, P0 ;  /* 0x0000001365007c0c */ /* 0x000fda0008f46700 */
[----:B------:R-:W0:Y:S01]  /*3e10*/  @!P2 LDC.64 R20, c[0x0][0x288] ;  /* 0x0000a200ff14ab82 */ /* 0x000e220000000a00 */
[----:B-1----:R-:W-:Y:S02]  /*3e20*/  @!P2 MOV R98, R66 ;  /* 0x000000420062a202 */ /* 0x002fe40000000f00 */
[----:B------:R-:W-:Y:S01]  /*3e30*/  @!P2 MOV R99, R65 ;  /* 0x000000410063a202 */ /* 0x000fe20000000f00 */
[-C--:B0-----:R-:W-:Y:S02]  /*3e40*/  @!P2 IMAD R101, R101, R20.reuse, RZ ;  /* 0x000000146565a224 */ /* 0x081fe400078e02ff */
[----:B------:R-:W-:-:S04]  /*3e50*/  @!P2 IMAD.WIDE.U32 R98, R100, R20, R98 ;  /* 0x000000146462a225 */ /* 0x000fc800078e0062 */
[----:B------:R-:W-:Y:S02]  /*3e60*/  @!P2 IMAD R101, R100, R21, R101 ;  /* 0x000000156465a224 */ /* 0x000fe400078e0265 */
[----:B------:R-:W0:Y:S03]  /*3e70*/  @!P2 LDC.64 R20, c[0x0][0x230] ;  /* 0x00008c00ff14ab82 */ /* 0x000e260000000a00 */
[----:B------:R-:W-:Y:S01]  /*3e80*/  @!P2 IADD3 R99, R99, R101, RZ ;  /* 0x000000656363a210 */ /* 0x000fe20007ffe0ff */
[----:B------:R-:W-:Y:S03]  /*3e90*/  STL [R1+0x394], R124 ;  /* 0x0003947c01007387 */ /* 0x000fe60000100800 */
[C---:B------:R-:W-:Y:S02]  /*3ea0*/  @!P2 SHF.L.U64.HI R99, R98.reuse, 0x1, R99 ;  /* 0x000000016263a819 */ /* 0x040fe40000010263 */
[----:B------:R-:W-:Y:S01]  /*3eb0*/  @!P2 SHF.L.U32 R98, R98, 0x1, RZ ;  /* 0x000000016262a819 */ /* 0x000fe200000006ff */
[----:B------:R1:W-:Y:S04]  /*3ec0*/  STL.64 [R1+0x398], R124 ;  /* 0x0003987c01007387 */ /* 0x0003e80000100a00 */
[----:B------:R4:W-:Y:S01]  /*3ed0*/  STL [R1+0x390], R125 ;  /* 0x0003907d01007387 */ /* 0x0009e20000100800 */
[----:B-1----:R-:W-:-:S02]  /*3ee0*/  MOV R124, R120 ;  /* 0x00000078007c7202 */ /* 0x002fc40000000f00 */
[----:B0-----:R-:W-:Y:S02]  /*3ef0*/  @!P2 IADD3 R120, P0, R98, R20, RZ ;  /* 0x000000146278a210 */ /* 0x001fe40007f1e0ff */
[----:B----4-:R-:W-:Y:S02]  /*3f00*/  MOV R125, R121 ;  /* 0x00000079007d7202 */ /* 0x010fe40000000f00 */
[----:B------:R-:W-:Y:S02]  /*3f10*/  @!P2 IADD3.X R121, R99, R21, RZ, P0, !PT ;  /* 0x000000156379a210 */ /* 0x000fe400007fe4ff */
[----:B------:R-:W0:Y:S01]  /*3f20*/  @!P2 LDC.64 R20, c[0x0][0x228] ;  /* 0x00008a00ff14ab82 */ /* 0x000e220000000a00 */
[----:B------:R-:W-:-:S04]  /*3f30*/  LOP3.LUT R86, R86, 0xefffffff, RZ, 0xc0, !PT ;  /* 0xefffffff56567812 */ /* 0x000fc800078ec0ff */
[----:B------:R-:W-:-:S04]  /*3f40*/  @P3 LOP3.LUT R86, R86, 0x10000000, RZ, 0xfc, !PT ;  /* 0x1000000056563812 */ /* 0x000fc800078efcff */
[----:B------:R-:W-:-:S04]  /*3f50*/  LOP3.LUT R86, R86, 0xfbffffff, RZ, 0xc0, !PT ;  /* 0xfbffffff56567812 */ /* 0x000fc800078ec0ff */
[----:B------:R-:W-:-:S04]  /*3f60*/  @P4 LOP3.LUT R86, R86, 0x4000000, RZ, 0xfc, !PT ;  /* 0x0400000056564812 */ /* 0x000fc800078efcff */
[----:B------:R-:W-:Y:S02]  /*3f70*/  LOP3.LUT R86, R86, 0xffffffef, RZ, 0xc0, !PT ;  /* 0xffffffef56567812 */ /* 0x000fe400078ec0ff */
[----:B0-----:R-:W-:-:S04]  /*3f80*/  @!P2 IADD3 R118, P0, R98, R20, RZ ;  /* 0x000000146276a210 */ /* 0x001fc80007f1e0ff */
[----:B------:R-:W-:Y:S02]  /*3f90*/  @!P2 IADD3.X R119, R99, R21, RZ, P0, !PT ;  /* 0x000000156377a210 */ /* 0x000fe400007fe4ff */
[----:B------:R-:W-:Y:S02]  /*3fa0*/  CS2R R20, SRZ ;  /* 0x0000000000147805 */ /* 0x000fe4000001ff00 */
[----:B------:R-:W-:Y:S02]  /*3fb0*/  @P2 LOP3.LUT R86, R86, 0x10, RZ, 0xfc, !PT ;  /* 0x0000001056562812 */ /* 0x000fe400078efcff */
[----:B------:R-:W-:Y:S02]  /*3fc0*/  LOP3.LUT P3, RZ, R87, 0x100, RZ, 0xc0, !PT ;  /* 0x0000010057ff7812 */ /* 0x000fe4000786c0ff */
[----:B------:R0:W4:Y:S01]  /*3fd0*/  @!P6 LDG.E R20, desc[UR10][R28.64] ;  /* 0x0000000a1c14e981 */ /* 0x000122000c1e1900 */
[----:B------:R-:W-:-:S03]  /*3fe0*/  LOP3.LUT R86, R86, 0xbfffffff, RZ, 0xc0, !PT ;  /* 0xbfffffff56567812 */ /* 0x000fc600078ec0ff */
[----:B------:R1:W4:Y:S01]  /*3ff0*/  @!P6 LDG.E R21, desc[UR10][R96.64] ;  /* 0x0000000a6015e981 */ /* 0x000322000c1e1900 */
[----:B0-----:R-:W-:Y:S01]  /*4000*/  IADD3 R28, R13, 0x148, RZ ;  /* 0x000001480d1c7810 */ /* 0x001fe20007ffe0ff */
[----:B------:R-:W-:-:S03]  /*4010*/  HFMA2.MMA R29, -RZ, RZ, 0, 0 ;  /* 0x00000000ff1d7435 */ /* 0x000fc600000001ff */
[----:B-1----:R-:W-:Y:S02]  /*4020*/  SHF.R.S32.HI R96, RZ, 0x1f, R28 ;  /* 0x0000001fff607819 */ /* 0x002fe4000001141c */
[----:B------:R-:W-:Y:S02]  /*4030*/  ISETP.GE.U32.AND P4, PT, R28, UR18, PT ;  /* 0x000000121c007c0c */ /* 0x000fe4000bf86070 */
[----:B------:R-:W-:Y:S02]  /*4040*/  @P5 LOP3.LUT R86, R86, 0x40000000, RZ, 0xfc, !PT ;  /* 0x4000000056565812 */ /* 0x000fe400078efcff */
[----:B------:R-:W-:Y:S01]  /*4050*/  ISETP.GE.OR.EX P5, PT, R96, UR19, P1, P4 ;  /* 0x0000001360007c0c */ /* 0x000fe20008fa6740 */
[----:B------:R0:W4:Y:S02]  /*4060*/  @!P3 LDG.E R29, desc[UR10][R24.64] ;  /* 0x0000000a181db981 */ /* 0x000124000c1e1900 */
[----:B0-----:R-:W-:-:S10]  /*4070*/  MOV R24, RZ ;  /* 0x000000ff00187202 */ /* 0x001fd40000000f00 */
[----:B------:R-:W0:Y:S01]  /*4080*/  @!P5 LDC.64 R110, c[0x0][0x230] ;  /* 0x00008c00ff6edb82 */ /* 0x000e220000000a00 */
[----:B------:R1:W4:Y:S07]  /*4090*/  @!P3 LDG.E R24, desc[UR10][R94.64] ;  /* 0x0000000a5e18b981 */ /* 0x00032e000c1e1900 */
[----:B-1----:R-:W1:Y:S01]  /*40a0*/  @!P5 LDC.64 R94, c[0x0][0x288] ;  /* 0x0000a200ff5edb82 */ /* 0x002e620000000a00 */
[----:B------:R-:W-:Y:S01]  /*40b0*/  @!P5 MOV R97, R65 ;  /* 0x000000410061d202 */ /* 0x000fe20000000f00 */
[----:B-1----:R-:W-:-:S04]  /*40c0*/  @!P5 IMAD R96, R96, R94, RZ ;  /* 0x0000005e6060d224 */ /* 0x002fc800078e02ff */
[----:B------:R-:W-:Y:S01]  /*40d0*/  @!P5 IMAD R95, R28, R95, R96 ;  /* 0x0000005f1c5fd224 */ /* 0x000fe200078e0260 */
[----:B------:R-:W-:-:S05]  /*40e0*/  @!P5 MOV R96, R66 ;  /* 0x000000420060d202 */ /* 0x000fca0000000f00 */
[----:B------:R-:W-:-:S05]  /*40f0*/  @!P5 IMAD.WIDE.U32 R96, R28, R94, R96 ;  /* 0x0000005e1c60d225 */ /* 0x000fca00078e0060 */
[----:B------:R-:W-:Y:S02]  /*4100*/  @!P5 IADD3 R25, R97, R95, RZ ;  /* 0x0000005f6119d210 */ /* 0x000fe40007ffe0ff */
[----:B------:R-:W1:Y:S02]  /*4110*/  @!P5 LDC.64 R94, c[0x0][0x228] ;  /* 0x00008a00ff5edb82 */ /* 0x000e640000000a00 */
[C---:B------:R-:W-:Y:S02]  /*4120*/  @!P5 SHF.L.U64.HI R25, R96.reuse, 0x1, R25 ;  /* 0x000000016019d819 */ /* 0x040fe40000010219 */
[----:B------:R-:W-:Y:S01]  /*4130*/  @!P5 SHF.L.U32 R96, R96, 0x1, RZ ;  /* 0x000000016060d819 */ /* 0x000fe200000006ff */
[----:B------:R3:W-:Y:S01]  /*4140*/  STL.64 [R1+0x378], R104 ;  /* 0x0003786801007387 */ /* 0x0007e20000100a00 */
[----:B------:R-:W-:Y:S02]  /*4150*/  LOP3.LUT P2, RZ, R87, 0x80, RZ, 0xc0, !PT ;  /* 0x0000008057ff7812 */ /* 0x000fe4000784c0ff */
[----:B0-----:R-:W-:-:S04]  /*4160*/  @!P5 IADD3 R110, P3, R96, R110, RZ ;  /* 0x0000006e606ed210 */ /* 0x001fc80007f7e0ff */
[----:B------:R-:W-:Y:S02]  /*4170*/  @!P5 IADD3.X R111, R25, R111, RZ, P3, !PT ;  /* 0x0000006f196fd210 */ /* 0x000fe40001ffe4ff */
[----:B---3--:R-:W-:Y:S02]  /*4180*/  MOV R104, R114 ;  /* 0x0000007200687202 */ /* 0x008fe40000000f00 */
[----:B------:R-:W-:Y:S02]  /*4190*/  MOV R105, R115 ;  /* 0x0000007300697202 */ /* 0x000fe40000000f00 */
[----:B-1----:R-:W-:-:S04]  /*41a0*/  @!P5 IADD3 R114, P4, R96, R94, RZ ;  /* 0x0000005e6072d210 */ /* 0x002fc80007f9e0ff */
[----:B------:R-:W-:Y:S01]  /*41b0*/  @!P5 IADD3.X R115, R25, R95, RZ, P4, !PT ;  /* 0x0000005f1973d210 */ /* 0x000fe200027fe4ff */
[----:B------:R-:W-:Y:S01]  /*41c0*/  HFMA2.MMA R25, -RZ, RZ, 0, 0 ;  /* 0x00000000ff197435 */ /* 0x000fe200000001ff */
[----:B------:R-:W-:-:S04]  /*41d0*/  LOP3.LUT R86, R86, 0x7fffffff, RZ, 0xc0, !PT ;  /* 0x7fffffff56567812 */ /* 0x000fc800078ec0ff */
[----:B------:R-:W-:-:S05]  /*41e0*/  @P6 LOP3.LUT R86, R86, 0x80000000, RZ, 0xfc, !PT ;  /* 0x8000000056566812 */ /* 0x000fca00078efcff */
[----:B------:R0:W3:Y:S01]  /*41f0*/  @!P2 LDG.E R25, desc[UR10][R92.64] ;  /* 0x0000000a5c19a981 */ /* 0x0000e2000c1e1900 */
[----:B------:R-:W-:Y:S02]  /*4200*/  LOP3.LUT R86, R86, 0xfffffdff, RZ, 0xc0, !PT ;  /* 0xfffffdff56567812 */ /* 0x000fe400078ec0ff */
[----:B------:R-:W-:Y:S02]  /*4210*/  LOP3.LUT P0, RZ, R87, 0x40, RZ, 0xc0, !PT ;  /* 0x0000004057ff7812 */ /* 0x000fe4000780c0ff */
[----:B0-----:R-:W-:-:S04]  /*4220*/  IADD3 R92, R13, 0x150, RZ ;  /* 0x000001500d5c7810 */ /* 0x001fc80007ffe0ff */
[----:B------:R-:W-:Y:S02]  /*4230*/  SHF.R.S32.HI R93, RZ, 0x1f, R92 ;  /* 0x0000001fff5d7819 */ /* 0x000fe4000001145c */
[----:B------:R-:W-:Y:S02]  /*4240*/  ISETP.GE.U32.AND P4, PT, R92, UR18, PT ;  /* 0x000000125c007c0c */ /* 0x000fe4000bf86070 */
[----:B------:R-:W-:Y:S02]  /*4250*/  @P5 LOP3.LUT R86, R86, 0x200, RZ, 0xfc, !PT ;  /* 0x0000020056565812 */ /* 0x000fe400078efcff */
[----:B------:R-:W-:Y:S02]  /*4260*/  MOV R28, RZ ;  /* 0x000000ff001c7202 */ /* 0x000fe40000000f00 */
[----:B------:R-:W-:-:S04]  /*4270*/  ISETP.GE.OR.EX P5, PT, R93, UR19, P1, P4 ;  /* 0x000000135d007c0c */ /* 0x000fc80008fa6740 */
[----:B------:R0:W3:Y:S01]  /*4280*/  @!P2 LDG.E R28, desc[UR10][R26.64] ;  /* 0x0000000a1a1ca981 */ /* 0x0000e2000c1e1900 */
[----:B------:R-:W-:-:S08]  /*4290*/  LOP3.LUT P3, RZ, R87, 0x800, RZ, 0xc0, !PT ;  /* 0x0000080057ff7812 */ /* 0x000fd0000786c0ff */
[----:B------:R-:W1:Y:S01]  /*42a0*/  @!P5 LDC.64 R108, c[0x0][0x228] ;  /* 0x00008a00ff6cdb82 */ /* 0x000e620000000a00 */
[----:B0-----:R-:W-:-:S06]  /*42b0*/  CS2R R26, SRZ ;  /* 0x00000000001a7805 */ /* 0x001fcc000001ff00 */
[----:B------:R0:W3:Y:S04]  /*42c0*/  @!P0 LDG.E R26, desc[UR10][R34.64] ;  /* 0x0000000a221a8981 */ /* 0x0000e8000c1e1900 */
[----:B------:R2:W3:Y:S01]  /*42d0*/  @!P0 LDG.E R27, desc[UR10][R90.64] ;  /* 0x0000000a5a1b8981 */ /* 0x0004e2000c1e1900 */
[----:B0-----:R-:W0:Y:S01]  /*42e0*/  @!P5 LDC.64 R34, c[0x0][0x288] ;  /* 0x0000a200ff22db82 */ /* 0x001e220000000a00 */
[----:B--2---:R-:W-:Y:S02]  /*42f0*/  @!P5 MOV R90, R66 ;  /* 0x00000042005ad202 */ /* 0x004fe40000000f00 */
        /* <DEDUP_REMOVED lines=8> */
[----:B0-----:R-:W-:Y:S01]  /*4380*/  @!P5 IADD3 R112, P0, R90, R34, RZ ;  /* 0x000000225a70d210 */ /* 0x001fe20007f1e0ff */
[----:B------:R-:W-:Y:S01]  /*4390*/  HFMA2.MMA R34, -RZ, RZ, 0, 0 ;  /* 0x00000000ff227435 */ /* 0x000fe200000001ff */
[----:B------:R-:W-:Y:S02]  /*43a0*/  LOP3.LUT P2, RZ, R87, 0x400, RZ, 0xc0, !PT ;  /* 0x0000040057ff7812 */ /* 0x000fe4000784c0ff */
[----:B------:R-:W-:Y:S02]  /*43b0*/  @!P5 IADD3.X R113, R91, R35, RZ, P0, !PT ;  /* 0x000000235b71d210 */ /* 0x000fe400007fe4ff */
[----:B------:R-:W-:-:S05]  /*43c0*/  IADD3 R35, R13, 0x158, RZ ;  /* 0x000001580d237810 */ /* 0x000fca0007ffe0ff */
[----:B------:R0:W2:Y:S01]  /*43d0*/  @!P3 LDG.E R34, desc[UR10][R30.64] ;  /* 0x0000000a1e22b981 */ /* 0x0000a2000c1e1900 */
[----:B-1----:R-:W-:Y:S02]  /*43e0*/  @!P5 IADD3 R108, P4, R90, R108, RZ ;  /* 0x0000006c5a6cd210 */ /* 0x002fe40007f9e0ff */
[----:B0-----:R-:W-:Y:S02]  /*43f0*/  CS2R R30, SRZ ;  /* 0x00000000001e7805 */ /* 0x001fe4000001ff00 */
[----:B------:R-:W-:-:S04]  /*4400*/  @!P5 IADD3.X R109, R91, R109, RZ, P4, !PT ;  /* 0x0000006d5b6dd210 */ /* 0x000fc800027fe4ff */
[----:B------:R0:W2:Y:S01]  /*4410*/  @!P3 LDG.E R30, desc[UR10][R52.64] ;  /* 0x0000000a341eb981 */ /* 0x0000a2000c1e1900 */
[----:B------:R-:W-:-:S03]  /*4420*/  ISETP.GE.U32.AND P3, PT, R35, UR18, PT ;  /* 0x0000001223007c0c */ /* 0x000fc6000bf66070 */
[----:B------:R1:W2:Y:S01]  /*4430*/  @!P2 LDG.E R31, desc[UR10][R32.64] ;  /* 0x0000000a201fa981 */ /* 0x0002a2000c1e1900 */
[----:B0-----:R-:W-:-:S04]  /*4440*/  SHF.R.S32.HI R52, RZ, 0x1f, R35 ;  /* 0x0000001fff347819 */ /* 0x001fc80000011423 */
[----:B------:R-:W-:Y:S02]  /*4450*/  ISETP.GE.OR.EX P4, PT, R52, UR19, P1, P3 ;  /* 0x0000001334007c0c */ /* 0x000fe40008f86730 */
[----:B-1----:R-:W-:-:S06]  /*4460*/  MOV R33, RZ ;  /* 0x000000ff00217202 */ /* 0x002fcc0000000f00 */
[----:B------:R0:W2:Y:S05]  /*4470*/  @!P2 LDG.E R33, desc[UR10][R36.64] ;  /* 0x0000000a2421a981 */ /* 0x0000aa000c1e1900 */
[----:B------:R-:W1:Y:S08]  /*4480*/  @!P4 LDC.64 R106, c[0x0][0x230] ;  /* 0x00008c00ff6acb82 */ /* 0x000e700000000a00 */
[----:B0-----:R-:W0:Y:S01]  /*4490*/  @!P4 LDC.64 R36, c[0x0][0x288] ;  /* 0x0000a200ff24cb82 */ /* 0x001e220000000a00 */
[----:B------:R-:W-:Y:S01]  /*44a0*/  @!P4 MOV R53, R65 ;  /* 0x000000410035c202 */ /* 0x000fe20000000f00 */
        /* <DEDUP_REMOVED lines=10> */
[----:B------:R-:W-:Y:S02]  /*4550*/  LOP3.LUT P0, RZ, R87, 0x200, RZ, 0xc0, !PT ;  /* 0x0000020057ff7812 */ /* 0x000fe4000780c0ff */
[----:B------:R-:W-:-:S04]  /*4560*/  LOP3.LUT R86, R86, 0xfffffeff, RZ, 0xc0, !PT ;  /* 0xfffffeff56567812 */ /* 0x000fc800078ec0ff */
[----:B------:R-:W-:Y:S02]  /*4570*/  @P5 LOP3.LUT R86, R86, 0x100, RZ, 0xfc, !PT ;  /* 0x0000010056565812 */ /* 0x000fe400078efcff */
[----:B0-----:R-:W-:-:S04]  /*4580*/  @!P4 IADD3 R52, P2, R35, R52, RZ ;  /* 0x000000342334c210 */ /* 0x001fc80007f5e0ff */
[----:B------:R-:W-:Y:S01]  /*4590*/  @!P4 IADD3.X R53, R32, R53, RZ, P2, !PT ;  /* 0x000000352035c210 */ /* 0x000fe200017fe4ff */
[----:B------:R-:W-:Y:S01]  /*45a0*/  HFMA2.MMA R32, -RZ, RZ, 0, 0 ;  /* 0x00000000ff207435 */ /* 0x000fe200000001ff */
[----:B------:R-:W-:-:S04]  /*45b0*/  LOP3.LUT R86, R86, 0xffffff7f, RZ, 0xc0, !PT ;  /* 0xffffff7f56567812 */ /* 0x000fc800078ec0ff */
[----:B------:R-:W-:-:S05]  /*45c0*/  @P4 LOP3.LUT R86, R86, 0x80, RZ, 0xfc, !PT ;  /* 0x0000008056564812 */ /* 0x000fca00078efcff */
[----:B------:R0:W2:Y:S01]  /*45d0*/  @!P0 LDG.E R32, desc[UR10][R62.64] ;  /* 0x0000000a3e208981 */ /* 0x0000a2000c1e1900 */
[----:B------:R-:W-:Y:S02]  /*45e0*/  LOP3.LUT P3, RZ, R87, 0x4000, RZ, 0xc0, !PT ;  /* 0x0000400057ff7812 */ /* 0x000fe4000786c0ff */
[----:B0-----:R-:W-:-:S04]  /*45f0*/  IADD3 R62, R13, 0x160, RZ ;  /* 0x000001600d3e7810 */ /* 0x001fc80007ffe0ff */
[----:B------:R-:W-:Y:S02]  /*4600*/  SHF.R.S32.HI R63, RZ, 0x1f, R62 ;  /* 0x0000001fff3f7819 */ /* 0x000fe4000001143e */
[----:B------:R-:W-:-:S04]  /*4610*/  ISETP.GE.U32.AND P4, PT, R62, UR6, PT ;  /* 0x000000063e007c0c */ /* 0x000fc8000bf86070 */
[----:B------:R-:W-:Y:S02]  /*4620*/  ISETP.GE.OR.EX P5, PT, R63, UR7, P1, P4 ;  /* 0x000000073f007c0c */ /* 0x000fe40008fa6740 */
[----:B------:R-:W-:-:S06]  /*4630*/  MOV R35, RZ ;  /* 0x000000ff00237202 */ /* 0x000fcc0000000f00 */
[----:B------:R0:W2:Y:S05]  /*4640*/  @!P3 LDG.E R35, desc[UR10][R38.64] ;  /* 0x0000000a2623b981 */ /* 0x0000aa000c1e1900 */
[----:B0-----:R-:W0:Y:S01]  /*4650*/  @!P5 LDC.64 R38, c[0x0][0x288] ;  /* 0x0000a200ff26db82 */ /* 0x001e220000000a00 */
[----:B------:R-:W-:-:S06]  /*4660*/  CS2R R36, SRZ ;  /* 0x0000000000247805 */ /* 0x000fcc000001ff00 */
[----:B------:R1:W2:Y:S01]  /*4670*/  @!P3 LDG.E R37, desc[UR10][R60.64] ;  /* 0x0000000a3c25b981 */ /* 0x0002a2000c1e1900 */
[----:B------:R-:W-:Y:S02]  /*4680*/  LOP3.LUT P2, RZ, R87, 0x2000, RZ, 0xc0, !PT ;  /* 0x0000200057ff7812 */ /* 0x000fe4000784c0ff */
[----:B------:R-:W-:Y:S01]  /*4690*/  LOP3.LUT R86, R86, 0xffffbfff, RZ, 0xc0, !PT ;  /* 0xffffbfff56567812 */ /* 0x000fe200078ec0ff */
[----:B------:R-:W2:Y:S01]  /*46a0*/  @!P0 LDG.E R36, desc[UR10][R88.64] ;  /* 0x0000000a58248981 */ /* 0x000ea2000c1e1900 */
[----:B-1----:R-:W-:Y:S02]  /*46b0*/  @!P5 MOV R60, R66 ;  /* 0x00000042003cd202 */ /* 0x002fe40000000f00 */
[----:B------:R-:W-:Y:S01]  /*46c0*/  @!P5 MOV R61, R65 ;  /* 0x00000041003dd202 */ /* 0x000fe20000000f00 */
[----:B0-----:R-:W-:-:S04]  /*46d0*/  @!P5 IMAD R63, R63, R38, RZ ;  /* 0x000000263f3fd224 */ /* 0x001fc800078e02ff */
[C---:B------:R-:W-:Y:S02]  /*46e0*/  @!P5 IMAD R63, R62.reuse, R39, R63 ;  /* 0x000000273e3fd224 */ /* 0x040fe400078e023f */
[----:B------:R-:W-:Y:S02]  /*46f0*/  @!P5 IMAD.WIDE.U32 R38, R62, R38, R60 ;  /* 0x000000263e26d225 */ /* 0x000fe400078e003c */
[----:B------:R-:W0:Y:S03]  /*4700*/  @!P5 LDC.64 R60, c[0x0][0x230] ;  /* 0x00008c00ff3cdb82 */ /* 0x000e260000000a00 */
[----:B------:R-:W-:-:S05]  /*4710*/  @!P5 IADD3 R39, R39, R63, RZ ;  /* 0x0000003f2727d210 */ /* 0x000fca0007ffe0ff */
[----:B------:R-:W1:Y:S01]  /*4720*/  @!P5 LDC.64 R62, c[0x0][0x228] ;  /* 0x00008a00ff3edb82 */ /* 0x000e620000000a00 */
[C---:B------:R-:W-:Y:S02]  /*4730*/  @!P5 SHF.L.U64.HI R39, R38.reuse, 0x1, R39 ;  /* 0x000000012627d819 */ /* 0x040fe40000010227 */
[----:B------:R-:W-:-:S04]  /*4740*/  @!P5 SHF.L.U32 R38, R38, 0x1, RZ ;  /* 0x000000012626d819 */ /* 0x000fc800000006ff */
[----:B0-----:R-:W-:-:S04]  /*4750*/  @!P5 IADD3 R60, P3, R38, R60, RZ ;  /* 0x0000003c263cd210 */ /* 0x001fc80007f7e0ff */
[----:B------:R-:W-:Y:S02]  /*4760*/  @!P5 IADD3.X R61, R39, R61, RZ, P3, !PT ;  /* 0x0000003d273dd210 */ /* 0x000fe40001ffe4ff */
[----:B-1----:R-:W-:-:S04]  /*4770*/  @!P5 IADD3 R62, P4, R38, R62, RZ ;  /* 0x0000003e263ed210 */ /* 0x002fc80007f9e0ff */
[----:B------:R-:W-:Y:S02]  /*4780*/  @!P5 IADD3.X R63, R39, R63, RZ, P4, !PT ;  /* 0x0000003f273fd210 */ /* 0x000fe400027fe4ff */
[----:B------:R-:W-:-:S06]  /*4790*/  CS2R R38, SRZ ;  /* 0x0000000000267805 */ /* 0x000fcc000001ff00 */
[----:B------:R0:W2:Y:S01]  /*47a0*/  @!P2 LDG.E R38, desc[UR10][R84.64] ;  /* 0x0000000a5426a981 */ /* 0x0000a2000c1e1900 */
[----:B------:R-:W-:Y:S02]  /*47b0*/  LOP3.LUT P0, RZ, R87, 0x1000, RZ, 0xc0, !PT ;  /* 0x0000100057ff7812 */ /* 0x000fe4000780c0ff */
[----:B------:R-:W-:Y:S01]  /*47c0*/  @P5 LOP3.LUT R86, R86, 0x4000, RZ, 0xfc, !PT ;  /* 0x0000400056565812 */ /* 0x000fe200078efcff */
[----:B------:R1:W2:Y:S01]  /*47d0*/  @!P2 LDG.E R39, desc[UR10][R40.64] ;  /* 0x0000000a2827a981 */ /* 0x0002a2000c1e1900 */
[----:B0-----:R-:W-:-:S04]  /*47e0*/  IADD3 R84, R13, 0x168, RZ ;  /* 0x000001680d547810 */ /* 0x001fc80007ffe0ff */
[----:B------:R-:W-:Y:S02]  /*47f0*/  SHF.R.S32.HI R85, RZ, 0x1f, R84 ;  /* 0x0000001fff557819 */ /* 0x000fe40000011454 */
[----:B------:R-:W-:-:S04]  /*4800*/  ISETP.GE.U32.AND P4, PT, R84, UR6, PT ;  /* 0x0000000654007c0c */ /* 0x000fc8000bf86070 */
[----:B------:R-:W-:Y:S02]  /*4810*/  ISETP.GE.OR.EX P5, PT, R85, UR7, P1, P4 ;  /* 0x0000000755007c0c */ /* 0x000fe40008fa6740 */
[----:B-1----:R-:W-:-:S06]  /*4820*/  CS2R R40, SRZ ;  /* 0x0000000000287805 */ /* 0x002fcc000001ff00 */
[----:B------:R0:W2:Y:S04]  /*4830*/  @!P0 LDG.E R41, desc[UR10][R80.64] ;  /* 0x0000000a50298981 */ /* 0x0000a8000c1e1900 */
[----:B------:R1:W2:Y:S01]  /*4840*/  @!P0 LDG.E R40, desc[UR10][R82.64] ;  /* 0x0000000a52288981 */ /* 0x0002a2000c1e1900 */
[----:B0-----:R-:W0:Y:S01]  /*4850*/  @!P5 LDC.64 R80, c[0x0][0x288] ;  /* 0x0000a200ff50db82 */ /* 0x001e220000000a00 */
[----:B-1----:R-:W-:Y:S02]  /*4860*/  @!P5 MOV R82, R66 ;  /* 0x000000420052d202 */ /* 0x002fe40000000f00 */
[----:B------:R-:W-:Y:S01]  /*4870*/  @!P5 MOV R83, R65 ;  /* 0x000000410053d202 */ /* 0x000fe20000000f00 */
[-C--:B0-----:R-:W-:Y:S02]  /*4880*/  @!P5 IMAD R85, R85, R80.reuse, RZ ;  /* 0x000000505555d224 */ /* 0x081fe400078e02ff */
[----:B------:R-:W-:-:S04]  /*4890*/  @!P5 IMAD.WIDE.U32 R82, R84, R80, R82 ;  /* 0x000000505452d225 */ /* 0x000fc800078e0052 */
[----:B------:R-:W-:Y:S02]  /*48a0*/  @!P5 IMAD R85, R84, R81, R85 ;  /* 0x000000515455d224 */ /* 0x000fe400078e0255 */
[----:B------:R-:W0:Y:S03]  /*48b0*/  @!P5 LDC.64 R80, c[0x0][0x230] ;  /* 0x00008c00ff50db82 */ /* 0x000e260000000a00 */
[----:B------:R-:W-:Y:S02]  /*48c0*/  @!P5 IADD3 R84, R83, R85, RZ ;  /* 0x000000555354d210 */ /* 0x000fe40007ffe0ff */
[C---:B------:R-:W-:Y:S02]  /*48d0*/  @!P5 SHF.L.U32 R85, R82.reuse, 0x1, RZ ;  /* 0x000000015255d819 */ /* 0x040fe400000006ff */
[----:B------:R-:W-:Y:S02]  /*48e0*/  @!P5 SHF.L.U64.HI R84, R82, 0x1, R84 ;  /* 0x000000015254d819 */ /* 0x000fe40000010254 */
[----:B------:R-:W1:Y:S01]  /*48f0*/  @!P5 LDC.64 R82, c[0x0][0x228] ;  /* 0x00008a00ff52db82 */ /* 0x000e620000000a00 */
[----:B------:R-:W-:-:S04]  /*4900*/  IADD3 R88, R13, 0x170, RZ ;  /* 0x000001700d587810 */ /* 0x000fc80007ffe0ff */
[----:B------:R-:W-:Y:S02]  /*4910*/  SHF.R.S32.HI R89, RZ, 0x1f, R88 ;  /* 0x0000001fff597819 */ /* 0x000fe40000011458 */
[----:B------:R-:W-:Y:S02]  /*4920*/  LOP3.LUT P3, RZ, R87, 0x40000, RZ, 0xc0, !PT ;  /* 0x0004000057ff7812 */ /* 0x000fe4000786c0ff */
[----:B-1----:R-:W-:-:S04]  /*4930*/  @!P5 IADD3 R82, P4, R85, R82, RZ ;  /* 0x000000525552d210 */ /* 0x002fc80007f9e0ff */
[----:B------:R-:W-:Y:S02]  /*4940*/  @!P5 IADD3.X R83, R84, R83, RZ, P4, !PT ;  /* 0x000000535453d210 */ /* 0x000fe400027fe4ff */
[----:B------:R-:W-:Y:S02]  /*4950*/  ISETP.GE.U32.AND P4, PT, R88, UR6, PT ;  /* 0x0000000658007c0c */ /* 0x000fe4000bf86070 */
[----:B0-----:R-:W-:Y:S02]  /*4960*/  @!P5 IADD3 R80, P0, R85, R80, RZ ;  /* 0x000000505550d210 */ /* 0x001fe40007f1e0ff */
[----:B------:R-:W-:Y:S02]  /*4970*/  ISETP.GE.OR.EX P4, PT, R89, UR7, P1, P4 ;  /* 0x0000000759007c0c */ /* 0x000fe40008f86740 */
[----:B------:R-:W-:Y:S02]  /*4980*/  @!P5 IADD3.X R81, R84, R81, RZ, P0, !PT ;  /* 0x000000515451d210 */ /* 0x000fe400007fe4ff */
[----:B------:R-:W-:-:S06]  /*4990*/  CS2R R84, SRZ ;  /* 0x0000000000547805 */ /* 0x000fcc000001ff00 */
[----:B------:R0:W2:Y:S01]  /*49a0*/  @!P3 LDG.E R84, desc[UR10][R56.64] ;  /* 0x0000000a3854b981 */ /* 0x0000a2000c1e1900 */
[----:B------:R-:W-:-:S03]  /*49b0*/  LOP3.LUT P2, RZ, R87, 0x20000, RZ, 0xc0, !PT ;  /* 0x0002000057ff7812 */ /* 0x000fc6000784c0ff */
[----:B------:R1:W2:Y:S01]  /*49c0*/  @!P3 LDG.E R85, desc[UR10][R68.64] ;  /* 0x0000000a4455b981 */ /* 0x0002a2000c1e1900 */
[----:B0-----:R-:W0:Y:S01]  /*49d0*/  @!P4 LDC.64 R56, c[0x0][0x288] ;  /* 0x0000a200ff38cb82 */ /* 0x001e220000000a00 */
[----:B-1----:R-:W-:-:S08]  /*49e0*/  CS2R R68, SRZ ;  /* 0x0000000000447805 */ /* 0x002fd0000001ff00 */
[----:B------:R1:W2:Y:S04]  /*49f0*/  @!P2 LDG.E R69, desc[UR10][R58.64] ;  /* 0x0000000a3a45a981 */ /* 0x0002a8000c1e1900 */
[----:B------:R0:W2:Y:S01]  /*4a00*/  @!P2 LDG.E R68, desc[UR10][R72.64] ;  /* 0x0000000a4844a981 */ /* 0x0000a2000c1e1900 */
        /* <DEDUP_REMOVED lines=10> */
[----:B------:R-:W-:-:S02]  /*4ab0*/  LOP3.LUT P0, RZ, R87, 0x10000, RZ, 0xc0, !PT ;  /* 0x0001000057ff7812 */ /* 0x000fc4000780c0ff */
[----:B------:R-:W-:Y:S02]  /*4ac0*/  LOP3.LUT R86, R86, 0xffffdfff, RZ, 0xc0, !PT ;  /* 0xffffdfff56567812 */ /* 0x000fe400078ec0ff */
[----:B0-----:R-:W-:-:S04]  /*4ad0*/  @!P4 IADD3 R56, P2, R73, R56, RZ ;  /* 0x000000384938c210 */ /* 0x001fc80007f5e0ff */
[----:B------:R-:W-:Y:S02]  /*4ae0*/  @!P4 IADD3.X R57, R72, R57, RZ, P2, !PT ;  /* 0x000000394839c210 */ /* 0x000fe400017fe4ff */
[----:B-1----:R-:W-:-:S04]  /*4af0*/  @!P4 IADD3 R58, P2, R73, R58, RZ ;  /* 0x0000003a493ac210 */ /* 0x002fc80007f5e0ff */
[----:B------:R-:W-:Y:S02]  /*4b00*/  @!P4 IADD3.X R59, R72, R59, RZ, P2, !PT ;  /* 0x0000003b483bc210 */ /* 0x000fe400017fe4ff */
[----:B------:R-:W-:Y:S02]  /*4b10*/  CS2R R72, SRZ ;  /* 0x0000000000487805 */ /* 0x000fe4000001ff00 */
[----:B------:R-:W-:-:S04]  /*4b20*/  @P5 LOP3.LUT R86, R86, 0x2000, RZ, 0xfc, !PT ;  /* 0x0000200056565812 */ /* 0x000fc800078efcff */
[----:B------:R-:W-:Y:S01]  /*4b30*/  LOP3.LUT R86, R86, 0xffffefff, RZ, 0xc0, !PT ;  /* 0xffffefff56567812 */ /* 0x000fe200078ec0ff */
[----:B------:R0:W2:Y:S03]  /*4b40*/  @!P0 LDG.E R72, desc[UR10][R78.64] ;  /* 0x0000000a4e488981 */ /* 0x0000a6000c1e1900 */
[----:B------:R-:W-:Y:S01]  /*4b50*/  @P4 LOP3.LUT R86, R86, 0x1000, RZ, 0xfc, !PT ;  /* 0x0000100056564812 */ /* 0x000fe200078efcff */
[----:B------:R1:W2:Y:S01]  /*4b60*/  @!P0 LDG.E R73, desc[UR10][R76.64] ;  /* 0x0000000a4c498981 */ /* 0x0002a2000c1e1900 */
[----:B0-----:R-:W-:-:S04]  /*4b70*/  IADD3 R78, R13, 0x178, RZ ;  /* 0x000001780d4e7810 */ /* 0x001fc80007ffe0ff */
[----:B------:R-:W-:Y:S02]  /*4b80*/  SHF.R.S32.HI R79, RZ, 0x1f, R78 ;  /* 0x0000001fff4f7819 */ /* 0x000fe4000001144e */
[----:B------:R-:W-:Y:S02]  /*4b90*/  ISETP.GE.U32.AND P4, PT, R78, UR6, PT ;  /* 0x000000064e007c0c */ /* 0x000fe4000bf86070 */
[----:B------:R-:W-:Y:S02]  /*4ba0*/  LOP3.LUT P3, RZ, R87, 0x200000, RZ, 0xc0, !PT ;  /* 0x0020000057ff7812 */ /* 0x000fe4000786c0ff */
[----:B------:R-:W-:Y:S02]  /*4bb0*/  ISETP.GE.OR.EX P4, PT, R79, UR7, P1, P4 ;  /* 0x000000074f007c0c */ /* 0x000fe40008f86740 */
[----:B-1----:R-:W-:-:S09]  /*4bc0*/  CS2R R76, SRZ ;  /* 0x00000000004c7805 */ /* 0x002fd2000001ff00 */
        /* <DEDUP_REMOVED lines=14> */
[----:B0-----:R-:W-:-:S04]  /*4cb0*/  @!P4 IADD3 R42, P3, R79, R42, RZ ;  /* 0x0000002a4f2ac210 */ /* 0x001fc80007f7e0ff */
[----:B------:R-:W-:Y:S02]  /*4cc0*/  @!P4 IADD3.X R43, R78, R43, RZ, P3, !PT ;  /* 0x0000002b4e2bc210 */ /* 0x000fe40001ffe4ff */
[----:B-1----:R-:W-:-:S04]  /*4cd0*/  @!P4 IADD3 R50, P3, R79, R50, RZ ;  /* 0x000000324f32c210 */ /* 0x002fc80007f7e0ff */
[----:B------:R-:W-:Y:S02]  /*4ce0*/  @!P4 IADD3.X R51, R78, R51, RZ, P3, !PT ;  /* 0x000000334e33c210 */ /* 0x000fe40001ffe4ff */
[----:B------:R-:W-:Y:S02]  /*4cf0*/  CS2R R78, SRZ ;  /* 0x00000000004e7805 */ /* 0x000fe4000001ff00 */
[----:B------:R-:W-:-:S04]  /*4d00*/  IADD3 R88, R13, 0x180, RZ ;  /* 0x000001800d587810 */ /* 0x000fc80007ffe0ff */
[----:B------:R0:W2:Y:S02]  /*4d10*/  @!P2 LDG.E R78, desc[UR10][R70.64] ;  /* 0x0000000a464ea981 */ /* 0x0000a4000c1e1900 */
[----:B0-----:R-:W-:Y:S02]  /*4d20*/  CS2R R70, SRZ ;  /* 0x0000000000467805 */ /* 0x001fe4000001ff00 */
[----:B------:R-:W-:-:S04]  /*4d30*/  LOP3.LUT P0, RZ, R87, 0x80000, RZ, 0xc0, !PT ;  /* 0x0008000057ff7812 */ /* 0x000fc8000780c0ff */
[----:B------:R0:W2:Y:S01]  /*4d40*/  @!P2 LDG.E R70, desc[UR10][R46.64] ;  /* 0x0000000a2e46a981 */ /* 0x0000a2000c1e1900 */
[----:B------:R-:W-:-:S08]  /*4d50*/  ISETP.GE.U32.AND P2, PT, R88, UR6, PT ;  /* 0x0000000658007c0c */ /* 0x000fd0000bf46070 */
[----:B------:R1:W2:Y:S01]  /*4d60*/  @!P0 LDG.E R71, desc[UR10][R44.64] ;  /* 0x0000000a2c478981 */ /* 0x0002a2000c1e1900 */
[----:B0-----:R-:W-:-:S03]  /*4d70*/  SHF.R.S32.HI R46, RZ, 0x1f, R88 ;  /* 0x0000001fff2e7819 */ /* 0x001fc60000011458 */
[----:B------:R0:W2:Y:S01]  /*4d80*/  @!P0 LDG.E R79, desc[UR10][R48.64] ;  /* 0x0000000a304f8981 */ /* 0x0000a2000c1e1900 */
[----:B------:R-:W-:-:S13]  /*4d90*/  ISETP.GE.OR.EX P6, PT, R46, UR7, P1, P2 ;  /* 0x000000072e007c0c */ /* 0x000fda0008fc6720 */
[----:B-1----:R-:W0:Y:S01]  /*4da0*/  @!P6 LDC.64 R44, c[0x0][0x288] ;  /* 0x0000a200ff2ceb82 */ /* 0x002e220000000a00 */
[----:B------:R-:W-:Y:S01]  /*4db0*/  @!P6 MOV R47, R65 ;  /* 0x00000041002fe202 */ /* 0x000fe20000000f00 */
        /* <DEDUP_REMOVED lines=8> */
[----:B------:R-:W1:Y:S01]  /*4e40*/  @!P6 LDC.64 R46, c[0x0][0x228] ;  /* 0x00008a00ff2eeb82 */ /* 0x000e620000000a00 */
[----:B------:R-:W-:-:S04]  /*4e50*/  LOP3.LUT R86, R86, 0xfffff7ff, RZ, 0xc0, !PT ;  /* 0xfffff7ff56567812 */ /* 0x000fc800078ec0ff */
[----:B------:R-:W-:Y:S02]  /*4e60*/  @P4 LOP3.LUT R86, R86, 0x800, RZ, 0xfc, !PT ;  /* 0x0000080056564812 */ /* 0x000fe400078efcff */
[----:B------:R-:W-:Y:S02]  /*4e70*/  LOP3.LUT P4, RZ, R87, 0x10, RZ, 0xc0, !PT ;  /* 0x0000001057ff7812 */ /* 0x000fe4000788c0ff */
[----:B------:R-:W-:Y:S02]  /*4e80*/  PRMT R4, RZ, 0x7610, R4 ;  /* 0x00007610ff047816 */ /* 0x000fe40000000004 */
[C---:B0-----:R-:W-:Y:S02]  /*4e90*/  @!P6 IADD3 R44, P0, R49.reuse, R44, RZ ;  /* 0x0000002c312ce210 */ /* 0x041fe40007f1e0ff */
[----:B-1----:R-:W-:-:S07]  /*4ea0*/  @!P6 IADD3 R46, P5, R49, R46, RZ ;  /* 0x0000002e312ee210 */ /* 0x002fce0007fbe0ff */
[----:B------:R-:W-:-:S04]  /*4eb0*/  @!P4 SHF.R.U32.HI R49, RZ, 0x10, R0 ;  /* 0x00000010ff31c819 */ /* 0x000fc80000011600 */
[----:B------:R-:W-:-:S05]  /*4ec0*/  @!P4 PRMT R4, R49, 0x7610, R4 ;  /* 0x000076103104c816 */ /* 0x000fca0000000004 */
[----:B------:R0:W-:Y:S04]  /*4ed0*/  STL.S16 [R1+0x2d4], R4 ;  /* 0x0002d40401007387 */ /* 0x0001e80000100600 */
[----:B0-----:R-:W5:Y:S04]  /*4ee0*/  LDL.LU R4, [R1+0x410] ;  /* 0x0004100001047983 */ /* 0x001f680000300800 */
[----:B------:R-:W-:Y:S04]  /*4ef0*/  STL [R1+0x408], R3 ;  /* 0x0004080301007387 */ /* 0x000fe80000100800 */
[----:B------:R0:W-:Y:S02]  /*4f00*/  STL [R1+0x40c], R3 ;  /* 0x00040c0301007387 */ /* 0x0001e40000100800 */
[----:B0-----:R-:W-:-:S02]  /*4f10*/  PRMT R3, RZ, 0x7610, R3 ;  /* 0x00007610ff037816 */ /* 0x001fc40000000003 */
[----:B------:R0:W-:Y:S02]  /*4f20*/  STL.64 [R1+0x3f0], R8 ;  /* 0x0003f00801007387 */ /* 0x0001e40000100a00 */
[----:B0-----:R-:W-:Y:S02]  /*4f30*/  MOV R8, R54 ;  /* 0x0000003600087202 */ /* 0x001fe40000000f00 */
[----:B------:R-:W-:Y:S02]  /*4f40*/  MOV R9, R55 ;  /* 0x0000003700097202 */ /* 0x000fe40000000f00 */
[----:B------:R-:W4:Y:S01]  /*4f50*/  LDL.LU.64 R54, [R1+0x278] ;  /* 0x0002780001367983 */ /* 0x000f220000300a00 */
[----:B-----5:R-:W-:-:S04]  /*4f60*/  @!P4 SHF.R.U32.HI R49, RZ, 0x10, R4 ;  /* 0x00000010ff31c819 */ /* 0x020fc80000011604 */
[----:B------:R-:W-:-:S05]  /*4f70*/  @!P4 PRMT R3, R49, 0x7610, R3 ;  /* 0x000076103103c816 */ /* 0x000fca0000000003 */
[----:B------:R0:W-:Y:S04]  /*4f80*/  STL.S16 [R1+0x2d2], R3 ;  /* 0x0002d20301007387 */ /* 0x0001e80000100600 */
[----:B0-----:R-:W5:Y:S01]  /*4f90*/  LDL.LU R3, [R1+0x40c] ;  /* 0x00040c0001037983 */ /* 0x001f620000300800 */
[----:B------:R-:W-:-:S03]  /*4fa0*/  LOP3.LUT P3, RZ, R87, 0x1000000, RZ, 0xc0, !PT ;  /* 0x0100000057ff7812 */ /* 0x000fc6000786c0ff */
[----:B------:R-:W-:Y:S04]  /*4fb0*/  STL [R1+0x10], R0 ;  /* 0x0000100001007387 */ /* 0x000fe80000100800 */
[----:B------:R-:W-:Y:S04]  /*4fc0*/  STL [R1+0x3e0], R16 ;  /* 0x0003e01001007387 */ /* 0x000fe80000100800 */
[----:B------:R0:W-:Y:S04]  /*4fd0*/  STL.64 [R1+0x3e8], R16 ;  /* 0x0003e81001007387 */ /* 0x0001e80000100a00 */
[----:B0-----:R-:W3:Y:S01]  /*4fe0*/  LDL.LU.64 R16, [R1+0x230] ;  /* 0x0002300001107983 */ /* 0x001ee20000300a00 */
[----:B-----5:R-:W-:-:S04]  /*4ff0*/  PRMT R3, RZ, 0x7610, R3 ;  /* 0x00007610ff037816 */ /* 0x020fc80000000003 */
[----:B------:R-:W-:-:S05]  /*5000*/  @!P4 PRMT R3, R0, 0x7610, R3 ;  /* 0x000076100003c816 */ /* 0x000fca0000000003 */
[----:B------:R0:W-:Y:S04]  /*5010*/  STL.S16 [R1+0x2ce], R3 ;  /* 0x0002ce0301007387 */ /* 0x0001e80000100600 */
[----:B0-----:R-:W5:Y:S01]  /*5020*/  LDL.LU R3, [R1+0x408] ;  /* 0x0004080001037983 */ /* 0x001f620000300800 */
[----:B------:R-:W-:-:S06]  /*5030*/  MOV R0, RZ ;  /* 0x000000ff00007202 */ /* 0x000fcc0000000f00 */
[----:B----4-:R-:W4:Y:S04]  /*5040*/  @!P3 LDG.E R0, desc[UR10][R54.64] ;  /* 0x0000000a3600b981 */ /* 0x010f28000c1e1900 */
[----:B------:R-:W2:Y:S01]  /*5050*/  LDL.LU.64 R54, [R1+0x400] ;  /* 0x0004000001367983 */ /* 0x000ea20000300a00 */
[----:B------:R-:W-:Y:S02]  /*5060*/  LOP3.LUT P2, RZ, R87, 0x8, RZ, 0xc0, !PT ;  /* 0x0000000857ff7812 */ /* 0x000fe4000784c0ff */
[----:B------:R-:W-:-:S04]  /*5070*/  PRMT R49, RZ, 0x7610, R49 ;  /* 0x00007610ff317816 */ /* 0x000fc80000000031 */
[----:B------:R-:W-:Y:S01]  /*5080*/  @!P4 PRMT R49, R4, 0x7610, R49 ;  /* 0x000076100431c816 */ /* 0x000fe20000000031 */
[----:B------:R0:W-:Y:S04]  /*5090*/  STL.64 [R1+0x3b0], R116 ;  /* 0x0003b07401007387 */ /* 0x0001e80000100a00 */
[----:B------:R-:W-:Y:S01]  /*50a0*/  STL.S16 [R1+0x2d0], R49 ;  /* 0x0002d03101007387 */ /* 0x000fe20000100600 */
[----:B------:R-:W-:Y:S02]  /*50b0*/  PRMT R88, RZ, 0x7610, R88 ;  /* 0x00007610ff587816 */ /* 0x000fe40000000058 */
[----:B0-----:R-:W-:Y:S02]  /*50c0*/  PRMT R117, RZ, 0x7610, R117 ;  /* 0x00007610ff757816 */ /* 0x001fe40000000075 */
[----:B------:R-:W-:-:S02]  /*50d0*/  @!P6 IADD3.X R45, R48, R45, RZ, P0, !PT ;  /* 0x0000002d302de210 */ /* 0x000fc400007fe4ff */
[C---:B------:R-:W-:Y:S02]  /*50e0*/  LOP3.LUT P0, RZ, R87.reuse, 0x800000, RZ, 0xc0, !PT ;  /* 0x0080000057ff7812 */ /* 0x040fe4000780c0ff */
[----:B------:R-:W-:Y:S02]  /*50f0*/  @!P6 IADD3.X R47, R48, R47, RZ, P5, !PT ;  /* 0x0000002f302fe210 */ /* 0x000fe40002ffe4ff */
[----:B------:R-:W-:Y:S02]  /*5100*/  LOP3.LUT R86, R86, 0xfffffbff, RZ, 0xc0, !PT ;  /* 0xfffffbff56567812 */ /* 0x000fe400078ec0ff */
[----:B------:R-:W-:Y:S02]  /*5110*/  LOP3.LUT P5, RZ, R87, 0x4, RZ, 0xc0, !PT ;  /* 0x0000000457ff7812 */ /* 0x000fe400078ac0ff */
[----:B------:R-:W-:Y:S01]  /*5120*/  @P6 LOP3.LUT R86, R86, 0x400, RZ, 0xfc, !PT ;  /* 0x0000040056566812 */ /* 0x000fe200078efcff */
[----:B------:R0:W-:Y:S01]  /*5130*/  STL.64 [R1+0x3d0], R14 ;  /* 0x0003d00e01007387 */ /* 0x0001e20000100a00 */
[----:B------:R-:W-:-:S03]  /*5140*/  PRMT R116, RZ, 0x7610, R116 ;  /* 0x00007610ff747816 */ /* 0x000fc60000000074 */
[----:B------:R1:W-:Y:S04]  /*5150*/  STL [R1+0x110], R4 ;  /* 0x0001100401007387 */ /* 0x0003e80000100800 */
[----:B------:R-:W-:Y:S01]  /*5160*/  STL [R1+0x114], R2 ;  /* 0x0001140201007387 */ /* 0x000fe20000100800 */
[----:B0-----:R-:W-:Y:S02]  /*5170*/  PRMT R15, RZ, 0x7610, R15 ;  /* 0x00007610ff0f7816 */ /* 0x001fe4000000000f */
[----:B-1----:R-:W-:Y:S02]  /*5180*/  PRMT R4, RZ, 0x7610, R4 ;  /* 0x00007610ff047816 */ /* 0x002fe40000000004 */
[----:B------:R-:W-:Y:S01]  /*5190*/  @!P2 PRMT R15, R2, 0x7610, R15 ;  /* 0x00007610020fa816 */ /* 0x000fe2000000000f */
[----:B------:R0:W-:Y:S01]  /*51a0*/  STL [R1+0x3fc], R10 ;  /* 0x0003fc0a01007387 */ /* 0x0001e20000100800 */
[----:B------:R-:W-:-:S03]  /*51b0*/  @!P5 PRMT R116, R6, 0x7610, R116 ;  /* 0x000076100674d816 */ /* 0x000fc60000000074 */
[----:B------:R-:W-:Y:S01]  /*51c0*/  STL [R1+0x118], R6 ;  /* 0x0001180601007387 */ /* 0x000fe20000100800 */
[----:B0-----:R-:W-:Y:S02]  /*51d0*/  PRMT R10, RZ, 0x7610, R10 ;  /* 0x00007610ff0a7816 */ /* 0x001fe4000000000a */
[----:B------:R-:W-:-:S04]  /*51e0*/  PRMT R14, RZ, 0x7610, R14 ;  /* 0x00007610ff0e7816 */ /* 0x000fc8000000000e */
[----:B------:R-:W-:Y:S01]  /*51f0*/  @!P5 PRMT R14, R5, 0x7610, R14 ;  /* 0x00007610050ed816 */ /* 0x000fe2000000000e */
[----:B------:R0:W-:Y:S04]  /*5200*/  STL.S16 [R1+0x2c8], R15 ;  /* 0x0002c80f01007387 */ /* 0x0001e80000100600 */
[----:B------:R1:W-:Y:S01]  /*5210*/  STL.S16 [R1+0x2d8], R14 ;  /* 0x0002d80e01007387 */ /* 0x0003e20000100600 */
[----:B0-----:R-:W-:Y:S02]  /*5220*/  MOV R15, R105 ;  /* 0x00000069000f7202 */ /* 0x001fe40000000f00 */
[----:B------:R-:W-:Y:S02]  /*5230*/  MOV R105, R9 ;  /* 0x0000000900697202 */ /* 0x000fe40000000f00 */
[----:B-1----:R-:W-:-:S02]  /*5240*/  MOV R14, R104 ;  /* 0x00000068000e7202 */ /* 0x002fc40000000f00 */
[----:B------:R-:W-:Y:S02]  /*5250*/  MOV R104, R8 ;  /* 0x0000000800687202 */ /* 0x000fe40000000f00 */
[----:B------:R-:W4:Y:S01]  /*5260*/  LDL.LU.64 R8, [R1+0x2b8] ;  /* 0x0002b80001087983 */ /* 0x000f220000300a00 */
[----:B-----5:R-:W-:-:S04]  /*5270*/  @!P2 SHF.R.U32.HI R49, RZ, 0x10, R3 ;  /* 0x00000010ff31a819 */ /* 0x020fc80000011603 */
[----:B------:R-:W-:Y:S02]  /*5280*/  @!P2 PRMT R117, R49, 0x7610, R117 ;  /* 0x000076103175a816 */ /* 0x000fe40000000075 */
[----:B------:R-:W-:-:S04]  /*5290*/  @!P2 SHF.R.U32.HI R49, RZ, 0x10, R2 ;  /* 0x00000010ff31a819 */ /* 0x000fc80000011602 */
[----:B------:R-:W-:Y:S02]  /*52a0*/  @!P2 PRMT R88, R49, 0x7610, R88 ;  /* 0x000076103158a816 */ /* 0x000fe40000000058 */
[----:B------:R-:W-:-:S04]  /*52b0*/  PRMT R49, RZ, 0x7610, R49 ;  /* 0x00007610ff317816 */ /* 0x000fc80000000031 */
[----:B------:R-:W-:-:S05]  /*52c0*/  @!P2 PRMT R49, R3, 0x7610, R49 ;  /* 0x000076100331a816 */ /* 0x000fca0000000031 */
[----:B------:R0:W-:Y:S02]  /*52d0*/  STL.S16 [R1+0x2c6], R49 ;  /* 0x0002c63101007387 */ /* 0x0001e40000100600 */
[----:B0-----:R-:W-:Y:S02]  /*52e0*/  HFMA2.MMA R49, -RZ, RZ, 0, 0 ;  /* 0x00000000ff317435 */ /* 0x001fe400000001ff */
[----:B------:R0:W-:Y:S08]  /*52f0*/  STL.S16 [R1+0x2ca], R88 ;  /* 0x0002ca5801007387 */ /* 0x0001f00000100600 */
[----:B--2---:R1:W2:Y:S02]  /*5300*/  @!P0 LDG.E R49, desc[UR10][R54.64] ;  /* 0x0000000a36318981 */ /* 0x0042a4000c1e1900 */
[----:B-1----:R-:W-:-:S02]  /*5310*/  MOV R54, RZ ;  /* 0x000000ff00367202 */ /* 0x002fc40000000f00 */
[----:B------:R-:W-:-:S04]  /*5320*/  IADD3 R55, R13, 0x188, RZ ;  /* 0x000001880d377810 */ /* 0x000fc80007ffe0ff */
[----:B---3--:R-:W3:Y:S01]  /*5330*/  @!P0 LDG.E R54, desc[UR10][R16.64] ;  /* 0x0000000a10368981 */ /* 0x008ee2000c1e1900 */
[----:B0-----:R-:W-:Y:S02]  /*5340*/  SHF.R.S32.HI R88, RZ, 0x1f, R55 ;  /* 0x0000001fff587819 */ /* 0x001fe40000011437 */
[----:B------:R-:W-:-:S04]  /*5350*/  ISETP.GE.U32.AND P0, PT, R55, UR6, PT ;  /* 0x0000000637007c0c */ /* 0x000fc8000bf06070 */
[----:B------:R-:W-:Y:S02]  /*5360*/  ISETP.GE.OR.EX P6, PT, R88, UR7, P1, P0 ;  /* 0x0000000758007c0c */ /* 0x000fe40008fc6700 */
[----:B------:R-:W-:Y:S01]  /*5370*/  LOP3.LUT P0, RZ, R87, 0x2, RZ, 0xc0, !PT ;  /* 0x0000000257ff7812 */ /* 0x000fe2000780c0ff */
[----:B------:R-:W5:Y:S01]  /*5380*/  LDL.LU.64 R16, [R1+0x298] ;  /* 0x0002980001107983 */ /* 0x000f620000300a00 */
[----:B------:R-:W-:-:S04]  /*5390*/  @!P5 SHF.R.U32.HI R2, RZ, 0x10, R5 ;  /* 0x00000010ff02d819 */ /* 0x000fc80000011605 */
[----:B------:R-:W-:Y:S02]  /*53a0*/  @!P5 PRMT R4, R2, 0x7610, R4 ;  /* 0x000076100204d816 */ /* 0x000fe40000000004 */
[----:B------:R-:W-:-:S05]  /*53b0*/  @!P5 SHF.R.U32.HI R2, RZ, 0x10, R6 ;  /* 0x00000010ff02d819 */ /* 0x000fca0000011606 */
[----:B------:R-:W-:-:S04]  /*53c0*/  @!P0 SHF.R.U32.HI R6, RZ, 0x10, R7 ;  /* 0x00000010ff068819 */ /* 0x000fc80000011607 */
[----:B------:R-:W-:-:S05]  /*53d0*/  @!P0 PRMT R10, R6, 0x7610, R10 ;  /* 0x00007610060a8816 */ /* 0x000fca000000000a */
[----:B------:R0:W-:Y:S04]  /*53e0*/  STL.S16 [R1+0x27e], R10 ;  /* 0x00027e0a01007387 */ /* 0x0001e80000100600 */
[----:B0-----:R-:W4:Y:S04]  /*53f0*/  LDL.LU R10, [R1+0x3fc] ;  /* 0x0003fc00010a7983 */ /* 0x001f280000300800 */
[----:B------:R0:W-:Y:S02]  /*5400*/  STL [R1+0x14], R3 ;  /* 0x0000140301007387 */ /* 0x0001e40000100800 */
[----:B0-----:R-:W-:-:S04]  /*5410*/  PRMT R3, RZ, 0x7610, R3 ;  /* 0x00007610ff037816 */ /* 0x001fc80000000003 */
[----:B------:R-:W-:-:S05]  /*5420*/  @!P5 PRMT R3, R2, 0x7610, R3 ;  /* 0x000076100203d816 */ /* 0x000fca0000000003 */
[----:B------:R0:W-:Y:S02]  /*5430*/  STL.S16 [R1+0x2d6], R3 ;  /* 0x0002d60301007387 */ /* 0x0001e40000100600 */
[----:B0-----:R-:W0:Y:S02]  /*5440*/  @!P6 LDC.64 R2, c[0x0][0x288] ;  /* 0x0000a200ff02eb82 */ /* 0x001e240000000a00 */
[----:B------:R1:W-:Y:S04]  /*5450*/  STL [R1+0x18], R5 ;  /* 0x0000180501007387 */ /* 0x0003e80000100800 */
[----:B------:R1:W-:Y:S02]  /*5460*/  STL.S16 [R1+0x2da], R4 ;  /* 0x0002da0401007387 */ /* 0x0003e40000100600 */
[----:B-1----:R-:W-:-:S02]  /*5470*/  @!P6 MOV R5, R65 ;  /* 0x000000410005e202 */ /* 0x002fc40000000f00 */
[----:B------:R-:W-:Y:S01]  /*5480*/  @!P6 MOV R4, R66 ;  /* 0x000000420004e202 */ /* 0x000fe20000000f00 */
[----:B0-----:R-:W-:-:S04]  /*5490*/  @!P6 IMAD R88, R88, R2, RZ ;  /* 0x000000025858e224 */ /* 0x001fc800078e02ff */
[----:B------:R-:W-:-:S04]  /*54a0*/  @!P6 IMAD.WIDE.U32 R4, R55, R2, R4 ;  /* 0x000000023704e225 */ /* 0x000fc800078e0004 */
[----:B------:R-:W-:-:S05]  /*54b0*/  @!P6 IMAD R3, R55, R3, R88 ;  /* 0x000000033703e224 */ /* 0x000fca00078e0258 */
[----:B------:R-:W-:-:S04]  /*54c0*/  @!P6 IADD3 R3, R5, R3, RZ ;  /* 0x000000030503e210 */ /* 0x000fc80007ffe0ff */
[C---:B------:R-:W-:Y:S02]  /*54d0*/  @!P6 SHF.L.U64.HI R55, R4.reuse, 0x1, R3 ;  /* 0x000000010437e819 */ /* 0x040fe40000010203 */
[----:B------:R-:W0:Y:S01]  /*54e0*/  @!P6 LDC.64 R2, c[0x0][0x230] ;  /* 0x00008c00ff02eb82 */ /* 0x000e220000000a00 */
[----:B------:R-:W-:-:S07]  /*54f0*/  @!P6 SHF.L.U32 R88, R4, 0x1, RZ ;  /* 0x000000010458e819 */ /* 0x000fce00000006ff */
[----:B------:R-:W1:Y:S01]  /*5500*/  @!P6 LDC.64 R4, c[0x0][0x228] ;  /* 0x00008a00ff04eb82 */ /* 0x000e620000000a00 */
[----:B------:R-:W-:Y:S02]  /*5510*/  LOP3.LUT P4, RZ, R87, 0x400000, RZ, 0xc0, !PT ;  /* 0x0040000057ff7812 */ /* 0x000fe4000788c0ff */
[----:B0-----:R-:W-:-:S04]  /*5520*/  @!P6 IADD3 R2, P2, R88, R2, RZ ;  /* 0x000000025802e210 */ /* 0x001fc80007f5e0ff */
[----:B------:R-:W-:Y:S02]  /*5530*/  @!P6 IADD3.X R3, R55, R3, RZ, P2, !PT ;  /* 0x000000033703e210 */ /* 0x000fe400017fe4ff */
[----:B-1----:R-:W-:-:S04]  /*5540*/  @!P6 IADD3 R4, P2, R88, R4, RZ ;  /* 0x000000045804e210 */ /* 0x002fc80007f5e0ff */
[----:B------:R-:W-:Y:S02]  /*5550*/  @!P6 IADD3.X R5, R55, R5, RZ, P2, !PT ;  /* 0x000000053705e210 */ /* 0x000fe400017fe4ff */
[----:B------:R-:W-:Y:S01]  /*5560*/  PRMT R55, RZ, 0x7610, R55 ;  /* 0x00007610ff377816 */ /* 0x000fe20000000037 */
[----:B------:R-:W-:-:S10]  /*5570*/  HFMA2.MMA R88, -RZ, RZ, 0, 0 ;  /* 0x00000000ff587435 */ /* 0x000fd400000001ff */
[----:B-----5:R-:W5:Y:S04]  /*5580*/  @!P4 LDG.E R88, desc[UR10][R16.64] ;  /* 0x0000000a1058c981 */ /* 0x020f68000c1e1900 */
[----:B------:R-:W2:Y:S01]  /*5590*/  LDL.LU.64 R16, [R1+0x270] ;  /* 0x0002700001107983 */ /* 0x000ea20000300a00 */
[----:B----4-:R-:W-:-:S05]  /*55a0*/  @!P0 PRMT R55, R10, 0x7610, R55 ;  /* 0x000076100a378816 */ /* 0x010fca0000000037 */
[----:B------:R0:W-:Y:S02]  /*55b0*/  STL.S16 [R1+0x27c], R55 ;  /* 0x00027c3701007387 */ /* 0x0001e40000100600 */
[----:B0-----:R-:W-:-:S06]  /*55c0*/  MOV R55, RZ ;  /* 0x000000ff00377202 */ /* 0x001fcc0000000f00 */
[----:B------:R0:W4:Y:S04]  /*55d0*/  @!P4 LDG.E R55, desc[UR10][R8.64] ;  /* 0x0000000a0837c981 */ /* 0x000128000c1e1900 */
[----:B------:R-:W3:Y:S01]  /*55e0*/  LDL.LU.64 R8, [R1+0x3f0] ;  /* 0x0003f00001087983 */ /* 0x000ee20000300a00 */
[----:B------:R-:W-:Y:S01]  /*55f0*/  HFMA2.MMA R48, -RZ, RZ, 0, 0 ;  /* 0x00000000ff307435 */ /* 0x000fe200000001ff */
[----:B------:R-:W-:-:S09]  /*5600*/  @!P0 SHF.R.U32.HI R6, RZ, 0x10, R10 ;  /* 0x00000010ff068819 */ /* 0x000fd2000001160a */
[----:B------:R-:W5:Y:S01]  /*5610*/  @!P3 LDG.E R48, desc[UR10][R122.64] ;  /* 0x0000000a7a30b981 */ /* 0x000f62000c1e1900 */
[----:B------:R-:W-:-:S03]  /*5620*/  LOP3.LUT P3, RZ, R87, 0x1, RZ, 0xc0, !PT ;  /* 0x0000000157ff7812 */ /* 0x000fc6000786c0ff */
[----:B------:R1:W-:Y:S01]  /*5630*/  STL [R1+0x3f8], R11 ;  /* 0x0003f80b01007387 */ /* 0x0003e20000100800 */
[----:B------:R-:W-:Y:S02]  /*5640*/  PRMT R90, RZ, 0x7610, R90 ;  /* 0x00007610ff5a7816 */ /* 0x000fe4000000005a */
[----:B-1----:R-:W-:-:S04]  /*5650*/  PRMT R11, RZ, 0x7610, R11 ;  /* 0x00007610ff0b7816 */ /* 0x002fc8000000000b */
[----:B------:R-:W-:Y:S02]  /*5660*/  @!P0 PRMT R11, R6, 0x7610, R11 ;  /* 0x00007610060b8816 */ /* 0x000fe4000000000b */
[----:B------:R-:W-:Y:S02]  /*5670*/  PRMT R89, RZ, 0x7610, R89 ;  /* 0x00007610ff597816 */ /* 0x000fe40000000059 */
[----:B------:R-:W-:Y:S01]  /*5680*/  LOP3.LUT P2, RZ, R87, 0x10000000, RZ, 0xc0, !PT ;  /* 0x1000000057ff7812 */ /* 0x000fe2000784c0ff */
[----:B------:R-:W-:Y:S04]  /*5690*/  STL.S16 [R1+0x2cc], R117 ;  /* 0x0002cc7501007387 */ /* 0x000fe80000100600 */
[----:B------:R1:W-:Y:S04]  /*56a0*/  STL.S16 [R1+0x2c4], R116 ;  /* 0x0002c47401007387 */ /* 0x0003e80000100600 */
[----:B-1----:R-:W4:Y:S04]  /*56b0*/  LDL.LU.64 R116, [R1+0x260] ;  /* 0x0002600001747983 */ /* 0x002f280000300a00 */
[----:B------:R1:W-:Y:S04]  /*56c0*/  STL.S16 [R1+0x29a], R11 ;  /* 0x00029a0b01007387 */ /* 0x0003e80000100600 */
[----:B-1----:R-:W5:Y:S01]  /*56d0*/  LDL.LU R11, [R1+0x3f8] ;  /* 0x0003f800010b7983 */ /* 0x002f620000300800 */
[----:B---3--:R-:W-:-:S04]  /*56e0*/  @!P3 SHF.R.U32.HI R6, RZ, 0x10, R9 ;  /* 0x00000010ff06b819 */ /* 0x008fc80000011609 */
[----:B------:R-:W-:Y:S02]  /*56f0*/  @!P3 PRMT R90, R6, 0x7610, R90 ;  /* 0x00007610065ab816 */ /* 0x000fe4000000005a */
[----:B------:R-:W-:-:S04]  /*5700*/  @!P3 SHF.R.U32.HI R6, RZ, 0x10, R8 ;  /* 0x00000010ff06b819 */ /* 0x000fc80000011608 */
[----:B------:R-:W-:-:S05]  /*5710*/  @!P3 PRMT R89, R6, 0x7610, R89 ;  /* 0x000076100659b816 */ /* 0x000fca0000000059 */
[----:B------:R1:W-:Y:S02]  /*5720*/  STL.S16 [R1+0x2b8], R89 ;  /* 0x0002b85901007387 */ /* 0x0003e40000100600 */
[----:B-1----:R-:W-:-:S10]  /*5730*/  HFMA2.MMA R89, -RZ, RZ, 0, 0 ;  /* 0x00000000ff597435 */ /* 0x002fd400000001ff */
[----:B--2---:R1:W2:Y:S04]  /*5740*/  @!P2 LDG.E R89, desc[UR10][R16.64] ;  /* 0x0000000a1059a981 */ /* 0x0042a8000c1e1900 */
[----:B------:R-:W3:Y:S01]  /*5750*/  LDL.LU.64 R16, [R1+0x3e8] ;  /* 0x0003e80001107983 */ /* 0x000ee20000300a00 */
[----:B------:R-:W-:Y:S02]  /*5760*/  LOP3.LUT R86, R86, 0xfffffff7, RZ, 0xc0, !PT ;  /* 0xfffffff756567812 */ /* 0x000fe400078ec0ff */
[----:B------:R-:W-:Y:S02]  /*5770*/  PRMT R103, RZ, 0x7610, R103 ;  /* 0x00007610ff677816 */ /* 0x000fe40000000067 */
[----:B------:R-:W-:Y:S02]  /*5780*/  @P6 LOP3.LUT R86, R86, 0x8, RZ, 0xfc, !PT ;  /* 0x0000000856566812 */ /* 0x000fe400078efcff */
[----:B------:R-:W-:-:S02]  /*5790*/  @!P0 PRMT R103, R7, 0x7610, R103 ;  /* 0x0000761007678816 */ /* 0x000fc40000000067 */
[----:B------:R-:W-:Y:S01]  /*57a0*/  LOP3.LUT P0, RZ, R86, 0x20000000, RZ, 0xc0, !PT ;  /* 0x2000000056ff7812 */ /* 0x000fe2000780c0ff */
[----:B------:R0:W-:Y:S01]  /*57b0*/  STL.S16 [R1+0x29c], R90 ;  /* 0x00029c5a01007387 */ /* 0x0001e20000100600 */
[----:B------:R-:W-:-:S03]  /*57c0*/  PRMT R6, RZ, 0x7610, R6 ;  /* 0x00007610ff067816 */ /* 0x000fc60000000006 */
[----:B------:R1:W-:Y:S01]  /*57d0*/  STL [R1+0x11c], R10 ;  /* 0x00011c0a01007387 */ /* 0x0003e20000100800 */
[----:B------:R-:W-:Y:S02]  /*57e0*/  @!P3 PRMT R6, R8, 0x7610, R6 ;  /* 0x000076100806b816 */ /* 0x000fe40000000006 */
[----:B0-----:R-:W-:Y:S01]  /*57f0*/  MOV R90, RZ ;  /* 0x000000ff005a7202 */ /* 0x001fe20000000f00 */
[----:B------:R-:W-:Y:S01]  /*5800*/  STL [R1+0x3a0], R75 ;  /* 0x0003a04b01007387 */ /* 0x000fe20000100800 */
[----:B-1----:R-:W-:-:S03]  /*5810*/  IADD3 R10, R13, 0x190, RZ ;  /* 0x000001900d0a7810 */ /* 0x002fc60007ffe0ff */
[----:B------:R0:W-:Y:S01]  /*5820*/  STL.64 [R1+0x3a8], R74 ;  /* 0x0003a84a01007387 */ /* 0x0001e20000100a00 */
[----:B------:R-:W-:-:S03]  /*5830*/  PRMT R102, RZ, 0x7610, R102 ;  /* 0x00007610ff667816 */ /* 0x000fc60000000066 */
[----:B----4-:R-:W4:Y:S01]  /*5840*/  @!P2 LDG.E R90, desc[UR10][R116.64] ;  /* 0x0000000a745aa981 */ /* 0x010f22000c1e1900 */
[----:B------:R-:W-:-:S03]  /*5850*/  ISETP.GE.U32.AND P2, PT, R10, UR6, PT ;  /* 0x000000060a007c0c */ /* 0x000fc6000bf46070 */
[----:B------:R1:W-:Y:S01]  /*5860*/  STL [R1+0x120], R8 ;  /* 0x0001200801007387 */ /* 0x0003e20000100800 */
[----:B0-----:R-:W-:-:S03]  /*5870*/  PRMT R75, RZ, 0x7610, R75 ;  /* 0x00007610ff4b7816 */ /* 0x001fc6000000004b */
[----:B------:R-:W-:Y:S04]  /*5880*/  STL.S16 [R1+0x29e], R6 ;  /* 0x00029e0601007387 */ /* 0x000fe80000100600 */
[----:B------:R0:W-:Y:S01]  /*5890*/  STL [R1+0x1c], R7 ;  /* 0x00001c0701007387 */ /* 0x0001e20000100800 */
[----:B-1----:R-:W-:Y:S02]  /*58a0*/  SHF.R.S32.HI R8, RZ, 0x1f, R10 ;  /* 0x0000001fff087819 */ /* 0x002fe4000001140a */
[----:B------:R-:W-:Y:S01]  /*58b0*/  @!P3 PRMT R75, R9, 0x7610, R75 ;  /* 0x00007610094bb816 */ /* 0x000fe2000000004b */
[----:B------:R-:W-:Y:S01]  /*58c0*/  STL [R1+0x3a4], R74 ;  /* 0x0003a44a01007387 */ /* 0x000fe20000100800 */
[----:B------:R-:W-:-:S03]  /*58d0*/  ISETP.GE.OR.EX P3, PT, R8, UR7, P1, P2 ;  /* 0x0000000708007c0c */ /* 0x000fc60008f66720 */
[----:B------:R-:W-:Y:S01]  /*58e0*/  STL [R1+0x20], R9 ;  /* 0x0000200901007387 */ /* 0x000fe20000100800 */
[----:B0-----:R-:W-:-:S03]  /*58f0*/  PRMT R7, RZ, 0x7610, R7 ;  /* 0x00007610ff077816 */ /* 0x001fc60000000007 */
[----:B---3--:R-:W-:Y:S01]  /*5900*/  STL [R1+0x24], R17 ;  /* 0x0000241101007387 */ /* 0x008fe20000100800 */
[----:B------:R-:W-:Y:S02]  /*5910*/  @!P0 SHF.R.U32.HI R6, RZ, 0x10, R17 ;  /* 0x00000010ff068819 */ /* 0x000fe40000011611 */
[----:B------:R-:W-:Y:S01]  /*5920*/  PRMT R16, RZ, 0x7610, R16 ;  /* 0x00007610ff107816 */ /* 0x000fe20000000010 */
[----:B------:R-:W-:Y:S01]  /*5930*/  STL [R1+0x3d8], R23 ;  /* 0x0003d81701007387 */ /* 0x000fe20000100800 */
[----:B------:R-:W-:Y:S02]  /*5940*/  @!P0 PRMT R102, R6, 0x7610, R102 ;  /* 0x0000761006668816 */ /* 0x000fe40000000066 */
[----:B-----5:R-:W-:Y:S01]  /*5950*/  @!P0 SHF.R.U32.HI R6, RZ, 0x10, R11 ;  /* 0x00000010ff068819 */ /* 0x020fe2000001160b */
[----:B------:R-:W-:Y:S03]  /*5960*/  STL [R1+0x3dc], R23 ;  /* 0x0003dc1701007387 */ /* 0x000fe60000100800 */
[----:B------:R-:W-:Y:S01]  /*5970*/  @!P0 PRMT R7, R6, 0x7610, R7 ;  /* 0x0000761006078816 */ /* 0x000fe20000000007 */
[----:B------:R-:W-:Y:S04]  /*5980*/  STL.S16 [R1+0x27a], R103 ;  /* 0x00027a6701007387 */ /* 0x000fe80000100600 */
[----:B------:R0:W-:Y:S01]  /*5990*/  STL.S16 [R1+0x2bc], R7 ;  /* 0x0002bc0701007387 */ /* 0x0001e20000100600 */
[----:B------:R-:W-:-:S03]  /*59a0*/  LOP3.LUT P4, RZ, R87, 0x8000000, RZ, 0xc0, !PT ;  /* 0x0800000057ff7812 */ /* 0x000fc6000788c0ff */
[----:B------:R-:W-:Y:S01]  /*59b0*/  STL [R1+0x28], R12 ;  /* 0x0000280c01007387 */ /* 0x000fe20000100800 */
[----:B------:R-:W-:-:S03]  /*59c0*/  PRMT R91, RZ, 0x7610, R91 ;  /* 0x00007610ff5b7816 */ /* 0x000fc6000000005b */
[----:B------:R-:W3:Y:S01]  /*59d0*/  LDL.LU.64 R116, [R1+0x268] ;  /* 0x0002680001747983 */ /* 0x000ee20000300a00 */
[----:B0-----:R-:W0:Y:S01]  /*59e0*/  @!P3 LDC.64 R6, c[0x0][0x288] ;  /* 0x0000a200ff06bb82 */ /* 0x001e220000000a00 */
[----:B------:R-:W-:Y:S02]  /*59f0*/  PRMT R74, RZ, 0x7610, R74 ;  /* 0x00007610ff4a7816 */ /* 0x000fe4000000004a */
[----:B------:R-:W-:Y:S02]  /*5a00*/  @!P3 MOV R9, R65 ;  /* 0x000000410009b202 */ /* 0x000fe40000000f00 */
[----:B------:R-:W-:Y:S01]  /*5a10*/  @!P0 PRMT R74, R17, 0x7610, R74 ;  /* 0x00007610114a8816 */ /* 0x000fe2000000004a */
[----:B0-----:R-:W-:Y:S01]  /*5a20*/  @!P3 IMAD R17, R8, R6, RZ ;  /* 0x000000060811b224 */ /* 0x001fe200078e02ff */
[----:B------:R-:W-:-:S03]  /*5a30*/  @!P3 MOV R8, R66 ;  /* 0x000000420008b202 */ /* 0x000fc60000000f00 */
[C---:B------:R-:W-:Y:S02]  /*5a40*/  @!P3 IMAD R7, R10.reuse, R7, R17 ;  /* 0x000000070a07b224 */ /* 0x040fe400078e0211 */
[----:B------:R-:W-:-:S05]  /*5a50*/  @!P3 IMAD.WIDE.U32 R8, R10, R6, R8 ;  /* 0x000000060a08b225 */ /* 0x000fca00078e0008 */
[----:B------:R-:W-:-:S04]  /*5a60*/  @!P3 IADD3 R7, R9, R7, RZ ;  /* 0x000000070907b210 */ /* 0x000fc80007ffe0ff */
[C---:B------:R-:W-:Y:S02]  /*5a70*/  @!P3 SHF.L.U64.HI R10, R8.reuse, 0x1, R7 ;  /* 0x00000001080ab819 */ /* 0x040fe40000010207 */
[----:B------:R-:W0:Y:S01]  /*5a80*/  @!P3 LDC.64 R6, c[0x0][0x230] ;  /* 0x00008c00ff06bb82 */ /* 0x000e220000000a00 */
[----:B------:R-:W-:-:S07]  /*5a90*/  @!P3 SHF.L.U32 R17, R8, 0x1, RZ ;  /* 0x000000010811b819 */ /* 0x000fce00000006ff */
[----:B------:R-:W1:Y:S01]  /*5aa0*/  @!P3 LDC.64 R8, c[0x0][0x228] ;  /* 0x00008a00ff08bb82 */ /* 0x000e620000000a00 */
[----:B0-----:R-:W-:-:S04]  /*5ab0*/  @!P3 IADD3 R6, P2, R17, R6, RZ ;  /* 0x000000061106b210 */ /* 0x001fc80007f5e0ff */
[----:B------:R-:W-:Y:S02]  /*5ac0*/  @!P3 IADD3.X R7, R10, R7, RZ, P2, !PT ;  /* 0x000000070a07b210 */ /* 0x000fe400017fe4ff */
[----:B-1----:R-:W-:-:S04]  /*5ad0*/  @!P3 IADD3 R8, P2, R17, R8, RZ ;  /* 0x000000081108b210 */ /* 0x002fc80007f5e0ff */
[----:B------:R-:W-:Y:S02]  /*5ae0*/  @!P3 IADD3.X R9, R10, R9, RZ, P2, !PT ;  /* 0x000000090a09b210 */ /* 0x000fe400017fe4ff */
[----:B------:R-:W-:-:S13]  /*5af0*/  LOP3.LUT P2, RZ, R86, 0x8000000, RZ, 0xc0, !PT ;  /* 0x0800000056ff7812 */ /* 0x000fda000784c0ff */
[----:B------:R-:W-:-:S04]  /*5b00*/  @!P2 SHF.R.U32.HI R10, RZ, 0x10, R12 ;  /* 0x00000010ff0aa819 */ /* 0x000fc8000001160c */
[----:B------:R-:W-:-:S05]  /*5b10*/  @!P2 PRMT R16, R10, 0x7610, R16 ;  /* 0x000076100a10a816 */ /* 0x000fca0000000010 */
[----:B------:R0:W-:Y:S04]  /*5b20*/  STL.S16 [R1+0x272], R16 ;  /* 0x0002721001007387 */ /* 0x0001e80000100600 */
[----:B0-----:R-:W5:Y:S01]  /*5b30*/  LDL.LU R16, [R1+0x3e0] ;  /* 0x0003e00001107983 */ /* 0x001f620000300800 */
[----:B------:R-:W-:Y:S02]  /*5b40*/  PRMT R23, RZ, 0x7610, R23 ;  /* 0x00007610ff177816 */ /* 0x000fe40000000017 */
[----:B------:R-:W-:Y:S01]  /*5b50*/  MOV R103, R15 ;  /* 0x0000000f00677202 */ /* 0x000fe20000000f00 */
[----:B------:R0:W-:Y:S02]  /*5b60*/  STL.S16 [R1+0x2ba], R102 ;  /* 0x0002ba6601007387 */ /* 0x0001e40000100600 */
[----:B0-----:R-:W-:-:S02]  /*5b70*/  MOV R102, R14 ;  /* 0x0000000e00667202 */ /* 0x001fc40000000f00 */
[----:B------:R-:W2:Y:S04]  /*5b80*/  LDL.LU.64 R14, [R1+0x2b0] ;  /* 0x0002b000010e7983 */ /* 0x000ea80000300a00 */
[----:B------:R-:W-:Y:S04]  /*5b90*/  STL.S16 [R1+0x278], R75 ;  /* 0x0002784b01007387 */ /* 0x000fe80000100600 */
[----:B------:R0:W-:Y:S04]  /*5ba0*/  STL.S16 [R1+0x298], R74 ;  /* 0x0002984a01007387 */ /* 0x0001e80000100600 */
[----:B0-----:R-:W4:Y:S01]  /*5bb0*/  LDL.LU.64 R74, [R1+0x290] ;  /* 0x00029000014a7983 */ /* 0x001f220000300a00 */
[----:B-----5:R-:W-:-:S04]  /*5bc0*/  @!P2 SHF.R.U32.HI R10, RZ, 0x10, R16 ;  /* 0x00000010ff0aa819 */ /* 0x020fc80000011610 */
[----:B------:R-:W-:-:S05]  /*5bd0*/  @!P2 PRMT R23, R10, 0x7610, R23 ;  /* 0x000076100a17a816 */ /* 0x000fca0000000017 */
[----:B------:R0:W-:Y:S04]  /*5be0*/  STL.S16 [R1+0x274], R23 ;  /* 0x0002741701007387 */ /* 0x0001e80000100600 */
[----:B0-----:R-:W5:Y:S01]  /*5bf0*/  LDL.LU R23, [R1+0x3dc] ;  /* 0x0003dc0001177983 */ /* 0x001f620000300800 */
[----:B------:R-:W-:-:S05]  /*5c00*/  @!P0 PRMT R91, R11, 0x7610, R91 ;  /* 0x000076100b5b8816 */ /* 0x000fca000000005b */
[----:B------:R0:W-:Y:S02]  /*5c10*/  STL.S16 [R1+0x276], R91 ;  /* 0x0002765b01007387 */ /* 0x0001e40000100600 */
[----:B0-----:R-:W-:-:S10]  /*5c20*/  HFMA2.MMA R91, -RZ, RZ, 0, 0 ;  /* 0x00000000ff5b7435 */ /* 0x001fd400000001ff */
[----:B----4-:R-:W4:Y:S04]  /*5c30*/  @!P4 LDG.E R91, desc[UR10][R74.64] ;  /* 0x0000000a4a5bc981 */ /* 0x010f28000c1e1900 */
[----:B------:R-:W4:Y:S01]  /*5c40*/  LDL.LU.64 R74, [R1+0x258] ;  /* 0x00025800014a7983 */ /* 0x000f220000300a00 */
[----:B-----5:R-:W-:-:S04]  /*5c50*/  PRMT R23, RZ, 0x7610, R23 ;  /* 0x00007610ff177816 */ /* 0x020fc80000000017 */
[----:B------:R-:W-:Y:S02]  /*5c60*/  @!P2 PRMT R23, R12, 0x7610, R23 ;  /* 0x000076100c17a816 */ /* 0x000fe40000000017 */
[----:B------:R-:W-:-:S06]  /*5c70*/  MOV R12, RZ ;  /* 0x000000ff000c7202 */ /* 0x000fcc0000000f00 */
[----:B--2---:R0:W2:Y:S04]  /*5c80*/  @!P4 LDG.E R12, desc[UR10][R14.64] ;  /* 0x0000000a0e0cc981 */ /* 0x0040a8000c1e1900 */
[----:B------:R-:W5:Y:S04]  /*5c90*/  LDL.LU.64 R14, [R1+0x3d0] ;  /* 0x0003d000010e7983 */ /* 0x000f680000300a00 */
[----:B------:R1:W-:Y:S04]  /*5ca0*/  STL.S16 [R1+0x264], R23 ;  /* 0x0002641701007387 */ /* 0x0003e80000100600 */
[----:B-1----:R-:W2:Y:S01]  /*5cb0*/  LDL.LU R23, [R1+0x3d8] ;  /* 0x0003d80001177983 */ /* 0x002ea20000300800 */
[----:B------:R-:W-:-:S04]  /*5cc0*/  LOP3.LUT R87, R87, 0xfdffffff, RZ, 0xc0, !PT ;  /* 0xfdffffff57577812 */ /* 0x000fc800078ec0ff */
[----:B------:R-:W-:Y:S02]  /*5cd0*/  @P3 LOP3.LUT R87, R87, 0x2000000, RZ, 0xfc, !PT ;  /* 0x0200000057573812 */ /* 0x000fe400078efcff */
[----:B------:R-:W-:Y:S02]  /*5ce0*/  LOP3.LUT P3, RZ, R86, 0x10000000, RZ, 0xc0, !PT ;  /* 0x1000000056ff7812 */ /* 0x000fe4000786c0ff */
[----:B------:R-:W-:-:S04]  /*5cf0*/  PRMT R10, RZ, 0x7610, R10 ;  /* 0x00007610ff0a7816 */ /* 0x000fc8000000000a */
[----:B------:R-:W-:Y:S02]  /*5d00*/  @!P2 PRMT R10, R16, 0x7610, R10 ;  /* 0x00007610100aa816 */ /* 0x000fe4000000000a */
[----:B------:R-:W-:-:S03]  /*5d10*/  PRMT R93, RZ, 0x7610, R93 ;  /* 0x00007610ff5d7816 */ /* 0x000fc6000000005d */
[----:B------:R-:W-:Y:S01]  /*5d20*/  STL.S16 [R1+0x266], R10 ;  /* 0x0002660a01007387 */ /* 0x000fe20000100600 */
[----:B------:R-:W-:Y:S02]  /*5d30*/  PRMT R92, RZ, 0x7610, R92 ;  /* 0x00007610ff5c7816 */ /* 0x000fe4000000005c */
[----:B------:R-:W-:Y:S02]  /*5d40*/  LOP3.LUT P0, RZ, R87, 0x4000000, RZ, 0xc0, !PT ;  /* 0x0400000057ff7812 */ /* 0x000fe4000780c0ff */
[----:B------:R-:W-:Y:S02]  /*5d50*/  LOP3.LUT P4, RZ, R86, 0x4000000, RZ, 0xc0, !PT ;  /* 0x0400000056ff7812 */ /* 0x000fe4000788c0ff */
[----:B------:R-:W-:Y:S01]  /*5d60*/  PRMT R17, RZ, 0x7610, R17 ;  /* 0x00007610ff117816 */ /* 0x000fe20000000011 */
[----:B------:R1:W-:Y:S04]  /*5d70*/  STL [R1+0x128], R16 ;  /* 0x0001281001007387 */ /* 0x0003e80000100800 */
[----:B------:R-:W-:Y:S01]  /*5d80*/  STL [R1+0x3b8], R100 ;  /* 0x0003b86401007387 */ /* 0x000fe20000100800 */
[----:B-1----:R-:W-:-:S03]  /*5d90*/  IADD3 R16, R13, 0x198, RZ ;  /* 0x000001980d107810 */ /* 0x002fc60007ffe0ff */
[----:B------:R-:W-:Y:S04]  /*5da0*/  STL [R1+0x3bc], R100 ;  /* 0x0003bc6401007387 */ /* 0x000fe80000100800 */
[----:B------:R1:W-:Y:S04]  /*5db0*/  STL.64 [R1+0x3c0], R100 ;  /* 0x0003c06401007387 */ /* 0x0003e80000100a00 */
[----:B------:R3:W-:Y:S01]  /*5dc0*/  STL [R1+0x124], R11 ;  /* 0x0001240b01007387 */ /* 0x0007e20000100800 */
[----:B-1----:R-:W-:Y:S02]  /*5dd0*/  PRMT R100, RZ, 0x7610, R100 ;  /* 0x00007610ff647816 */ /* 0x002fe40000000064 */
[----:B---3--:R-:W-:-:S02]  /*5de0*/  PRMT R11, RZ, 0x7610, R11 ;  /* 0x00007610ff0b7816 */ /* 0x008fc4000000000b */
[----:B------:R-:W-:Y:S01]  /*5df0*/  LOP3.LUT P5, RZ, R86, 0x40000000, RZ, 0xc0, !PT ;  /* 0x4000000056ff7812 */ /* 0x000fe200078ac0ff */
[----:B------:R1:W-:Y:S02]  /*5e00*/  STL [R1+0x3cc], R22 ;  /* 0x0003cc1601007387 */ /* 0x0003e40000100800 */
[----:B-1----:R-:W-:Y:S02]  /*5e10*/  PRMT R22, RZ, 0x7610, R22 ;  /* 0x00007610ff167816 */ /* 0x002fe40000000016 */
[----:B------:R-:W-:Y:S02]  /*5e20*/  PRMT R101, RZ, 0x7610, R101 ;  /* 0x00007610ff657816 */ /* 0x000fe40000000065 */
[----:B-----5:R-:W-:-:S04]  /*5e30*/  @!P3 SHF.R.U32.HI R10, RZ, 0x10, R15 ;  /* 0x00000010ff0ab819 */ /* 0x020fc8000001160f */
[----:B------:R-:W-:Y:S02]  /*5e40*/  @!P3 PRMT R93, R10, 0x7610, R93 ;  /* 0x000076100a5db816 */ /* 0x000fe4000000005d */
[----:B------:R-:W-:-:S04]  /*5e50*/  @!P3 SHF.R.U32.HI R10, RZ, 0x10, R14 ;  /* 0x00000010ff0ab819 */ /* 0x000fc8000001160e */
[----:B------:R-:W-:Y:S01]  /*5e60*/  @!P3 PRMT R92, R10, 0x7610, R92 ;  /* 0x000076100a5cb816 */ /* 0x000fe2000000005c */
[----:B------:R-:W-:Y:S01]  /*5e70*/  STL.S16 [R1+0x290], R93 ;  /* 0x0002905d01007387 */ /* 0x000fe20000100600 */
[----:B------:R-:W-:-:S03]  /*5e80*/  PRMT R10, RZ, 0x7610, R10 ;  /* 0x00007610ff0a7816 */ /* 0x000fc6000000000a */
[----:B------:R1:W-:Y:S01]  /*5e90*/  STL.S16 [R1+0x294], R92 ;  /* 0x0002945c01007387 */ /* 0x0003e20000100600 */
[----:B------:R-:W-:Y:S02]  /*5ea0*/  @!P3 PRMT R17, R15, 0x7610, R17 ;  /* 0x000076100f11b816 */ /* 0x000fe40000000011 */
[----:B------:R-:W-:Y:S02]  /*5eb0*/  @!P3 PRMT R10, R14, 0x7610, R10 ;  /* 0x000076100e0ab816 */ /* 0x000fe4000000000a */
[----:B-1----:R-:W-:Y:S01]  /*5ec0*/  CS2R R92, SRZ ;  /* 0x00000000005c7805 */ /* 0x002fe2000001ff00 */
[----:B------:R1:W-:Y:S05]  /*5ed0*/  STL.S16 [R1+0x270], R17 ;  /* 0x0002701101007387 */ /* 0x0003ea0000100600 */
[----:B------:R-:W3:Y:S04]  /*5ee0*/  @!P0 LDG.E R93, desc[UR10][R116.64] ;  /* 0x0000000a745d8981 */ /* 0x000ee8000c1e1900 */
[----:B----4-:R-:W4:Y:S01]  /*5ef0*/  @!P0 LDG.E R92, desc[UR10][R74.64] ;  /* 0x0000000a4a5c8981 */ /* 0x010f22000c1e1900 */
[----:B-1----:R-:W-:-:S02]  /*5f00*/  SHF.R.S32.HI R17, RZ, 0x1f, R16 ;  /* 0x0000001fff117819 */ /* 0x002fc40000011410 */
[----:B------:R-:W-:Y:S01]  /*5f10*/  ISETP.GE.U32.AND P0, PT, R16, UR6, PT ;  /* 0x0000000610007c0c */ /* 0x000fe2000bf06070 */
[----:B------:R2:W-:Y:S03]  /*5f20*/  STL.S16 [R1+0x292], R10 ;  /* 0x0002920a01007387 */ /* 0x0005e60000100600 */
[----:B------:R-:W-:Y:S01]  /*5f30*/  ISETP.GE.OR.EX P2, PT, R17, UR7, P1, P0 ;  /* 0x0000000711007c0c */ /* 0x000fe20008f46700 */
[----:B------:R-:W-:Y:S04]  /*5f40*/  STL [R1+0x2c], R15 ;  /* 0x00002c0f01007387 */ /* 0x000fe80000100800 */
[----:B------:R-:W-:Y:S01]  /*5f50*/  STL [R1+0x12c], R14 ;  /* 0x00012c0e01007387 */ /* 0x000fe20000100800 */
[----:B--2---:R-:W-:-:S02]  /*5f60*/  @!P4 SHF.R.U32.HI R10, RZ, 0x10, R23 ;  /* 0x00000010ff0ac819 */ /* 0x004fc40000011617 */
[----:B------:R-:W-:Y:S01]  /*5f70*/  @!P4 PRMT R101, R23, 0x7610, R101 ;  /* 0x000076101765c816 */ /* 0x000fe20000000065 */
[----:B------:R-:W2:Y:S01]  /*5f80*/  LDL.LU.64 R74, [R1+0x288] ;  /* 0x00028800014a7983 */ /* 0x000ea20000300a00 */
[----:B------:R-:W-:Y:S02]  /*5f90*/  @!P4 PRMT R100, R10, 0x7610, R100 ;  /* 0x000076100a64c816 */ /* 0x000fe40000000064 */
[----:B------:R-:W-:Y:S01]  /*5fa0*/  @!P4 SHF.R.U32.HI R10, RZ, 0x10, R18 ;  /* 0x00000010ff0ac819 */ /* 0x000fe20000011612 */
[----:B------:R-:W-:Y:S03]  /*5fb0*/  STL [R1+0x3c8], R121 ;  /* 0x0003c87901007387 */ /* 0x000fe60000100800 */
[----:B------:R-:W-:Y:S01]  /*5fc0*/  @!P4 PRMT R11, R10, 0x7610, R11 ;  /* 0x000076100a0bc816 */ /* 0x000fe2000000000b */
[----:B------:R-:W5:Y:S04]  /*5fd0*/  LDL.LU.64 R116, [R1+0x250] ;  /* 0x0002500001747983 */ /* 0x000f680000300a00 */
[----:B------:R1:W-:Y:S02]  /*5fe0*/  STL.S16 [R1+0x26c], R11 ;  /* 0x00026c0b01007387 */ /* 0x0003e40000100600 */
[----:B-1----:R-:W1:Y:S01]  /*5ff0*/  @!P2 LDC.64 R10, c[0x0][0x288] ;  /* 0x0000a200ff0aab82 */ /* 0x002e620000000a00 */
[----:B0-----:R-:W-:-:S02]  /*6000*/  @!P2 MOV R14, R66 ;  /* 0x00000042000ea202 */ /* 0x001fc40000000f00 */
[----:B------:R-:W-:Y:S01]  /*6010*/  @!P2 MOV R15, R65 ;  /* 0x00000041000fa202 */ /* 0x000fe20000000f00 */
[-C--:B-1----:R-:W-:Y:S02]  /*6020*/  @!P2 IMAD R17, R17, R10.reuse, RZ ;  /* 0x0000000a1111a224 */ /* 0x082fe400078e02ff */
[----:B------:R-:W-:-:S04]  /*6030*/  @!P2 IMAD.WIDE.U32 R14, R16, R10, R14 ;  /* 0x0000000a100ea225 */ /* 0x000fc800078e000e */
[----:B------:R-:W-:-:S05]  /*6040*/  @!P2 IMAD R11, R16, R11, R17 ;  /* 0x0000000b100ba224 */ /* 0x000fca00078e0211 */
        /* <DEDUP_REMOVED lines=9> */
[----:B------:R-:W-:-:S04]  /*60e0*/  @!P5 SHF.R.U32.HI R16, RZ, 0x10, R19 ;  /* 0x00000010ff10d819 */ /* 0x000fc80000011613 */
[----:B------:R-:W-:-:S05]  /*60f0*/  @!P5 PRMT R22, R16, 0x7610, R22 ;  /* 0x000076101016d816 */ /* 0x000fca0000000016 */
[----:B------:R0:W-:Y:S04]  /*6100*/  STL.S16 [R1+0x260], R22 ;  /* 0x0002601601007387 */ /* 0x0001e80000100600 */
[----:B0-----:R-:W3:Y:S04]  /*6110*/  LDL.LU R22, [R1+0x3cc] ;  /* 0x0003cc0001167983 */ /* 0x001ee80000300800 */
[----:B------:R-:W-:Y:S04]  /*6120*/  STL.S16 [R1+0x268], R101 ;  /* 0x0002686501007387 */ /* 0x000fe80000100600 */
[----:B------:R0:W-:Y:S04]  /*6130*/  STL.S16 [R1+0x26a], R100 ;  /* 0x00026a6401007387 */ /* 0x0001e80000100600 */
[----:B0-----:R-:W4:Y:S01]  /*6140*/  LDL.LU.64 R100, [R1+0x2a8] ;  /* 0x0002a80001647983 */ /* 0x001f220000300a00 */
[----:B------:R-:W-:-:S02]  /*6150*/  PRMT R95, RZ, 0x7610, R95 ;  /* 0x00007610ff5f7816 */ /* 0x000fc4000000005f */
[----:B------:R-:W-:Y:S02]  /*6160*/  LOP3.LUT P3, RZ, R87, 0x80000000, RZ, 0xc0, !PT ;  /* 0x8000000057ff7812 */ /* 0x000fe4000786c0ff */
[----:B------:R-:W-:-:S04]  /*6170*/  PRMT R94, RZ, 0x7610, R94 ;  /* 0x00007610ff5e7816 */ /* 0x000fc8000000005e */
[----:B------:R-:W-:-:S05]  /*6180*/  @!P4 PRMT R94, R18, 0x7610, R94 ;  /* 0x00007610125ec816 */ /* 0x000fca000000005e */
[----:B------:R0:W-:Y:S02]  /*6190*/  STL.S16 [R1+0x25e], R94 ;  /* 0x00025e5e01007387 */ /* 0x0001e40000100600 */
[----:B0-----:R-:W-:-:S10]  /*61a0*/  HFMA2.MMA R94, -RZ, RZ, 0, 0 ;  /* 0x00000000ff5e7435 */ /* 0x001fd400000001ff */
[----:B--2---:R-:W2:Y:S04]  /*61b0*/  @!P3 LDG.E R94, desc[UR10][R74.64] ;  /* 0x0000000a4a5eb981 */ /* 0x004ea8000c1e1900 */
[----:B------:R-:W5:Y:S01]  /*61c0*/  LDL.LU.64 R74, [R1+0x248] ;  /* 0x00024800014a7983 */ /* 0x000f620000300a00 */
[----:B---3--:R-:W-:-:S05]  /*61d0*/  @!P5 PRMT R95, R22, 0x7610, R95 ;  /* 0x00007610165fd816 */ /* 0x008fca000000005f */
[----:B------:R0:W-:Y:S02]  /*61e0*/  STL.S16 [R1+0x25a], R95 ;  /* 0x00025a5f01007387 */ /* 0x0001e40000100600 */
[----:B0-----:R-:W-:-:S06]  /*61f0*/  MOV R95, RZ ;  /* 0x000000ff005f7202 */ /* 0x001fcc0000000f00 */
[----:B----4-:R0:W3:Y:S04]  /*6200*/  @!P3 LDG.E R95, desc[UR10][R100.64] ;  /* 0x0000000a645fb981 */ /* 0x0100e8000c1e1900 */
[----:B------:R-:W0:Y:S01]  /*6210*/  LDL.LU.64 R100, [R1+0x3c0] ;  /* 0x0003c00001647983 */ /* 0x000e220000300a00 */
[----:B------:R-:W-:Y:S02]  /*6220*/  PRMT R121, RZ, 0x7610, R121 ;  /* 0x00007610ff797816 */ /* 0x000fe40000000079 */
[----:B------:R-:W-:Y:S02]  /*6230*/  @!P5 SHF.R.U32.HI R16, RZ, 0x10, R22 ;  /* 0x00000010ff10d819 */ /* 0x000fe40000011616 */
[----:B------:R-:W-:Y:S02]  /*6240*/  LOP3.LUT P6, RZ, R86, 0x80000000, RZ, 0xc0, !PT ;  /* 0x8000000056ff7812 */ /* 0x000fe400078cc0ff */
[----:B------:R-:W-:-:S02]  /*6250*/  @!P5 PRMT R121, R16, 0x7610, R121 ;  /* 0x000076101079d816 */ /* 0x000fc40000000079 */
[----:B------:R-:W-:-:S04]  /*6260*/  PRMT R16, RZ, 0x7610, R16 ;  /* 0x00007610ff107816 */ /* 0x000fc80000000010 */
[----:B------:R-:W-:-:S05]  /*6270*/  @!P5 PRMT R16, R19, 0x7610, R16 ;  /* 0x000076101310d816 */ /* 0x000fca0000000010 */
[----:B------:R1:W-:Y:S02]  /*6280*/  STL.S16 [R1+0x258], R16 ;  /* 0x0002581001007387 */ /* 0x0003e40000100600 */
[----:B-1----:R-:W-:Y:S02]  /*6290*/  @!P6 SHF.R.U32.HI R16, RZ, 0x10, R21 ;  /* 0x00000010ff10e819 */ /* 0x002fe40000011615 */
[----:B------:R-:W-:Y:S02]  /*62a0*/  LOP3.LUT R87, R87, 0xffff7fff, RZ, 0xc0, !PT ;  /* 0xffff7fff57577812 */ /* 0x000fe400078ec0ff */
[----:B------:R-:W-:Y:S02]  /*62b0*/  PRMT R97, RZ, 0x7610, R97 ;  /* 0x00007610ff617816 */ /* 0x000fe40000000061 */
[----:B------:R-:W-:Y:S02]  /*62c0*/  @P2 LOP3.LUT R87, R87, 0x8000, RZ, 0xfc, !PT ;  /* 0x0000800057572812 */ /* 0x000fe400078efcff */
[----:B------:R-:W-:-:S02]  /*62d0*/  PRMT R96, RZ, 0x7610, R96 ;  /* 0x00007610ff607816 */ /* 0x000fc40000000060 */
[----:B------:R-:W-:Y:S02]  /*62e0*/  LOP3.LUT P2, RZ, R87, 0x40000000, RZ, 0xc0, !PT ;  /* 0x4000000057ff7812 */ /* 0x000fe4000784c0ff */
[----:B------:R-:W-:Y:S02]  /*62f0*/  @!P6 PRMT R97, R21, 0x7610, R97 ;  /* 0x000076101561e816 */ /* 0x000fe40000000061 */
[----:B------:R-:W-:-:S03]  /*6300*/  @!P6 PRMT R96, R20, 0x7610, R96 ;  /* 0x000076101460e816 */ /* 0x000fc60000000060 */
[----:B------:R-:W-:Y:S04]  /*6310*/  STL.S16 [R1+0x25c], R97 ;  /* 0x00025c6101007387 */ /* 0x000fe80000100600 */
[----:B------:R1:W-:Y:S02]  /*6320*/  STL.S16 [R1+0x288], R96 ;  /* 0x0002886001007387 */ /* 0x0003e40000100600 */
[----:B-1----:R-:W-:Y:S02]  /*6330*/  CS2R R96, SRZ ;  /* 0x0000000000607805 */ /* 0x002fe4000001ff00 */
[----:B0-----:R-:W-:-:S04]  /*6340*/  PRMT R100, RZ, 0x7610, R100 ;  /* 0x00007610ff647816 */ /* 0x001fc80000000064 */
[----:B-----5:R-:W4:Y:S01]  /*6350*/  @!P2 LDG.E R97, desc[UR10][R74.64] ;  /* 0x0000000a4a61a981 */ /* 0x020f22000c1e1900 */
[----:B------:R-:W-:Y:S02]  /*6360*/  @!P6 PRMT R100, R16, 0x7610, R100 ;  /* 0x000076101064e816 */ /* 0x000fe40000000064 */
[----:B------:R-:W-:Y:S01]  /*6370*/  PRMT R98, RZ, 0x7610, R98 ;  /* 0x00007610ff627816 */ /* 0x000fe20000000062 */
[----:B------:R-:W-:Y:S04]  /*6380*/  STL [R1+0x34], R19 ;  /* 0x0000341301007387 */ /* 0x000fe80000100800 */
[----:B------:R0:W-:Y:S04]  /*6390*/  STL.S16 [R1+0x26e], R100 ;  /* 0x00026e6401007387 */ /* 0x0001e80000100600 */
[----:B------:R-:W5:Y:S01]  /*63a0*/  LDL.LU.64 R74, [R1+0x280] ;  /* 0x00028000014a7983 */ /* 0x000f620000300a00 */
[----:B------:R-:W-:-:S02]  /*63b0*/  LOP3.LUT P5, RZ, R87, 0x80, RZ, 0xc0, !PT ;  /* 0x0000008057ff7812 */ /* 0x000fc400078ac0ff */
[----:B------:R-:W-:Y:S01]  /*63c0*/  LOP3.LUT P4, RZ, R87, 0x20000000, RZ, 0xc0, !PT ;  /* 0x2000000057ff7812 */ /* 0x000fe2000788c0ff */
[----:B------:R-:W-:Y:S04]  /*63d0*/  STL [R1+0x3c], R29 ;  /* 0x00003c1d01007387 */ /* 0x000fe80000100800 */
[----:B0-----:R-:W2:Y:S01]  /*63e0*/  LDL.LU R100, [R1+0x3bc] ;  /* 0x0003bc0001647983 */ /* 0x001ea20000300800 */
[----:B------:R-:W-:Y:S02]  /*63f0*/  @!P6 SHF.R.U32.HI R16, RZ, 0x10, R20 ;  /* 0x00000010ff10e819 */ /* 0x000fe40000011614 */
[----:B------:R-:W-:Y:S01]  /*6400*/  PRMT R19, RZ, 0x7610, R19 ;  /* 0x00007610ff137816 */ /* 0x000fe20000000013 */
[----:B------:R0:W-:Y:S04]  /*6410*/  STL [R1+0x138], R20 ;  /* 0x0001381401007387 */ /* 0x0001e80000100800 */
[----:B------:R1:W-:Y:S04]  /*6420*/  STL [R1+0x38], R21 ;  /* 0x0000381501007387 */ /* 0x0003e80000100800 */
[----:B------:R3:W-:Y:S01]  /*6430*/  STL [R1+0x130], R18 ;  /* 0x0001301201007387 */ /* 0x0007e20000100800 */
[----:B0-----:R-:W-:-:S03]  /*6440*/  IADD3 R20, R13, 0x1a0, RZ ;  /* 0x000001a00d147810 */ /* 0x001fc60007ffe0ff */
[----:B------:R-:W4:Y:S01]  /*6450*/  @!P2 LDG.E R96, desc[UR10][R116.64] ;  /* 0x0000000a7460a981 */ /* 0x000f22000c1e1900 */
[----:B-1----:R-:W-:Y:S02]  /*6460*/  SHF.R.S32.HI R21, RZ, 0x1f, R20 ;  /* 0x0000001fff157819 */ /* 0x002fe40000011414 */
[----:B------:R-:W-:Y:S02]  /*6470*/  ISETP.GE.U32.AND P0, PT, R20, UR6, PT ;  /* 0x0000000614007c0c */ /* 0x000fe4000bf06070 */
[----:B---3--:R-:W-:Y:S02]  /*6480*/  PRMT R18, RZ, 0x7610, R18 ;  /* 0x00007610ff127816 */ /* 0x008fe40000000012 */
[----:B------:R-:W-:Y:S02]  /*6490*/  ISETP.GE.OR.EX P2, PT, R21, UR7, P1, P0 ;  /* 0x0000000715007c0c */ /* 0x000fe40008f46700 */
[----:B------:R-:W-:Y:S01]  /*64a0*/  PRMT R17, RZ, 0x7610, R17 ;  /* 0x00007610ff117816 */ /* 0x000fe20000000011 */
[----:B------:R-:W-:Y:S01]  /*64b0*/  STL [R1+0x13c], R24 ;  /* 0x00013c1801007387 */ /* 0x000fe20000100800 */
[----:B------:R-:W-:-:S03]  /*64c0*/  LOP3.LUT P3, RZ, R87, 0x40, RZ, 0xc0, !PT ;  /* 0x0000004057ff7812 */ /* 0x000fc6000786c0ff */
[----:B------:R-:W-:Y:S01]  /*64d0*/  STL [R1+0x40], R25 ;  /* 0x0000401901007387 */ /* 0x000fe20000100800 */
[----:B------:R-:W-:-:S03]  /*64e0*/  PRMT R99, RZ, 0x7610, R99 ;  /* 0x00007610ff637816 */ /* 0x000fc60000000063 */
[----:B------:R-:W-:Y:S04]  /*64f0*/  STL [R1+0x140], R28 ;  /* 0x0001401c01007387 */ /* 0x000fe80000100800 */
[----:B------:R-:W-:Y:S01]  /*6500*/  STL [R1+0x134], R22 ;  /* 0x0001341601007387 */ /* 0x000fe20000100800 */
[----:B--2---:R-:W-:-:S03]  /*6510*/  PRMT R100, RZ, 0x7610, R100 ;  /* 0x00007610ff647816 */ /* 0x004fc60000000064 */
[----:B------:R-:W-:Y:S01]  /*6520*/  STL [R1+0x30], R23 ;  /* 0x0000301701007387 */ /* 0x000fe20000100800 */
[----:B------:R-:W-:-:S03]  /*6530*/  @!P6 PRMT R100, R16, 0x7610, R100 ;  /* 0x000076101064e816 */ /* 0x000fc60000000064 */
[----:B------:R-:W-:Y:S01]  /*6540*/  STL [R1+0x48], R34 ;  /* 0x0000482201007387 */ /* 0x000fe20000100800 */
[----:B------:R-:W-:Y:S02]  /*6550*/  LOP3.LUT P6, RZ, R87, 0x100, RZ, 0xc0, !PT ;  /* 0x0000010057ff7812 */ /* 0x000fe400078cc0ff */
[----:B------:R-:W-:Y:S01]  /*6560*/  PRMT R101, RZ, 0x7610, R101 ;  /* 0x00007610ff657816 */ /* 0x000fe20000000065 */
[----:B------:R-:W-:Y:S04]  /*6570*/  STL [R1+0x4c], R31 ;  /* 0x00004c1f01007387 */ /* 0x000fe80000100800 */
[----:B------:R-:W-:Y:S01]  /*6580*/  STL [R1+0x148], R30 ;  /* 0x0001481e01007387 */ /* 0x000fe20000100800 */
[----:B------:R-:W-:-:S03]  /*6590*/  PRMT R122, RZ, 0x7610, R122 ;  /* 0x00007610ff7a7816 */ /* 0x000fc6000000007a */
[----:B------:R-:W-:Y:S02]  /*65a0*/  STL [R1+0x154], R35 ;  /* 0x0001542301007387 */ /* 0x000fe40000100800 */
[----:B------:R-:W-:Y:S02]  /*65b0*/  @!P6 PRMT R98, R24, 0x7610, R98 ;  /* 0x000076101862e816 */ /* 0x000fe40000000062 */
[----:B------:R-:W2:Y:S04]  /*65c0*/  LDL.LU.64 R116, [R1+0x3b0] ;  /* 0x0003b00001747983 */ /* 0x000ea80000300a00 */
[----:B------:R0:W-:Y:S01]  /*65d0*/  STL.S16 [R1+0x248], R98 ;  /* 0x0002486201007387 */ /* 0x0001e20000100600 */
[----:B------:R-:W-:Y:S02]  /*65e0*/  @!P6 SHF.R.U32.HI R16, RZ, 0x10, R29 ;  /* 0x00000010ff10e819 */ /* 0x000fe4000001161d */
[----:B------:R-:W-:-:S02]  /*65f0*/  @!P6 PRMT R19, R29, 0x7610, R19 ;  /* 0x000076101d13e816 */ /* 0x000fc40000000013 */
[----:B------:R-:W-:Y:S01]  /*6600*/  PRMT R29, RZ, 0x7610, R29 ;  /* 0x00007610ff1d7816 */ /* 0x000fe2000000001d */
[----:B0-----:R-:W-:-:S03]  /*6610*/  HFMA2.MMA R98, -RZ, RZ, 0, 0 ;  /* 0x00000000ff627435 */ /* 0x001fc600000001ff */
[----:B------:R-:W-:-:S05]  /*6620*/  @!P5 PRMT R29, R25, 0x7610, R29 ;  /* 0x00007610191dd816 */ /* 0x000fca000000001d */
[----:B------:R0:W-:Y:S04]  /*6630*/  STL.S16 [R1+0x232], R29 ;  /* 0x0002321d01007387 */ /* 0x0001e80000100600 */
[----:B-----5:R1:W3:Y:S01]  /*6640*/  @!P4 LDG.E R98, desc[UR10][R74.64] ;  /* 0x0000000a4a62c981 */ /* 0x0202e2000c1e1900 */
[----:B0-----:R-:W-:-:S03]  /*6650*/  MOV R29, RZ ;  /* 0x000000ff001d7202 */ /* 0x001fc60000000f00 */
[----:B------:R-:W1:Y:S04]  /*6660*/  LDL.LU.64 R74, [R1+0x3a8] ;  /* 0x0003a800014a7983 */ /* 0x000e680000300a00 */
[----:B------:R0:W5:Y:S04]  /*6670*/  @!P4 LDG.E R29, desc[UR10][R124.64] ;  /* 0x0000000a7c1dc981 */ /* 0x000168000c1e1900 */
[----:B------:R-:W0:Y:S01]  /*6680*/  LDL.LU.64 R124, [R1+0x398] ;  /* 0x00039800017c7983 */ /* 0x000e220000300a00 */
[----:B------:R-:W-:Y:S02]  /*6690*/  @!P6 PRMT R18, R16, 0x7610, R18 ;  /* 0x000076101012e816 */ /* 0x000fe40000000012 */
[----:B------:R-:W-:-:S04]  /*66a0*/  @!P6 SHF.R.U32.HI R16, RZ, 0x10, R24 ;  /* 0x00000010ff10e819 */ /* 0x000fc80000011618 */
[----:B------:R-:W-:-:S05]  /*66b0*/  @!P6 PRMT R17, R16, 0x7610, R17 ;  /* 0x000076101011e816 */ /* 0x000fca0000000011 */
[----:B------:R4:W-:Y:S02]  /*66c0*/  STL.S16 [R1+0x252], R17 ;  /* 0x0002521101007387 */ /* 0x0009e40000100600 */
[----:B----4-:R-:W4:Y:S02]  /*66d0*/  @!P2 LDC.64 R16, c[0x0][0x288] ;  /* 0x0000a200ff10ab82 */ /* 0x010f240000000a00 */
[----:B------:R4:W-:Y:S04]  /*66e0*/  STL.S16 [R1+0x24e], R19 ;  /* 0x00024e1301007387 */ /* 0x0009e80000100600 */
[----:B------:R4:W-:Y:S02]  /*66f0*/  STL.S16 [R1+0x250], R18 ;  /* 0x0002501201007387 */ /* 0x0009e40000100600 */
[----:B----4-:R-:W-:-:S02]  /*6700*/  @!P2 MOV R19, R65 ;  /* 0x000000410013a202 */ /* 0x010fc40000000f00 */
[----:B------:R-:W-:Y:S01]  /*6710*/  @!P2 MOV R18, R66 ;  /* 0x000000420012a202 */ /* 0x000fe20000000f00 */
[----:B------:R-:W-:-:S04]  /*6720*/  @!P2 IMAD R21, R21, R16, RZ ;  /* 0x000000101515a224 */ /* 0x000fc800078e02ff */
[----:B------:R-:W-:-:S04]  /*6730*/  @!P2 IMAD.WIDE.U32 R18, R20, R16, R18 ;  /* 0x000000101412a225 */ /* 0x000fc800078e0012 */
[----:B------:R-:W-:-:S05]  /*6740*/  @!P2 IMAD R17, R20, R17, R21 ;  /* 0x000000111411a224 */ /* 0x000fca00078e0215 */
[----:B------:R-:W-:-:S04]  /*6750*/  @!P2 IADD3 R17, R19, R17, RZ ;  /* 0x000000111311a210 */ /* 0x000fc80007ffe0ff */
[C---:B------:R-:W-:Y:S02]  /*6760*/  @!P2 SHF.L.U64.HI R20, R18.reuse, 0x1, R17 ;  /* 0x000000011214a819 */ /* 0x040fe40000010211 */
[----:B------:R-:W4:Y:S01]  /*6770*/  @!P2 LDC.64 R16, c[0x0][0x230] ;  /* 0x00008c00ff10ab82 */ /* 0x000f220000000a00 */
[----:B------:R-:W-:-:S07]  /*6780*/  @!P2 SHF.L.U32 R21, R18, 0x1, RZ ;  /* 0x000000011215a819 */ /* 0x000fce00000006ff */
[----:B------:R-:W4:Y:S02]  /*6790*/  @!P2 LDC.64 R18, c[0x0][0x228] ;  /* 0x00008a00ff12ab82 */ /* 0x000f240000000a00 */
[----:B----4-:R-:W-:-:S04]  /*67a0*/  @!P2 IADD3 R16, P0, R21, R16, RZ ;  /* 0x000000101510a210 */ /* 0x010fc80007f1e0ff */
[----:B------:R-:W-:Y:S02]  /*67b0*/  @!P2 IADD3.X R17, R20, R17, RZ, P0, !PT ;  /* 0x000000111411a210 */ /* 0x000fe400007fe4ff */
[----:B------:R-:W-:-:S04]  /*67c0*/  @!P2 IADD3 R18, P0, R21, R18, RZ ;  /* 0x000000121512a210 */ /* 0x000fc80007f1e0ff */
[----:B------:R-:W-:Y:S02]  /*67d0*/  @!P2 IADD3.X R19, R20, R19, RZ, P0, !PT ;  /* 0x000000131413a210 */ /* 0x000fe400007fe4ff */
[----:B------:R-:W-:Y:S02]  /*67e0*/  @!P5 SHF.R.U32.HI R20, RZ, 0x10, R25 ;  /* 0x00000010ff14d819 */ /* 0x000fe40000011619 */
[----:B------:R-:W-:Y:S02]  /*67f0*/  PRMT R24, RZ, 0x7610, R24 ;  /* 0x00007610ff187816 */ /* 0x000fe40000000018 */
[----:B-1----:R-:W-:Y:S02]  /*6800*/  PRMT R74, RZ, 0x7610, R74 ;  /* 0x00007610ff4a7816 */ /* 0x002fe4000000004a */
[----:B------:R-:W-:Y:S02]  /*6810*/  PRMT R75, RZ, 0x7610, R75 ;  /* 0x00007610ff4b7816 */ /* 0x000fe4000000004b */
[----:B------:R-:W-:-:S02]  /*6820*/  @!P5 PRMT R74, R20, 0x7610, R74 ;  /* 0x00007610144ad816 */ /* 0x000fc4000000004a */
[----:B------:R-:W-:-:S04]  /*6830*/  @!P5 SHF.R.U32.HI R20, RZ, 0x10, R28 ;  /* 0x00000010ff14d819 */ /* 0x000fc8000001161c */
[----:B------:R-:W-:Y:S02]  /*6840*/  @!P5 PRMT R75, R20, 0x7610, R75 ;  /* 0x00007610144bd816 */ /* 0x000fe4000000004b */
[----:B------:R-:W-:Y:S02]  /*6850*/  @!P3 SHF.R.U32.HI R20, RZ, 0x10, R27 ;  /* 0x00000010ff14b819 */ /* 0x000fe4000001161b */
[----:B0-----:R-:W-:Y:S02]  /*6860*/  PRMT R124, RZ, 0x7610, R124 ;  /* 0x00007610ff7c7816 */ /* 0x001fe4000000007c */
[----:B------:R-:W-:Y:S02]  /*6870*/  PRMT R125, RZ, 0x7610, R125 ;  /* 0x00007610ff7d7816 */ /* 0x000fe4000000007d */
[----:B------:R-:W-:Y:S02]  /*6880*/  @!P3 PRMT R124, R20, 0x7610, R124 ;  /* 0x00007610147cb816 */ /* 0x000fe4000000007c */
[----:B------:R-:W-:-:S04]  /*6890*/  @!P3 SHF.R.U32.HI R20, RZ, 0x10, R26 ;  /* 0x00000010ff14b819 */ /* 0x000fc8000001161a */
[----:B------:R-:W-:Y:S01]  /*68a0*/  @!P3 PRMT R125, R20, 0x7610, R125 ;  /* 0x00007610147db816 */ /* 0x000fe2000000007d */
[----:B------:R0:W-:Y:S04]  /*68b0*/  STL.S16 [R1+0x254], R124 ;  /* 0x0002547c01007387 */ /* 0x0001e80000100600 */
[----:B------:R1:W-:Y:S04]  /*68c0*/  STL.S16 [R1+0x280], R125 ;  /* 0x0002807d01007387 */ /* 0x0003e80000100600 */
[----:B0-----:R-:W4:Y:S04]  /*68d0*/  LDL.LU R124, [R1+0x394] ;  /* 0x00039400017c7983 */ /* 0x001f280000300800 */
[----:B-1----:R-:W2:Y:S01]  /*68e0*/  LDL.LU R125, [R1+0x390] ;  /* 0x00039000017d7983 */ /* 0x002ea20000300800 */
[----:B------:R-:W-:-:S05]  /*68f0*/  @!P5 PRMT R24, R28, 0x7610, R24 ;  /* 0x000076101c18d816 */ /* 0x000fca0000000018 */
[----:B------:R0:W-:Y:S04]  /*6900*/  STL.S16 [R1+0x234], R24 ;  /* 0x0002341801007387 */ /* 0x0001e80000100600 */
[----:B0-----:R-:W3:Y:S01]  /*6910*/  LDL.LU.64 R24, [R1+0x240] ;  /* 0x0002400001187983 */ /* 0x001ee20000300a00 */
[----:B------:R-:W-:Y:S02]  /*6920*/  LOP3.LUT R87, R87, 0xffffffdf, RZ, 0xc0, !PT ;  /* 0xffffffdf57577812 */ /* 0x000fe400078ec0ff */
[----:B------:R-:W-:Y:S02]  /*6930*/  @!P3 PRMT R99, R26, 0x7610, R99 ;  /* 0x000076101a63b816 */ /* 0x000fe40000000063 */
[----:B------:R-:W-:Y:S02]  /*6940*/  @P2 LOP3.LUT R87, R87, 0x20, RZ, 0xfc, !PT ;  /* 0x0000002057572812 */ /* 0x000fe400078efcff */
[----:B------:R-:W-:Y:S01]  /*6950*/  LOP3.LUT P2, RZ, R86, 0x4, RZ, 0xc0, !PT ;  /* 0x0000000456ff7812 */ /* 0x000fe2000784c0ff */
[----:B------:R0:W-:Y:S02]  /*6960*/  STL.S16 [R1+0x256], R99 ;  /* 0x0002566301007387 */ /* 0x0001e40000100600 */
[----:B0-----:R-:W-:-:S10]  /*6970*/  MOV R99, RZ ;  /* 0x000000ff00637202 */ /* 0x001fd40000000f00 */
[----:B------:R4:W5:Y:S01]  /*6980*/  @!P2 LDG.E R99, desc[UR10][R104.64] ;  /* 0x0000000a6863a981 */ /* 0x000962000c1e1900 */
[----:B------:R-:W-:Y:S01]  /*6990*/  HFMA2.MMA R28, -RZ, RZ, 0, 0 ;  /* 0x00000000ff1c7435 */ /* 0x000fe200000001ff */
[----:B------:R-:W-:-:S04]  /*69a0*/  PRMT R20, RZ, 0x7610, R20 ;  /* 0x00007610ff147816 */ /* 0x000fc80000000014 */
[----:B------:R-:W-:Y:S02]  /*69b0*/  @!P3 PRMT R20, R27, 0x7610, R20 ;  /* 0x000076101b14b816 */ /* 0x000fe40000000014 */
[----:B------:R-:W-:-:S03]  /*69c0*/  PRMT R22, RZ, 0x7610, R22 ;  /* 0x00007610ff167816 */ /* 0x000fc60000000016 */
[----:B------:R0:W-:Y:S01]  /*69d0*/  STL.S16 [R1+0x236], R20 ;  /* 0x0002361401007387 */ /* 0x0001e20000100600 */
[----:B------:R-:W-:Y:S02]  /*69e0*/  PRMT R21, RZ, 0x7610, R21 ;  /* 0x00007610ff157816 */ /* 0x000fe40000000015 */
[----:B------:R-:W-:Y:S02]  /*69f0*/  PRMT R23, RZ, 0x7610, R23 ;  /* 0x00007610ff177816 */ /* 0x000fe40000000017 */
[----:B----4-:R-:W-:Y:S02]  /*6a00*/  MOV R104, R124 ;  /* 0x0000007c00687202 */ /* 0x010fe40000000f00 */
[----:B--2---:R-:W-:Y:S02]  /*6a10*/  MOV R105, R125 ;  /* 0x0000007d00697202 */ /* 0x004fe40000000f00 */
[----:B------:R-:W2:Y:S04]  /*6a20*/  LDL.LU.64 R124, [R1+0x238] ;  /* 0x00023800017c7983 */ /* 0x000ea80000300a00 */
[----:B---3--:R1:W3:Y:S02]  /*6a30*/  @!P2 LDG.E R28, desc[UR10][R24.64] ;  /* 0x0000000a181ca981 */ /* 0x0082e4000c1e1900 */
[----:B-1----:R-:W-:-:S04]  /*6a40*/  IADD3 R24, R13, 0x1a8, RZ ;  /* 0x000001a80d187810 */ /* 0x002fc80007ffe0ff */
[----:B------:R-:W-:Y:S02]  /*6a50*/  SHF.R.S32.HI R25, RZ, 0x1f, R24 ;  /* 0x0000001fff197819 */ /* 0x000fe40000011418 */
[----:B------:R-:W-:-:S04]  /*6a60*/  ISETP.GE.U32.AND P0, PT, R24, UR6, PT ;  /* 0x0000000618007c0c */ /* 0x000fc8000bf06070 */
[----:B------:R-:W-:Y:S02]  /*6a70*/  ISETP.GE.OR.EX P6, PT, R25, UR7, P1, P0 ;  /* 0x0000000719007c0c */ /* 0x000fe40008fc6700 */
[----:B------:R-:W-:-:S13]  /*6a80*/  LOP3.LUT P0, RZ, R87, 0x800, RZ, 0xc0, !PT ;  /* 0x0000080057ff7812 */ /* 0x000fda000780c0ff */
[----:B0-----:R-:W-:-:S04]  /*6a90*/  @!P0 SHF.R.U32.HI R20, RZ, 0x10, R34 ;  /* 0x00000010ff148819 */ /* 0x001fc80000011622 */
[----:B------:R-:W-:Y:S02]  /*6aa0*/  @!P0 PRMT R22, R20, 0x7610, R22 ;  /* 0x0000761014168816 */ /* 0x000fe40000000016 */
[----:B------:R-:W-:-:S04]  /*6ab0*/  @!P0 SHF.R.U32.HI R20, RZ, 0x10, R30 ;  /* 0x00000010ff148819 */ /* 0x000fc8000001161e */
[----:B------:R-:W-:-:S05]  /*6ac0*/  @!P0 PRMT R21, R20, 0x7610, R21 ;  /* 0x0000761014158816 */ /* 0x000fca0000000015 */
[----:B------:R0:W-:Y:S02]  /*6ad0*/  STL.S16 [R1+0x244], R21 ;  /* 0x0002441501007387 */ /* 0x0001e40000100600 */
[----:B0-----:R-:W0:Y:S01]  /*6ae0*/  @!P6 LDC.64 R20, c[0x0][0x288] ;  /* 0x0000a200ff14eb82 */ /* 0x001e220000000a00 */
[----:B------:R-:W-:Y:S01]  /*6af0*/  @!P0 PRMT R23, R34, 0x7610, R23 ;  /* 0x0000761022178816 */ /* 0x000fe20000000017 */
[----:B------:R1:W-:Y:S04]  /*6b00*/  STL.S16 [R1+0x242], R22 ;  /* 0x0002421601007387 */ /* 0x0003e80000100600 */
[----:B------:R4:W-:Y:S01]  /*6b10*/  STL.S16 [R1+0x240], R23 ;  /* 0x0002401701007387 */ /* 0x0009e20000100600 */
[----:B-1----:R-:W-:Y:S02]  /*6b20*/  @!P6 MOV R22, R66 ;  /* 0x000000420016e202 */ /* 0x002fe40000000f00 */
[----:B----4-:R-:W-:Y:S01]  /*6b30*/  @!P6 MOV R23, R65 ;  /* 0x000000410017e202 */ /* 0x010fe20000000f00 */
[----:B0-----:R-:W-:-:S02]  /*6b40*/  @!P6 IMAD R25, R25, R20, RZ ;  /* 0x000000141919e224 */ /* 0x001fc400078e02ff */
[----:B------:R-:W-:-:S04]  /*6b50*/  @!P6 IMAD.WIDE.U32 R22, R24, R20, R22 ;  /* 0x000000141816e225 */ /* 0x000fc800078e0016 */
[----:B------:R-:W-:-:S05]  /*6b60*/  @!P6 IMAD R21, R24, R21, R25 ;  /* 0x000000151815e224 */ /* 0x000fca00078e0219 */
[----:B------:R-:W-:-:S04]  /*6b70*/  @!P6 IADD3 R21, R23, R21, RZ ;  /* 0x000000151715e210 */ /* 0x000fc80007ffe0ff */
[C---:B------:R-:W-:Y:S02]  /*6b80*/  @!P6 SHF.L.U64.HI R24, R22.reuse, 0x1, R21 ;  /* 0x000000011618e819 */ /* 0x040fe40000010215 */
[----:B------:R-:W0:Y:S01]  /*6b90*/  @!P6 LDC.64 R20, c[0x0][0x230] ;  /* 0x00008c00ff14eb82 */ /* 0x000e220000000a00 */
[----:B------:R-:W-:-:S07]  /*6ba0*/  @!P6 SHF.L.U32 R25, R22, 0x1, RZ ;  /* 0x000000011619e819 */ /* 0x000fce00000006ff */
[----:B------:R-:W1:Y:S01]  /*6bb0*/  @!P6 LDC.64 R22, c[0x0][0x228] ;  /* 0x00008a00ff16eb82 */ /* 0x000e620000000a00 */
[C---:B------:R-:W-:Y:S02]  /*6bc0*/  LOP3.LUT P4, RZ, R87.reuse, 0x400, RZ, 0xc0, !PT ;  /* 0x0000040057ff7812 */ /* 0x040fe4000788c0ff */
[C---:B------:R-:W-:Y:S02]  /*6bd0*/  LOP3.LUT P2, RZ, R87.reuse, 0x200, RZ, 0xc0, !PT ;  /* 0x0000020057ff7812 */ /* 0x040fe4000784c0ff */
[----:B------:R-:W-:-:S04]  /*6be0*/  LOP3.LUT R87, R87, 0xffffffef, RZ, 0xc0, !PT ;  /* 0xffffffef57577812 */ /* 0x000fc800078ec0ff */
[----:B------:R-:W-:Y:S02]  /*6bf0*/  @P6 LOP3.LUT R87, R87, 0x10, RZ, 0xfc, !PT ;  /* 0x0000001057576812 */ /* 0x000fe400078efcff */
[----:B0-----:R-:W-:-:S04]  /*6c00*/  @!P6 IADD3 R20, P0, R25, R20, RZ ;  /* 0x000000141914e210 */ /* 0x001fc80007f1e0ff */
[----:B------:R-:W-:Y:S02]  /*6c10*/  @!P6 IADD3.X R21, R24, R21, RZ, P0, !PT ;  /* 0x000000151815e210 */ /* 0x000fe400007fe4ff */
[----:B-1----:R-:W-:-:S04]  /*6c20*/  @!P6 IADD3 R22, P0, R25, R22, RZ ;  /* 0x000000161916e210 */ /* 0x002fc80007f1e0ff */
[----:B------:R-:W-:Y:S02]  /*6c30*/  @!P6 IADD3.X R23, R24, R23, RZ, P0, !PT ;  /* 0x000000171817e210 */ /* 0x000fe400007fe4ff */
[----:B------:R-:W-:Y:S02]  /*6c40*/  LOP3.LUT P0, RZ, R87, 0x800, RZ, 0xc0, !PT ;  /* 0x0000080057ff7812 */ /* 0x000fe4000780c0ff */
[----:B------:R-:W-:Y:S02]  /*6c50*/  PRMT R34, RZ, 0x7610, R34 ;  /* 0x00007610ff227816 */ /* 0x000fe40000000022 */
[----:B------:R-:W-:-:S09]  /*6c60*/  LOP3.LUT P3, RZ, R86, 0x2, RZ, 0xc0, !PT ;  /* 0x0000000256ff7812 */ /* 0x000fd2000786c0ff */
[----:B------:R-:W-:-:S05]  /*6c70*/  @!P0 PRMT R34, R30, 0x7610, R34 ;  /* 0x000076101e228816 */ /* 0x000fca0000000022 */
[----:B------:R0:W-:Y:S02]  /*6c80*/  STL.S16 [R1+0x220], R34 ;  /* 0x0002202201007387 */ /* 0x0001e40000100600 */
[----:B0-----:R-:W-:Y:S02]  /*6c90*/  HFMA2.MMA R34, -RZ, RZ, 0, 0 ;  /* 0x00000000ff227435 */ /* 0x001fe400000001ff */
[----:B------:R0:W-:Y:S04]  /*6ca0*/  STL.S16 [R1+0x28a], R100 ;  /* 0x00028a6401007387 */ /* 0x0001e80000100600 */
[----:B0-----:R-:W4:Y:S04]  /*6cb0*/  LDL.LU R100, [R1+0x3b8] ;  /* 0x0003b80001647983 */ /* 0x001f280000300800 */
[----:B--2---:R0:W2:Y:S04]  /*6cc0*/  @!P3 LDG.E R34, desc[UR10][R124.64] ;  /* 0x0000000a7c22b981 */ /* 0x0040a8000c1e1900 */
[----:B------:R-:W0:Y:S01]  /*6cd0*/  LDL.LU.64 R124, [R1+0x388] ;  /* 0x00038800017c7983 */ /* 0x000e220000300a00 */
[----:B------:R-:W-:-:S02]  /*6ce0*/  @!P4 SHF.R.U32.HI R24, RZ, 0x10, R31 ;  /* 0x00000010ff18c819 */ /* 0x000fc4000001161f */
[----:B------:R-:W-:Y:S02]  /*6cf0*/  LOP3.LUT P5, RZ, R86, 0x1, RZ, 0xc0, !PT ;  /* 0x0000000156ff7812 */ /* 0x000fe400078ac0ff */
[----:B------:R-:W-:-:S05]  /*6d00*/  @!P4 PRMT R101, R31, 0x7610, R101 ;  /* 0x000076101f65c816 */ /* 0x000fca0000000065 */
[----:B------:R-:W-:Y:S01]  /*6d10*/  STL.S16 [R1+0x222], R101 ;  /* 0x0002226501007387 */ /* 0x000fe20000100600 */
[----:B----4-:R-:W-:-:S04]  /*6d20*/  PRMT R100, RZ, 0x7610, R100 ;  /* 0x00007610ff647816 */ /* 0x010fc80000000064 */
[----:B------:R-:W-:-:S05]  /*6d30*/  @!P4 PRMT R100, R33, 0x7610, R100 ;  /* 0x000076102164c816 */ /* 0x000fca0000000064 */
[----:B------:R1:W-:Y:S02]  /*6d40*/  STL.S16 [R1+0x226], R100 ;  /* 0x0002266401007387 */ /* 0x0003e40000100600 */
[----:B-1----:R-:W-:-:S06]  /*6d50*/  CS2R R100, SRZ ;  /* 0x0000000000647805 */ /* 0x002fcc000001ff00 */
[----:B------:R-:W4:Y:S01]  /*6d60*/  @!P5 LDG.E R101, desc[UR10][R104.64] ;  /* 0x0000000a6865d981 */ /* 0x000f22000c1e1900 */
[----:B0-----:R-:W-:-:S03]  /*6d70*/  PRMT R124, RZ, 0x7610, R124 ;  /* 0x00007610ff7c7816 */ /* 0x001fc6000000007c */
[----:B------:R-:W5:Y:S01]  /*6d80*/  LDL.LU.64 R104, [R1+0x210] ;  /* 0x0002100001687983 */ /* 0x000f620000300a00 */
[----:B------:R-:W-:Y:S02]  /*6d90*/  PRMT R125, RZ, 0x7610, R125 ;  /* 0x00007610ff7d7816 */ /* 0x000fe4000000007d */
[----:B------:R-:W-:Y:S01]  /*6da0*/  @!P4 PRMT R124, R24, 0x7610, R124 ;  /* 0x00007610187cc816 */ /* 0x000fe2000000007c */
[----:B------:R0:W4:Y:S01]  /*6db0*/  @!P3 LDG.E R100, desc[UR10][R102.64] ;  /* 0x0000000a6664b981 */ /* 0x000122000c1e1900 */
[----:B------:R-:W-:-:S04]  /*6dc0*/  @!P4 SHF.R.U32.HI R24, RZ, 0x10, R33 ;  /* 0x00000010ff18c819 */ /* 0x000fc80000011621 */
[----:B------:R-:W-:Y:S01]  /*6dd0*/  @!P4 PRMT R125, R24, 0x7610, R125 ;  /* 0x00007610187dc816 */ /* 0x000fe2000000007d */
[----:B------:R1:W-:Y:S04]  /*6de0*/  STL.S16 [R1+0x224], R124 ;  /* 0x0002247c01007387 */ /* 0x0003e80000100600 */
[----:B------:R3:W-:Y:S04]  /*6df0*/  STL.S16 [R1+0x230], R125 ;  /* 0x0002307d01007387 */ /* 0x0007e80000100600 */
[----:B-1----:R-:W2:Y:S04]  /*6e00*/  LDL.LU R124, [R1+0x384] ;  /* 0x00038400017c7983 */ /* 0x002ea80000300800 */
[----:B---3--:R-:W2:Y:S01]  /*6e10*/  LDL.LU R125, [R1+0x380] ;  /* 0x00038000017d7983 */ /* 0x008ea20000300800 */
[----:B------:R-:W-:-:S02]  /*6e20*/  LOP3.LUT R86, R86, 0xff7fffff, RZ, 0xc0, !PT ;  /* 0xff7fffff56567812 */ /* 0x000fc400078ec0ff */
[----:B0-----:R-:W-:Y:S02]  /*6e30*/  CS2R R102, SRZ ;  /* 0x0000000000667805 */ /* 0x001fe4000001ff00 */
[----:B------:R-:W-:-:S04]  /*6e40*/  @P6 LOP3.LUT R86, R86, 0x800000, RZ, 0xfc, !PT ;  /* 0x0080000056566812 */ /* 0x000fc800078efcff */
[C---:B------:R-:W-:Y:S02]  /*6e50*/  LOP3.LUT P4, RZ, R86.reuse, 0x40, RZ, 0xc0, !PT ;  /* 0x0000004056ff7812 */ /* 0x040fe4000788c0ff */
[----:B------:R-:W-:-:S04]  /*6e60*/  LOP3.LUT R86, R86, 0xfeffffff, RZ, 0xc0, !PT ;  /* 0xfeffffff56567812 */ /* 0x000fc800078ec0ff */
[----:B------:R-:W-:Y:S02]  /*6e70*/  @P5 LOP3.LUT R86, R86, 0x1000000, RZ, 0xfc, !PT ;  /* 0x0100000056565812 */ /* 0x000fe400078efcff */
[----:B------:R-:W-:Y:S02]  /*6e80*/  PRMT R31, RZ, 0x7610, R31 ;  /* 0x00007610ff1f7816 */ /* 0x000fe4000000001f */
[----:B------:R-:W-:Y:S02]  /*6e90*/  @!P2 SHF.R.U32.HI R24, RZ, 0x10, R36 ;  /* 0x00000010ff18a819 */ /* 0x000fe40000011624 */
[----:B------:R-:W-:Y:S02]  /*6ea0*/  PRMT R30, RZ, 0x7610, R30 ;  /* 0x00007610ff1e7816 */ /* 0x000fe4000000001e */
[----:B------:R-:W-:Y:S02]  /*6eb0*/  @!P2 PRMT R31, R24, 0x7610, R31 ;  /* 0x00007610181fa816 */ /* 0x000fe4000000001f */
[----:B------:R-:W-:-:S04]  /*6ec0*/  @!P2 SHF.R.U32.HI R24, RZ, 0x10, R32 ;  /* 0x00000010ff18a819 */ /* 0x000fc80000011620 */
[----:B------:R-:W-:Y:S01]  /*6ed0*/  @!P2 PRMT R30, R24, 0x7610, R30 ;  /* 0x00007610181ea816 */ /* 0x000fe2000000001e */
[----:B------:R0:W-:Y:S04]  /*6ee0*/  STL.S16 [R1+0x24a], R74 ;  /* 0x00024a4a01007387 */ /* 0x0001e80000100600 */
[----:B------:R1:W-:Y:S04]  /*6ef0*/  STL.S16 [R1+0x24c], R75 ;  /* 0x00024c4b01007387 */ /* 0x0003e80000100600 */
[----:B0-----:R-:W3:Y:S04]  /*6f00*/  LDL.LU R74, [R1+0x3a4] ;  /* 0x0003a400014a7983 */ /* 0x001ee80000300800 */
[----:B-1----:R-:W3:Y:S04]  /*6f10*/  LDL.LU R75, [R1+0x3a0] ;  /* 0x0003a000014b7983 */ /* 0x002ee80000300800 */
[----:B------:R0:W-:Y:S04]  /*6f20*/  STL.S16 [R1+0x262], R121 ;  /* 0x0002627901007387 */ /* 0x0001e80000100600 */
[----:B0-----:R-:W4:Y:S04]  /*6f30*/  LDL.LU R121, [R1+0x3c8] ;  /* 0x0003c80001797983 */ /* 0x001f280000300800 */
[----:B------:R0:W-:Y:S04]  /*6f40*/  STL.S16 [R1+0x22e], R30 ;  /* 0x00022e1e01007387 */ /* 0x0001e80000100600 */
[----:B------:R1:W-:Y:S01]  /*6f50*/  STL.S16 [R1+0x22a], R31 ;  /* 0x00022a1f01007387 */ /* 0x0003e20000100600 */
[----:B0-----:R-:W-:-:S03]  /*6f60*/  IADD3 R30, R13, 0x1b0, RZ ;  /* 0x000001b00d1e7810 */ /* 0x001fc60007ffe0ff */
[----:B--2---:R0:W2:Y:S01]  /*6f70*/  @!P5 LDG.E R102, desc[UR10][R124.64] ;  /* 0x0000000a7c66d981 */ /* 0x0040a2000c1e1900 */
[----:B------:R-:W-:Y:S02]  /*6f80*/  LOP3.LUT P5, RZ, R87, 0x4000, RZ, 0xc0, !PT ;  /* 0x0000400057ff7812 */ /* 0x000fe400078ac0ff */
[----:B0-----:R-:W-:-:S11]  /*6f90*/  PRMT R125, RZ, 0x5410, RZ ;  /* 0x00005410ff7d7816 */ /* 0x001fd600000000ff */
[----:B------:R-:W-:Y:S02]  /*6fa0*/  @!P5 SHF.R.U32.HI R24, RZ, 0x10, R37 ;  /* 0x00000010ff18d819 */ /* 0x000fe40000011625 */
[----:B------:R-:W-:Y:S02]  /*6fb0*/  @!P5 PRMT R125, R37, 0x7610, R125 ;  /* 0x00007610257dd816 */ /* 0x000fe4000000007d */
[----:B------:R-:W-:Y:S02]  /*6fc0*/  @!P5 PRMT R122, R35, 0x7610, R122 ;  /* 0x00007610237ad816 */ /* 0x000fe4000000007a */
[----:B------:R-:W-:Y:S02]  /*6fd0*/  @!P5 PRMT R125, R125, 0x5410, R24 ;  /* 0x000054107d7dd816 */ /* 0x000fe40000000018 */
[----:B------:R-:W-:Y:S01]  /*6fe0*/  @!P5 SHF.R.U32.HI R24, RZ, 0x10, R35 ;  /* 0x00000010ff18d819 */ /* 0x000fe20000011623 */
[----:B------:R-:W-:-:S10]  /*6ff0*/  HFMA2.MMA R35, -RZ, RZ, 0, 0 ;  /* 0x00000000ff237435 */ /* 0x000fd400000001ff */
[----:B-----5:R-:W5:Y:S04]  /*7000*/  @!P4 LDG.E R35, desc[UR10][R104.64] ;  /* 0x0000000a6823c981 */ /* 0x020f68000c1e1900 */
[----:B------:R-:W3:Y:S01]  /*7010*/  LDL.LU.64 R104, [R1+0x378] ;  /* 0x0003780001687983 */ /* 0x000ee20000300a00 */
[----:B-1----:R-:W-:Y:S02]  /*7020*/  SHF.R.S32.HI R31, RZ, 0x1f, R30 ;  /* 0x0000001fff1f7819 */ /* 0x002fe4000001141e */
[----:B------:R-:W-:-:S04]  /*7030*/  ISETP.GE.U32.AND P0, PT, R30, UR6, PT ;  /* 0x000000061e007c0c */ /* 0x000fc8000bf06070 */
[----:B------:R-:W-:Y:S02]  /*7040*/  ISETP.GE.OR.EX P6, PT, R31, UR7, P1, P0 ;  /* 0x000000071f007c0c */ /* 0x000fe40008fc6700 */
[----:B------:R-:W-:-:S04]  /*7050*/  PRMT R25, RZ, 0x7610, R25 ;  /* 0x00007610ff197816 */ /* 0x000fc80000000019 */
[----:B------:R-:W-:-:S05]  /*7060*/  @!P5 PRMT R25, R24, 0x7610, R25 ;  /* 0x000076101819d816 */ /* 0x000fca0000000019 */
[----:B------:R0:W-:Y:S02]  /*7070*/  STL.S16 [R1+0x218], R25 ;  /* 0x0002181901007387 */ /* 0x0001e40000100600 */
[----:B0-----:R-:W0:Y:S02]  /*7080*/  @!P6 LDC.64 R24, c[0x0][0x288] ;  /* 0x0000a200ff18eb82 */ /* 0x001e240000000a00 */
[----:B------:R1:W-:Y:S04]  /*7090*/  STL [R1+0x44], R27 ;  /* 0x0000441b01007387 */ /* 0x0003e80000100800 */
[----:B------:R4:W-:Y:S01]  /*70a0*/  STL [R1+0x144], R26 ;  /* 0x0001441a01007387 */ /* 0x0009e20000100800 */
[----:B-1----:R-:W-:Y:S02]  /*70b0*/  PRMT R27, RZ, 0x7610, R27 ;  /* 0x00007610ff1b7816 */ /* 0x002fe4000000001b */
[----:B----4-:R-:W-:-:S02]  /*70c0*/  PRMT R26, RZ, 0x7610, R26 ;  /* 0x00007610ff1a7816 */ /* 0x010fc4000000001a */
[----:B------:R-:W-:Y:S02]  /*70d0*/  @!P2 PRMT R27, R36, 0x7610, R27 ;  /* 0x00007610241ba816 */ /* 0x000fe4000000001b */
[----:B------:R-:W-:-:S03]  /*70e0*/  @!P2 PRMT R26, R32, 0x7610, R26 ;  /* 0x00007610201aa816 */ /* 0x000fc6000000001a */
[----:B------:R1:W-:Y:S01]  /*70f0*/  STL.S16 [R1+0x228], R27 ;  /* 0x0002281b01007387 */ /* 0x0003e20000100600 */
[----:B0-----:R-:W-:-:S03]  /*7100*/  @!P6 IMAD R31, R31, R24, RZ ;  /* 0x000000181f1fe224 */ /* 0x001fc600078e02ff */
[----:B------:R0:W-:Y:S01]  /*7110*/  STL.S16 [R1+0x22c], R26 ;  /* 0x00022c1a01007387 */ /* 0x0001e20000100600 */
[----:B-1----:R-:W-:Y:S02]  /*7120*/  @!P6 MOV R27, R65 ;  /* 0x00000041001be202 */ /* 0x002fe40000000f00 */
[----:B0-----:R-:W-:Y:S01]  /*7130*/  @!P6 MOV R26, R66 ;  /* 0x00000042001ae202 */ /* 0x001fe20000000f00 */
[----:B------:R-:W-:-:S04]  /*7140*/  @!P6 IMAD R25, R30, R25, R31 ;  /* 0x000000191e19e224 */ /* 0x000fc800078e021f */
[----:B------:R-:W-:-:S05]  /*7150*/  @!P6 IMAD.WIDE.U32 R26, R30, R24, R26 ;  /* 0x000000181e1ae225 */ /* 0x000fca00078e001a */
[----:B------:R-:W-:-:S04]  /*7160*/  @!P6 IADD3 R25, R27, R25, RZ ;  /* 0x000000191b19e210 */ /* 0x000fc80007ffe0ff */
[C---:B------:R-:W-:Y:S02]  /*7170*/  @!P6 SHF.L.U64.HI R30, R26.reuse, 0x1, R25 ;  /* 0x000000011a1ee819 */ /* 0x040fe40000010219 */
[----:B------:R-:W0:Y:S01]  /*7180*/  @!P6 LDC.64 R24, c[0x0][0x230] ;  /* 0x00008c00ff18eb82 */ /* 0x000e220000000a00 */
[----:B------:R-:W-:-:S07]  /*7190*/  @!P6 SHF.L.U32 R31, R26, 0x1, RZ ;  /* 0x000000011a1fe819 */ /* 0x000fce00000006ff */
[----:B------:R-:W1:Y:S01]  /*71a0*/  @!P6 LDC.64 R26, c[0x0][0x228] ;  /* 0x00008a00ff1aeb82 */ /* 0x000e620000000a00 */
[C---:B------:R-:W-:Y:S02]  /*71b0*/  LOP3.LUT P3, RZ, R87.reuse, 0x2000, RZ, 0xc0, !PT ;  /* 0x0000200057ff7812 */ /* 0x040fe4000786c0ff */
[----:B------:R-:W-:Y:S02]  /*71c0*/  LOP3.LUT P2, RZ, R87, 0x1000, RZ, 0xc0, !PT ;  /* 0x0000100057ff7812 */ /* 0x000fe4000784c0ff */
[----:B------:R-:W-:Y:S02]  /*71d0*/  PRMT R123, RZ, 0x7610, R123 ;  /* 0x00007610ff7b7816 */ /* 0x000fe4000000007b */
[----:B0-----:R-:W-:-:S04]  /*71e0*/  @!P6 IADD3 R24, P0, R31, R24, RZ ;  /* 0x000000181f18e210 */ /* 0x001fc80007f1e0ff */
[----:B------:R-:W-:Y:S02]  /*71f0*/  @!P6 IADD3.X R25, R30, R25, RZ, P0, !PT ;  /* 0x000000191e19e210 */ /* 0x000fe400007fe4ff */
[----:B-1----:R-:W-:-:S04]  /*7200*/  @!P6 IADD3 R26, P0, R31, R26, RZ ;  /* 0x0000001a1f1ae210 */ /* 0x002fc80007f1e0ff */
[----:B------:R-:W-:Y:S02]  /*7210*/  @!P6 IADD3.X R27, R30, R27, RZ, P0, !PT ;  /* 0x0000001b1e1be210 */ /* 0x000fe400007fe4ff */
[----:B------:R-:W-:Y:S02]  /*7220*/  @!P3 SHF.R.U32.HI R30, RZ, 0x10, R38 ;  /* 0x00000010ff1eb819 */ /* 0x000fe40000011626 */
[----:B------:R-:W-:Y:S02]  /*7230*/  PRMT R124, R124, 0x5410, RZ ;  /* 0x000054107c7c7816 */ /* 0x000fe400000000ff */
[----:B------:R-:W-:Y:S02]  /*7240*/  @!P3 PRMT R123, R30, 0x7610, R123 ;  /* 0x000076101e7bb816 */ /* 0x000fe4000000007b */
[----:B------:R-:W-:Y:S02]  /*7250*/  @!P3 SHF.R.U32.HI R30, RZ, 0x10, R39 ;  /* 0x00000010ff1eb819 */ /* 0x000fe40000011627 */
[----:B------:R-:W-:Y:S01]  /*7260*/  LOP3.LUT R87, R87, 0xfffffff7, RZ, 0xc0, !PT ;  /* 0xfffffff757577812 */ /* 0x000fe200078ec0ff */
[----:B------:R0:W-:Y:S01]  /*7270*/  STL [R1+0x50], R36 ;  /* 0x0000502401007387 */ /* 0x0001e20000100800 */
[----:B------:R-:W-:-:S02]  /*7280*/  @!P3 PRMT R124, R124, 0x5410, R30 ;  /* 0x000054107c7cb816 */ /* 0x000fc4000000001e */
[----:B------:R-:W-:Y:S02]  /*7290*/  PRMT R122, R122, 0x5410, RZ ;  /* 0x000054107a7a7816 */ /* 0x000fe400000000ff */
[----:B------:R-:W-:Y:S02]  /*72a0*/  PRMT R123, R123, 0x5410, RZ ;  /* 0x000054107b7b7816 */ /* 0x000fe400000000ff */
[----:B------:R-:W-:Y:S02]  /*72b0*/  @P6 LOP3.LUT R87, R87, 0x8, RZ, 0xfc, !PT ;  /* 0x0000000857576812 */ /* 0x000fe400078efcff */
[----:B------:R-:W-:Y:S02]  /*72c0*/  @!P2 SHF.R.U32.HI R30, RZ, 0x10, R40 ;  /* 0x00000010ff1ea819 */ /* 0x000fe40000011628 */
[----:B0-----:R-:W-:Y:S01]  /*72d0*/  PRMT R36, RZ, 0x7610, R36 ;  /* 0x00007610ff247816 */ /* 0x001fe20000000024 */
[----:B------:R0:W-:Y:S01]  /*72e0*/  STL [R1+0x54], R37 ;  /* 0x0000542501007387 */ /* 0x0001e20000100800 */
[----:B------:R-:W-:-:S02]  /*72f0*/  @!P3 PRMT R122, R122, 0x5410, R38 ;  /* 0x000054107a7ab816 */ /* 0x000fc40000000026 */
[----:B------:R-:W-:Y:S02]  /*7300*/  @!P3 PRMT R123, R123, 0x5410, R39 ;  /* 0x000054107b7bb816 */ /* 0x000fe40000000027 */
[----:B------:R-:W-:Y:S02]  /*7310*/  LOP3.LUT P3, RZ, R87, 0x40000, RZ, 0xc0, !PT ;  /* 0x0004000057ff7812 */ /* 0x000fe4000786c0ff */
[----:B------:R-:W-:Y:S02]  /*7320*/  @!P2 PRMT R36, R41, 0x7610, R36 ;  /* 0x000076102924a816 */ /* 0x000fe40000000024 */
[----:B0-----:R-:W-:-:S03]  /*7330*/  PRMT R37, RZ, 0x7610, R37 ;  /* 0x00007610ff257816 */ /* 0x001fc60000000025 */
[----:B------:R0:W-:Y:S01]  /*7340*/  STL.S16 [R1+0x214], R36 ;  /* 0x0002142401007387 */ /* 0x0001e20000100600 */
[----:B------:R-:W-:-:S03]  /*7350*/  PRMT R124, RZ, 0x7610, R124 ;  /* 0x00007610ff7c7816 */ /* 0x000fc6000000007c */
[----:B------:R1:W-:Y:S01]  /*7360*/  STL [R1+0x150], R32 ;  /* 0x0001502001007387 */ /* 0x0003e20000100800 */
[----:B0-----:R-:W-:-:S04]  /*7370*/  IADD3 R36, R13, 0x1b8, RZ ;  /* 0x000001b80d247810 */ /* 0x001fc80007ffe0ff */
[----:B------:R-:W-:Y:S02]  /*7380*/  ISETP.GE.U32.AND P0, PT, R36, UR6, PT ;  /* 0x0000000624007c0c */ /* 0x000fe4000bf06070 */
[----:B-1----:R-:W-:Y:S02]  /*7390*/  PRMT R32, RZ, 0x7610, R32 ;  /* 0x00007610ff207816 */ /* 0x002fe40000000020 */
[----:B------:R-:W-:Y:S02]  /*73a0*/  @!P2 PRMT R124, R40, 0x7610, R124 ;  /* 0x00007610287ca816 */ /* 0x000fe4000000007c */
[----:B------:R-:W-:Y:S01]  /*73b0*/  PRMT R31, RZ, 0x7610, R31 ;  /* 0x00007610ff1f7816 */ /* 0x000fe2000000001f */
[----:B------:R0:W-:Y:S02]  /*73c0*/  STL [R1+0x14c], R33 ;  /* 0x00014c2101007387 */ /* 0x0001e40000100800 */
[----:B0-----:R-:W-:-:S04]  /*73d0*/  PRMT R33, RZ, 0x7610, R33 ;  /* 0x00007610ff217816 */ /* 0x001fc80000000021 */
[----:B------:R-:W-:-:S05]  /*73e0*/  @!P3 PRMT R33, R84, 0x7610, R33 ;  /* 0x000076105421b816 */ /* 0x000fca0000000021 */
[----:B------:R-:W-:Y:S01]  /*73f0*/  STL.S16 [R1+0x210], R33 ;  /* 0x0002102101007387 */ /* 0x000fe20000100600 */
[C---:B------:R-:W-:Y:S02]  /*7400*/  LOP3.LUT P6, RZ, R86.reuse, 0x20, RZ, 0xc0, !PT ;  /* 0x0000002056ff7812 */ /* 0x040fe400078cc0ff */
[C---:B------:R-:W-:Y:S02]  /*7410*/  LOP3.LUT P5, RZ, R86.reuse, 0x10, RZ, 0xc0, !PT ;  /* 0x0000001056ff7812 */ /* 0x040fe400078ac0ff */
[----:B------:R-:W-:-:S09]  /*7420*/  LOP3.LUT R86, R86, 0xfdffffff, RZ, 0xc0, !PT ;  /* 0xfdffffff56567812 */ /* 0x000fd200078ec0ff */
[----:B------:R-:W-:Y:S01]  /*7430*/  @P6 LOP3.LUT R86, R86, 0x2000000, RZ, 0xfc, !PT ;  /* 0x0200000056566812 */ /* 0x000fe200078efcff */
[----:B---3--:R0:W3:Y:S02]  /*7440*/  @!P4 LDG.E R103, desc[UR10][R104.64] ;  /* 0x0000000a6867c981 */ /* 0x0080e4000c1e1900 */
[----:B0-----:R-:W-:-:S04]  /*7450*/  PRMT R104, RZ, 0x7610, R104 ;  /* 0x00007610ff687816 */ /* 0x001fc80000000068 */
[----:B------:R-:W-:Y:S02]  /*7460*/  @!P2 PRMT R104, R30, 0x7610, R104 ;  /* 0x000076101e68a816 */ /* 0x000fe40000000068 */
[----:B------:R-:W-:-:S04]  /*7470*/  @!P2 SHF.R.U32.HI R30, RZ, 0x10, R41 ;  /* 0x00000010ff1ea819 */ /* 0x000fc80000011629 */
[----:B------:R-:W-:Y:S02]  /*7480*/  @!P2 PRMT R37, R30, 0x7610, R37 ;  /* 0x000076101e25a816 */ /* 0x000fe40000000025 */
[----:B------:R-:W-:-:S03]  /*7490*/  @!P3 SHF.R.U32.HI R30, RZ, 0x10, R84 ;  /* 0x00000010ff1eb819 */ /* 0x000fc60000011654 */
[----:B------:R0:W-:Y:S01]  /*74a0*/  STL.S16 [R1+0x216], R37 ;  /* 0x0002162501007387 */ /* 0x0001e20000100600 */
[----:B------:R-:W-:Y:S02]  /*74b0*/  @!P3 PRMT R32, R30, 0x7610, R32 ;  /* 0x000076101e20b816 */ /* 0x000fe40000000020 */
[----:B------:R-:W-:Y:S02]  /*74c0*/  @!P3 SHF.R.U32.HI R30, RZ, 0x10, R85 ;  /* 0x00000010ff1eb819 */ /* 0x000fe40000011655 */
[----:B0-----:R-:W-:-:S04]  /*74d0*/  SHF.R.S32.HI R37, RZ, 0x1f, R36 ;  /* 0x0000001fff257819 */ /* 0x001fc80000011424 */
[----:B------:R-:W-:Y:S02]  /*74e0*/  ISETP.GE.OR.EX P2, PT, R37, UR7, P1, P0 ;  /* 0x0000000725007c0c */ /* 0x000fe40008f46700 */
[----:B------:R-:W-:-:S05]  /*74f0*/  @!P3 PRMT R31, R30, 0x7610, R31 ;  /* 0x000076101e1fb816 */ /* 0x000fca000000001f */
[----:B------:R0:W-:Y:S06]  /*7500*/  STL.S16 [R1+0x21c], R31 ;  /* 0x00021c1f01007387 */ /* 0x0001ec0000100600 */
[----:B0-----:R-:W0:Y:S01]  /*7510*/  @!P2 LDC.64 R30, c[0x0][0x288] ;  /* 0x0000a200ff1eab82 */ /* 0x001e220000000a00 */
[----:B------:R1:W-:Y:S01]  /*7520*/  STL.S16 [R1+0x21a], R32 ;  /* 0x00021a2001007387 */ /* 0x0003e20000100600 */
[----:B------:R-:W-:Y:S02]  /*7530*/  @!P2 MOV R33, R65 ;  /* 0x000000410021a202 */ /* 0x000fe40000000f00 */
[----:B-1----:R-:W-:Y:S01]  /*7540*/  @!P2 MOV R32, R66 ;  /* 0x000000420020a202 */ /* 0x002fe20000000f00 */
[----:B0-----:R-:W-:-:S04]  /*7550*/  @!P2 IMAD R37, R37, R30, RZ ;  /* 0x0000001e2525a224 */ /* 0x001fc800078e02ff */
[----:B------:R-:W-:-:S04]  /*7560*/  @!P2 IMAD.WIDE.U32 R32, R36, R30, R32 ;  /* 0x0000001e2420a225 */ /* 0x000fc800078e0020 */
[----:B------:R-:W-:-:S05]  /*7570*/  @!P2 IMAD R31, R36, R31, R37 ;  /* 0x0000001f241fa224 */ /* 0x000fca00078e0225 */
[----:B------:R-:W-:-:S04]  /*7580*/  @!P2 IADD3 R31, R33, R31, RZ ;  /* 0x0000001f211fa210 */ /* 0x000fc80007ffe0ff */
[C---:B------:R-:W-:Y:S02]  /*7590*/  @!P2 SHF.L.U64.HI R36, R32.reuse, 0x1, R31 ;  /* 0x000000012024a819 */ /* 0x040fe4000001021f */
[----:B------:R-:W0:Y:S01]  /*75a0*/  @!P2 LDC.64 R30, c[0x0][0x230] ;  /* 0x00008c00ff1eab82 */ /* 0x000e220000000a00 */
[----:B------:R-:W-:Y:S01]  /*75b0*/  @!P2 SHF.L.U32 R37, R32, 0x1, RZ ;  /* 0x000000012025a819 */ /* 0x000fe200000006ff */
[----:B------:R1:W-:Y:S06]  /*75c0*/  STL.S16 [R1+0x212], R104 ;  /* 0x0002126801007387 */ /* 0x0003ec0000100600 */
[----:B------:R-:W4:Y:S01]  /*75d0*/  @!P2 LDC.64 R32, c[0x0][0x228] ;  /* 0x00008a00ff20ab82 */ /* 0x000f220000000a00 */
[----:B-1----:R-:W-:-:S06]  /*75e0*/  MOV R104, RZ ;  /* 0x000000ff00687202 */ /* 0x002fcc0000000f00 */
[----:B------:R1:W3:Y:S02]  /*75f0*/  @!P6 LDG.E R104, desc[UR10][R74.64] ;  /* 0x0000000a4a68e981 */ /* 0x0002e4000c1e1900 */
[----:B-1----:R-:W-:Y:S02]  /*7600*/  CS2R R74, SRZ ;  /* 0x00000000004a7805 */ /* 0x002fe4000001ff00 */
[----:B0-----:R-:W-:-:S04]  /*7610*/  @!P2 IADD3 R30, P0, R37, R30, RZ ;  /* 0x0000001e251ea210 */ /* 0x001fc80007f1e0ff */
[----:B------:R0:W3:Y:S01]  /*7620*/  @!P6 LDG.E R74, desc[UR10][R116.64] ;  /* 0x0000000a744ae981 */ /* 0x0000e2000c1e1900 */
[----:B------:R-:W-:Y:S02]  /*7630*/  LOP3.LUT P6, RZ, R87, 0x20000, RZ, 0xc0, !PT ;  /* 0x0002000057ff7812 */ /* 0x000fe400078cc0ff */
[----:B------:R-:W-:Y:S01]  /*7640*/  @!P2 IADD3.X R31, R36, R31, RZ, P0, !PT ;  /* 0x0000001f241fa210 */ /* 0x000fe200007fe4ff */
[----:B------:R1:W3:Y:S01]  /*7650*/  @!P5 LDG.E R75, desc[UR10][R120.64] ;  /* 0x0000000a784bd981 */ /* 0x0002e2000c1e1900 */
[----:B0-----:R-:W-:-:S04]  /*7660*/  PRMT R116, RZ, 0x7610, R116 ;  /* 0x00007610ff747816 */ /* 0x001fc80000000074 */
[----:B------:R-:W-:Y:S02]  /*7670*/  @!P3 PRMT R116, R85, 0x7610, R116 ;  /* 0x000076105574b816 */ /* 0x000fe40000000074 */
[----:B----4-:R-:W-:Y:S02]  /*7680*/  @!P2 IADD3 R32, P0, R37, R32, RZ ;  /* 0x000000202520a210 */ /* 0x010fe40007f1e0ff */
[----:B------:R-:W-:Y:S01]  /*7690*/  PRMT R116, R116, 0x5410, RZ ;  /* 0x0000541074747816 */ /* 0x000fe200000000ff */
[----:B------:R0:W-:Y:S01]  /*76a0*/  STL [R1+0x64], R68 ;  /* 0x0000644401007387 */ /* 0x0001e20000100800 */
[----:B------:R-:W-:Y:S02]  /*76b0*/  LOP3.LUT P4, RZ, R87, 0x10000, RZ, 0xc0, !PT ;  /* 0x0001000057ff7812 */ /* 0x000fe4000788c0ff */
[----:B------:R-:W-:Y:S02]  /*76c0*/  @!P2 IADD3.X R33, R36, R33, RZ, P0, !PT ;  /* 0x000000212421a210 */ /* 0x000fe400007fe4ff */
[----:B-1----:R-:W-:-:S02]  /*76d0*/  PRMT R120, RZ, 0x7610, R120 ;  /* 0x00007610ff787816 */ /* 0x002fc40000000078 */
[--C-:B------:R-:W-:Y:S02]  /*76e0*/  @!P6 SHF.R.U32.HI R36, RZ, 0x10, R68.reuse ;  /* 0x00000010ff24e819 */ /* 0x100fe40000011644 */
[----:B------:R-:W-:Y:S01]  /*76f0*/  @!P6 PRMT R116, R116, 0x5410, R68 ;  /* 0x000054107474e816 */ /* 0x000fe20000000044 */
[----:B0-----:R-:W-:Y:S01]  /*7700*/  HFMA2.MMA R68, -RZ, RZ, 0, 0 ;  /* 0x00000000ff447435 */ /* 0x001fe200000001ff */
[----:B------:R-:W-:Y:S02]  /*7710*/  LOP3.LUT R87, R87, 0xfffffffb, RZ, 0xc0, !PT ;  /* 0xfffffffb57577812 */ /* 0x000fe400078ec0ff */
[----:B------:R-:W-:Y:S02]  /*7720*/  @!P6 PRMT R120, R36, 0x7610, R120 ;  /* 0x000076102478e816 */ /* 0x000fe40000000078 */
[----:B------:R-:W-:Y:S02]  /*7730*/  @P2 LOP3.LUT R87, R87, 0x4, RZ, 0xfc, !PT ;  /* 0x0000000457572812 */ /* 0x000fe400078efcff */
[----:B------:R-:W-:Y:S01]  /*7740*/  LOP3.LUT P2, RZ, R86, 0x200, RZ, 0xc0, !PT ;  /* 0x0000020056ff7812 */ /* 0x000fe2000784c0ff */
[----:B------:R0:W-:Y:S01]  /*7750*/  STL [R1+0x60], R84 ;  /* 0x0000605401007387 */ /* 0x0001e20000100800 */
[----:B------:R-:W-:-:S02]  /*7760*/  PRMT R121, R121, 0x5410, RZ ;  /* 0x0000541079797816 */ /* 0x000fc400000000ff */
[--C-:B------:R-:W-:Y:S01]  /*7770*/  @!P6 SHF.R.U32.HI R36, RZ, 0x10, R69.reuse ;  /* 0x00000010ff24e819 */ /* 0x100fe20000011645 */
[----:B------:R1:W-:Y:S01]  /*7780*/  STL [R1+0x5c], R40 ;  /* 0x00005c2801007387 */ /* 0x0003e20000100800 */
[----:B------:R-:W-:Y:S02]  /*7790*/  PRMT R120, R120, 0x5410, RZ ;  /* 0x0000541078787816 */ /* 0x000fe400000000ff */
[----:B------:R-:W-:Y:S01]  /*77a0*/  LOP3.LUT P3, RZ, R87, 0x200000, RZ, 0xc0, !PT ;  /* 0x0020000057ff7812 */ /* 0x000fe2000786c0ff */
[----:B------:R4:W3:Y:S01]  /*77b0*/  @!P5 LDG.E R68, desc[UR10][R118.64] ;  /* 0x0000000a7644d981 */ /* 0x0008e2000c1e1900 */
[----:B0-----:R-:W-:Y:S01]  /*77c0*/  HFMA2.MMA R84, -RZ, RZ, 0, 0 ;  /* 0x00000000ff547435 */ /* 0x001fe200000001ff */
[----:B------:R-:W-:Y:S02]  /*77d0*/  @!P6 PRMT R121, R121, 0x5410, R36 ;  /* 0x000054107979e816 */ /* 0x000fe40000000024 */
[----:B------:R0:W-:Y:S01]  /*77e0*/  STL [R1+0x164], R69 ;  /* 0x0001644501007387 */ /* 0x0001e20000100800 */
[----:B------:R-:W-:-:S02]  /*77f0*/  @!P6 PRMT R120, R120, 0x5410, R69 ;  /* 0x000054107878e816 */ /* 0x000fc40000000045 */
[----:B------:R-:W-:Y:S02]  /*7800*/  @!P4 SHF.R.U32.HI R36, RZ, 0x10, R72 ;  /* 0x00000010ff24c819 */ /* 0x000fe40000011648 */
[----:B-1----:R-:W-:Y:S02]  /*7810*/  IADD3 R40, R13, 0x1c0, RZ ;  /* 0x000001c00d287810 */ /* 0x002fe40007ffe0ff */
[----:B----4-:R-:W-:Y:S01]  /*7820*/  PRMT R119, RZ, 0x7610, R119 ;  /* 0x00007610ff777816 */ /* 0x010fe20000000077 */
[----:B------:R1:W-:Y:S01]  /*7830*/  STL [R1+0x15c], R41 ;  /* 0x00015c2901007387 */ /* 0x0003e20000100800 */
[----:B0-----:R-:W-:-:S03]  /*7840*/  MOV R69, RZ ;  /* 0x000000ff00457202 */ /* 0x001fc60000000f00 */
[----:B------:R0:W-:Y:S01]  /*7850*/  STL [R1+0x58], R38 ;  /* 0x0000582601007387 */ /* 0x0001e20000100800 */
[----:B------:R-:W-:Y:S02]  /*7860*/  @!P4 PRMT R119, R36, 0x7610, R119 ;  /* 0x000076102477c816 */ /* 0x000fe40000000077 */
[----:B------:R-:W-:Y:S01]  /*7870*/  ISETP.GE.U32.AND P0, PT, R40, UR6, PT ;  /* 0x0000000628007c0c */ /* 0x000fe2000bf06070 */
[----:B------:R-:W4:Y:S01]  /*7880*/  @!P2 LDG.E R69, desc[UR10][R110.64] ;  /* 0x0000000a6e45a981 */ /* 0x000f22000c1e1900 */
[----:B------:R-:W-:Y:S02]  /*7890*/  @!P4 SHF.R.U32.HI R36, RZ, 0x10, R73 ;  /* 0x00000010ff24c819 */ /* 0x000fe40000011649 */
[----:B-1----:R-:W-:Y:S01]  /*78a0*/  SHF.R.S32.HI R41, RZ, 0x1f, R40 ;  /* 0x0000001fff297819 */ /* 0x002fe20000011428 */
[----:B------:R1:W4:Y:S01]  /*78b0*/  @!P2 LDG.E R84, desc[UR10][R114.64] ;  /* 0x0000000a7254a981 */ /* 0x000322000c1e1900 */
[----:B0-----:R-:W-:Y:S02]  /*78c0*/  PRMT R38, RZ, 0x7610, R38 ;  /* 0x00007610ff267816 */ /* 0x001fe40000000026 */
[----:B------:R-:W-:-:S02]  /*78d0*/  ISETP.GE.OR.EX P2, PT, R41, UR7, P1, P0 ;  /* 0x0000000729007c0c */ /* 0x000fc40008f46700 */
[----:B------:R-:W-:Y:S02]  /*78e0*/  @!P4 PRMT R38, R36, 0x7610, R38 ;  /* 0x000076102426c816 */ /* 0x000fe40000000026 */
[----:B------:R-:W-:Y:S02]  /*78f0*/  @!P3 SHF.R.U32.HI R36, RZ, 0x10, R76 ;  /* 0x00000010ff24b819 */ /* 0x000fe4000001164c */
[----:B-1----:R-:W-:Y:S02]  /*7900*/  PRMT R114, R114, 0x5410, RZ ;  /* 0x0000541072727816 */ /* 0x002fe400000000ff */
[----:B------:R-:W-:Y:S02]  /*7910*/  PRMT R115, RZ, 0x7610, R115 ;  /* 0x00007610ff737816 */ /* 0x000fe40000000073 */
[----:B------:R-:W-:Y:S02]  /*7920*/  @!P3 PRMT R114, R114, 0x5410, R36 ;  /* 0x000054107272b816 */ /* 0x000fe40000000024 */
[----:B------:R-:W-:-:S04]  /*7930*/  @!P3 SHF.R.U32.HI R36, RZ, 0x10, R77 ;  /* 0x00000010ff24b819 */ /* 0x000fc8000001164d */
[----:B------:R-:W-:Y:S02]  /*7940*/  @!P3 PRMT R115, R36, 0x7610, R115 ;  /* 0x000076102473b816 */ /* 0x000fe40000000073 */
[----:B------:R-:W0:Y:S01]  /*7950*/  @!P2 LDC.64 R36, c[0x0][0x288] ;  /* 0x0000a200ff24ab82 */ /* 0x000e220000000a00 */
[----:B------:R1:W-:Y:S04]  /*7960*/  STL [R1+0x158], R39 ;  /* 0x0001582701007387 */ /* 0x0003e80000100800 */
[----:B------:R2:W-:Y:S01]  /*7970*/  STL.S16 [R1+0x21e], R38 ;  /* 0x00021e2601007387 */ /* 0x0005e20000100600 */
[----:B-1----:R-:W-:Y:S02]  /*7980*/  @!P2 MOV R39, R65 ;  /* 0x000000410027a202 */ /* 0x002fe40000000f00 */
[----:B--2---:R-:W-:Y:S01]  /*7990*/  @!P2 MOV R38, R66 ;  /* 0x000000420026a202 */ /* 0x004fe20000000f00 */
        /* <DEDUP_REMOVED lines=9> */
[----:B------:R-:W-:Y:S02]  /*7a30*/  PRMT R118, R118, 0x5410, RZ ;  /* 0x0000541076767816 */ /* 0x000fe400000000ff */
[----:B------:R-:W-:Y:S01]  /*7a40*/  PRMT R119, R119, 0x5410, RZ ;  /* 0x0000541077777816 */ /* 0x000fe200000000ff */
[----:B------:R2:W-:Y:S01]  /*7a50*/  STL [R1+0x160], R85 ;  /* 0x0001605501007387 */ /* 0x0005e20000100800 */
[----:B------:R-:W-:Y:S02]  /*7a60*/  @!P4 PRMT R118, R118, 0x5410, R72 ;  /* 0x000054107676c816 */ /* 0x000fe40000000048 */
[----:B------:R-:W-:Y:S02]  /*7a70*/  @!P4 PRMT R119, R119, 0x5410, R73 ;  /* 0x000054107777c816 */ /* 0x000fe40000000049 */
[----:B0-----:R-:W-:-:S02]  /*7a80*/  @!P2 IADD3 R36, P0, R41, R36, RZ ;  /* 0x000000242924a210 */ /* 0x001fc40007f1e0ff */
[----:B--2---:R-:W-:Y:S02]  /*7a90*/  PRMT R85, RZ, 0x7610, R85 ;  /* 0x00007610ff557816 */ /* 0x004fe40000000055 */
[----:B------:R-:W-:Y:S02]  /*7aa0*/  @!P2 IADD3.X R37, R40, R37, RZ, P0, !PT ;  /* 0x000000252825a210 */ /* 0x000fe400007fe4ff */
[----:B------:R-:W-:Y:S02]  /*7ab0*/  LOP3.LUT P5, RZ, R86, 0x100, RZ, 0xc0, !PT ;  /* 0x0000010056ff7812 */ /* 0x000fe400078ac0ff */
[----:B-1----:R-:W-:Y:S02]  /*7ac0*/  @!P2 IADD3 R38, P0, R41, R38, RZ ;  /* 0x000000262926a210 */ /* 0x002fe40007f1e0ff */
[----:B------:R-:W-:Y:S02]  /*7ad0*/  LOP3.LUT P4, RZ, R87, 0x80000, RZ, 0xc0, !PT ;  /* 0x0008000057ff7812 */ /* 0x000fe4000788c0ff */
[----:B------:R-:W-:Y:S01]  /*7ae0*/  PRMT R111, R111, 0x5410, RZ ;  /* 0x000054106f6f7816 */ /* 0x000fe200000000ff */
[----:B------:R0:W-:Y:S01]  /*7af0*/  STL [R1+0x16c], R77 ;  /* 0x00016c4d01007387 */ /* 0x0001e20000100800 */
[----:B------:R-:W-:-:S02]  /*7b00*/  @!P2 IADD3.X R39, R40, R39, RZ, P0, !PT ;  /* 0x000000272827a210 */ /* 0x000fc400007fe4ff */
[----:B------:R-:W-:Y:S02]  /*7b10*/  @!P3 PRMT R85, R77, 0x7610, R85 ;  /* 0x000076104d55b816 */ /* 0x000fe40000000055 */
[----:B------:R-:W-:Y:S01]  /*7b20*/  @!P6 SHF.R.U32.HI R40, RZ, 0x10, R78 ;  /* 0x00000010ff28e819 */ /* 0x000fe2000001164e */
[----:B------:R-:W-:Y:S01]  /*7b30*/  STL [R1+0x68], R72 ;  /* 0x0000684801007387 */ /* 0x000fe20000100800 */
[----:B------:R-:W-:Y:S02]  /*7b40*/  @!P3 PRMT R111, R111, 0x5410, R76 ;  /* 0x000054106f6fb816 */ /* 0x000fe4000000004c */
[----:B0-----:R-:W-:Y:S01]  /*7b50*/  PRMT R77, RZ, 0x7610, R77 ;  /* 0x00007610ff4d7816 */ /* 0x001fe2000000004d */
[----:B------:R0:W-:Y:S01]  /*7b60*/  STL [R1+0x168], R73 ;  /* 0x0001684901007387 */ /* 0x0001e20000100800 */
[----:B------:R-:W-:Y:S02]  /*7b70*/  PRMT R111, RZ, 0x7610, R111 ;  /* 0x00007610ff6f7816 */ /* 0x000fe4000000006f */
[----:B------:R-:W-:-:S02]  /*7b80*/  @!P6 PRMT R77, R40, 0x7610, R77 ;  /* 0x00007610284de816 */ /* 0x000fc4000000004d */
[----:B------:R-:W-:Y:S02]  /*7b90*/  @!P6 SHF.R.U32.HI R40, RZ, 0x10, R70 ;  /* 0x00000010ff28e819 */ /* 0x000fe40000011646 */
[----:B0-----:R-:W-:Y:S02]  /*7ba0*/  CS2R R72, SRZ ;  /* 0x0000000000487805 */ /* 0x001fe4000001ff00 */
[----:B------:R-:W-:Y:S02]  /*7bb0*/  LOP3.LUT R87, R87, 0xfffffffd, RZ, 0xc0, !PT ;  /* 0xfffffffd57577812 */ /* 0x000fe400078ec0ff */
[----:B------:R-:W-:Y:S02]  /*7bc0*/  @!P6 PRMT R111, R40, 0x7610, R111 ;  /* 0x00007610286fe816 */ /* 0x000fe4000000006f */
[----:B------:R-:W-:Y:S01]  /*7bd0*/  @!P4 SHF.R.U32.HI R40, RZ, 0x10, R71 ;  /* 0x00000010ff28c819 */ /* 0x000fe20000011647 */
[----:B------:R0:W2:Y:S01]  /*7be0*/  @!P5 LDG.E R73, desc[UR10][R108.64] ;  /* 0x0000000a6c49d981 */ /* 0x0000a2000c1e1900 */
[----:B------:R-:W-:-:S02]  /*7bf0*/  @P2 LOP3.LUT R87, R87, 0x2, RZ, 0xfc, !PT ;  /* 0x0000000257572812 */ /* 0x000fc400078efcff */
[----:B------:R-:W-:Y:S01]  /*7c00*/  LOP3.LUT P2, RZ, R86, 0x80, RZ, 0xc0, !PT ;  /* 0x0000008056ff7812 */ /* 0x000fe2000784c0ff */
[----:B------:R-:W-:Y:S01]  /*7c10*/  STL [R1+0x6c], R76 ;  /* 0x00006c4c01007387 */ /* 0x000fe20000100800 */
[----:B------:R-:W-:-:S03]  /*7c20*/  PRMT R85, R85, 0x5410, RZ ;  /* 0x0000541055557816 */ /* 0x000fc600000000ff */
[----:B------:R1:W-:Y:S01]  /*7c30*/  STL [R1+0x170], R70 ;  /* 0x0001704601007387 */ /* 0x0003e20000100800 */
[----:B0-----:R-:W-:Y:S02]  /*7c40*/  PRMT R108, R108, 0x5410, RZ ;  /* 0x000054106c6c7816 */ /* 0x001fe400000000ff */
[----:B------:R-:W-:Y:S01]  /*7c50*/  LOP3.LUT P3, RZ, R87, 0x1000000, RZ, 0xc0, !PT ;  /* 0x0100000057ff7812 */ /* 0x000fe2000786c0ff */
[----:B------:R0:W-:Y:S01]  /*7c60*/  STL [R1+0x74], R71 ;  /* 0x0000744701007387 */ /* 0x0001e20000100800 */
[----:B------:R-:W-:Y:S02]  /*7c70*/  @!P4 PRMT R108, R108, 0x5410, R40 ;  /* 0x000054106c6cc816 */ /* 0x000fe40000000028 */
[----:B------:R-:W-:Y:S01]  /*7c80*/  @!P6 PRMT R85, R85, 0x5410, R70 ;  /* 0x000054105555e816 */ /* 0x000fe20000000046 */
[----:B------:R5:W2:Y:S01]  /*7c90*/  @!P5 LDG.E R72, desc[UR10][R112.64] ;  /* 0x0000000a7048d981 */ /* 0x000aa2000c1e1900 */
[----:B------:R-:W-:Y:S01]  /*7ca0*/  PRMT R108, RZ, 0x7610, R108 ;  /* 0x00007610ff6c7816 */ /* 0x000fe2000000006c */
[----:B-1----:R-:W-:Y:S01]  /*7cb0*/  HFMA2.MMA R70, -RZ, RZ, 0, 0 ;  /* 0x00000000ff467435 */ /* 0x002fe200000001ff */
[----:B------:R-:W-:-:S02]  /*7cc0*/  MOV R76, RZ ;  /* 0x000000ff004c7202 */ /* 0x000fc40000000f00 */
[----:B------:R-:W-:Y:S02]  /*7cd0*/  @!P4 PRMT R108, R71, 0x7610, R108 ;  /* 0x00007610476cc816 */ /* 0x000fe4000000006c */
[----:B0-----:R-:W-:Y:S02]  /*7ce0*/  IADD3 R71, R13, 0x1c8, RZ ;  /* 0x000001c80d477810 */ /* 0x001fe40007ffe0ff */
[----:B------:R-:W-:Y:S01]  /*7cf0*/  @!P4 SHF.R.U32.HI R40, RZ, 0x10, R79 ;  /* 0x00000010ff28c819 */ /* 0x000fe2000001164f */
[----:B------:R0:W2:Y:S01]  /*7d00*/  @!P2 LDG.E R76, desc[UR10][R52.64] ;  /* 0x0000000a344ca981 */ /* 0x0000a2000c1e1900 */
[----:B-----5:R-:W-:Y:S02]  /*7d10*/  PRMT R112, R112, 0x5410, RZ ;  /* 0x0000541070707816 */ /* 0x020fe400000000ff */
[----:B------:R-:W-:Y:S01]  /*7d20*/  ISETP.GE.U32.AND P0, PT, R71, UR6, PT ;  /* 0x0000000647007c0c */ /* 0x000fe2000bf06070 */
[----:B------:R1:W5:Y:S01]  /*7d30*/  @!P2 LDG.E R70, desc[UR10][R106.64] ;  /* 0x0000000a6a46a981 */ /* 0x000362000c1e1900 */
[----:B------:R-:W-:-:S02]  /*7d40*/  @!P4 PRMT R112, R112, 0x5410, R40 ;  /* 0x000054107070c816 */ /* 0x000fc40000000028 */
[----:B------:R-:W-:Y:S02]  /*7d50*/  PRMT R115, R115, 0x5410, RZ ;  /* 0x0000541073737816 */ /* 0x000fe400000000ff */
[----:B0-----:R-:W-:Y:S02]  /*7d60*/  SHF.R.S32.HI R52, RZ, 0x1f, R71 ;  /* 0x0000001fff347819 */ /* 0x001fe40000011447 */
[----:B------:R-:W-:Y:S02]  /*7d70*/  @!P3 SHF.R.U32.HI R40, RZ, 0x10, R48 ;  /* 0x00000010ff28b819 */ /* 0x000fe40000011630 */
[----:B------:R-:W-:Y:S02]  /*7d80*/  ISETP.GE.OR.EX P2, PT, R52, UR7, P1, P0 ;  /* 0x0000000734007c0c */ /* 0x000fe40008f46700 */
[----:B------:R-:W-:Y:S02]  /*7d90*/  @!P3 PRMT R115, R115, 0x5410, R40 ;  /* 0x000054107373b816 */ /* 0x000fe40000000028 */
[----:B------:R-:W-:-:S02]  /*7da0*/  PRMT R41, RZ, 0x7610, R41 ;  /* 0x00007610ff297816 */ /* 0x000fc40000000029 */
[----:B------:R-:W-:-:S04]  /*7db0*/  @!P3 SHF.R.U32.HI R40, RZ, 0x10, R0 ;  /* 0x00000010ff28b819 */ /* 0x000fc80000011600 */
[----:B------:R-:W-:-:S05]  /*7dc0*/  @!P3 PRMT R41, R40, 0x7610, R41 ;  /* 0x000076102829b816 */ /* 0x000fca0000000029 */
[----:B------:R0:W-:Y:S02]  /*7dd0*/  STL.S16 [R1+0x238], R41 ;  /* 0x0002382901007387 */ /* 0x0001e40000100600 */
[----:B0-----:R-:W0:Y:S01]  /*7de0*/  @!P2 LDC.64 R40, c[0x0][0x288] ;  /* 0x0000a200ff28ab82 */ /* 0x001e220000000a00 */
[----:B-1----:R-:W-:Y:S01]  /*7df0*/  PRMT R107, R107, 0x5410, RZ ;  /* 0x000054106b6b7816 */ /* 0x002fe200000000ff */
[----:B------:R0:W-:Y:S01]  /*7e00*/  STL [R1+0x78], R48 ;  /* 0x0000783001007387 */ /* 0x0001e20000100800 */
        /* <DEDUP_REMOVED lines=11> */
[----:B------:R-:W-:-:S04]  /*7ec0*/  PRMT R77, R77, 0x5410, RZ ;  /* 0x000054104d4d7816 */ /* 0x000fc800000000ff */
[----:B------:R-:W-:Y:S02]  /*7ed0*/  @!P6 PRMT R77, R77, 0x5410, R78 ;  /* 0x000054104d4de816 */ /* 0x000fe4000000004e */
[----:B------:R-:W-:Y:S02]  /*7ee0*/  LOP3.LUT P6, RZ, R87, 0x800000, RZ, 0xc0, !PT ;  /* 0x0080000057ff7812 */ /* 0x000fe400078cc0ff */
[----:B------:R-:W-:Y:S02]  /*7ef0*/  PRMT R112, RZ, 0x7610, R112 ;  /* 0x00007610ff707816 */ /* 0x000fe40000000070 */
[----:B------:R-:W-:Y:S02]  /*7f00*/  PRMT R106, R106, 0x5410, RZ ;  /* 0x000054106a6a7816 */ /* 0x000fe400000000ff */
[----:B0-----:R-:W-:Y:S02]  /*7f10*/  @!P2 IADD3 R40, P0, R71, R40, RZ ;  /* 0x000000284728a210 */ /* 0x001fe40007f1e0ff */
[----:B------:R-:W-:-:S02]  /*7f20*/  LOP3.LUT P5, RZ, R86, 0x4000, RZ, 0xc0, !PT ;  /* 0x0000400056ff7812 */ /* 0x000fc400078ac0ff */
[----:B------:R-:W-:Y:S01]  /*7f30*/  @!P2 IADD3.X R41, R48, R41, RZ, P0, !PT ;  /* 0x000000293029a210 */ /* 0x000fe200007fe4ff */
[----:B------:R0:W-:Y:S01]  /*7f40*/  STL [R1+0x178], R0 ;  /* 0x0001780001007387 */ /* 0x0001e20000100800 */
[----:B------:R-:W-:Y:S02]  /*7f50*/  @!P4 PRMT R112, R79, 0x7610, R112 ;  /* 0x000076104f70c816 */ /* 0x000fe40000000070 */
[----:B-1----:R-:W-:Y:S02]  /*7f60*/  @!P2 IADD3 R52, P0, R71, R52, RZ ;  /* 0x000000344734a210 */ /* 0x002fe40007f1e0ff */
[----:B------:R-:W-:Y:S02]  /*7f70*/  @!P3 PRMT R106, R106, 0x5410, R0 ;  /* 0x000054106a6ab816 */ /* 0x000fe40000000000 */
[----:B------:R-:W-:Y:S01]  /*7f80*/  LOP3.LUT P4, RZ, R87, 0x400000, RZ, 0xc0, !PT ;  /* 0x0040000057ff7812 */ /* 0x000fe2000788c0ff */
[----:B0-----:R-:W-:Y:S01]  /*7f90*/  HFMA2.MMA R0, -RZ, RZ, 0, 0 ;  /* 0x00000000ff007435 */ /* 0x001fe200000001ff */
[----:B------:R-:W-:-:S02]  /*7fa0*/  @!P2 IADD3.X R53, R48, R53, RZ, P0, !PT ;  /* 0x000000353035a210 */ /* 0x000fc400007fe4ff */
[----:B------:R-:W-:Y:S02]  /*7fb0*/  PRMT R106, RZ, 0x7610, R106 ;  /* 0x00007610ff6a7816 */ /* 0x000fe4000000006a */
[----:B------:R-:W-:Y:S02]  /*7fc0*/  @!P6 SHF.R.U32.HI R48, RZ, 0x10, R49 ;  /* 0x00000010ff30e819 */ /* 0x000fe40000011631 */
[----:B------:R-:W-:Y:S02]  /*7fd0*/  PRMT R71, R71, 0x5410, RZ ;  /* 0x0000541047477816 */ /* 0x000fe400000000ff */
[----:B------:R-:W-:Y:S01]  /*7fe0*/  @!P6 PRMT R106, R48, 0x7610, R106 ;  /* 0x00007610306ae816 */ /* 0x000fe2000000006a */
[----:B------:R0:W5:Y:S01]  /*7ff0*/  @!P5 LDG.E R0, desc[UR10][R60.64] ;  /* 0x0000000a3c00d981 */ /* 0x000162000c1e1900 */
[----:B------:R-:W-:-:S03]  /*8000*/  @!P6 SHF.R.U32.HI R48, RZ, 0x10, R54 ;  /* 0x00000010ff30e819 */ /* 0x000fc60000011636 */
[----:B------:R1:W-:Y:S01]  /*8010*/  STL [R1+0x70], R78 ;  /* 0x0000704e01007387 */ /* 0x0003e20000100800 */
[----:B------:R-:W-:Y:S02]  /*8020*/  @!P6 PRMT R71, R71, 0x5410, R48 ;  /* 0x000054104747e816 */ /* 0x000fe40000000030 */
[----:B------:R-:W-:Y:S02]  /*8030*/  @!P4 SHF.R.U32.HI R48, RZ, 0x10, R88 ;  /* 0x00000010ff30c819 */ /* 0x000fe40000011658 */
[----:B0-----:R-:W-:Y:S02]  /*8040*/  MOV R60, RZ ;  /* 0x000000ff003c7202 */ /* 0x001fe40000000f00 */
[----:B------:R-:W-:Y:S02]  /*8050*/  PRMT R61, RZ, 0x7610, R61 ;  /* 0x00007610ff3d7816 */ /* 0x000fe4000000003d */
[----:B-1----:R-:W-:Y:S02]  /*8060*/  PRMT R78, RZ, 0x7610, R78 ;  /* 0x00007610ff4e7816 */ /* 0x002fe4000000004e */
[----:B------:R-:W-:Y:S01]  /*8070*/  LOP3.LUT R87, R87, 0xfffffffe, RZ, 0xc0, !PT ;  /* 0xfffffffe57577812 */ /* 0x000fe200078ec0ff */
[----:B------:R0:W5:Y:S01]  /*8080*/  @!P5 LDG.E R60, desc[UR10][R62.64] ;  /* 0x0000000a3e3cd981 */ /* 0x000162000c1e1900 */
[----:B------:R-:W-:-:S02]  /*8090*/  @!P4 PRMT R78, R48, 0x7610, R78 ;  /* 0x00007610304ec816 */ /* 0x000fc4000000004e */
[----:B------:R-:W-:Y:S02]  /*80a0*/  @!P4 SHF.R.U32.HI R48, RZ, 0x10, R55 ;  /* 0x00000010ff30c819 */ /* 0x000fe40000011637 */
[----:B------:R-:W-:Y:S02]  /*80b0*/  @!P4 PRMT R61, R55, 0x7610, R61 ;  /* 0x00007610373dc816 */ /* 0x000fe4000000003d */
[----:B------:R-:W-:Y:S02]  /*80c0*/  @P2 LOP3.LUT R87, R87, 0x1, RZ, 0xfc, !PT ;  /* 0x0000000157572812 */ /* 0x000fe400078efcff */
[----:B0-----:R-:W-:Y:S02]  /*80d0*/  PRMT R62, RZ, 0x7610, R62 ;  /* 0x00007610ff3e7816 */ /* 0x001fe4000000003e */
[----:B------:R-:W-:Y:S01]  /*80e0*/  LOP3.LUT P2, RZ, R86, 0x2000, RZ, 0xc0, !PT ;  /* 0x0000200056ff7812 */ /* 0x000fe2000784c0ff */
[----:B------:R0:W-:Y:S01]  /*80f0*/  STL.S16 [R1+0x23e], R61 ;  /* 0x00023e3d01007387 */ /* 0x0001e20000100600 */
[----:B------:R-:W-:-:S02]  /*8100*/  @!P4 PRMT R62, R48, 0x7610, R62 ;  /* 0x00007610303ec816 */ /* 0x000fc4000000003e */
[----:B------:R-:W-:Y:S02]  /*8110*/  LOP3.LUT P3, RZ, R87, 0x10000000, RZ, 0xc0, !PT ;  /* 0x1000000057ff7812 */ /* 0x000fe4000786c0ff */
[----:B------:R-:W-:Y:S01]  /*8120*/  PRMT R105, RZ, 0x5410, RZ ;  /* 0x00005410ff697816 */ /* 0x000fe200000000ff */
[----:B------:R1:W-:Y:S01]  /*8130*/  STL.S16 [R1+0x246], R62 ;  /* 0x0002463e01007387 */ /* 0x0003e20000100600 */
[----:B0-----:R-:W-:Y:S01]  /*8140*/  HFMA2.MMA R61, -RZ, RZ, 0, 0 ;  /* 0x00000000ff3d7435 */ /* 0x001fe200000001ff */
[----:B------:R-:W-:Y:S02]  /*8150*/  IADD3 R63, R13, 0x1d0, RZ ;  /* 0x000001d00d3f7810 */ /* 0x000fe40007ffe0ff */
[----:B-1----:R-:W-:Y:S02]  /*8160*/  MOV R62, RZ ;  /* 0x000000ff003e7202 */ /* 0x002fe40000000f00 */
[----:B------:R-:W-:Y:S01]  /*8170*/  @!P6 PRMT R105, R105, 0x5410, R49 ;  /* 0x000054106969e816 */ /* 0x000fe20000000031 */
[----:B------:R0:W-:Y:S03]  /*8180*/  STL.S16 [R1+0x23c], R78 ;  /* 0x00023c4e01007387 */ /* 0x0001e60000100600 */
[----:B------:R-:W-:Y:S01]  /*8190*/  @!P3 SHF.R.U32.HI R48, RZ, 0x10, R89 ;  /* 0x00000010ff30b819 */ /* 0x000fe20000011659 */
[----:B------:R-:W5:Y:S01]  /*81a0*/  @!P2 LDG.E R61, desc[UR10][R80.64] ;  /* 0x0000000a503da981 */ /* 0x000f62000c1e1900 */
[----:B------:R-:W-:-:S03]  /*81b0*/  @!P6 PRMT R105, R54, 0x7610, R105 ;  /* 0x000076103669e816 */ /* 0x000fc60000000069 */
[----:B------:R1:W5:Y:S01]  /*81c0*/  @!P2 LDG.E R62, desc[UR10][R82.64] ;  /* 0x0000000a523ea981 */ /* 0x000362000c1e1900 */
[----:B------:R-:W-:Y:S02]  /*81d0*/  ISETP.GE.U32.AND P2, PT, R63, UR6, PT ;  /* 0x000000063f007c0c */ /* 0x000fe4000bf46070 */
[----:B0-----:R-:W-:Y:S01]  /*81e0*/  SHF.R.S32.HI R78, RZ, 0x1f, R63 ;  /* 0x0000001fff4e7819 */ /* 0x001fe2000001143f */
[----:B------:R0:W-:Y:S03]  /*81f0*/  STL [R1+0x17c], R54 ;  /* 0x00017c3601007387 */ /* 0x0001e60000100800 */
[----:B------:R-:W-:Y:S01]  /*8200*/  ISETP.GE.OR.EX P2, PT, R78, UR7, P1, P2 ;  /* 0x000000074e007c0c */ /* 0x000fe20008f46720 */
[----:B------:R3:W-:Y:S01]  /*8210*/  STL [R1+0x7c], R49 ;  /* 0x00007c3101007387 */ /* 0x0007e20000100800 */
[----:B0-----:R-:W-:-:S04]  /*8220*/  PRMT R54, RZ, 0x7610, R54 ;  /* 0x00007610ff367816 */ /* 0x001fc80000000036 */
[----:B------:R-:W-:Y:S02]  /*8230*/  @!P3 PRMT R54, R48, 0x7610, R54 ;  /* 0x000076103036b816 */ /* 0x000fe40000000036 */
[----:B---3--:R-:W-:Y:S02]  /*8240*/  PRMT R49, RZ, 0x7610, R49 ;  /* 0x00007610ff317816 */ /* 0x008fe40000000031 */
[----:B------:R-:W-:-:S04]  /*8250*/  @!P3 SHF.R.U32.HI R48, RZ, 0x10, R90 ;  /* 0x00000010ff30b819 */ /* 0x000fc8000001165a */
[----:B------:R-:W-:-:S05]  /*8260*/  @!P3 PRMT R49, R48, 0x7610, R49 ;  /* 0x000076103031b816 */ /* 0x000fca0000000031 */
[----:B------:R0:W-:Y:S02]  /*8270*/  STL.S16 [R1+0x284], R49 ;  /* 0x0002843101007387 */ /* 0x0001e40000100600 */
[----:B0-----:R-:W0:Y:S02]  /*8280*/  @!P2 LDC.64 R48, c[0x0][0x288] ;  /* 0x0000a200ff30ab82 */ /* 0x001e240000000a00 */
[----:B------:R3:W-:Y:S02]  /*8290*/  STL [R1+0x180], R55 ;  /* 0x0001803701007387 */ /* 0x0007e40000100800 */
[----:B---3--:R-:W-:-:S04]  /*82a0*/  PRMT R55, RZ, 0x7610, R55 ;  /* 0x00007610ff377816 */ /* 0x008fc80000000037 */
[----:B------:R-:W-:Y:S01]  /*82b0*/  @!P3 PRMT R55, R89, 0x7610, R55 ;  /* 0x000076105937b816 */ /* 0x000fe20000000037 */
[----:B------:R3:W-:Y:S04]  /*82c0*/  STL.S16 [R1+0x282], R54 ;  /* 0x0002823601007387 */ /* 0x0007e80000100600 */
[----:B------:R4:W-:Y:S01]  /*82d0*/  STL.S16 [R1+0x23a], R55 ;  /* 0x00023a3701007387 */ /* 0x0009e20000100600 */
[----:B0-----:R-:W-:Y:S01]  /*82e0*/  @!P2 IMAD R78, R78, R48, RZ ;  /* 0x000000304e4ea224 */ /* 0x001fe200078e02ff */
[----:B---3--:R-:W-:Y:S02]  /*82f0*/  @!P2 MOV R54, R66 ;  /* 0x000000420036a202 */ /* 0x008fe40000000f00 */
[----:B----4-:R-:W-:Y:S01]  /*8300*/  @!P2 MOV R55, R65 ;  /* 0x000000410037a202 */ /* 0x010fe20000000f00 */
[----:B------:R-:W-:-:S02]  /*8310*/  @!P2 IMAD R49, R63, R49, R78 ;  /* 0x000000313f31a224 */ /* 0x000fc400078e024e */
[----:B------:R-:W-:-:S05]  /*8320*/  @!P2 IMAD.WIDE.U32 R54, R63, R48, R54 ;  /* 0x000000303f36a225 */ /* 0x000fca00078e0036 */
[----:B------:R-:W-:-:S04]  /*8330*/  @!P2 IADD3 R49, R55, R49, RZ ;  /* 0x000000313731a210 */ /* 0x000fc80007ffe0ff */
[C---:B------:R-:W-:Y:S02]  /*8340*/  @!P2 SHF.L.U64.HI R63, R54.reuse, 0x1, R49 ;  /* 0x00000001363fa819 */ /* 0x040fe40000010231 */
[----:B------:R-:W0:Y:S01]  /*8350*/  @!P2 LDC.64 R48, c[0x0][0x230] ;  /* 0x00008c00ff30ab82 */ /* 0x000e220000000a00 */
[----:B------:R-:W-:-:S07]  /*8360*/  @!P2 SHF.L.U32 R78, R54, 0x1, RZ ;  /* 0x00000001364ea819 */ /* 0x000fce00000006ff */
[----:B------:R-:W3:Y:S01]  /*8370*/  @!P2 LDC.64 R54, c[0x0][0x228] ;  /* 0x00008a00ff36ab82 */ /* 0x000ee20000000a00 */
[----:B------:R-:W-:Y:S02]  /*8380*/  LOP3.LUT P5, RZ, R86, 0x1000, RZ, 0xc0, !PT ;  /* 0x0000100056ff7812 */ /* 0x000fe400078ac0ff */
[----:B0-----:R-:W-:-:S04]  /*8390*/  @!P2 IADD3 R48, P0, R78, R48, RZ ;  /* 0x000000304e30a210 */ /* 0x001fc80007f1e0ff */
[----:B------:R-:W-:Y:S02]  /*83a0*/  @!P2 IADD3.X R49, R63, R49, RZ, P0, !PT ;  /* 0x000000313f31a210 */ /* 0x000fe400007fe4ff */
[----:B---3--:R-:W-:-:S04]  /*83b0*/  @!P2 IADD3 R54, P0, R78, R54, RZ ;  /* 0x000000364e36a210 */ /* 0x008fc80007f1e0ff */
[----:B------:R-:W-:Y:S02]  /*83c0*/  @!P2 IADD3.X R55, R63, R55, RZ, P0, !PT ;  /* 0x000000373f37a210 */ /* 0x000fe400007fe4ff */
[----:B------:R-:W-:Y:S01]  /*83d0*/  LOP3.LUT P0, RZ, R87, 0x8000000, RZ, 0xc0, !PT ;  /* 0x0800000057ff7812 */ /* 0x000fe2000780c0ff */
[----:B------:R-:W-:Y:S01]  /*83e0*/  HFMA2.MMA R63, -RZ, RZ, 0, 0 ;  /* 0x00000000ff3f7435 */ /* 0x000fe200000001ff */
[----:B------:R-:W-:Y:S02]  /*83f0*/  PRMT R71, RZ, 0x7610, R71 ;  /* 0x00007610ff477816 */ /* 0x000fe40000000047 */
[----:B-1----:R-:W-:Y:S02]  /*8400*/  PRMT R82, R82, 0x5410, RZ ;  /* 0x0000541052527816 */ /* 0x002fe400000000ff */
[----:B------:R-:W-:-:S05]  /*8410*/  @!P4 PRMT R71, R88, 0x7610, R71 ;  /* 0x000076105847c816 */ /* 0x000fca0000000047 */
[----:B------:R0:W3:Y:S01]  /*8420*/  @!P5 LDG.E R63, desc[UR10][R56.64] ;  /* 0x0000000a383fd981 */ /* 0x0000e2000c1e1900 */
[----:B------:R-:W-:Y:S02]  /*8430*/  LOP3.LUT P4, RZ, R87, 0x4000000, RZ, 0xc0, !PT ;  /* 0x0400000057ff7812 */ /* 0x000fe4000788c0ff */
[----:B------:R-:W-:Y:S02]  /*8440*/  PRMT R107, RZ, 0x7610, R107 ;  /* 0x00007610ff6b7816 */ /* 0x000fe4000000006b */
[----:B0-----:R-:W-:-:S04]  /*8450*/  @!P0 SHF.R.U32.HI R56, RZ, 0x10, R91 ;  /* 0x00000010ff388819 */ /* 0x001fc8000001165b */
[----:B------:R-:W-:Y:S02]  /*8460*/  @!P0 PRMT R82, R82, 0x5410, R56 ;  /* 0x0000541052528816 */ /* 0x000fe40000000038 */
[----:B------:R-:W-:-:S04]  /*8470*/  @!P0 SHF.R.U32.HI R56, RZ, 0x10, R12 ;  /* 0x00000010ff388819 */ /* 0x000fc8000001160c */
[----:B------:R-:W-:Y:S02]  /*8480*/  @!P0 PRMT R107, R56, 0x7610, R107 ;  /* 0x00007610386b8816 */ /* 0x000fe4000000006b */
[----:B------:R-:W-:Y:S01]  /*8490*/  MOV R56, RZ ;  /* 0x000000ff00387202 */ /* 0x000fe20000000f00 */
[----:B------:R0:W-:Y:S05]  /*84a0*/  STL [R1+0x370], R42 ;  /* 0x0003702a01007387 */ /* 0x0001ea0000100800 */
[----:B------:R1:W4:Y:S01]  /*84b0*/  @!P5 LDG.E R56, desc[UR10][R58.64] ;  /* 0x0000000a3a38d981 */ /* 0x000322000c1e1900 */
[----:B0-----:R-:W-:-:S03]  /*84c0*/  PRMT R42, RZ, 0x7610, R42 ;  /* 0x00007610ff2a7816 */ /* 0x001fc6000000002a */
[----:B------:R0:W-:Y:S01]  /*84d0*/  STL [R1+0x36c], R43 ;  /* 0x00036c2b01007387 */ /* 0x0001e20000100800 */
[----:B-1----:R-:W-:-:S04]  /*84e0*/  @!P4 SHF.R.U32.HI R58, RZ, 0x10, R93 ;  /* 0x00000010ff3ac819 */ /* 0x002fc8000001165d */
[----:B------:R-:W-:Y:S02]  /*84f0*/  @!P4 PRMT R42, R58, 0x7610, R42 ;  /* 0x000076103a2ac816 */ /* 0x000fe4000000002a */
[----:B0-----:R-:W-:Y:S02]  /*8500*/  PRMT R43, RZ, 0x7610, R43 ;  /* 0x00007610ff2b7816 */ /* 0x001fe4000000002b */
[----:B------:R-:W-:-:S04]  /*8510*/  @!P4 SHF.R.U32.HI R58, RZ, 0x10, R92 ;  /* 0x00000010ff3ac819 */ /* 0x000fc8000001165c */
[----:B------:R-:W-:Y:S01]  /*8520*/  @!P4 PRMT R43, R58, 0x7610, R43 ;  /* 0x000076103a2bc816 */ /* 0x000fe2000000002b */
[----:B------:R0:W-:Y:S04]  /*8530*/  STL.S16 [R1+0x28c], R42 ;  /* 0x00028c2a01007387 */ /* 0x0001e80000100600 */
[----:B------:R1:W-:Y:S04]  /*8540*/  STL.S16 [R1+0x296], R43 ;  /* 0x0002962b01007387 */ /* 0x0003e80000100600 */
[----:B0-----:R-:W2:Y:S04]  /*8550*/  LDL.LU R42, [R1+0x370] ;  /* 0x00037000012a7983 */ /* 0x001ea80000300800 */
[----:B-1----:R-:W2:Y:S01]  /*8560*/  LDL.LU R43, [R1+0x36c] ;  /* 0x00036c00012b7983 */ /* 0x002ea20000300800 */
[----:B------:R-:W-:-:S02]  /*8570*/  LOP3.LUT R86, R86, 0xffdfffff, RZ, 0xc0, !PT ;  /* 0xffdfffff56567812 */ /* 0x000fc400078ec0ff */
[----:B------:R-:W-:Y:S02]  /*8580*/  PRMT R114, RZ, 0x7610, R114 ;  /* 0x00007610ff727816 */ /* 0x000fe40000000072 */
[----:B------:R-:W-:Y:S02]  /*8590*/  @P2 LOP3.LUT R86, R86, 0x200000, RZ, 0xfc, !PT ;  /* 0x0020000056562812 */ /* 0x000fe400078efcff */
[----:B------:R-:W-:Y:S02]  /*85a0*/  PRMT R57, R57, 0x5410, RZ ;  /* 0x0000541039397816 */ /* 0x000fe400000000ff */
[----:B------:R-:W-:Y:S02]  /*85b0*/  @!P3 PRMT R114, R90, 0x7610, R114 ;  /* 0x000076105a72b816 */ /* 0x000fe40000000072 */
[----:B------:R-:W-:Y:S01]  /*85c0*/  LOP3.LUT P3, RZ, R86, 0x800, RZ, 0xc0, !PT ;  /* 0x0000080056ff7812 */ /* 0x000fe2000786c0ff */
[----:B------:R0:W-:Y:S01]  /*85d0*/  STL [R1+0x188], R12 ;  /* 0x0001880c01007387 */ /* 0x0001e20000100800 */
[----:B------:R-:W-:-:S02]  /*85e0*/  @!P0 PRMT R57, R57, 0x5410, R12 ;  /* 0x0000541039398816 */ /* 0x000fc4000000000c */
[----:B------:R-:W-:Y:S01]  /*85f0*/  LOP3.LUT P6, RZ, R87, 0x80000000, RZ, 0xc0, !PT ;  /* 0x8000000057ff7812 */ /* 0x000fe200078cc0ff */
[----:B0-----:R-:W-:Y:S01]  /*8600*/  HFMA2.MMA R12, -RZ, RZ, 0, 0 ;  /* 0x00000000ff0c7435 */ /* 0x001fe200000001ff */
[----:B------:R-:W-:-:S04]  /*8610*/  PRMT R78, RZ, 0x7610, R78 ;  /* 0x00007610ff4e7816 */ /* 0x000fc8000000004e */
[----:B------:R-:W-:Y:S02]  /*8620*/  @!P4 PRMT R78, R92, 0x7610, R78 ;  /* 0x000076105c4ec816 */ /* 0x000fe4000000004e */
[----:B------:R-:W-:-:S03]  /*8630*/  PRMT R58, RZ, 0x7610, R58 ;  /* 0x00007610ff3a7816 */ /* 0x000fc6000000003a */
[----:B------:R-:W-:Y:S01]  /*8640*/  STL.S16 [R1+0x28e], R78 ;  /* 0x00028e4e01007387 */ /* 0x000fe20000100600 */
[----:B------:R-:W-:-:S04]  /*8650*/  PRMT R59, RZ, 0x7610, R59 ;  /* 0x00007610ff3b7816 */ /* 0x000fc8000000003b */
[----:B------:R-:W-:-:S05]  /*8660*/  @!P6 PRMT R59, R94, 0x7610, R59 ;  /* 0x000076105e3be816 */ /* 0x000fca000000003b */
[----:B------:R-:W-:Y:S01]  /*8670*/  STL.S16 [R1+0x286], R59 ;  /* 0x0002863b01007387 */ /* 0x000fe20000100600 */
[----:B------:R-:W-:-:S04]  /*8680*/  PRMT R82, RZ, 0x7610, R82 ;  /* 0x00007610ff527816 */ /* 0x000fc80000000052 */
[----:B------:R-:W-:Y:S02]  /*8690*/  @!P0 PRMT R82, R91, 0x7610, R82 ;  /* 0x000076105b528816 */ /* 0x000fe40000000052 */
[----:B------:R-:W-:Y:S01]  /*86a0*/  LOP3.LUT P2, RZ, R86, 0x400, RZ, 0xc0, !PT ;  /* 0x0000040056ff7812 */ /* 0x000fe2000784c0ff */
[----:B------:R0:W-:Y:S01]  /*86b0*/  STL [R1+0x80], R88 ;  /* 0x0000805801007387 */ /* 0x0001e20000100800 */
[----:B------:R-:W-:Y:S02]  /*86c0*/  LOP3.LUT P5, RZ, R87, 0x20000000, RZ, 0xc0, !PT ;  /* 0x2000000057ff7812 */ /* 0x000fe400078ac0ff */
[----:B------:R-:W-:Y:S02]  /*86d0*/  PRMT R83, RZ, 0x7610, R83 ;  /* 0x00007610ff537816 */ /* 0x000fe40000000053 */
[----:B0-----:R-:W-:Y:S02]  /*86e0*/  PRMT R88, R88, 0x5410, RZ ;  /* 0x0000541058587816 */ /* 0x001fe400000000ff */
[----:B------:R-:W-:-:S02]  /*86f0*/  PRMT R57, RZ, 0x7610, R57 ;  /* 0x00007610ff397816 */ /* 0x000fc40000000039 */
[----:B------:R-:W-:Y:S02]  /*8700*/  PRMT R81, RZ, 0x7610, R81 ;  /* 0x00007610ff517816 */ /* 0x000fe40000000051 */
[----:B------:R-:W-:Y:S02]  /*8710*/  @!P4 PRMT R57, R93, 0x7610, R57 ;  /* 0x000076105d39c816 */ /* 0x000fe40000000039 */
[C---:B------:R-:W-:Y:S02]  /*8720*/  LOP3.LUT P4, RZ, R86.reuse, 0x8, RZ, 0xc0, !PT ;  /* 0x0000000856ff7812 */ /* 0x040fe4000788c0ff */
[----:B------:R-:W-:Y:S02]  /*8730*/  LOP3.LUT R86, R86, 0xffbfffff, RZ, 0xc0, !PT ;  /* 0xffbfffff56567812 */ /* 0x000fe400078ec0ff */
[----:B------:R-:W-:Y:S01]  /*8740*/  PRMT R80, RZ, 0x7610, R80 ;  /* 0x00007610ff507816 */ /* 0x000fe20000000050 */
[----:B------:R-:W-:Y:S04]  /*8750*/  STL [R1+0x198], R29 ;  /* 0x0001981d01007387 */ /* 0x000fe80000100800 */
[----:B------:R0:W-:Y:S02]  /*8760*/  STL [R1+0x174], R79 ;  /* 0x0001744f01007387 */ /* 0x0001e40000100800 */
[----:B0-----:R-:W-:-:S02]  /*8770*/  PRMT R79, RZ, 0x7610, R79 ;  /* 0x00007610ff4f7816 */ /* 0x001fc4000000004f */
[----:B------:R-:W-:Y:S01]  /*8780*/  STL [R1+0x9c], R28 ;  /* 0x00009c1c01007387 */ /* 0x000fe20000100800 */
[----:B------:R-:W-:-:S03]  /*8790*/  PRMT R121, RZ, 0x7610, R121 ;  /* 0x00007610ff797816 */ /* 0x000fc60000000079 */
[----:B--2---:R0:W2:Y:S02]  /*87a0*/  @!P3 LDG.E R12, desc[UR10][R42.64] ;  /* 0x0000000a2a0cb981 */ /* 0x0040a4000c1e1900 */
[----:B0-----:R-:W-:Y:S02]  /*87b0*/  MOV R42, RZ ;  /* 0x000000ff002a7202 */ /* 0x001fe40000000f00 */
[----:B------:R-:W-:-:S04]  /*87c0*/  IADD3 R43, R13, 0x1d8, RZ ;  /* 0x000001d80d2b7810 */ /* 0x000fc80007ffe0ff */
[----:B------:R0:W2:Y:S01]  /*87d0*/  @!P3 LDG.E R42, desc[UR10][R50.64] ;  /* 0x0000000a322ab981 */ /* 0x0000a2000c1e1900 */
[----:B------:R-:W-:Y:S02]  /*87e0*/  SHF.R.S32.HI R78, RZ, 0x1f, R43 ;  /* 0x0000001fff4e7819 */ /* 0x000fe4000001142b */
[----:B------:R-:W-:-:S04]  /*87f0*/  ISETP.GE.U32.AND P3, PT, R43, UR6, PT ;  /* 0x000000062b007c0c */ /* 0x000fc8000bf66070 */
[----:B------:R-:W-:Y:S02]  /*8800*/  ISETP.GE.OR.EX P3, PT, R78, UR7, P1, P3 ;  /* 0x000000074e007c0c */ /* 0x000fe40008f66730 */
[----:B0-----:R-:W-:Y:S02]  /*8810*/  @!P6 SHF.R.U32.HI R50, RZ, 0x10, R94 ;  /* 0x00000010ff32e819 */ /* 0x001fe4000001165e */
[----:B------:R-:W-:Y:S02]  /*8820*/  PRMT R51, RZ, 0x7610, R51 ;  /* 0x00007610ff337816 */ /* 0x000fe40000000033 */
[----:B------:R-:W-:Y:S02]  /*8830*/  @!P6 PRMT R58, R50, 0x7610, R58 ;  /* 0x00007610323ae816 */ /* 0x000fe4000000003a */
[----:B------:R-:W-:-:S04]  /*8840*/  @!P6 SHF.R.U32.HI R50, RZ, 0x10, R95 ;  /* 0x00000010ff32e819 */ /* 0x000fc8000001165f */
[----:B------:R-:W-:-:S05]  /*8850*/  @!P6 PRMT R51, R50, 0x7610, R51 ;  /* 0x000076103233e816 */ /* 0x000fca0000000033 */
[----:B------:R0:W-:Y:S02]  /*8860*/  STL.S16 [R1+0x2a2], R51 ;  /* 0x0002a23301007387 */ /* 0x0001e40000100600 */
[----:B0-----:R-:W0:Y:S02]  /*8870*/  @!P3 LDC.64 R50, c[0x0][0x288] ;  /* 0x0000a200ff32bb82 */ /* 0x001e240000000a00 */
[----:B------:R1:W-:Y:S01]  /*8880*/  STL.S16 [R1+0x2a0], R58 ;  /* 0x0002a03a01007387 */ /* 0x0003e20000100600 */
[----:B------:R-:W-:Y:S02]  /*8890*/  @!P3 MOV R59, R65 ;  /* 0x00000041003bb202 */ /* 0x000fe40000000f00 */
[----:B-1----:R-:W-:Y:S01]  /*88a0*/  @!P3 MOV R58, R66 ;  /* 0x00000042003ab202 */ /* 0x002fe20000000f00 */
[----:B0-----:R-:W-:-:S04]  /*88b0*/  @!P3 IMAD R78, R78, R50, RZ ;  /* 0x000000324e4eb224 */ /* 0x001fc800078e02ff */
[----:B------:R-:W-:-:S04]  /*88c0*/  @!P3 IMAD.WIDE.U32 R58, R43, R50, R58 ;  /* 0x000000322b3ab225 */ /* 0x000fc800078e003a */
[----:B------:R-:W-:-:S05]  /*88d0*/  @!P3 IMAD R51, R43, R51, R78 ;  /* 0x000000332b33b224 */ /* 0x000fca00078e024e */
[----:B------:R-:W-:Y:S02]  /*88e0*/  @!P3 IADD3 R43, R59, R51, RZ ;  /* 0x000000333b2bb210 */ /* 0x000fe40007ffe0ff */
[----:B------:R-:W0:Y:S01]  /*88f0*/  @!P3 LDC.64 R50, c[0x0][0x230] ;  /* 0x00008c00ff32bb82 */ /* 0x000e220000000a00 */
[C---:B------:R-:W-:Y:S02]  /*8900*/  @!P3 SHF.L.U32 R78, R58.reuse, 0x1, RZ ;  /* 0x000000013a4eb819 */ /* 0x040fe400000006ff */
[----:B------:R-:W-:-:S05]  /*8910*/  @!P3 SHF.L.U64.HI R43, R58, 0x1, R43 ;  /* 0x000000013a2bb819 */ /* 0x000fca000001022b */
[----:B------:R-:W1:Y:S01]  /*8920*/  @!P3 LDC.64 R58, c[0x0][0x228] ;  /* 0x00008a00ff3abb82 */ /* 0x000e620000000a00 */
[----:B0-----:R-:W-:-:S04]  /*8930*/  @!P3 IADD3 R50, P0, R78, R50, RZ ;  /* 0x000000324e32b210 */ /* 0x001fc80007f1e0ff */
[----:B------:R-:W-:Y:S02]  /*8940*/  @!P3 IADD3.X R51, R43, R51, RZ, P0, !PT ;  /* 0x000000332b33b210 */ /* 0x000fe400007fe4ff */
[----:B-1----:R-:W-:-:S04]  /*8950*/  @!P3 IADD3 R58, P0, R78, R58, RZ ;  /* 0x0000003a4e3ab210 */ /* 0x002fc80007f1e0ff */
[----:B------:R-:W-:Y:S02]  /*8960*/  @!P3 IADD3.X R59, R43, R59, RZ, P0, !PT ;  /* 0x0000003b2b3bb210 */ /* 0x000fe400007fe4ff */
[----:B------:R-:W-:Y:S01]  /*8970*/  LOP3.LUT P0, RZ, R87, 0x40000000, RZ, 0xc0, !PT ;  /* 0x4000000057ff7812 */ /* 0x000fe2000780c0ff */
[----:B------:R-:W-:-:S10]  /*8980*/  HFMA2.MMA R43, -RZ, RZ, 0, 0 ;  /* 0x00000000ff2b7435 */ /* 0x000fd400000001ff */
[----:B------:R0:W2:Y:S02]  /*8990*/  @!P2 LDG.E R43, desc[UR10][R44.64] ;  /* 0x0000000a2c2ba981 */ /* 0x0000a4000c1e1900 */
[----:B0-----:R-:W-:-:S04]  /*89a0*/  @!P0 SHF.R.U32.HI R44, RZ, 0x10, R96 ;  /* 0x00000010ff2c8819 */ /* 0x001fc80000011660 */
[----:B------:R-:W-:Y:S02]  /*89b0*/  @!P0 PRMT R88, R88, 0x5410, R44 ;  /* 0x0000541058588816 */ /* 0x000fe4000000002c */
[----:B------:R-:W-:-:S04]  /*89c0*/  @!P0 SHF.R.U32.HI R44, RZ, 0x10, R97 ;  /* 0x00000010ff2c8819 */ /* 0x000fc80000011661 */
[----:B------:R-:W-:Y:S02]  /*89d0*/  @!P0 PRMT R83, R44, 0x7610, R83 ;  /* 0x000076102c538816 */ /* 0x000fe40000000053 */
[----:B------:R-:W-:Y:S02]  /*89e0*/  MOV R44, RZ ;  /* 0x000000ff002c7202 */ /* 0x000fe40000000f00 */
[----:B------:R-:W-:-:S04]  /*89f0*/  @!P5 SHF.R.U32.HI R45, RZ, 0x10, R98 ;  /* 0x00000010ff2dd819 */ /* 0x000fc80000011662 */
[----:B------:R0:W2:Y:S01]  /*8a00*/  @!P2 LDG.E R44, desc[UR10][R46.64] ;  /* 0x0000000a2e2ca981 */ /* 0x0000a2000c1e1900 */
[----:B------:R-:W-:Y:S02]  /*8a10*/  @!P5 PRMT R81, R45, 0x7610, R81 ;  /* 0x000076102d51d816 */ /* 0x000fe40000000051 */
[----:B------:R-:W-:Y:S02]  /*8a20*/  @!P5 SHF.R.U32.HI R45, RZ, 0x10, R29 ;  /* 0x00000010ff2dd819 */ /* 0x000fe4000001161d */
[----:B------:R-:W-:Y:S02]  /*8a30*/  @P3 LOP3.LUT R86, R86, 0x400000, RZ, 0xfc, !PT ;  /* 0x0040000056563812 */ /* 0x000fe400078efcff */
[----:B0-----:R-:W-:Y:S02]  /*8a40*/  PRMT R46, RZ, 0x7610, R46 ;  /* 0x00007610ff2e7816 */ /* 0x001fe4000000002e */
[----:B------:R-:W-:Y:S02]  /*8a50*/  @!P5 PRMT R80, R45, 0x7610, R80 ;  /* 0x000076102d50d816 */ /* 0x000fe40000000050 */
[----:B------:R-:W-:Y:S01]  /*8a60*/  @!P5 PRMT R46, R29, 0x7610, R46 ;  /* 0x000076101d2ed816 */ /* 0x000fe2000000002e */
[----:B------:R-:W-:Y:S01]  /*8a70*/  HFMA2.MMA R45, -RZ, RZ, 0, 0 ;  /* 0x00000000ff2d7435 */ /* 0x000fe200000001ff */
[----:B------:R-:W-:-:S03]  /*8a80*/  LOP3.LUT P3, RZ, R86, 0x4, RZ, 0xc0, !PT ;  /* 0x0000000456ff7812 */ /* 0x000fc6000786c0ff */
[----:B------:R0:W-:Y:S01]  /*8a90*/  STL.S16 [R1+0x2a8], R46 ;  /* 0x0002a82e01007387 */ /* 0x0001e20000100600 */
[----:B------:R-:W-:Y:S02]  /*8aa0*/  IADD3 R29, R13, 0x1e0, RZ ;  /* 0x000001e00d1d7810 */ /* 0x000fe40007ffe0ff */
[----:B------:R-:W-:-:S03]  /*8ab0*/  PRMT R78, RZ, 0x7610, R78 ;  /* 0x00007610ff4e7816 */ /* 0x000fc6000000004e */
[----:B------:R1:W2:Y:S01]  /*8ac0*/  @!P4 LDG.E R45, desc[UR10][R2.64] ;  /* 0x0000000a022dc981 */ /* 0x0002a2000c1e1900 */
[----:B0-----:R-:W-:-:S06]  /*8ad0*/  MOV R46, RZ ;  /* 0x000000ff002e7202 */ /* 0x001fcc0000000f00 */
[----:B------:R0:W2:Y:S01]  /*8ae0*/  @!P4 LDG.E R46, desc[UR10][R4.64] ;  /* 0x0000000a042ec981 */ /* 0x0000a2000c1e1900 */
[----:B------:R-:W-:Y:S02]  /*8af0*/  ISETP.GE.U32.AND P4, PT, R29, UR6, PT ;  /* 0x000000061d007c0c */ /* 0x000fe4000bf86070 */
[----:B-1----:R-:W-:Y:S02]  /*8b00*/  @!P3 SHF.R.U32.HI R2, RZ, 0x10, R28 ;  /* 0x00000010ff02b819 */ /* 0x002fe4000001161c */
[----:B0-----:R-:W-:Y:S02]  /*8b10*/  SHF.R.S32.HI R4, RZ, 0x1f, R29 ;  /* 0x0000001fff047819 */ /* 0x001fe4000001141d */
[----:B------:R-:W-:Y:S02]  /*8b20*/  @!P3 PRMT R78, R2, 0x7610, R78 ;  /* 0x00007610024eb816 */ /* 0x000fe4000000004e */
[----:B------:R-:W-:Y:S02]  /*8b30*/  ISETP.GE.OR.EX P4, PT, R4, UR7, P1, P4 ;  /* 0x0000000704007c0c */ /* 0x000fe40008f86740 */
[----:B------:R-:W-:-:S02]  /*8b40*/  PRMT R3, RZ, 0x7610, R3 ;  /* 0x00007610ff037816 */ /* 0x000fc40000000003 */
[----:B------:R-:W-:-:S04]  /*8b50*/  @!P3 SHF.R.U32.HI R2, RZ, 0x10, R99 ;  /* 0x00000010ff02b819 */ /* 0x000fc80000011663 */
[----:B------:R-:W-:-:S05]  /*8b60*/  @!P3 PRMT R3, R2, 0x7610, R3 ;  /* 0x000076100203b816 */ /* 0x000fca0000000003 */
[----:B------:R0:W-:Y:S02]  /*8b70*/  STL.S16 [R1+0x2ae], R3 ;  /* 0x0002ae0301007387 */ /* 0x0001e40000100600 */
[----:B0-----:R-:W0:Y:S01]  /*8b80*/  @!P4 LDC.64 R2, c[0x0][0x288] ;  /* 0x0000a200ff02cb82 */ /* 0x001e220000000a00 */
[----:B------:R-:W-:Y:S01]  /*8b90*/  @!P3 PRMT R79, R28, 0x7610, R79 ;  /* 0x000076101c4fb816 */ /* 0x000fe2000000004f */
[----:B------:R-:W-:Y:S04]  /*8ba0*/  STL.S16 [R1+0x2ac], R78 ;  /* 0x0002ac4e01007387 */ /* 0x000fe80000100600 */
[----:B------:R1:W-:Y:S01]  /*8bb0*/  STL.S16 [R1+0x2a4], R79 ;  /* 0x0002a44f01007387 */ /* 0x0003e20000100600 */
[----:B------:R-:W-:-:S03]  /*8bc0*/  @!P4 MOV R5, R65 ;  /* 0x000000410005c202 */ /* 0x000fc60000000f00 */
[----:B------:R-:W-:Y:S01]  /*8bd0*/  STL.S16 [R1+0x2a6], R81 ;  /* 0x0002a65101007387 */ /* 0x000fe20000100600 */
[----:B-1----:R-:W1:Y:S03]  /*8be0*/  @!P4 LDC.64 R78, c[0x0][0x230] ;  /* 0x00008c00ff4ecb82 */ /* 0x002e660000000a00 */
[----:B------:R5:W-:Y:S01]  /*8bf0*/  STL.S16 [R1+0x2aa], R80 ;  /* 0x0002aa5001007387 */ /* 0x000be20000100600 */
[----:B0-----:R-:W-:Y:S01]  /*8c00*/  @!P4 IMAD R28, R4, R2, RZ ;  /* 0x00000002041cc224 */ /* 0x001fe200078e02ff */
[----:B------:R-:W-:-:S03]  /*8c10*/  @!P4 MOV R4, R66 ;  /* 0x000000420004c202 */ /* 0x000fc60000000f00 */
[----:B-----5:R-:W0:Y:S01]  /*8c20*/  @!P4 LDC.64 R80, c[0x0][0x228] ;  /* 0x00008a00ff50cb82 */ /* 0x020e220000000a00 */
[C---:B------:R-:W-:Y:S02]  /*8c30*/  @!P4 IMAD R3, R29.reuse, R3, R28 ;  /* 0x000000031d03c224 */ /* 0x040fe400078e021c */
[----:B------:R-:W-:Y:S01]  /*8c40*/  @!P4 IMAD.WIDE.U32 R4, R29, R2, R4 ;  /* 0x000000021d04c225 */ /* 0x000fe200078e0004 */
[----:B------:R-:W-:-:S04]  /*8c50*/  PRMT R47, RZ, 0x7610, R47 ;  /* 0x00007610ff2f7816 */ /* 0x000fc8000000002f */
[----:B------:R-:W-:Y:S02]  /*8c60*/  @!P4 IADD3 R2, R5, R3, RZ ;  /* 0x000000030502c210 */ /* 0x000fe40007ffe0ff */
[----:B------:R-:W-:Y:S02]  /*8c70*/  PRMT R88, RZ, 0x7610, R88 ;  /* 0x00007610ff587816 */ /* 0x000fe40000000058 */
[----:B------:R-:W-:Y:S02]  /*8c80*/  PRMT R83, R83, 0x5410, RZ ;  /* 0x0000541053537816 */ /* 0x000fe400000000ff */
[----:B------:R-:W-:Y:S02]  /*8c90*/  @!P4 SHF.L.U64.HI R2, R4, 0x1, R2 ;  /* 0x000000010402c819 */ /* 0x000fe40000010202 */
[----:B------:R-:W-:Y:S02]  /*8ca0*/  @!P5 PRMT R47, R98, 0x7610, R47 ;  /* 0x00007610622fd816 */ /* 0x000fe4000000002f */
[----:B------:R-:W-:-:S02]  /*8cb0*/  @!P4 SHF.L.U32 R4, R4, 0x1, RZ ;  /* 0x000000010404c819 */ /* 0x000fc400000006ff */
[----:B------:R-:W-:Y:S02]  /*8cc0*/  LOP3.LUT P5, RZ, R86, 0x2, RZ, 0xc0, !PT ;  /* 0x0000000256ff7812 */ /* 0x000fe400078ac0ff */
[----:B------:R-:W-:Y:S02]  /*8cd0*/  @!P0 PRMT R88, R96, 0x7610, R88 ;  /* 0x0000761060588816 */ /* 0x000fe40000000058 */
[----:B------:R-:W-:Y:S02]  /*8ce0*/  @!P0 PRMT R83, R83, 0x5410, R97 ;  /* 0x0000541053538816 */ /* 0x000fe40000000061 */
[----:B-1----:R-:W-:-:S04]  /*8cf0*/  @!P4 IADD3 R78, P0, R4, R78, RZ ;  /* 0x0000004e044ec210 */ /* 0x002fc80007f1e0ff */
[----:B------:R-:W-:Y:S02]  /*8d00*/  @!P4 IADD3.X R79, R2, R79, RZ, P0, !PT ;  /* 0x0000004f024fc210 */ /* 0x000fe400007fe4ff */
[----:B0-----:R-:W-:Y:S01]  /*8d10*/  @!P4 IADD3 R80, P0, R4, R80, RZ ;  /* 0x000000500450c210 */ /* 0x001fe20007f1e0ff */
[----:B------:R0:W-:Y:S03]  /*8d20*/  STL [R1+0x84], R89 ;  /* 0x0000845901007387 */ /* 0x0001e60000100800 */
[----:B------:R-:W-:Y:S02]  /*8d30*/  @!P4 IADD3.X R81, R2, R81, RZ, P0, !PT ;  /* 0x000000510251c210 */ /* 0x000fe400007fe4ff */
[----:B------:R-:W-:Y:S02]  /*8d40*/  @!P5 SHF.R.U32.HI R2, RZ, 0x10, R34 ;  /* 0x00000010ff02d819 */ /* 0x000fe40000011622 */
[----:B------:R-:W-:-:S02]  /*8d50*/  @!P6 PRMT R121, R95, 0x7610, R121 ;  /* 0x000076105f79e816 */ /* 0x000fc40000000079 */
[----:B0-----:R-:W-:Y:S02]  /*8d60*/  PRMT R89, R89, 0x5410, RZ ;  /* 0x0000541059597816 */ /* 0x001fe400000000ff */
[C---:B------:R-:W-:Y:S02]  /*8d70*/  LOP3.LUT P6, RZ, R86.reuse, 0x2000000, RZ, 0xc0, !PT ;  /* 0x0200000056ff7812 */ /* 0x040fe400078cc0ff */
[----:B------:R-:W-:Y:S02]  /*8d80*/  @!P5 PRMT R89, R89, 0x5410, R2 ;  /* 0x000054105959d816 */ /* 0x000fe40000000002 */
[----:B------:R-:W-:Y:S02]  /*8d90*/  LOP3.LUT R86, R86, 0xffefffff, RZ, 0xc0, !PT ;  /* 0xffefffff56567812 */ /* 0x000fe400078ec0ff */
[----:B------:R-:W-:Y:S02]  /*8da0*/  LOP3.LUT P0, RZ, R87, 0x2000000, RZ, 0xc0, !PT ;  /* 0x0200000057ff7812 */ /* 0x000fe4000780c0ff */
[----:B------:R-:W-:-:S02]  /*8db0*/  PRMT R29, R29, 0x5410, RZ ;  /* 0x000054101d1d7816 */ /* 0x000fc400000000ff */
[----:B------:R-:W-:Y:S02]  /*8dc0*/  @!P5 SHF.R.U32.HI R2, RZ, 0x10, R100 ;  /* 0x00000010ff02d819 */ /* 0x000fe40000011664 */
[----:B------:R-:W-:Y:S02]  /*8dd0*/  PRMT R89, RZ, 0x7610, R89 ;  /* 0x00007610ff597816 */ /* 0x000fe40000000059 */
[----:B------:R-:W-:Y:S02]  /*8de0*/  PRMT R47, R47, 0x5410, RZ ;  /* 0x000054102f2f7816 */ /* 0x000fe400000000ff */
[----:B------:R-:W-:Y:S01]  /*8df0*/  @P4 LOP3.LUT R86, R86, 0x100000, RZ, 0xfc, !PT ;  /* 0x0010000056564812 */ /* 0x000fe200078efcff */
[----:B------:R-:W-:Y:S01]  /*8e00*/  HFMA2.MMA R28, -RZ, RZ, 0, 0 ;  /* 0x00000000ff1c7435 */ /* 0x000fe200000001ff */
[----:B------:R-:W-:Y:S02]  /*8e10*/  @!P5 PRMT R29, R29, 0x5410, R2 ;  /* 0x000054101d1dd816 */ /* 0x000fe40000000002 */
[----:B------:R-:W-:-:S02]  /*8e20*/  @!P5 PRMT R89, R34, 0x7610, R89 ;  /* 0x000076102259d816 */ /* 0x000fc40000000059 */
[----:B------:R-:W-:Y:S02]  /*8e30*/  @!P5 PRMT R47, R47, 0x5410, R100 ;  /* 0x000054102f2fd816 */ /* 0x000fe40000000064 */
[----:B------:R-:W-:-:S03]  /*8e40*/  LOP3.LUT P5, RZ, R86, 0x1000000, RZ, 0xc0, !PT ;  /* 0x0100000056ff7812 */ /* 0x000fc600078ac0ff */
[----:B------:R0:W5:Y:S01]  /*8e50*/  @!P0 LDG.E R28, desc[UR10][R6.64] ;  /* 0x0000000a061c8981 */ /* 0x000162000c1e1900 */
[----:B------:R-:W-:-:S03]  /*8e60*/  LOP3.LUT P4, RZ, R87, 0x8000, RZ, 0xc0, !PT ;  /* 0x0000800057ff7812 */ /* 0x000fc6000788c0ff */
[----:B------:R1:W-:Y:S01]  /*8e70*/  STL [R1+0x184], R90 ;  /* 0x0001845a01007387 */ /* 0x0003e20000100800 */
[----:B0-----:R-:W-:-:S05]  /*8e80*/  PRMT R7, RZ, 0x7610, R7 ;  /* 0x00007610ff077816 */ /* 0x001fca0000000007 */
[----:B------:R-:W-:Y:S02]  /*8e90*/  @!P5 PRMT R7, R101, 0x7610, R7 ;  /* 0x000076106507d816 */ /* 0x000fe40000000007 */
[----:B-1----:R-:W-:Y:S01]  /*8ea0*/  PRMT R90, RZ, 0x7610, R90 ;  /* 0x00007610ff5a7816 */ /* 0x002fe2000000005a */
[----:B------:R0:W-:Y:S01]  /*8eb0*/  STL [R1+0x19c], R99 ;  /* 0x00019c6301007387 */ /* 0x0001e20000100800 */
[----:B------:R-:W-:Y:S02]  /*8ec0*/  MOV R6, RZ ;  /* 0x000000ff00067202 */ /* 0x000fe40000000f00 */
[----:B------:R-:W-:Y:S01]  /*8ed0*/  @!P3 PRMT R90, R99, 0x7610, R90 ;  /* 0x00007610635ab816 */ /* 0x000fe2000000005a */
[----:B------:R1:W-:Y:S01]  /*8ee0*/  STL.S16 [R1+0x2b4], R7 ;  /* 0x0002b40701007387 */ /* 0x0003e20000100600 */
[----:B------:R-:W-:Y:S02]  /*8ef0*/  LOP3.LUT P3, RZ, R86, 0x40, RZ, 0xc0, !PT ;  /* 0x0000004056ff7812 */ /* 0x000fe4000786c0ff */
[----:B------:R-:W-:Y:S01]  /*8f00*/  @!P5 SHF.R.U32.HI R2, RZ, 0x10, R102 ;  /* 0x00000010ff02d819 */ /* 0x000fe20000011666 */
[----:B------:R3:W5:Y:S01]  /*8f10*/  @!P0 LDG.E R6, desc[UR10][R8.64] ;  /* 0x0000000a08068981 */ /* 0x000762000c1e1900 */
[----:B0-----:R-:W-:Y:S01]  /*8f20*/  PRMT R99, RZ, 0x7610, R99 ;  /* 0x00007610ff637816 */ /* 0x001fe20000000063 */
[----:B-1----:R-:W-:-:S03]  /*8f30*/  HFMA2.MMA R7, -RZ, RZ, 0, 0 ;  /* 0x00000000ff077435 */ /* 0x002fc600000001ff */
[----:B------:R-:W-:Y:S02]  /*8f40*/  @!P5 PRMT R99, R2, 0x7610, R99 ;  /* 0x000076100263d816 */ /* 0x000fe40000000063 */
[----:B------:R-:W-:Y:S02]  /*8f50*/  @!P5 SHF.R.U32.HI R2, RZ, 0x10, R101 ;  /* 0x00000010ff02d819 */ /* 0x000fe40000011665 */
[----:B---3--:R-:W-:Y:S02]  /*8f60*/  PRMT R8, RZ, 0x7610, R8 ;  /* 0x00007610ff087816 */ /* 0x008fe40000000008 */
[----:B------:R-:W-:Y:S02]  /*8f70*/  PRMT R29, RZ, 0x7610, R29 ;  /* 0x00007610ff1d7816 */ /* 0x000fe4000000001d */
[----:B------:R-:W-:Y:S01]  /*8f80*/  IADD3 R9, R13, 0x1e8, RZ ;  /* 0x000001e80d097810 */ /* 0x000fe20007ffe0ff */
[----:B------:R0:W3:Y:S01]  /*8f90*/  @!P4 LDG.E R7, desc[UR10][R10.64] ;  /* 0x0000000a0a07c981 */ /* 0x0000e2000c1e1900 */
[----:B------:R-:W-:-:S02]  /*8fa0*/  @!P5 PRMT R8, R2, 0x7610, R8 ;  /* 0x000076100208d816 */ /* 0x000fc40000000008 */
[----:B------:R-:W-:Y:S02]  /*8fb0*/  @!P5 PRMT R29, R102, 0x7610, R29 ;  /* 0x00007610661dd816 */ /* 0x000fe4000000001d */
[----:B------:R-:W-:Y:S02]  /*8fc0*/  ISETP.GE.U32.AND P5, PT, R9, UR6, PT ;  /* 0x0000000609007c0c */ /* 0x000fe4000bfa6070 */
[----:B------:R-:W-:Y:S02]  /*8fd0*/  PRMT R4, RZ, 0x7610, R4 ;  /* 0x00007610ff047816 */ /* 0x000fe40000000004 */
[----:B0-----:R-:W-:Y:S02]  /*8fe0*/  SHF.R.S32.HI R10, RZ, 0x1f, R9 ;  /* 0x0000001fff0a7819 */ /* 0x001fe40000011409 */
[----:B------:R-:W-:Y:S02]  /*8ff0*/  @!P3 SHF.R.U32.HI R2, RZ, 0x10, R35 ;  /* 0x00000010ff02b819 */ /* 0x000fe40000011623 */
[----:B------:R-:W-:-:S02]  /*9000*/  ISETP.GE.OR.EX P5, PT, R10, UR7, P1, P5 ;  /* 0x000000070a007c0c */ /* 0x000fc40008fa6750 */
[----:B------:R-:W-:Y:S02]  /*9010*/  @!P3 PRMT R4, R2, 0x7610, R4 ;  /* 0x000076100204b816 */ /* 0x000fe40000000004 */
[----:B------:R-:W-:Y:S02]  /*9020*/  PRMT R3, RZ, 0x7610, R3 ;  /* 0x00007610ff037816 */ /* 0x000fe40000000003 */
[----:B------:R-:W-:-:S04]  /*9030*/  @!P3 SHF.R.U32.HI R2, RZ, 0x10, R103 ;  /* 0x00000010ff02b819 */ /* 0x000fc80000011667 */
[----:B------:R-:W-:-:S05]  /*9040*/  @!P3 PRMT R3, R2, 0x7610, R3 ;  /* 0x000076100203b816 */ /* 0x000fca0000000003 */
[----:B------:R0:W-:Y:S02]  /*9050*/  STL.S16 [R1+0x2dc], R3 ;  /* 0x0002dc0301007387 */ /* 0x0001e40000100600 */
[----:B0-----:R-:W0:Y:S02]  /*9060*/  @!P5 LDC.64 R2, c[0x0][0x288] ;  /* 0x0000a200ff02db82 */ /* 0x001e240000000a00 */
[----:B------:R1:W-:Y:S01]  /*9070*/  STL.S16 [R1+0x2b6], R8 ;  /* 0x0002b60801007387 */ /* 0x0003e20000100600 */
[----:B------:R-:W-:Y:S02]  /*9080*/  PRMT R5, RZ, 0x7610, R5 ;  /* 0x00007610ff057816 */ /* 0x000fe40000000005 */
[----:B-1----:R-:W-:Y:S02]  /*9090*/  MOV R8, RZ ;  /* 0x000000ff00087202 */ /* 0x002fe40000000f00 */
[----:B------:R-:W-:-:S04]  /*90a0*/  @!P3 PRMT R5, R35, 0x7610, R5 ;  /* 0x000076102305b816 */ /* 0x000fc80000000005 */
[----:B------:R1:W3:Y:S04]  /*90b0*/  @!P4 LDG.E R8, desc[UR10][R14.64] ;  /* 0x0000000a0e08c981 */ /* 0x0002e8000c1e1900 */
[----:B------:R-:W-:Y:S01]  /*90c0*/  STL [R1+0xa0], R34 ;  /* 0x0000a02201007387 */ /* 0x000fe20000100800 */
[----:B-1----:R-:W1:Y:S03]  /*90d0*/  @!P5 LDC.64 R14, c[0x0][0x230] ;  /* 0x00008c00ff0edb82 */ /* 0x002e660000000a00 */
[----:B------:R4:W-:Y:S01]  /*90e0*/  STL [R1+0xa8], R35 ;  /* 0x0000a82301007387 */ /* 0x0009e20000100800 */
[----:B0-----:R-:W-:-:S03]  /*90f0*/  @!P5 IMAD R10, R10, R2, RZ ;  /* 0x000000020a0ad224 */ /* 0x001fc600078e02ff */
[----:B------:R0:W-:Y:S04]  /*9100*/  STL.S16 [R1+0x2b0], R5 ;  /* 0x0002b00501007387 */ /* 0x0001e80000100600 */
[----:B------:R2:W-:Y:S01]  /*9110*/  STL.S16 [R1+0x2be], R4 ;  /* 0x0002be0401007387 */ /* 0x0005e20000100600 */
[----:B----4-:R-:W4:Y:S01]  /*9120*/  @!P5 LDC.64 R34, c[0x0][0x228] ;  /* 0x00008a00ff22db82 */ /* 0x010f220000000a00 */
[----:B0-----:R-:W-:Y:S02]  /*9130*/  @!P5 MOV R5, R65 ;  /* 0x000000410005d202 */ /* 0x001fe40000000f00 */
[----:B--2---:R-:W-:Y:S01]  /*9140*/  @!P5 MOV R4, R66 ;  /* 0x000000420004d202 */ /* 0x004fe20000000f00 */
[----:B------:R-:W-:-:S04]  /*9150*/  @!P5 IMAD R3, R9, R3, R10 ;  /* 0x000000030903d224 */ /* 0x000fc800078e020a */
[----:B------:R-:W-:-:S05]  /*9160*/  @!P5 IMAD.WIDE.U32 R4, R9, R2, R4 ;  /* 0x000000020904d225 */ /* 0x000fca00078e0004 */
[----:B------:R-:W-:-:S04]  /*9170*/  @!P5 IADD3 R2, R5, R3, RZ ;  /* 0x000000030502d210 */ /* 0x000fc80007ffe0ff */
[C---:B------:R-:W-:Y:S02]  /*9180*/  @!P5 SHF.L.U64.HI R2, R4.reuse, 0x1, R2 ;  /* 0x000000010402d819 */ /* 0x040fe40000010202 */
[----:B------:R-:W-:-:S04]  /*9190*/  @!P5 SHF.L.U32 R4, R4, 0x1, RZ ;  /* 0x000000010404d819 */ /* 0x000fc800000006ff */
[----:B-1----:R-:W-:-:S04]  /*91a0*/  @!P5 IADD3 R14, P0, R4, R14, RZ ;  /* 0x0000000e040ed210 */ /* 0x002fc80007f1e0ff */
[----:B------:R-:W-:Y:S02]  /*91b0*/  @!P5 IADD3.X R15, R2, R15, RZ, P0, !PT ;  /* 0x0000000f020fd210 */ /* 0x000fe400007fe4ff */
[----:B----4-:R-:W-:-:S04]  /*91c0*/  @!P5 IADD3 R34, P0, R4, R34, RZ ;  /* 0x000000220422d210 */ /* 0x010fc80007f1e0ff */
[----:B------:R-:W-:Y:S02]  /*91d0*/  @!P5 IADD3.X R35, R2, R35, RZ, P0, !PT ;  /* 0x000000230223d210 */ /* 0x000fe400007fe4ff */
[C---:B------:R-:W-:Y:S02]  /*91e0*/  LOP3.LUT P0, RZ, R86.reuse, 0x10, RZ, 0xc0, !PT ;  /* 0x0000001056ff7812 */ /* 0x040fe4000780c0ff */
[----:B------:R-:W-:Y:S01]  /*91f0*/  LOP3.LUT R86, R86, 0xfffbffff, RZ, 0xc0, !PT ;  /* 0xfffbffff56567812 */ /* 0x000fe200078ec0ff */
[----:B------:R0:W-:Y:S01]  /*9200*/  STL [R1+0x18c], R92 ;  /* 0x00018c5c01007387 */ /* 0x0001e20000100800 */
[----:B------:R-:W-:Y:S02]  /*9210*/  @!P6 SHF.R.U32.HI R2, RZ, 0x10, R104 ;  /* 0x00000010ff02e819 */ /* 0x000fe40000011668 */
[----:B------:R-:W-:Y:S02]  /*9220*/  @P5 LOP3.LUT R86, R86, 0x40000, RZ, 0xfc, !PT ;  /* 0x0004000056565812 */ /* 0x000fe400078efcff */
[----:B------:R-:W-:Y:S01]  /*9230*/  LOP3.LUT P5, RZ, R87, 0x20, RZ, 0xc0, !PT ;  /* 0x0000002057ff7812 */ /* 0x000fe200078ac0ff */
[----:B------:R1:W-:Y:S01]  /*9240*/  STL [R1+0x88], R91 ;  /* 0x0000885b01007387 */ /* 0x0003e20000100800 */
[----:B0-----:R-:W-:Y:S01]  /*9250*/  PRMT R92, R92, 0x5410, RZ ;  /* 0x000054105c5c7816 */ /* 0x001fe200000000ff */
[----:B------:R-:W-:-:S03]  /*9260*/  HFMA2.MMA R9, -RZ, RZ, 0, 0 ;  /* 0x00000000ff097435 */ /* 0x000fc600000001ff */
[----:B------:R-:W-:Y:S02]  /*9270*/  @!P6 PRMT R92, R92, 0x5410, R2 ;  /* 0x000054105c5ce816 */ /* 0x000fe40000000002 */
[----:B-1----:R-:W-:Y:S02]  /*9280*/  PRMT R91, RZ, 0x7610, R91 ;  /* 0x00007610ff5b7816 */ /* 0x002fe4000000005b */
[----:B------:R-:W-:Y:S01]  /*9290*/  @!P6 SHF.R.U32.HI R2, RZ, 0x10, R74 ;  /* 0x00000010ff02e819 */ /* 0x000fe2000001164a */
[----:B------:R0:W-:Y:S01]  /*92a0*/  STL [R1+0x98], R98 ;  /* 0x0000986201007387 */ /* 0x0001e20000100800 */
[----:B------:R-:W-:Y:S02]  /*92b0*/  PRMT R11, RZ, 0x7610, R11 ;  /* 0x00007610ff0b7816 */ /* 0x000fe4000000000b */
[----:B------:R-:W-:Y:S01]  /*92c0*/  @!P6 PRMT R91, R2, 0x7610, R91 ;  /* 0x00007610025be816 */ /* 0x000fe2000000005b */
[----:B------:R1:W2:Y:S01]  /*92d0*/  @!P5 LDG.E R9, desc[UR10][R16.64] ;  /* 0x0000000a1009d981 */ /* 0x0002a2000c1e1900 */
[----:B------:R-:W-:-:S02]  /*92e0*/  @!P0 SHF.R.U32.HI R2, RZ, 0x10, R75 ;  /* 0x00000010ff028819 */ /* 0x000fc4000001164b */
[----:B------:R-:W-:Y:S02]  /*92f0*/  PRMT R92, RZ, 0x7610, R92 ;  /* 0x00007610ff5c7816 */ /* 0x000fe4000000005c */
[----:B0-----:R-:W-:Y:S02]  /*9300*/  PRMT R98, RZ, 0x7610, R98 ;  /* 0x00007610ff627816 */ /* 0x001fe40000000062 */
[----:B------:R-:W-:Y:S01]  /*9310*/  PRMT R91, R91, 0x5410, RZ ;  /* 0x000054105b5b7816 */ /* 0x000fe200000000ff */
[----:B------:R0:W-:Y:S01]  /*9320*/  STL [R1+0x8c], R93 ;  /* 0x00008c5d01007387 */ /* 0x0001e20000100800 */
[----:B------:R-:W-:Y:S02]  /*9330*/  @!P0 PRMT R98, R2, 0x7610, R98 ;  /* 0x0000761002628816 */ /* 0x000fe40000000062 */
[----:B-1----:R-:W-:Y:S02]  /*9340*/  PRMT R16, RZ, 0x7610, R16 ;  /* 0x00007610ff107816 */ /* 0x002fe40000000010 */
[----:B------:R-:W-:-:S02]  /*9350*/  @!P0 SHF.R.U32.HI R2, RZ, 0x10, R68 ;  /* 0x00000010ff028819 */ /* 0x000fc40000011644 */
[----:B------:R-:W-:Y:S02]  /*9360*/  @!P0 PRMT R11, R68, 0x7610, R11 ;  /* 0x00007610440b8816 */ /* 0x000fe4000000000b */
[----:B------:R-:W-:Y:S02]  /*9370*/  @!P6 PRMT R92, R104, 0x7610, R92 ;  /* 0x00007610685ce816 */ /* 0x000fe4000000005c */
[----:B0-----:R-:W-:Y:S02]  /*9380*/  PRMT R93, RZ, 0x7610, R93 ;  /* 0x00007610ff5d7816 */ /* 0x001fe4000000005d */
[----:B------:R-:W-:Y:S02]  /*9390*/  @!P6 PRMT R91, R91, 0x5410, R74 ;  /* 0x000054105b5be816 */ /* 0x000fe4000000004a */
[----:B------:R-:W-:Y:S01]  /*93a0*/  LOP3.LUT P6, RZ, R86, 0x800000, RZ, 0xc0, !PT ;  /* 0x0080000056ff7812 */ /* 0x000fe200078cc0ff */
[----:B------:R0:W-:Y:S01]  /*93b0*/  STL.S16 [R1+0x2e2], R11 ;  /* 0x0002e20b01007387 */ /* 0x0001e20000100600 */
[----:B------:R-:W-:-:S02]  /*93c0*/  @!P0 PRMT R16, R2, 0x7610, R16 ;  /* 0x0000761002108816 */ /* 0x000fc40000000010 */
[----:B------:R-:W-:Y:S02]  /*93d0*/  @!P3 PRMT R93, R103, 0x7610, R93 ;  /* 0x00007610675db816 */ /* 0x000fe4000000005d */
[----:B------:R-:W-:Y:S01]  /*93e0*/  LOP3.LUT P3, RZ, R86, 0x200, RZ, 0xc0, !PT ;  /* 0x0000020056ff7812 */ /* 0x000fe2000786c0ff */
[----:B------:R1:W-:Y:S01]  /*93f0*/  STL.S16 [R1+0x2e4], R16 ;  /* 0x0002e41001007387 */ /* 0x0003e20000100600 */
[----:B0-----:R-:W-:Y:S01]  /*9400*/  HFMA2.MMA R11, -RZ, RZ, 0, 0 ;  /* 0x00000000ff0b7435 */ /* 0x001fe200000001ff */
[----:B------:R-:W-:Y:S02]  /*9410*/  MOV R10, RZ ;  /* 0x000000ff000a7202 */ /* 0x000fe40000000f00 */
[----:B------:R-:W-:Y:S02]  /*9420*/  IADD3 R17, R13, 0x1f0, RZ ;  /* 0x000001f00d117810 */ /* 0x000fe40007ffe0ff */
[----:B-1----:R-:W-:Y:S02]  /*9430*/  MOV R16, RZ ;  /* 0x000000ff00107202 */ /* 0x002fe40000000f00 */
[----:B------:R0:W4:Y:S01]  /*9440*/  @!P5 LDG.E R10, desc[UR10][R18.64] ;  /* 0x0000000a120ad981 */ /* 0x000122000c1e1900 */
[----:B------:R-:W-:-:S03]  /*9450*/  PRMT R4, RZ, 0x7610, R4 ;  /* 0x00007610ff047816 */ /* 0x000fc60000000004 */
[----:B------:R1:W4:Y:S01]  /*9460*/  @!P6 LDG.E R11, desc[UR10][R20.64] ;  /* 0x0000000a140be981 */ /* 0x000322000c1e1900 */
[----:B------:R-:W-:-:S03]  /*9470*/  @!P3 SHF.R.U32.HI R2, RZ, 0x10, R69 ;  /* 0x00000010ff02b819 */ /* 0x000fc60000011645 */
[----:B------:R5:W4:Y:S01]  /*9480*/  @!P6 LDG.E R16, desc[UR10][R22.64] ;  /* 0x0000000a1610e981 */ /* 0x000b22000c1e1900 */
[----:B------:R-:W-:Y:S02]  /*9490*/  ISETP.GE.U32.AND P6, PT, R17, UR6, PT ;  /* 0x0000000611007c0c */ /* 0x000fe4000bfc6070 */
[----:B0-----:R-:W-:Y:S02]  /*94a0*/  SHF.R.S32.HI R18, RZ, 0x1f, R17 ;  /* 0x0000001fff127819 */ /* 0x001fe40000011411 */
[----:B------:R-:W-:Y:S02]  /*94b0*/  @!P3 PRMT R4, R2, 0x7610, R4 ;  /* 0x000076100204b816 */ /* 0x000fe40000000004 */
[----:B------:R-:W-:Y:S02]  /*94c0*/  ISETP.GE.OR.EX P6, PT, R18, UR7, P1, P6 ;  /* 0x0000000712007c0c */ /* 0x000fe40008fc6760 */
[----:B------:R-:W-:Y:S02]  /*94d0*/  PRMT R3, RZ, 0x7610, R3 ;  /* 0x00007610ff037816 */ /* 0x000fe40000000003 */
[----:B------:R-:W-:-:S04]  /*94e0*/  @!P3 SHF.R.U32.HI R2, RZ, 0x10, R84 ;  /* 0x00000010ff02b819 */ /* 0x000fc80000011654 */
[----:B------:R-:W-:-:S05]  /*94f0*/  @!P3 PRMT R3, R2, 0x7610, R3 ;  /* 0x000076100203b816 */ /* 0x000fca0000000003 */
[----:B------:R0:W-:Y:S01]  /*9500*/  STL.S16 [R1+0x2e8], R3 ;  /* 0x0002e80301007387 */ /* 0x0001e20000100600 */
[----:B------:R-:W-:Y:S01]  /*9510*/  PRMT R5, RZ, 0x7610, R5 ;  /* 0x00007610ff057816 */ /* 0x000fe20000000005 */
[----:B-1----:R-:W1:Y:S08]  /*9520*/  @!P6 LDC.64 R20, c[0x0][0x228] ;  /* 0x00008a00ff14eb82 */ /* 0x002e700000000a00 */
[----:B0-----:R-:W0:Y:S01]  /*9530*/  @!P6 LDC.64 R2, c[0x0][0x288] ;  /* 0x0000a200ff02eb82 */ /* 0x001e220000000a00 */
[----:B------:R-:W-:Y:S01]  /*9540*/  @!P3 PRMT R5, R69, 0x7610, R5 ;  /* 0x000076104505b816 */ /* 0x000fe20000000005 */
[----:B------:R5:W-:Y:S04]  /*9550*/  STL.S16 [R1+0x2e6], R4 ;  /* 0x0002e60401007387 */ /* 0x000be80000100600 */
[----:B------:R0:W-:Y:S01]  /*9560*/  STL.S16 [R1+0x2de], R5 ;  /* 0x0002de0501007387 */ /* 0x0001e20000100600 */
[----:B-----5:R-:W-:Y:S01]  /*9570*/  @!P6 MOV R4, R66 ;  /* 0x000000420004e202 */ /* 0x020fe20000000f00 */
[----:B0-----:R-:W-:-:S04]  /*9580*/  @!P6 IMAD R18, R18, R2, RZ ;  /* 0x000000021212e224 */ /* 0x001fc800078e02ff */
[----:B------:R-:W-:Y:S02]  /*9590*/  @!P6 IMAD R3, R17, R3, R18 ;  /* 0x000000031103e224 */ /* 0x000fe400078e0212 */
[----:B------:R-:W0:Y:S01]  /*95a0*/  @!P6 LDC.64 R18, c[0x0][0x230] ;  /* 0x00008c00ff12eb82 */ /* 0x000e220000000a00 */
[----:B------:R-:W-:-:S03]  /*95b0*/  @!P6 MOV R5, R65 ;  /* 0x000000410005e202 */ /* 0x000fc60000000f00 */
[----:B------:R-:W-:Y:S01]  /*95c0*/  @!P6 IMAD.WIDE.U32 R4, R17, R2, R4 ;  /* 0x000000021104e225 */ /* 0x000fe200078e0004 */
[----:B------:R-:W-:-:S04]  /*95d0*/  PRMT R90, R90, 0x5410, RZ ;  /* 0x000054105a5a7816 */ /* 0x000fc800000000ff */
[----:B------:R-:W-:-:S04]  /*95e0*/  @!P6 IADD3 R2, R5, R3, RZ ;  /* 0x000000030502e210 */ /* 0x000fc80007ffe0ff */
[C---:B------:R-:W-:Y:S02]  /*95f0*/  @!P6 SHF.L.U64.HI R2, R4.reuse, 0x1, R2 ;  /* 0x000000010402e819 */ /* 0x040fe40000010202 */
[----:B------:R-:W-:Y:S02]  /*9600*/  @!P6 SHF.L.U32 R4, R4, 0x1, RZ ;  /* 0x000000010404e819 */ /* 0x000fe400000006ff */
[----:B------:R-:W-:Y:S02]  /*9610*/  @!P0 PRMT R90, R90, 0x5410, R75 ;  /* 0x000054105a5a8816 */ /* 0x000fe4000000004b */
[----:B0-----:R-:W-:-:S04]  /*9620*/  @!P6 IADD3 R18, P0, R4, R18, RZ ;  /* 0x000000120412e210 */ /* 0x001fc80007f1e0ff */
[----:B------:R-:W-:Y:S02]  /*9630*/  @!P6 IADD3.X R19, R2, R19, RZ, P0, !PT ;  /* 0x000000130213e210 */ /* 0x000fe400007fe4ff */
[----:B-1----:R-:W-:-:S04]  /*9640*/  @!P6 IADD3 R20, P0, R4, R20, RZ ;  /* 0x000000140414e210 */ /* 0x002fc80007f1e0ff */
[----:B------:R-:W-:Y:S02]  /*9650*/  @!P6 IADD3.X R21, R2, R21, RZ, P0, !PT ;  /* 0x000000150215e210 */ /* 0x000fe400007fe4ff */
[C---:B------:R-:W-:Y:S02]  /*9660*/  LOP3.LUT P0, RZ, R86.reuse, 0x80, RZ, 0xc0, !PT ;  /* 0x0000008056ff7812 */ /* 0x040fe4000780c0ff */
[----:B------:R-:W-:-:S04]  /*9670*/  LOP3.LUT R86, R86, 0xfffeffff, RZ, 0xc0, !PT ;  /* 0xfffeffff56567812 */ /* 0x000fc800078ec0ff */
[----:B------:R-:W-:-:S04]  /*9680*/  @P6 LOP3.LUT R86, R86, 0x10000, RZ, 0xfc, !PT ;  /* 0x0001000056566812 */ /* 0x000fc800078efcff */
[----:B------:R-:W-:Y:S01]  /*9690*/  LOP3.LUT P6, RZ, R86, 0x100, RZ, 0xc0, !PT ;  /* 0x0000010056ff7812 */ /* 0x000fe200078cc0ff */
[----:B------:R0:W-:Y:S01]  /*96a0*/  STL [R1+0xb4], R69 ;  /* 0x0000b44501007387 */ /* 0x0001e20000100800 */
[----:B------:R-:W-:Y:S01]  /*96b0*/  LOP3.LUT P5, RZ, R87, 0x8, RZ, 0xc0, !PT ;  /* 0x0000000857ff7812 */ /* 0x000fe200078ac0ff */
[----:B------:R-:W-:Y:S01]  /*96c0*/  HFMA2.MMA R17, -RZ, RZ, 0, 0 ;  /* 0x00000000ff117435 */ /* 0x000fe200000001ff */
[----:B0-----:R-:W-:-:S09]  /*96d0*/  PRMT R69, RZ, 0x7610, R69 ;  /* 0x00007610ff457816 */ /* 0x001fd20000000045 */
[----:B------:R-:W-:Y:S02]  /*96e0*/  @!P6 SHF.R.U32.HI R2, RZ, 0x10, R72 ;  /* 0x00000010ff02e819 */ /* 0x000fe40000011648 */
[----:B------:R-:W-:Y:S01]  /*96f0*/  LOP3.LUT R86, R86, 0xfff7ffff, RZ, 0xc0, !PT ;  /* 0xfff7ffff56567812 */ /* 0x000fe200078ec0ff */
[----:B------:R0:W-:Y:S01]  /*9700*/  STL [R1+0xb0], R75 ;  /* 0x0000b04b01007387 */ /* 0x0001e20000100800 */
[----:B------:R-:W-:Y:S02]  /*9710*/  @!P6 PRMT R69, R2, 0x7610, R69 ;  /* 0x000076100245e816 */ /* 0x000fe40000000045 */
[----:B------:R-:W-:Y:S01]  /*9720*/  @!P6 SHF.R.U32.HI R2, RZ, 0x10, R73 ;  /* 0x00000010ff02e819 */ /* 0x000fe20000011649 */
[----:B------:R1:W5:Y:S01]  /*9730*/  @!P5 LDG.E R17, desc[UR10][R24.64] ;  /* 0x0000000a1811d981 */ /* 0x000362000c1e1900 */
[----:B------:R-:W-:Y:S02]  /*9740*/  PRMT R69, R69, 0x5410, RZ ;  /* 0x0000541045457816 */ /* 0x000fe400000000ff */
[----:B------:R-:W-:-:S02]  /*9750*/  MOV R22, RZ ;  /* 0x000000ff00167202 */ /* 0x000fc40000000f00 */
[----:B------:R-:W-:Y:S02]  /*9760*/  @!P6 PRMT R69, R69, 0x5410, R2 ;  /* 0x000054104545e816 */ /* 0x000fe40000000002 */
[----:B------:R-:W-:Y:S02]  /*9770*/  @P5 LOP3.LUT R86, R86, 0x80000, RZ, 0xfc, !PT ;  /* 0x0008000056565812 */ /* 0x000fe400078efcff */
[----:B0-----:R-:W-:Y:S01]  /*9780*/  PRMT R75, RZ, 0x7610, R75 ;  /* 0x00007610ff4b7816 */ /* 0x001fe2000000004b */
[----:B------:R0:W5:Y:S01]  /*9790*/  @!P5 LDG.E R22, desc[UR10][R26.64] ;  /* 0x0000000a1a16d981 */ /* 0x000162000c1e1900 */
[----:B------:R-:W-:Y:S02]  /*97a0*/  @!P0 SHF.R.U32.HI R2, RZ, 0x10, R70 ;  /* 0x00000010ff028819 */ /* 0x000fe40000011646 */
[----:B------:R-:W-:Y:S02]  /*97b0*/  PRMT R4, RZ, 0x7610, R4 ;  /* 0x00007610ff047816 */ /* 0x000fe40000000004 */
[----:B------:R-:W-:-:S02]  /*97c0*/  LOP3.LUT P5, RZ, R86, 0x4000, RZ, 0xc0, !PT ;  /* 0x0000400056ff7812 */ /* 0x000fc400078ac0ff */
[----:B------:R-:W-:Y:S02]  /*97d0*/  @!P0 PRMT R75, R2, 0x7610, R75 ;  /* 0x00007610024b8816 */ /* 0x000fe4000000004b */
[----:B------:R-:W-:Y:S02]  /*97e0*/  @!P0 PRMT R4, R76, 0x7610, R4 ;  /* 0x000076104c048816 */ /* 0x000fe40000000004 */
[----:B------:R-:W-:Y:S02]  /*97f0*/  PRMT R23, RZ, 0x7610, R23 ;  /* 0x00007610ff177816 */ /* 0x000fe40000000017 */
[----:B------:R-:W-:Y:S02]  /*9800*/  @!P0 SHF.R.U32.HI R2, RZ, 0x10, R76 ;  /* 0x00000010ff028819 */ /* 0x000fe4000001164c */
[----:B------:R-:W-:Y:S02]  /*9810*/  PRMT R93, R93, 0x5410, RZ ;  /* 0x000054105d5d7816 */ /* 0x000fe400000000ff */
[----:B-1----:R-:W-:Y:S01]  /*9820*/  IADD3 R25, R13, 0x1f8, RZ ;  /* 0x000001f80d197810 */ /* 0x002fe20007ffe0ff */
[----:B------:R1:W-:Y:S01]  /*9830*/  STL.S16 [R1+0x2ee], R4 ;  /* 0x0002ee0401007387 */ /* 0x0003e20000100600 */
[----:B------:R-:W-:-:S02]  /*9840*/  @!P0 PRMT R23, R2, 0x7610, R23 ;  /* 0x0000761002178816 */ /* 0x000fc40000000017 */
[----:B------:R-:W-:Y:S02]  /*9850*/  @!P0 PRMT R93, R93, 0x5410, R70 ;  /* 0x000054105d5d8816 */ /* 0x000fe40000000046 */
[----:B------:R-:W-:Y:S02]  /*9860*/  ISETP.GE.U32.AND P0, PT, R25, UR6, PT ;  /* 0x0000000619007c0c */ /* 0x000fe4000bf06070 */
[----:B0-----:R-:W-:Y:S02]  /*9870*/  PRMT R26, RZ, 0x7610, R26 ;  /* 0x00007610ff1a7816 */ /* 0x001fe4000000001a */
[----:B-1----:R-:W-:Y:S01]  /*9880*/  SHF.R.S32.HI R4, RZ, 0x1f, R25 ;  /* 0x0000001fff047819 */ /* 0x002fe20000011419 */
[----:B------:R0:W-:Y:S01]  /*9890*/  STL [R1+0xc0], R0 ;  /* 0x0000c00001007387 */ /* 0x0001e20000100800 */
[----:B------:R-:W-:Y:S02]  /*98a0*/  @!P5 SHF.R.U32.HI R2, RZ, 0x10, R0 ;  /* 0x00000010ff02d819 */ /* 0x000fe40000011600 */
[----:B------:R-:W-:-:S02]  /*98b0*/  ISETP.GE.OR.EX P0, PT, R4, UR7, P1, P0 ;  /* 0x0000000704007c0c */ /* 0x000fc40008f06700 */
[----:B------:R-:W-:Y:S02]  /*98c0*/  PRMT R3, RZ, 0x7610, R3 ;  /* 0x00007610ff037816 */ /* 0x000fe40000000003 */
[----:B------:R-:W-:Y:S01]  /*98d0*/  PRMT R5, RZ, 0x7610, R5 ;  /* 0x00007610ff057816 */ /* 0x000fe20000000005 */
[----:B------:R-:W-:Y:S01]  /*98e0*/  STL [R1+0x90], R94 ;  /* 0x0000905e01007387 */ /* 0x000fe20000100800 */
[----:B------:R-:W-:Y:S01]  /*98f0*/  @!P5 PRMT R26, R0, 0x7610, R26 ;  /* 0x00007610001ad816 */ /* 0x000fe2000000001a */
[----:B------:R-:W-:Y:S01]  /*9900*/  ULDC.64 UR6, c[0x0][0x248] ;  /* 0x0000920000067ab9 */ /* 0x000fe20000000a00 */
[----:B0-----:R-:W-:-:S04]  /*9910*/  @!P5 SHF.R.U32.HI R0, RZ, 0x10, R60 ;  /* 0x00000010ff00d819 */ /* 0x001fc8000001163c */
[----:B------:R-:W-:Y:S02]  /*9920*/  @!P5 PRMT R3, R0, 0x7610, R3 ;  /* 0x000076100003d816 */ /* 0x000fe40000000003 */
[----:B------:R-:W-:-:S03]  /*9930*/  @!P5 PRMT R5, R2, 0x7610, R5 ;  /* 0x000076100205d816 */ /* 0x000fc60000000005 */
[----:B------:R0:W-:Y:S02]  /*9940*/  STL.S16 [R1+0x2f4], R3 ;  /* 0x0002f40301007387 */ /* 0x0001e40000100600 */
[----:B0-----:R-:W0:Y:S02]  /*9950*/  @!P0 LDC.64 R2, c[0x0][0x288] ;  /* 0x0000a200ff028b82 */ /* 0x001e240000000a00 */
[----:B------:R1:W-:Y:S01]  /*9960*/  STL.S16 [R1+0x2f2], R5 ;  /* 0x0002f20501007387 */ /* 0x0003e20000100600 */
[----:B------:R-:W-:Y:S02]  /*9970*/  PRMT R94, RZ, 0x7610, R94 ;  /* 0x00007610ff5e7816 */ /* 0x000fe4000000005e */
[----:B-1----:R-:W-:Y:S01]  /*9980*/  @!P0 MOV R5, R65 ;  /* 0x0000004100058202 */ /* 0x002fe20000000f00 */
[----:B0-----:R-:W-:Y:S01]  /*9990*/  @!P0 IMAD R0, R4, R2, RZ ;  /* 0x0000000204008224 */ /* 0x001fe200078e02ff */
[----:B------:R-:W-:-:S03]  /*99a0*/  @!P0 MOV R4, R66 ;  /* 0x0000004200048202 */ /* 0x000fc60000000f00 */
[C---:B------:R-:W-:Y:S02]  /*99b0*/  @!P0 IMAD R0, R25.reuse, R3, R0 ;  /* 0x0000000319008224 */ /* 0x040fe400078e0200 */
[----:B------:R-:W-:Y:S02]  /*99c0*/  @!P0 IMAD.WIDE.U32 R4, R25, R2, R4 ;  /* 0x0000000219048225 */ /* 0x000fe400078e0004 */
[----:B------:R-:W0:Y:S01]  /*99d0*/  @!P0 LDC.64 R2, c[0x0][0x230] ;  /* 0x00008c00ff028b82 */ /* 0x000e220000000a00 */
[----:B------:R-:W-:Y:S02]  /*99e0*/  @!P3 PRMT R94, R84, 0x7610, R94 ;  /* 0x00007610545eb816 */ /* 0x000fe4000000005e */
[----:B------:R-:W-:Y:S02]  /*99f0*/  @!P0 IADD3 R0, R5, R0, RZ ;  /* 0x0000000005008210 */ /* 0x000fe40007ffe0ff */
[----:B------:R-:W-:Y:S01]  /*9a00*/  LOP3.LUT P3, RZ, R87, 0x4, RZ, 0xc0, !PT ;  /* 0x0000000457ff7812 */ /* 0x000fe2000786c0ff */
[----:B------:R1:W-:Y:S01]  /*9a10*/  STL.S16 [R1+0x2f0], R23 ;  /* 0x0002f01701007387 */ /* 0x0003e20000100600 */
[----:B------:R-:W-:-:S02]  /*9a20*/  @!P0 SHF.L.U64.HI R0, R4, 0x1, R0 ;  /* 0x0000000104008819 */ /* 0x000fc40000010200 */
[----:B------:R-:W-:Y:S02]  /*9a30*/  @!P0 SHF.L.U32 R25, R4, 0x1, RZ ;  /* 0x0000000104198819 */ /* 0x000fe400000006ff */
[----:B------:R-:W3:Y:S01]  /*9a40*/  @!P0 LDC.64 R4, c[0x0][0x228] ;  /* 0x00008a00ff048b82 */ /* 0x000ee20000000a00 */
[----:B------:R-:W-:Y:S01]  /*9a50*/  MOV R24, RZ ;  /* 0x000000ff00187202 */ /* 0x000fe20000000f00 */
[----:B-1----:R-:W-:-:S05]  /*9a60*/  HFMA2.MMA R23, -RZ, RZ, 0, 0 ;  /* 0x00000000ff177435 */ /* 0x002fca00000001ff */
[----:B------:R-:W5:Y:S05]  /*9a70*/  @!P3 LDG.E R24, desc[UR10][R32.64] ;  /* 0x0000000a2018b981 */ /* 0x000f6a000c1e1900 */
[----:B------:R1:W5:Y:S01]  /*9a80*/  @!P3 LDG.E R23, desc[UR10][R30.64] ;  /* 0x0000000a1e17b981 */ /* 0x000362000c1e1900 */
[C---:B------:R-:W-:Y:S02]  /*9a90*/  LOP3.LUT P3, RZ, R86.reuse, 0x2000, RZ, 0xc0, !PT ;  /* 0x0000200056ff7812 */ /* 0x040fe4000786c0ff */
[----:B------:R-:W-:-:S04]  /*9aa0*/  LOP3.LUT R86, R86, 0xffff7fff, RZ, 0xc0, !PT ;  /* 0xffff7fff56567812 */ /* 0x000fc800078ec0ff */
[----:B------:R-:W-:Y:S02]  /*9ab0*/  @P1 LOP3.LUT R86, R86, 0x8000, RZ, 0xfc, !PT ;  /* 0x0000800056561812 */ /* 0x000fe400078efcff */
[C---:B0-----:R-:W-:Y:S01]  /*9ac0*/  @!P0 IADD3 R2, P1, R25.reuse, R2, RZ ;  /* 0x0000000219028210 */ /* 0x041fe20007f3e0ff */
[----:B------:R0:W-:Y:S01]  /*9ad0*/  STL [R1+0x1ac], R74 ;  /* 0x0001ac4a01007387 */ /* 0x0001e20000100800 */
[----:B------:R-:W-:Y:S02]  /*9ae0*/  LOP3.LUT R86, R86, 0xfffdffff, RZ, 0xc0, !PT ;  /* 0xfffdffff56567812 */ /* 0x000fe400078ec0ff */
[----:B------:R-:W-:Y:S02]  /*9af0*/  @!P0 IADD3.X R3, R0, R3, RZ, P1, !PT ;  /* 0x0000000300038210 */ /* 0x000fe40000ffe4ff */
[----:B---3--:R-:W-:Y:S02]  /*9b00*/  @!P0 IADD3 R4, P1, R25, R4, RZ ;  /* 0x0000000419048210 */ /* 0x008fe40007f3e0ff */
[----:B------:R-:W-:-:S02]  /*9b10*/  @P0 LOP3.LUT R86, R86, 0x20000, RZ, 0xfc, !PT ;  /* 0x0002000056560812 */ /* 0x000fc400078efcff */
[----:B0-----:R-:W-:Y:S02]  /*9b20*/  PRMT R74, RZ, 0x5410, RZ ;  /* 0x00005410ff4a7816 */ /* 0x001fe400000000ff */
[----:B------:R-:W-:Y:S02]  /*9b30*/  @!P0 IADD3.X R5, R0, R5, RZ, P1, !PT ;  /* 0x0000000500058210 */ /* 0x000fe40000ffe4ff */
[----:B------:R-:W-:Y:S02]  /*9b40*/  @!P6 PRMT R74, R72, 0x7610, R74 ;  /* 0x00007610484ae816 */ /* 0x000fe4000000004a */
[----:B------:R-:W-:Y:S02]  /*9b50*/  LOP3.LUT P0, RZ, R86, 0x1000, RZ, 0xc0, !PT ;  /* 0x0000100056ff7812 */ /* 0x000fe4000780c0ff */
[----:B------:R-:W-:Y:S02]  /*9b60*/  @!P6 PRMT R74, R74, 0x5410, R73 ;  /* 0x000054104a4ae816 */ /* 0x000fe40000000049 */
[----:B------:R-:W-:Y:S01]  /*9b70*/  LOP3.LUT P6, RZ, R87, 0x2, RZ, 0xc0, !PT ;  /* 0x0000000257ff7812 */ /* 0x000fe200078cc0ff */
[----:B------:R-:W-:Y:S01]  /*9b80*/  HFMA2.MMA R0, -RZ, RZ, 0, 0 ;  /* 0x00000000ff007435 */ /* 0x000fe200000001ff */
[----:B------:R-:W-:-:S02]  /*9b90*/  PRMT R117, R117, 0x5410, RZ ;  /* 0x0000541075757816 */ /* 0x000fc400000000ff */
[----:B------:R-:W-:Y:S02]  /*9ba0*/  @!P3 SHF.R.U32.HI R25, RZ, 0x10, R61 ;  /* 0x00000010ff19b819 */ /* 0x000fe4000001163d */
[----:B------:R-:W-:Y:S02]  /*9bb0*/  PRMT R118, RZ, 0x7610, R118 ;  /* 0x00007610ff767816 */ /* 0x000fe40000000076 */
[----:B------:R-:W-:Y:S02]  /*9bc0*/  @!P3 PRMT R117, R117, 0x5410, R25 ;  /* 0x000054107575b816 */ /* 0x000fe40000000019 */
[----:B------:R-:W-:Y:S02]  /*9bd0*/  PRMT R113, RZ, 0x7610, R113 ;  /* 0x00007610ff717816 */ /* 0x000fe40000000071 */
[----:B------:R-:W-:Y:S01]  /*9be0*/  @!P3 SHF.R.U32.HI R25, RZ, 0x10, R62 ;  /* 0x00000010ff19b819 */ /* 0x000fe2000001163e */
[----:B------:R0:W-:Y:S01]  /*9bf0*/  STL.S16 [R1+0x2ea], R26 ;  /* 0x0002ea1a01007387 */ /* 0x0001e20000100600 */
[----:B------:R-:W-:-:S02]  /*9c00*/  PRMT R110, R110, 0x5410, RZ ;  /* 0x000054106e6e7816 */ /* 0x000fc400000000ff */
[----:B------:R-:W-:Y:S01]  /*9c10*/  @!P5 PRMT R118, R60, 0x7610, R118 ;  /* 0x000076103c76d816 */ /* 0x000fe20000000076 */
[----:B------:R3:W5:Y:S01]  /*9c20*/  @!P6 LDG.E R0, desc[UR10][R36.64] ;  /* 0x0000000a2400e981 */ /* 0x000762000c1e1900 */
[----:B------:R-:W-:Y:S02]  /*9c30*/  @!P3 PRMT R113, R25, 0x7610, R113 ;  /* 0x000076101971b816 */ /* 0x000fe40000000071 */
[----:B------:R-:W-:Y:S02]  /*9c40*/  LOP3.LUT P5, RZ, R86, 0x800, RZ, 0xc0, !PT ;  /* 0x0000080056ff7812 */ /* 0x000fe400078ac0ff */
[----:B0-----:R-:W-:Y:S02]  /*9c50*/  @!P0 SHF.R.U32.HI R26, RZ, 0x10, R63 ;  /* 0x00000010ff1a8819 */ /* 0x001fe4000001163f */
[----:B------:R-:W-:Y:S02]  /*9c60*/  MOV R25, RZ ;  /* 0x000000ff00197202 */ /* 0x000fe40000000f00 */
[----:B------:R-:W-:-:S02]  /*9c70*/  @!P0 PRMT R110, R110, 0x5410, R26 ;  /* 0x000054106e6e8816 */ /* 0x000fc4000000001a */
[----:B------:R-:W-:Y:S02]  /*9c80*/  PRMT R27, RZ, 0x7610, R27 ;  /* 0x00007610ff1b7816 */ /* 0x000fe4000000001b */
[----:B------:R-:W-:Y:S01]  /*9c90*/  @!P0 SHF.R.U32.HI R26, RZ, 0x10, R56 ;  /* 0x00000010ff1a8819 */ /* 0x000fe20000011638 */
[----:B------:R-:W5:Y:S03]  /*9ca0*/  @!P6 LDG.E R25, desc[UR10][R38.64] ;  /* 0x0000000a2619e981 */ /* 0x000f66000c1e1900 */
[----:B------:R-:W-:Y:S01]  /*9cb0*/  @!P0 PRMT R27, R26, 0x7610, R27 ;  /* 0x000076101a1b8816 */ /* 0x000fe2000000001b */
[----:B------:R0:W-:Y:S04]  /*9cc0*/  STL [R1+0xb8], R72 ;  /* 0x0000b84801007387 */ /* 0x0001e80000100800 */
[----:B------:R2:W-:Y:S01]  /*9cd0*/  STL.S16 [R1+0x2f6], R27 ;  /* 0x0002f61b01007387 */ /* 0x0005e20000100600 */
[----:B------:R-:W-:-:S02]  /*9ce0*/  LOP3.LUT P1, RZ, R87, 0x1, RZ, 0xc0, !PT ;  /* 0x0000000157ff7812 */ /* 0x000fc4000782c0ff */
[----:B0-----:R-:W-:Y:S02]  /*9cf0*/  PRMT R72, RZ, 0x7610, R72 ;  /* 0x00007610ff487816 */ /* 0x001fe40000000048 */
[----:B--2---:R-:W-:Y:S02]  /*9d00*/  @!P5 SHF.R.U32.HI R27, RZ, 0x10, R12 ;  /* 0x00000010ff1bd819 */ /* 0x004fe4000001160c */
[----:B-1----:R-:W-:Y:S02]  /*9d10*/  PRMT R30, RZ, 0x7610, R30 ;  /* 0x00007610ff1e7816 */ /* 0x002fe4000000001e */
[----:B------:R-:W-:Y:S02]  /*9d20*/  @!P5 PRMT R72, R27, 0x7610, R72 ;  /* 0x000076101b48d816 */ /* 0x000fe40000000048 */
[----:B------:R-:W-:-:S04]  /*9d30*/  @!P5 SHF.R.U32.HI R27, RZ, 0x10, R42 ;  /* 0x00000010ff1bd819 */ /* 0x000fc8000001162a */
[----:B------:R-:W-:Y:S02]  /*9d40*/  @!P5 PRMT R30, R27, 0x7610, R30 ;  /* 0x000076101b1ed816 */ /* 0x000fe4000000001e */
[----:B------:R-:W-:-:S06]  /*9d50*/  MOV R27, RZ ;  /* 0x000000ff001b7202 */ /* 0x000fcc0000000f00 */
[----:B------:R-:W2:Y:S01]  /*9d60*/  @!P1 LDG.E R27, desc[UR10][R52.64] ;  /* 0x0000000a341b9981 */ /* 0x000ea2000c1e1900 */
[----:B------:R-:W-:-:S10]  /*9d70*/  HFMA2.MMA R26, -RZ, RZ, 0, 0 ;  /* 0x00000000ff1a7435 */ /* 0x000fd400000001ff */
[----:B------:R-:W2:Y:S01]  /*9d80*/  @!P1 LDG.E R26, desc[UR10][R40.64] ;  /* 0x0000000a281a9981 */ /* 0x000ea2000c1e1900 */
[----:B------:R-:W-:Y:S02]  /*9d90*/  PRMT R110, RZ, 0x7610, R110 ;  /* 0x00007610ff6e7816 */ /* 0x000fe4000000006e */
[----:B------:R-:W-:Y:S01]  /*9da0*/  PRMT R109, R109, 0x5410, RZ ;  /* 0x000054106d6d7816 */ /* 0x000fe200000000ff */
[----:B------:R0:W-:Y:S01]  /*9db0*/  STL [R1+0x1b0], R68 ;  /* 0x0001b04401007387 */ /* 0x0001e20000100800 */
[----:B------:R-:W-:-:S03]  /*9dc0*/  @!P0 PRMT R110, R63, 0x7610, R110 ;  /* 0x000076103f6e8816 */ /* 0x000fc6000000006e */
[----:B------:R1:W-:Y:S01]  /*9dd0*/  STL.S16 [R1+0x2fc], R30 ;  /* 0x0002fc1e01007387 */ /* 0x0003e20000100600 */
[----:B------:R-:W-:Y:S02]  /*9de0*/  @!P0 PRMT R109, R109, 0x5410, R56 ;  /* 0x000054106d6d8816 */ /* 0x000fe40000000038 */
[----:B------:R-:W-:Y:S02]  /*9df0*/  LOP3.LUT P0, RZ, R86, 0x8, RZ, 0xc0, !PT ;  /* 0x0000000856ff7812 */ /* 0x000fe4000780c0ff */
[----:B0-----:R-:W-:Y:S02]  /*9e00*/  PRMT R68, RZ, 0x7610, R68 ;  /* 0x00007610ff447816 */ /* 0x001fe40000000044 */
[----:B-1----:R-:W-:Y:S01]  /*9e10*/  @!P2 SHF.R.U32.HI R30, RZ, 0x10, R43 ;  /* 0x00000010ff1ea819 */ /* 0x002fe2000001162b */
[----:B------:R0:W-:Y:S01]  /*9e20*/  STL [R1+0x194], R97 ;  /* 0x0001946101007387 */ /* 0x0001e20000100800 */
[----:B------:R-:W-:Y:S02]  /*9e30*/  PRMT R31, RZ, 0x7610, R31 ;  /* 0x00007610ff1f7816 */ /* 0x000fe4000000001f */
[----:B------:R-:W-:-:S02]  /*9e40*/  @!P2 PRMT R68, R30, 0x7610, R68 ;  /* 0x000076101e44a816 */ /* 0x000fc40000000044 */
[----:B------:R-:W-:Y:S02]  /*9e50*/  @!P2 SHF.R.U32.HI R30, RZ, 0x10, R44 ;  /* 0x00000010ff1ea819 */ /* 0x000fe4000001162c */
[----:B------:R-:W-:Y:S02]  /*9e60*/  PRMT R109, RZ, 0x7610, R109 ;  /* 0x00007610ff6d7816 */ /* 0x000fe4000000006d */
[----:B0-----:R-:W-:Y:S02]  /*9e70*/  PRMT R97, R97, 0x5410, RZ ;  /* 0x0000541061617816 */ /* 0x001fe400000000ff */
[----:B------:R-:W-:Y:S02]  /*9e80*/  @!P2 PRMT R31, R30, 0x7610, R31 ;  /* 0x000076101e1fa816 */ /* 0x000fe4000000001f */
[----:B------:R-:W-:Y:S02]  /*9e90*/  @!P5 PRMT R97, R97, 0x5410, R12 ;  /* 0x000054106161d816 */ /* 0x000fe4000000000c */
[----:B------:R-:W-:-:S02]  /*9ea0*/  @!P5 PRMT R109, R42, 0x7610, R109 ;  /* 0x000076102a6dd816 */ /* 0x000fc4000000006d */
[----:B------:R-:W-:Y:S01]  /*9eb0*/  LOP3.LUT P5, RZ, R87, 0x2000000, RZ, 0xc0, !PT ;  /* 0x0200000057ff7812 */ /* 0x000fe200078ac0ff */
[----:B------:R0:W-:Y:S01]  /*9ec0*/  STL.S16 [R1+0x2fe], R31 ;  /* 0x0002fe1f01007387 */ /* 0x0001e20000100600 */
[----:B------:R-:W-:-:S03]  /*9ed0*/  PRMT R97, RZ, 0x7610, R97 ;  /* 0x00007610ff617816 */ /* 0x000fc60000000061 */
[----:B------:R1:W-:Y:S01]  /*9ee0*/  STL [R1+0x190], R95 ;  /* 0x0001905f01007387 */ /* 0x0003e20000100800 */
[----:B0-----:R-:W-:-:S04]  /*9ef0*/  @!P0 SHF.R.U32.HI R31, RZ, 0x10, R45 ;  /* 0x00000010ff1f8819 */ /* 0x001fc8000001162d */
[----:B------:R-:W-:Y:S02]  /*9f00*/  @!P0 PRMT R97, R31, 0x7610, R97 ;  /* 0x000076101f618816 */ /* 0x000fe40000000061 */
[----:B-1----:R-:W-:Y:S02]  /*9f10*/  PRMT R95, R95, 0x5410, RZ ;  /* 0x000054105f5f7816 */ /* 0x002fe400000000ff */
[----:B------:R-:W-:Y:S01]  /*9f20*/  @!P0 SHF.R.U32.HI R31, RZ, 0x10, R46 ;  /* 0x00000010ff1f8819 */ /* 0x000fe2000001162e */
[----:B------:R0:W-:Y:S03]  /*9f30*/  STL [R1+0xc8], R63 ;  /* 0x0000c83f01007387 */ /* 0x0001e60000100800 */
[----:B------:R-:W-:Y:S02]  /*9f40*/  @!P0 PRMT R95, R95, 0x5410, R31 ;  /* 0x000054105f5f8816 */ /* 0x000fe4000000001f */
[----:B------:R-:W-:-:S02]  /*9f50*/  @!P5 SHF.R.U32.HI R31, RZ, 0x10, R28 ;  /* 0x00000010ff1fd819 */ /* 0x000fc4000001161c */
[----:B0-----:R-:W-:Y:S02]  /*9f60*/  PRMT R63, RZ, 0x7610, R63 ;  /* 0x00007610ff3f7816 */ /* 0x001fe4000000003f */
[----:B------:R-:W-:Y:S02]  /*9f70*/  PRMT R32, RZ, 0x7610, R32 ;  /* 0x00007610ff207816 */ /* 0x000fe40000000020 */
[----:B------:R-:W-:Y:S02]  /*9f80*/  @!P5 PRMT R63, R31, 0x7610, R63 ;  /* 0x000076101f3fd816 */ /* 0x000fe4000000003f */
[----:B------:R-:W-:Y:S01]  /*9f90*/  @!P5 SHF.R.U32.HI R31, RZ, 0x10, R6 ;  /* 0x00000010ff1fd819 */ /* 0x000fe20000011606 */
[----:B------:R0:W-:Y:S01]  /*9fa0*/  STL [R1+0x94], R96 ;  /* 0x0000946001007387 */ /* 0x0001e20000100800 */
[----:B------:R-:W-:Y:S02]  /*9fb0*/  PRMT R113, R113, 0x5410, RZ ;  /* 0x0000541071717816 */ /* 0x000fe400000000ff */
[----:B------:R-:W-:Y:S01]  /*9fc0*/  @!P5 PRMT R32, R31, 0x7610, R32 ;  /* 0x000076101f20d816 */ /* 0x000fe20000000020 */
[----:B------:R1:W-:Y:S01]  /*9fd0*/  STL [R1+0x1c4], R62 ;  /* 0x0001c43e01007387 */ /* 0x0003e20000100800 */
[----:B0-----:R-:W-:-:S03]  /*9fe0*/  PRMT R96, RZ, 0x5410, RZ ;  /* 0x00005410ff607816 */ /* 0x001fc600000000ff */
[----:B------:R0:W-:Y:S01]  /*9ff0*/  STL.S16 [R1+0x306], R32 ;  /* 0x0003062001007387 */ /* 0x0001e20000100600 */
[--C-:B------:R-:W-:Y:S02]  /*a000*/  @!P3 PRMT R113, R113, 0x5410, R62.reuse ;  /* 0x000054107171b816 */ /* 0x100fe4000000003e */
[----:B------:R-:W-:Y:S02]  /*a010*/  @!P0 PRMT R96, R96, 0x5410, R45 ;  /* 0x0000541060608816 */ /* 0x000fe4000000002d */
[----:B-1----:R-:W-:Y:S01]  /*a020*/  PRMT R62, RZ, 0x7610, R62 ;  /* 0x00007610ff3e7816 */ /* 0x002fe2000000003e */
[----:B------:R1:W-:Y:S01]  /*a030*/  STL [R1+0xbc], R70 ;  /* 0x0000bc4601007387 */ /* 0x0003e20000100800 */
[----:B------:R-:W-:Y:S02]  /*a040*/  PRMT R117, RZ, 0x7610, R117 ;  /* 0x00007610ff757816 */ /* 0x000fe40000000075 */
[----:B------:R-:W-:Y:S02]  /*a050*/  @!P0 PRMT R96, R46, 0x7610, R96 ;  /* 0x000076102e608816 */ /* 0x000fe40000000060 */
[----:B0-----:R-:W-:-:S02]  /*a060*/  @!P4 SHF.R.U32.HI R32, RZ, 0x10, R7 ;  /* 0x00000010ff20c819 */ /* 0x001fc40000011607 */
[----:B------:R-:W-:Y:S02]  /*a070*/  LOP3.LUT P0, RZ, R87, 0x20, RZ, 0xc0, !PT ;  /* 0x0000002057ff7812 */ /* 0x000fe4000780c0ff */
[----:B------:R-:W-:Y:S02]  /*a080*/  @!P4 PRMT R62, R32, 0x7610, R62 ;  /* 0x00007610203ec816 */ /* 0x000fe4000000003e */
[----:B-1----:R-:W-:Y:S02]  /*a090*/  PRMT R70, RZ, 0x5410, RZ ;  /* 0x00005410ff467816 */ /* 0x002fe400000000ff */
[----:B------:R-:W-:Y:S02]  /*a0a0*/  @!P3 PRMT R117, R61, 0x7610, R117 ;  /* 0x000076103d75b816 */ /* 0x000fe40000000075 */
[----:B------:R-:W-:Y:S02]  /*a0b0*/  PRMT R33, RZ, 0x7610, R33 ;  /* 0x00007610ff217816 */ /* 0x000fe40000000021 */
[----:B------:R-:W-:-:S02]  /*a0c0*/  @!P4 SHF.R.U32.HI R32, RZ, 0x10, R8 ;  /* 0x00000010ff20c819 */ /* 0x000fc40000011608 */
[----:B------:R-:W-:Y:S02]  /*a0d0*/  LOP3.LUT P3, RZ, R86, 0x400000, RZ, 0xc0, !PT ;  /* 0x0040000056ff7812 */ /* 0x000fe4000786c0ff */
[----:B------:R-:W-:Y:S02]  /*a0e0*/  @!P5 PRMT R70, R70, 0x5410, R28 ;  /* 0x000054104646d816 */ /* 0x000fe4000000001c */
[----:B------:R-:W-:Y:S02]  /*a0f0*/  @!P4 PRMT R33, R32, 0x7610, R33 ;  /* 0x000076102021c816 */ /* 0x000fe40000000021 */
[----:B------:R-:W-:Y:S02]  /*a100*/  @!P5 PRMT R70, R6, 0x7610, R70 ;  /* 0x000076100646d816 */ /* 0x000fe40000000046 */
[----:B------:R-:W-:Y:S01]  /*a110*/  LOP3.LUT P5, RZ, R87, 0x10, RZ, 0xc0, !PT ;  /* 0x0000001057ff7812 */ /* 0x000fe200078ac0ff */
[----:B------:R0:W-:Y:S01]  /*a120*/  STL [R1+0xc4], R61 ;  /* 0x0000c43d01007387 */ /* 0x0001e20000100800 */
[----:B------:R-:W-:-:S02]  /*a130*/  MOV R32, RZ ;  /* 0x000000ff00207202 */ /* 0x000fc40000000f00 */
[----:B---3--:R-:W-:Y:S01]  /*a140*/  PRMT R36, RZ, 0x7610, R36 ;  /* 0x00007610ff247816 */ /* 0x008fe20000000024 */
[----:B------:R1:W-:Y:S01]  /*a150*/  STL.S16 [R1+0x30c], R33 ;  /* 0x00030c2101007387 */ /* 0x0003e20000100600 */
[----:B0-----:R-:W-:-:S03]  /*a160*/  PRMT R61, RZ, 0x7610, R61 ;  /* 0x00007610ff3d7816 */ /* 0x001fc6000000003d */
[----:B------:R0:W-:Y:S01]  /*a170*/  STL [R1+0x1c0], R60 ;  /* 0x0001c03c01007387 */ /* 0x0001e20000100800 */
[----:B-1----:R-:W-:-:S03]  /*a180*/  @!P0 SHF.R.U32.HI R33, RZ, 0x10, R9 ;  /* 0x00000010ff218819 */ /* 0x002fc60000011609 */
[----:B------:R1:W3:Y:S01]  /*a190*/  @!P3 LDG.E R32, desc[UR10][R58.64] ;  /* 0x0000000a3a20b981 */ /* 0x0002e2000c1e1900 */
[----:B----4-:R-:W-:Y:S02]  /*a1a0*/  @!P0 PRMT R36, R10, 0x7610, R36 ;  /* 0x000076100a248816 */ /* 0x010fe40000000024 */
[----:B------:R-:W-:Y:S02]  /*a1b0*/  @!P0 PRMT R61, R33, 0x7610, R61 ;  /* 0x00007610213d8816 */ /* 0x000fe4000000003d */
[----:B------:R-:W-:Y:S02]  /*a1c0*/  @!P0 SHF.R.U32.HI R33, RZ, 0x10, R10 ;  /* 0x00000010ff218819 */ /* 0x000fe4000001160a */
[----:B0-----:R-:W-:Y:S02]  /*a1d0*/  PRMT R60, RZ, 0x7610, R60 ;  /* 0x00007610ff3c7816 */ /* 0x001fe4000000003c */
[----:B-1----:R-:W-:Y:S01]  /*a1e0*/  PRMT R59, RZ, 0x7610, R59 ;  /* 0x00007610ff3b7816 */ /* 0x002fe2000000003b */
[----:B------:R0:W-:Y:S01]  /*a1f0*/  STL.S16 [R1+0x302], R36 ;  /* 0x0003022401007387 */ /* 0x0001e20000100600 */
[----:B------:R-:W-:-:S02]  /*a200*/  @!P0 PRMT R60, R33, 0x7610, R60 ;  /* 0x00007610213c8816 */ /* 0x000fc4000000003c */
[----:B------:R-:W-:Y:S02]  /*a210*/  @!P0 PRMT R59, R9, 0x7610, R59 ;  /* 0x00007610093b8816 */ /* 0x000fe4000000003b */
[----:B------:R-:W-:Y:S02]  /*a220*/  LOP3.LUT P0, RZ, R87, 0x4, RZ, 0xc0, !PT ;  /* 0x0000000457ff7812 */ /* 0x000fe4000780c0ff */
[----:B------:R-:W-:Y:S02]  /*a230*/  PRMT R58, RZ, 0x7610, R58 ;  /* 0x00007610ff3a7816 */ /* 0x000fe4000000003a */
[----:B------:R-:W-:Y:S02]  /*a240*/  PRMT R87, RZ, 0x5410, RZ ;  /* 0x00005410ff577816 */ /* 0x000fe400000000ff */
[----:B0-----:R-:W-:Y:S02]  /*a250*/  @!P5 SHF.R.U32.HI R36, RZ, 0x10, R11 ;  /* 0x00000010ff24d819 */ /* 0x001fe4000001160b */
[----:B------:R-:W-:-:S02]  /*a260*/  PRMT R53, RZ, 0x5410, RZ ;  /* 0x00005410ff357816 */ /* 0x000fc400000000ff */
[----:B------:R-:W-:Y:S02]  /*a270*/  @!P5 PRMT R58, R36, 0x7610, R58 ;  /* 0x00007610243ad816 */ /* 0x000fe4000000003a */
[----:B------:R-:W-:Y:S02]  /*a280*/  PRMT R37, RZ, 0x7610, R37 ;  /* 0x00007610ff257816 */ /* 0x000fe40000000025 */
[----:B------:R-:W-:Y:S02]  /*a290*/  @!P5 SHF.R.U32.HI R36, RZ, 0x10, R16 ;  /* 0x00000010ff24d819 */ /* 0x000fe40000011610 */
[----:B------:R-:W-:Y:S02]  /*a2a0*/  @!P5 PRMT R87, R11, 0x7610, R87 ;  /* 0x000076100b57d816 */ /* 0x000fe40000000057 */
[----:B------:R-:W-:Y:S02]  /*a2b0*/  @!P2 PRMT R53, R43, 0x7610, R53 ;  /* 0x000076102b35a816 */ /* 0x000fe40000000035 */
[----:B------:R-:W-:-:S02]  /*a2c0*/  @!P5 PRMT R37, R36, 0x7610, R37 ;  /* 0x000076102425d816 */ /* 0x000fc40000000025 */
[----:B------:R-:W-:Y:S02]  /*a2d0*/  @!P5 PRMT R87, R87, 0x5410, R16 ;  /* 0x000054105757d816 */ /* 0x000fe40000000010 */
[C---:B------:R-:W-:Y:S02]  /*a2e0*/  LOP3.LUT P5, RZ, R86.reuse, 0x80000, RZ, 0xc0, !PT ;  /* 0x0008000056ff7812 */ /* 0x040fe400078ac0ff */
[----:B------:R-:W-:Y:S02]  /*a2f0*/  @!P2 PRMT R53, R53, 0x5410, R44 ;  /* 0x000054103535a816 */ /* 0x000fe4000000002c */
[----:B------:R-:W-:Y:S01]  /*a300*/  LOP3.LUT P2, RZ, R86, 0x200000, RZ, 0xc0, !PT ;  /* 0x0020000056ff7812 */ /* 0x000fe2000784c0ff */
[----:B------:R0:W-:Y:S04]  /*a310*/  STL [R1+0xcc], R12 ;  /* 0x0000cc0c01007387 */ /* 0x0001e80000100800 */
[----:B------:R1:W-:Y:S04]  /*a320*/  STL [R1+0x1c8], R56 ;  /* 0x0001c83801007387 */ /* 0x0003e80000100800 */
[----:B------:R5:W-:Y:S01]  /*a330*/  STL.S16 [R1+0x314], R37 ;  /* 0x0003142501007387 */ /* 0x000be20000100600 */
[----:B0-----:R-:W-:-:S02]  /*a340*/  MOV R12, RZ ;  /* 0x000000ff000c7202 */ /* 0x001fc40000000f00 */
[----:B-1----:R-:W-:-:S04]  /*a350*/  PRMT R56, RZ, 0x7610, R56 ;  /* 0x00007610ff387816 */ /* 0x002fc80000000038 */
[----:B------:R0:W4:Y:S01]  /*a360*/  @!P2 LDG.E R12, desc[UR10][R54.64] ;  /* 0x0000000a360ca981 */ /* 0x000122000c1e1900 */
[----:B-----5:R-:W-:Y:S02]  /*a370*/  @!P5 SHF.R.U32.HI R37, RZ, 0x10, R17 ;  /* 0x00000010ff25d819 */ /* 0x020fe40000011611 */
[----:B------:R-:W-:Y:S02]  /*a380*/  PRMT R52, RZ, 0x7610, R52 ;  /* 0x00007610ff347816 */ /* 0x000fe40000000034 */
[----:B------:R-:W-:Y:S02]  /*a390*/  @!P5 PRMT R56, R37, 0x7610, R56 ;  /* 0x000076102538d816 */ /* 0x000fe40000000038 */
[----:B------:R-:W-:Y:S02]  /*a3a0*/  @!P5 SHF.R.U32.HI R37, RZ, 0x10, R22 ;  /* 0x00000010ff25d819 */ /* 0x000fe40000011616 */
[----:B0-----:R-:W-:Y:S02]  /*a3b0*/  PRMT R55, RZ, 0x7610, R55 ;  /* 0x00007610ff377816 */ /* 0x001fe40000000037 */
[----:B------:R-:W-:-:S02]  /*a3c0*/  PRMT R54, RZ, 0x7610, R54 ;  /* 0x00007610ff367816 */ /* 0x000fc40000000036 */
[----:B------:R-:W-:Y:S02]  /*a3d0*/  @!P5 PRMT R55, R37, 0x7610, R55 ;  /* 0x000076102537d816 */ /* 0x000fe40000000037 */
[----:B------:R-:W-:Y:S02]  /*a3e0*/  @!P5 PRMT R54, R17, 0x7610, R54 ;  /* 0x000076101136d816 */ /* 0x000fe40000000036 */
[----:B------:R-:W-:Y:S02]  /*a3f0*/  @!P5 PRMT R52, R22, 0x7610, R52 ;  /* 0x000076101634d816 */ /* 0x000fe40000000034 */
[----:B------:R-:W-:Y:S01]  /*a400*/  LOP3.LUT P5, RZ, R86, 0x40000, RZ, 0xc0, !PT ;  /* 0x0004000056ff7812 */ /* 0x000fe200078ac0ff */
[----:B------:R-:W-:Y:S02]  /*a410*/  HFMA2.MMA R37, -RZ, RZ, 0, 0 ;  /* 0x00000000ff257435 */ /* 0x000fe400000001ff */
[----:B------:R-:W-:-:S10]  /*a420*/  HFMA2.MMA R30, -RZ, RZ, 0, 0 ;  /* 0x00000000ff1e7435 */ /* 0x000fd400000001ff */
[----:B------:R0:W5:Y:S04]  /*a430*/  @!P5 LDG.E R37, desc[UR10][R14.64] ;  /* 0x0000000a0e25d981 */ /* 0x000168000c1e1900 */
[----:B------:R1:W3:Y:S01]  /*a440*/  @!P2 LDG.E R30, desc[UR10][R48.64] ;  /* 0x0000000a301ea981 */ /* 0x0002e2000c1e1900 */
[----:B0-----:R-:W-:-:S04]  /*a450*/  PRMT R15, RZ, 0x7610, R15 ;  /* 0x00007610ff0f7816 */ /* 0x001fc8000000000f */
[----:B------:R-:W-:Y:S02]  /*a460*/  @!P0 PRMT R15, R24, 0x7610, R15 ;  /* 0x00007610180f8816 */ /* 0x000fe4000000000f */
[----:B-1----:R-:W-:-:S03]  /*a470*/  PRMT R48, RZ, 0x7610, R48 ;  /* 0x00007610ff307816 */ /* 0x002fc60000000030 */
[----:B------:R0:W-:Y:S01]  /*a480*/  STL.S16 [R1+0x320], R15 ;  /* 0x0003200f01007387 */ /* 0x0001e20000100600 */
[----:B------:R-:W-:-:S03]  /*a490*/  HFMA2.MMA R31, -RZ, RZ, 0, 0 ;  /* 0x00000000ff1f7435 */ /* 0x000fc600000001ff */
[----:B------:R1:W-:Y:S01]  /*a4a0*/  STL [R1+0x1d0], R44 ;  /* 0x0001d02c01007387 */ /* 0x0003e20000100800 */
[----:B0-----:R-:W-:-:S03]  /*a4b0*/  @!P6 SHF.R.U32.HI R15, RZ, 0x10, R0 ;  /* 0x00000010ff0fe819 */ /* 0x001fc60000011600 */
[----:B------:R0:W-:Y:S01]  /*a4c0*/  STL [R1+0xd4], R45 ;  /* 0x0000d42d01007387 */ /* 0x0001e20000100800 */
[----:B------:R-:W-:-:S03]  /*a4d0*/  @!P6 PRMT R48, R15, 0x7610, R48 ;  /* 0x000076100f30e816 */ /* 0x000fc60000000030 */
[----:B------:R0:W-:Y:S01]  /*a4e0*/  STL [R1+0x1d4], R46 ;  /* 0x0001d42e01007387 */ /* 0x0001e20000100800 */
[----:B------:R-:W-:Y:S02]  /*a4f0*/  @!P6 SHF.R.U32.HI R15, RZ, 0x10, R25 ;  /* 0x00000010ff0fe819 */ /* 0x000fe40000011619 */
[----:B-1----:R-:W-:Y:S01]  /*a500*/  PRMT R44, RZ, 0x7610, R44 ;  /* 0x00007610ff2c7816 */ /* 0x002fe2000000002c */
[----:B------:R1:W5:Y:S01]  /*a510*/  @!P3 LDG.E R31, desc[UR10][R50.64] ;  /* 0x0000000a321fb981 */ /* 0x000362000c1e1900 */
[----:B0-----:R-:W-:Y:S02]  /*a520*/  PRMT R45, RZ, 0x7610, R45 ;  /* 0x00007610ff2d7816 */ /* 0x001fe4000000002d */
[----:B------:R-:W-:Y:S02]  /*a530*/  PRMT R46, RZ, 0x7610, R46 ;  /* 0x00007610ff2e7816 */ /* 0x000fe4000000002e */
[----:B------:R-:W-:Y:S02]  /*a540*/  @!P6 PRMT R45, R0, 0x7610, R45 ;  /* 0x00007610002de816 */ /* 0x000fe4000000002d */
[----:B------:R-:W-:-:S02]  /*a550*/  @!P6 PRMT R46, R15, 0x7610, R46 ;  /* 0x000076100f2ee816 */ /* 0x000fc4000000002e */
[----:B------:R-:W-:Y:S02]  /*a560*/  @!P6 PRMT R44, R25, 0x7610, R44 ;  /* 0x00007610192ce816 */ /* 0x000fe4000000002c */
[----:B------:R-:W-:Y:S01]  /*a570*/  LOP3.LUT P6, RZ, R86, 0x10000, RZ, 0xc0, !PT ;  /* 0x0001000056ff7812 */ /* 0x000fe200078cc0ff */
[----:B------:R-:W-:Y:S01]  /*a580*/  HFMA2.MMA R15, -RZ, RZ, 0, 0 ;  /* 0x00000000ff0f7435 */ /* 0x000fe200000001ff */
[----:B-1----:R-:W-:Y:S02]  /*a590*/  PRMT R51, RZ, 0x7610, R51 ;  /* 0x00007610ff337816 */ /* 0x002fe40000000033 */
[----:B------:R-:W-:Y:S02]  /*a5a0*/  @!P0 SHF.R.U32.HI R14, RZ, 0x10, R23 ;  /* 0x00000010ff0e8819 */ /* 0x000fe40000011617 */
[----:B------:R-:W-:Y:S02]  /*a5b0*/  PRMT R50, RZ, 0x7610, R50 ;  /* 0x00007610ff327816 */ /* 0x000fe40000000032 */
[----:B------:R-:W-:-:S02]  /*a5c0*/  @!P0 PRMT R51, R14, 0x7610, R51 ;  /* 0x000076100e338816 */ /* 0x000fc40000000033 */
[----:B------:R-:W-:Y:S02]  /*a5d0*/  @!P0 SHF.R.U32.HI R14, RZ, 0x10, R24 ;  /* 0x00000010ff0e8819 */ /* 0x000fe40000011618 */
[----:B------:R-:W-:Y:S01]  /*a5e0*/  PRMT R49, RZ, 0x7610, R49 ;  /* 0x00007610ff317816 */ /* 0x000fe20000000031 */
[----:B------:R0:W5:Y:S01]  /*a5f0*/  @!P6 LDG.E R15, desc[UR10][R18.64] ;  /* 0x0000000a120fe981 */ /* 0x000162000c1e1900 */
[----:B------:R-:W-:Y:S02]  /*a600*/  @!P0 PRMT R50, R14, 0x7610, R50 ;  /* 0x000076100e328816 */ /* 0x000fe40000000032 */
[----:B------:R-:W-:Y:S02]  /*a610*/  @!P0 PRMT R49, R23, 0x7610, R49 ;  /* 0x0000761017318816 */ /* 0x000fe40000000031 */
[----:B------:R-:W-:Y:S02]  /*a620*/  LOP3.LUT P0, RZ, R86, 0x20000, RZ, 0xc0, !PT ;  /* 0x0002000056ff7812 */ /* 0x000fe4000780c0ff */
[----:B0-----:R-:W-:-:S04]  /*a630*/  PRMT R18, RZ, 0x7610, R18 ;  /* 0x00007610ff127816 */ /* 0x001fc80000000012 */
[----:B--2---:R-:W-:Y:S01]  /*a640*/  @!P1 PRMT R18, R27, 0x7610, R18 ;  /* 0x000076101b129816 */ /* 0x004fe20000000012 */
[----:B------:R-:W-:-:S04]  /*a650*/  UIMAD.WIDE UR6, UR5, 0x8, UR6 ;  /* 0x00000008050678a5 */ /* 0x000fc8000f8e0206 */
[----:B------:R0:W-:Y:S02]  /*a660*/  STL.S16 [R1+0x330], R18 ;  /* 0x0003301201007387 */ /* 0x0001e40000100600 */
[----:B0-----:R-:W-:-:S06]  /*a670*/  MOV R18, RZ ;  /* 0x000000ff00127202 */ /* 0x001fcc0000000f00 */
[----:B------:R0:W2:Y:S02]  /*a680*/  @!P0 LDG.E R18, desc[UR10][R2.64] ;  /* 0x0000000a02128981 */ /* 0x0000a4000c1e1900 */
[----:B0-----:R-:W-:Y:S02]  /*a690*/  MOV R2, UR6 ;  /* 0x0000000600027c02 */ /* 0x001fe40008000f00 */
[----:B------:R-:W-:-:S06]  /*a6a0*/  MOV R3, UR7 ;  /* 0x0000000700037c02 */ /* 0x000fcc0008000f00 */
[----:B------:R-:W2:Y:S01]  /*a6b0*/  LDG.E.64 R2, desc[UR10][R2.64] ;  /* 0x0000000a02027981 */ /* 0x000ea2000c1e1b00 */
[----:B------:R-:W-:Y:S02]  /*a6c0*/  PRMT R94, R94, 0x5410, RZ ;  /* 0x000054105e5e7816 */ /* 0x000fe400000000ff */
[----:B------:R-:W-:Y:S02]  /*a6d0*/  PRMT R95, RZ, 0x7610, R95 ;  /* 0x00007610ff5f7816 */ /* 0x000fe4000000005f */
[----:B------:R-:W-:Y:S02]  /*a6e0*/  @!P4 PRMT R94, R94, 0x5410, R7 ;  /* 0x000054105e5ec816 */ /* 0x000fe40000000007 */
[----:B------:R-:W-:Y:S02]  /*a6f0*/  @!P4 PRMT R95, R8, 0x7610, R95 ;  /* 0x00007610085fc816 */ /* 0x000fe4000000005f */
[----:B------:R-:W-:Y:S01]  /*a700*/  LOP3.LUT P4, RZ, R86, 0x100000, RZ, 0xc0, !PT ;  /* 0x0010000056ff7812 */ /* 0x000fe2000788c0ff */
[----:B------:R-:W-:Y:S01]  /*a710*/  HFMA2.MMA R33, -RZ, RZ, 0, 0 ;  /* 0x00000000ff217435 */ /* 0x000fe200000001ff */
[----:B------:R-:W-:Y:S01]  /*a720*/  MOV R36, RZ ;  /* 0x000000ff00247202 */ /* 0x000fe20000000f00 */
[----:B------:R0:W-:Y:S04]  /*a730*/  STL [R1+0xd0], R43 ;  /* 0x0000d02b01007387 */ /* 0x0001e80000100800 */
[----:B------:R1:W-:Y:S06]  /*a740*/  STL [R1+0x1d8], R6 ;  /* 0x0001d80601007387 */ /* 0x0003ec0000100800 */
[----:B------:R-:W2:Y:S01]  /*a750*/  @!P4 LDG.E R33, desc[UR10][R78.64] ;  /* 0x0000000a4e21c981 */ /* 0x000ea2000c1e1900 */
[----:B0-----:R-:W-:-:S02]  /*a760*/  PRMT R43, RZ, 0x7610, R43 ;  /* 0x00007610ff2b7816 */ /* 0x001fc4000000002b */
[----:B-1----:R-:W-:Y:S01]  /*a770*/  @!P1 SHF.R.U32.HI R6, RZ, 0x10, R26 ;  /* 0x00000010ff069819 */ /* 0x002fe2000001161a */
[----:B------:R-:W2:Y:S03]  /*a780*/  @!P4 LDG.E R36, desc[UR10][R80.64] ;  /* 0x0000000a5024c981 */ /* 0x000ea6000c1e1900 */
[----:B------:R-:W-:Y:S01]  /*a790*/  @!P1 PRMT R43, R6, 0x7610, R43 ;  /* 0x00007610062b9816 */ /* 0x000fe2000000002b */
[----:B------:R0:W-:Y:S01]  /*a7a0*/  STL [R1+0x1cc], R42 ;  /* 0x0001cc2a01007387 */ /* 0x0001e20000100800 */
[----:B------:R-:W-:Y:S02]  /*a7b0*/  @!P1 SHF.R.U32.HI R6, RZ, 0x10, R27 ;  /* 0x00000010ff069819 */ /* 0x000fe4000001161b */
[----:B------:R-:W-:Y:S01]  /*a7c0*/  MOV R14, RZ ;  /* 0x000000ff000e7202 */ /* 0x000fe20000000f00 */
[----:B------:R1:W-:Y:S05]  /*a7d0*/  STL [R1+0xdc], R7 ;  /* 0x0000dc0701007387 */ /* 0x0003ea0000100800 */
[----:B------:R1:W2:Y:S01]  /*a7e0*/  @!P5 LDG.E R14, desc[UR10][R34.64] ;  /* 0x0000000a220ed981 */ /* 0x0002a2000c1e1900 */
[----:B0-----:R-:W-:-:S04]  /*a7f0*/  PRMT R42, RZ, 0x7610, R42 ;  /* 0x00007610ff2a7816 */ /* 0x001fc8000000002a */
[----:B------:R-:W-:Y:S02]  /*a800*/  @!P1 PRMT R42, R6, 0x7610, R42 ;  /* 0x00007610062a9816 */ /* 0x000fe4000000002a */
[----:B-1----:R-:W-:-:S06]  /*a810*/  CS2R R6, SRZ ;  /* 0x0000000000067805 */ /* 0x002fcc000001ff00 */
[----:B------:R0:W2:Y:S04]  /*a820*/  @!P6 LDG.E R7, desc[UR10][R20.64] ;  /* 0x0000000a1407e981 */ /* 0x0000a8000c1e1900 */
[----:B------:R1:W2:Y:S01]  /*a830*/  @!P0 LDG.E R6, desc[UR10][R4.64] ;  /* 0x0000000a04068981 */ /* 0x0002a2000c1e1900 */
[----:B------:R-:W-:Y:S02]  /*a840*/  PRMT R40, RZ, 0x7610, R40 ;  /* 0x00007610ff287816 */ /* 0x000fe40000000028 */
[----:B------:R-:W-:Y:S01]  /*a850*/  PRMT R39, RZ, 0x7610, R39 ;  /* 0x00007610ff277816 */ /* 0x000fe20000000027 */
[----:B------:R-:W-:Y:S01]  /*a860*/  STL [R1+0xf0], R0 ;  /* 0x0000f00001007387 */ /* 0x000fe20000100800 */
[----:B------:R-:W-:Y:S02]  /*a870*/  PRMT R38, RZ, 0x7610, R38 ;  /* 0x00007610ff267816 */ /* 0x000fe40000000026 */
[----:B------:R-:W-:Y:S01]  /*a880*/  PRMT R35, RZ, 0x7610, R35 ;  /* 0x00007610ff237816 */ /* 0x000fe20000000023 */
[----:B------:R0:W-:Y:S04]  /*a890*/  STL [R1+0xd8], R28 ;  /* 0x0000d81c01007387 */ /* 0x0001e80000100800 */
[----:B------:R1:W-:Y:S01]  /*a8a0*/  STL [R1+0xec], R23 ;  /* 0x0000ec1701007387 */ /* 0x0003e20000100800 */
[----:B0-----:R-:W-:-:S02]  /*a8b0*/  PRMT R28, RZ, 0x7610, R28 ;  /* 0x00007610ff1c7816 */ /* 0x001fc4000000001c */
[----:B-1----:R-:W-:Y:S02]  /*a8c0*/  PRMT R23, RZ, 0x7610, R23 ;  /* 0x00007610ff177816 */ /* 0x002fe40000000017 */
[----:B------:R-:W-:Y:S02]  /*a8d0*/  PRMT R21, RZ, 0x7610, R21 ;  /* 0x00007610ff157816 */ /* 0x000fe40000000015 */
[----:B------:R-:W-:Y:S02]  /*a8e0*/  PRMT R41, RZ, 0x7610, R41 ;  /* 0x00007610ff297816 */ /* 0x000fe40000000029 */
[----:B------:R-:W-:Y:S01]  /*a8f0*/  PRMT R19, RZ, 0x7610, R19 ;  /* 0x00007610ff137816 */ /* 0x000fe20000000013 */
[----:B------:R0:W-:Y:S01]  /*a900*/  STL [R1+0xf4], R26 ;  /* 0x0000f41a01007387 */ /* 0x0001e20000100800 */
[----:B------:R-:W-:-:S03]  /*a910*/  @!P1 PRMT R41, R26, 0x7610, R41 ;  /* 0x000076101a299816 */ /* 0x000fc60000000029 */
[----:B------:R1:W-:Y:S04]  /*a920*/  STL [R1+0xe0], R9 ;  /* 0x0000e00901007387 */ /* 0x0003e80000100800 */
[----:B------:R3:W-:Y:S01]  /*a930*/  STL [R1+0xe8], R17 ;  /* 0x0000e81101007387 */ /* 0x0007e20000100800 */
[----:B0-----:R-:W-:-:S03]  /*a940*/  PRMT R26, RZ, 0x7610, R26 ;  /* 0x00007610ff1a7816 */ /* 0x001fc6000000001a */
[----:B------:R0:W-:Y:S01]  /*a950*/  STL [R1+0x1f0], R25 ;  /* 0x0001f01901007387 */ /* 0x0001e20000100800 */
[----:B-1----:R-:W-:Y:S02]  /*a960*/  PRMT R9, RZ, 0x7610, R9 ;  /* 0x00007610ff097816 */ /* 0x002fe40000000009 */
[----:B----4-:R-:W-:Y:S02]  /*a970*/  @!P2 PRMT R38, R12, 0x7610, R38 ;  /* 0x000076100c26a816 */ /* 0x010fe40000000026 */
[----:B---3--:R-:W-:Y:S02]  /*a980*/  @!P2 SHF.R.U32.HI R0, RZ, 0x10, R30 ;  /* 0x00000010ff00a819 */ /* 0x008fe4000001161e */
[----:B------:R-:W-:Y:S02]  /*a990*/  @!P2 PRMT R39, R30, 0x7610, R39 ;  /* 0x000076101e27a816 */ /* 0x000fe40000000027 */
[----:B------:R-:W-:Y:S02]  /*a9a0*/  @!P2 PRMT R40, R0, 0x7610, R40 ;  /* 0x000076100028a816 */ /* 0x000fe40000000028 */
[----:B------:R-:W-:Y:S01]  /*a9b0*/  PRMT R17, RZ, 0x7610, R17 ;  /* 0x00007610ff117816 */ /* 0x000fe20000000011 */
[----:B------:R1:W-:Y:S01]  /*a9c0*/  STL [R1+0x1fc], R32 ;  /* 0x0001fc2001007387 */ /* 0x0003e20000100800 */
[----:B------:R-:W-:-:S02]  /*a9d0*/  @!P3 PRMT R26, R32, 0x7610, R26 ;  /* 0x00007610201ab816 */ /* 0x000fc4000000001a */
[----:B------:R-:W-:Y:S01]  /*a9e0*/  PRMT R34, RZ, 0x7610, R34 ;  /* 0x00007610ff227816 */ /* 0x000fe20000000022 */
[----:B------:R3:W-:Y:S01]  /*a9f0*/  STL [R1+0x1ec], R24 ;  /* 0x0001ec1801007387 */ /* 0x0007e20000100800 */
[----:B-----5:R-:W-:-:S04]  /*aa00*/  @!P3 SHF.R.U32.HI R0, RZ, 0x10, R31 ;  /* 0x00000010ff00b819 */ /* 0x020fc8000001161f */
[----:B------:R-:W-:Y:S01]  /*aa10*/  @!P3 PRMT R28, R0, 0x7610, R28 ;  /* 0x00007610001cb816 */ /* 0x000fe2000000001c */
[----:B------:R-:W-:Y:S01]  /*aa20*/  STL [R1+0x1dc], R8 ;  /* 0x0001dc0801007387 */ /* 0x000fe20000100800 */
[----:B0-----:R-:W-:Y:S02]  /*aa30*/  PRMT R25, RZ, 0x7610, R25 ;  /* 0x00007610ff197816 */ /* 0x001fe40000000019 */
[----:B--2---:R-:W-:-:S13]  /*aa40*/  R2UR UR16, R2 ;  /* 0x00000000021072ca */ /* 0x004fda00000e0000 */
[----:B------:R-:W-:-:S05]  /*aa50*/  MOV R2, UR16 ;  /* 0x0000001000027c02 */ /* 0x000fca0008000f00 */
[----:B------:R-:W-:Y:S01]  /*aa60*/  FFMA.FTZ R2, -R2, UR16, R3 ;  /* 0x0000001002027c23 */ /* 0x000fe20008010103 */
[----:B------:R-:W-:-:S04]  /*aa70*/  @!P2 SHF.R.U32.HI R3, RZ, 0x10, R12 ;  /* 0x00000010ff03a819 */ /* 0x000fc8000001160c */
[----:B------:R-:W-:Y:S02]  /*aa80*/  @!P2 PRMT R35, R3, 0x7610, R35 ;  /* 0x000076100323a816 */ /* 0x000fe40000000023 */
[----:B------:R-:W-:-:S13]  /*aa90*/  FSETP.GTU.FTZ.AND P2, PT, R2, RZ, PT ;  /* 0x000000ff0200720b */ /* 0x000fda0003f5c000 */
[----:B------:R-:W-:Y:S01]  /*aaa0*/  VOTEU.ANY UP0, P2 ;  /* 0x00000000003f7886 */ /* 0x000fe20001000100 */
[----:B------:R-:W-:-:S04]  /*aab0*/  PLOP3.LUT P2, PT, PT, PT, UP0, 0x80, 0x0 ;  /* 0x000000000000781c */ /* 0x000fc80003f4f008 */
[----:B------:R-:W-:Y:S01]  /*aac0*/  @UP0 ULDC UR6, c[0x0][0x250] ;  /* 0x0000940000060ab9 */ /* 0x000fe20000000800 */
[----:B------:R-:W-:-:S08]  /*aad0*/  @!P4 SHF.R.U32.HI R0, RZ, 0x10, R33 ;  /* 0x00000010ff00c819 */ /* 0x000fd00000011621 */
[----:B------:R-:W-:Y:S01]  /*aae0*/  @P2 FADD.FTZ R2, R2, UR6 ;  /* 0x0000000602022e21 */ /* 0x000fe20008010000 */
[----:B------:R-:W-:Y:S02]  /*aaf0*/  @!P4 PRMT R23, R0, 0x7610, R23 ;  /* 0x000076100017c816 */ /* 0x000fe40000000017 */
[----:B------:R-:W-:-:S03]  /*ab00*/  @!P4 SHF.R.U32.HI R0, RZ, 0x10, R36 ;  /* 0x00000010ff00c819 */ /* 0x000fc60000011624 */
[----:B------:R-:W0:Y:S01]  /*ab10*/  @P2 MUFU.RSQ R2, R2 ;  /* 0x0000000200022308 */ /* 0x000e220000001400 */
[----:B------:R-:W-:Y:S02]  /*ab20*/  @!P4 PRMT R21, R0, 0x7610, R21 ;  /* 0x000076100015c816 */ /* 0x000fe40000000015 */
[----:B------:R-:W-:-:S04]  /*ab30*/  @!P5 SHF.R.U32.HI R0, RZ, 0x10, R37 ;  /* 0x00000010ff00d819 */ /* 0x000fc80000011625 */
[----:B------:R-:W-:Y:S02]  /*ab40*/  @!P5 PRMT R19, R0, 0x7610, R19 ;  /* 0x000076100013d816 */ /* 0x000fe40000000013 */
[----:B------:R-:W-:Y:S01]  /*ab50*/  @!P6 SHF.R.U32.HI R0, RZ, 0x10, R15 ;  /* 0x00000010ff00e819 */ /* 0x000fe2000001160f */
[----:B------:R2:W-:Y:S01]  /*ab60*/  STL [R1+0x1e4], R16 ;  /* 0x0001e41001007387 */ /* 0x0005e20000100800 */
[----:B-1----:R-:W-:Y:S02]  /*ab70*/  @!P3 SHF.R.U32.HI R32, RZ, 0x10, R32 ;  /* 0x00000010ff20b819 */ /* 0x002fe40000011620 */
[----:B---3--:R-:W-:Y:S01]  /*ab80*/  PRMT R24, RZ, 0x7610, R24 ;  /* 0x00007610ff187816 */ /* 0x008fe20000000018 */
[----:B------:R1:W-:Y:S01]  /*ab90*/  STL [R1+0x1e8], R22 ;  /* 0x0001e81601007387 */ /* 0x0003e20000100800 */
[----:B------:R-:W-:Y:S02]  /*aba0*/  @!P5 PRMT R17, R14, 0x7610, R17 ;  /* 0x000076100e11d816 */ /* 0x000fe40000000011 */
[----:B------:R-:W-:Y:S01]  /*abb0*/  @!P6 PRMT R9, R0, 0x7610, R9 ;  /* 0x000076100009e816 */ /* 0x000fe20000000009 */
[----:B------:R3:W-:Y:S01]  /*abc0*/  STL [R1+0x1f8], R12 ;  /* 0x0001f80c01007387 */ /* 0x0007e20000100800 */
[----:B0-----:R-:W-:-:S02]  /*abd0*/  @P2 R2UR UR6, R2 ;  /* 0x00000000020622ca */ /* 0x001fc400000e0000 */
[----:B------:R-:W-:Y:S01]  /*abe0*/  PRMT R20, RZ, 0x7610, R20 ;  /* 0x00007610ff147816 */ /* 0x000fe20000000014 */
[----:B------:R0:W-:Y:S01]  /*abf0*/  STL [R1+0x204], R14 ;  /* 0x0002040e01007387 */ /* 0x0001e20000100800 */
[----:B--2---:R-:W-:Y:S02]  /*ac00*/  PRMT R16, RZ, 0x7610, R16 ;  /* 0x00007610ff107816 */ /* 0x004fe40000000010 */
[----:B-1----:R-:W-:Y:S02]  /*ac10*/  PRMT R22, RZ, 0x7610, R22 ;  /* 0x00007610ff167816 */ /* 0x002fe40000000016 */
[----:B------:R-:W-:Y:S02]  /*ac20*/  PRMT R8, RZ, 0x7610, R8 ;  /* 0x00007610ff087816 */ /* 0x000fe40000000008 */
[----:B---3--:R-:W-:Y:S02]  /*ac30*/  PRMT R12, RZ, 0x7610, R12 ;  /* 0x00007610ff0c7816 */ /* 0x008fe4000000000c */
[----:B------:R-:W-:-:S02]  /*ac40*/  PRMT R5, RZ, 0x7610, R5 ;  /* 0x00007610ff057816 */ /* 0x000fc40000000005 */
[----:B0-----:R-:W-:Y:S02]  /*ac50*/  @!P5 SHF.R.U32.HI R14, RZ, 0x10, R14 ;  /* 0x00000010ff0ed819 */ /* 0x001fe4000001160e */
[----:B------:R-:W-:Y:S02]  /*ac60*/  PRMT R3, RZ, 0x7610, R3 ;  /* 0x00007610ff037816 */ /* 0x000fe40000000003 */
[----:B------:R-:W-:Y:S02]  /*ac70*/  @!P6 SHF.R.U32.HI R0, RZ, 0x10, R7 ;  /* 0x00000010ff00e819 */ /* 0x000fe40000011607 */
[----:B------:R-:W-:Y:S02]  /*ac80*/  PRMT R4, RZ, 0x7610, R4 ;  /* 0x00007610ff047816 */ /* 0x000fe40000000004 */
[----:B------:R-:W-:Y:S01]  /*ac90*/  @!P0 SHF.R.U32.HI R2, RZ, 0x10, R18 ;  /* 0x00000010ff028819 */ /* 0x000fe20000011612 */
[----:B------:R-:W-:Y:S01]  /*aca0*/  STL [R1+0x1e0], R10 ;  /* 0x0001e00a01007387 */ /* 0x000fe20000100800 */
[----:B------:R-:W-:-:S02]  /*acb0*/  @!P3 PRMT R34, R31, 0x7610, R34 ;  /* 0x000076101f22b816 */ /* 0x000fc40000000022 */
[----:B------:R-:W-:Y:S01]  /*acc0*/  @!P3 PRMT R25, R32, 0x7610, R25 ;  /* 0x000076102019b816 */ /* 0x000fe20000000019 */
[----:B------:R0:W-:Y:S01]  /*acd0*/  STL [R1+0xe4], R11 ;  /* 0x0000e40b01007387 */ /* 0x0001e20000100800 */
[----:B------:R-:W-:Y:S02]  /*ace0*/  @!P4 PRMT R24, R33, 0x7610, R24 ;  /* 0x000076102118c816 */ /* 0x000fe40000000018 */
[----:B------:R-:W-:Y:S02]  /*acf0*/  @!P4 PRMT R22, R36, 0x7610, R22 ;  /* 0x000076102416c816 */ /* 0x000fe40000000016 */
[----:B------:R-:W-:Y:S02]  /*ad00*/  @!P5 PRMT R20, R37, 0x7610, R20 ;  /* 0x000076102514d816 */ /* 0x000fe40000000014 */
[----:B------:R-:W-:Y:S02]  /*ad10*/  @!P5 PRMT R16, R14, 0x7610, R16 ;  /* 0x000076100e10d816 */ /* 0x000fe40000000010 */
[----:B------:R-:W-:-:S02]  /*ad20*/  @!P6 PRMT R12, R15, 0x7610, R12 ;  /* 0x000076100f0ce816 */ /* 0x000fc4000000000c */
[----:B------:R-:W-:Y:S02]  /*ad30*/  @!P6 PRMT R8, R7, 0x7610, R8 ;  /* 0x000076100708e816 */ /* 0x000fe40000000008 */
[----:B------:R-:W-:Y:S02]  /*ad40*/  @!P6 PRMT R5, R0, 0x7610, R5 ;  /* 0x000076100005e816 */ /* 0x000fe40000000005 */
[----:B------:R-:W-:Y:S02]  /*ad50*/  @!P0 PRMT R4, R18, 0x7610, R4 ;  /* 0x0000761012048816 */ /* 0x000fe40000000004 */
[----:B------:R-:W-:Y:S02]  /*ad60*/  @!P0 PRMT R3, R2, 0x7610, R3 ;  /* 0x0000761002038816 */ /* 0x000fe40000000003 */
[----:B0-----:R-:W-:Y:S02]  /*ad70*/  PRMT R11, RZ, 0x7610, R11 ;  /* 0x00007610ff0b7816 */ /* 0x001fe4000000000b */
[----:B------:R-:W-:Y:S01]  /*ad80*/  PRMT R10, RZ, 0x7610, R10 ;  /* 0x00007610ff0a7816 */ /* 0x000fe2000000000a */
[----:B------:R-:W-:Y:S04]  /*ad90*/  STL.S16 [R1+0x2b2], R99 ;  /* 0x0002b26301007387 */ /* 0x000fe80000100600 */
[----:B------:R-:W-:Y:S04]  /*ada0*/  STL.S16 [R1+0x2e0], R98 ;  /* 0x0002e06201007387 */ /* 0x000fe80000100600 */
[----:B------:R-:W-:Y:S04]  /*adb0*/  STL.S16 [R1+0x2ec], R75 ;  /* 0x0002ec4b01007387 */ /* 0x000fe80000100600 */
[----:B------:R-:W-:Y:S04]  /*adc0*/  STL.S16 [R1+0x2fa], R72 ;  /* 0x0002fa4801007387 */ /* 0x000fe80000100600 */
[----:B------:R-:W-:Y:S04]  /*add0*/  STL.S16 [R1+0x2f8], R68 ;  /* 0x0002f84401007387 */ /* 0x000fe80000100600 */
[----:B------:R-:W-:Y:S04]  /*ade0*/  STL.S16 [R1+0x304], R63 ;  /* 0x0003043f01007387 */ /* 0x000fe80000100600 */
[----:B------:R0:W-:Y:S04]  /*adf0*/  STL.S16 [R1+0x30a], R62 ;  /* 0x00030a3e01007387 */ /* 0x0001e80000100600 */
[----:B------:R-:W-:Y:S04]  /*ae00*/  STL.S16 [R1+0x30e], R61 ;  /* 0x00030e3d01007387 */ /* 0x000fe80000100600 */
[----:B------:R1:W-:Y:S04]  /*ae10*/  STL.S16 [R1+0x310], R60 ;  /* 0x0003103c01007387 */ /* 0x0003e80000100600 */
        /* <DEDUP_REMOVED lines=25> */
[----:B------:R2:W-:Y:S04]  /*afb0*/  STL [R1+0x1a0], R100 ;  /* 0x0001a06401007387 */ /* 0x0005e80000100800 */
        /* <DEDUP_REMOVED lines=11> */
[----:B------:R2:W-:Y:S04]  /*b070*/  STL.S16 [R1+0x346], R23 ;  /* 0x0003461701007387 */ /* 0x0005e80000100600 */
[----:B------:R2:W-:Y:S04]  /*b080*/  STL [R1+0x200], R36 ;  /* 0x0002002401007387 */ /* 0x0005e80000100800 */
[----:B------:R2:W-:Y:S04]  /*b090*/  STL.S16 [R1+0x348], R22 ;  /* 0x0003481601007387 */ /* 0x0005e80000100600 */
[----:B------:R2:W-:Y:S04]  /*b0a0*/  STL.S16 [R1+0x34a], R21 ;  /* 0x00034a1501007387 */ /* 0x0005e80000100600 */
[----:B------:R2:W-:Y:S04]  /*b0b0*/  STL [R1+0x104], R37 ;  /* 0x0001042501007387 */ /* 0x0005e80000100800 */
[----:B------:R2:W-:Y:S04]  /*b0c0*/  STL.S16 [R1+0x34c], R20 ;  /* 0x00034c1401007387 */ /* 0x0005e80000100600 */
[----:B------:R2:W-:Y:S04]  /*b0d0*/  STL.S16 [R1+0x34e], R19 ;  /* 0x00034e1301007387 */ /* 0x0005e80000100600 */
[----:B------:R2:W-:Y:S04]  /*b0e0*/  STL.S16 [R1+0x352], R17 ;  /* 0x0003521101007387 */ /* 0x0005e80000100600 */
[----:B------:R2:W-:Y:S04]  /*b0f0*/  STL [R1+0x108], R15 ;  /* 0x0001080f01007387 */ /* 0x0005e80000100800 */
[----:B------:R2:W-:Y:S04]  /*b100*/  STL.S16 [R1+0x350], R16 ;  /* 0x0003501001007387 */ /* 0x0005e80000100600 */
[----:B------:R2:W-:Y:S04]  /*b110*/  STL.S16 [R1+0x354], R12 ;  /* 0x0003540c01007387 */ /* 0x0005e80000100600 */
[----:B------:R2:W-:Y:S04]  /*b120*/  STL [R1+0x208], R7 ;  /* 0x0002080701007387 */ /* 0x0005e80000100800 */
[----:B------:R2:W-:Y:S04]  /*b130*/  STL [R1+0x10c], R18 ;  /* 0x00010c1201007387 */ /* 0x0005e80000100800 */
[----:B------:R2:W-:Y:S04]  /*b140*/  STL.S16 [R1+0x356], R9 ;  /* 0x0003560901007387 */ /* 0x0005e80000100600 */
[----:B------:R2:W-:Y:S04]  /*b150*/  STL [R1+0x20c], R6 ;  /* 0x00020c0601007387 */ /* 0x0005e80000100800 */
[----:B------:R2:W-:Y:S04]  /*b160*/  STL.S16 [R1+0x358], R8 ;  /* 0x0003580801007387 */ /* 0x0005e80000100600 */
[----:B------:R2:W-:Y:S04]  /*b170*/  STL.S16 [R1+0x35a], R5 ;  /* 0x00035a0501007387 */ /* 0x0005e80000100600 */
[----:B------:R2:W-:Y:S04]  /*b180*/  STL.S16 [R1+0x35c], R4 ;  /* 0x00035c0401007387 */ /* 0x0005e80000100600 */
[----:B------:R2:W-:Y:S04]  /*b190*/  STL.S16 [R1+0x35e], R3 ;  /* 0x00035e0301007387 */ /* 0x0005e80000100600 */
[----:B------:R2:W-:Y:S04]  /*b1a0*/  STL.S16 [R1+0x360], R11 ;  /* 0x0003600b01007387 */ /* 0x0005e80000100600 */
[----:B------:R2:W-:Y:S01]  /*b1b0*/  STL.S16 [R1+0x362], R10 ;  /* 0x0003620a01007387 */ /* 0x0005e20000100600 */
[----:B------:R-:W-:Y:S01]  /*b1c0*/  LOP3.LUT P1, RZ, R86, 0x8000, RZ, 0xc0, !PT ;  /* 0x0000800056ff7812 */ /* 0x000fe2000782c0ff */
[----:B------:R-:W-:Y:S01]  /*b1d0*/  UMOV UR12, 0x3f800000 ;  /* 0x3f800000000c7882 */ /* 0x000fe20000000000 */
[----:B------:R-:W-:Y:S01]  /*b1e0*/  @UP0 UMOV UR12, UR6 ;  /* 0x00000006000c0c82 */ /* 0x000fe20008000000 */
[----:B------:R-:W-:Y:S01]  /*b1f0*/  BSSY B0, `(.L_x_1492) ;  /* 0x0000010000007945 */ /* 0x000fe20003800000 */
[----:B0-----:R-:W-:-:S02]  /*b200*/  CS2R R62, SRZ ;  /* 0x00000000003e7805 */ /* 0x001fc4000001ff00 */
[----:B-1----:R-:W-:-:S07]  /*b210*/  CS2R R60, SRZ ;  /* 0x00000000003c7805 */ /* 0x002fce000001ff00 */
[----:B--2---:R-:W-:Y:S05]  /*b220*/  @P1 BRA `(.L_x_1493) ;  /* 0x0000000000301947 */ /* 0x004fea0003800000 */
        /* <DEDUP_REMOVED lines=8> */
[----:B------:R-:W-:-:S03]  /*b2b0*/  @P2 SHF.R.S32.HI R4, RZ, 0x1f, R0 ;  /* 0x0000001fff042819 */ /* 0x000fc60000011400 */
[----:B------:R-:W5:Y:S01]  /*b2c0*/  LDG.E.64 R62, desc[UR10][R62.64] ;  /* 0x0000000a3e3e7981 */ /* 0x000f62000c1e1b00 */
[----:B------:R-:W-:-:S05]  /*b2d0*/  @P2 LEA.HI.X R3, R0, R3, R4, 0x2, P3 ;  /* 0x0000000300032211 */ /* 0x000fca00018f1404 */
[----:B------:R0:W5:Y:S02]  /*b2e0*/  @P2 LDG.E.64 R60, desc[UR10][R2.64] ;  /* 0x0000000a023c2981 */ /* 0x000164000c1e1b00 */
.L_x_1493:
[----:B------:R-:W-:Y:S05]  /*b2f0*/  BSYNC B0 ;  /* 0x0000000000007941 */ /* 0x000fea0003800000 */
.L_x_1492:
[----:B------:R-:W2:Y:S01]  /*b300*/  LDL.S16 R0, [R1+0x2ce] ;  /* 0x0002ce0001007983 */ /* 0x000ea20000100600 */
[----:B------:R-:W-:Y:S01]  /*b310*/  PRMT R8, R11, 0x7610, R8 ;  /* 0x000076100b087816 */ /* 0x000fe20000000008 */
[----:B------:R-:W-:Y:S01]  /*b320*/  ULDC.U8 UR15, c[0x0][0x2a4] ;  /* 0x0000a900000f7ab9 */ /* 0x000fe20000000000 */
[----:B--2---:R-:W-:Y:S02]  /*b330*/  PRMT R17, R0, 0x7610, R17 ;  /* 0x0000761000117816 */ /* 0x004fe40000000011 */
[----:B------:R-:W2:Y:S01]  /*b340*/  LDL.S16 R0, [R1+0x2d4] ;  /* 0x0002d40001007983 */ /* 0x000ea20000100600 */
[----:B------:R-:W-:Y:S02]  /*b350*/  @!P0 PRMT R8, R6, 0x7610, R8 ;  /* 0x0000761006088816 */ /* 0x000fe40000000008 */
[----:B------:R-:W-:Y:S02]  /*b360*/  PRMT R16, R17, 0x7610, R16 ;  /* 0x0000761011107816 */ /* 0x000fe40000000010 */
[----:B--2---:R-:W-:-:S02]  /*b370*/  PRMT R15, R0, 0x7610, R15 ;  /* 0x00007610000f7816 */ /* 0x004fc4000000000f */
[----:B------:R-:W2:Y:S01]  /*b380*/  LDL.S16 R0, [R1+0x2d0] ;  /* 0x0002d00001007983 */ /* 0x000ea20000100600 */
[----:B------:R-:W-:Y:S02]  /*b390*/  PRMT R14, R16, 0x7610, R14 ;  /* 0x00007610100e7816 */ /* 0x000fe4000000000e */
[----:B------:R-:W-:Y:S01]  /*b3a0*/  PRMT R12, R15, 0x7610, R12 ;  /* 0x000076100f0c7816 */ /* 0x000fe2000000000c */
[----:B------:R-:W-:Y:S01]  /*b3b0*/  @!P0 STL.S16 [R1+0x360], R8 ;  /* 0x0003600801008387 */ /* 0x000fe20000100600 */
[----:B--2---:R-:W-:-:S03]  /*b3c0*/  PRMT R9, R0, 0x7610, R9 ;  /* 0x0000761000097816 */ /* 0x004fc60000000009 */
[----:B------:R-:W2:Y:S01]  /*b3d0*/  LDL.LU.S16 R0, [R1+0x2d2] ;  /* 0x0002d20001007983 */ /* 0x000ea20000300600 */
[----:B0-----:R-:W-:Y:S02]  /*b3e0*/  PRMT R2, R14, 0x7610, R2 ;  /* 0x000076100e027816 */ /* 0x001fe40000000002 */
[----:B------:R-:W-:Y:S02]  /*b3f0*/  ISETP.NE.AND P2, PT, RZ, UR15, PT ;  /* 0x0000000fff007c0c */ /* 0x000fe4000bf45270 */
[----:B------:R-:W-:Y:S01]  /*b400*/  PRMT R3, R12, 0x7610, R3 ;  /* 0x000076100c037816 */ /* 0x000fe20000000003 */
[----:B------:R-:W-:Y:S01]  /*b410*/  HADD2.F32 R2, -RZ, R2.H0_H0 ;  /* 0x20000002ff027230 */ /* 0x000fe20000004100 */
[----:B------:R-:W-:Y:S02]  /*b420*/  PRMT R5, R10, 0x7610, R5 ;  /* 0x000076100a057816 */ /* 0x000fe40000000005 */
[----:B------:R-:W-:Y:S01]  /*b430*/  PRMT R7, R9, 0x7610, R7 ;  /* 0x0000761009077816 */ /* 0x000fe20000000007 */
[----:B------:R-:W-:-:S02]  /*b440*/  HADD2.F32 R3, -RZ, R3.H0_H0 ;  /* 0x20000003ff037230 */ /* 0x000fc40000004100 */
[----:B------:R-:W-:Y:S01]  /*b450*/  FADD.FTZ R2, R2, -UR16 ;  /* 0x8000001002027e21 */ /* 0x000fe20008010000 */
[----:B--2---:R-:W-:Y:S02]  /*b460*/  PRMT R4, R0, 0x7610, R4 ;  /* 0x0000761000047816 */ /* 0x004fe40000000004 */
[----:B------:R-:W-:-:S03]  /*b470*/  @!P0 SHF.R.U32.HI R0, RZ, 0x10, R6 ;  /* 0x00000010ff008819 */ /* 0x000fc60000011606 */
[----:B------:R-:W-:Y:S01]  /*b480*/  HADD2.F32 R4, -RZ, R4.H0_H0 ;  /* 0x20000004ff047230 */ /* 0x000fe20000004100 */
[----:B------:R-:W-:Y:S01]  /*b490*/  @!P0 PRMT R5, R0, 0x7610, R5 ;  /* 0x0000761000058816 */ /* 0x000fe20000000005 */
[----:B------:R-:W-:-:S04]  /*b4a0*/  HADD2.F32 R0, -RZ, R7.H0_H0 ;  /* 0x20000007ff007230 */ /* 0x000fc80000004100 */
[----:B------:R0:W-:Y:S02]  /*b4b0*/  @!P0 STL.S16 [R1+0x362], R5 ;  /* 0x0003620501008387 */ /* 0x0001e40000100600 */
[----:B0-----:R-:W-:Y:S01]  /*b4c0*/  FADD.FTZ R5, R3, -UR16 ;  /* 0x8000001003057e21 */ /* 0x001fe20008010000 */
[----:B------:R-:W-:-:S03]  /*b4d0*/  FMUL.FTZ R3, R2, UR12 ;  /* 0x0000000c02037c20 */ /* 0x000fc60008410000 */
        /* <DEDUP_REMOVED lines=20> */
.L_x_1494:
[----:B------:R-:W2:Y:S02]  /*b620*/  LDL.S16 R5, [R1+0x2c6] ;  /* 0x0002c60001057983 */ /* 0x000ea40000100600 */
[----:B--2---:R-:W-:Y:S02]  /*b630*/  PRMT R16, R5, 0x7610, R16 ;  /* 0x0000761005107816 */ /* 0x004fe40000000010 */
[----:B------:R-:W2:Y:S02]  /*b640*/  LDL.LU.S16 R5, [R1+0x2cc] ;  /* 0x0002cc0001057983 */ /* 0x000ea40000300600 */
[----:B------:R-:W-:Y:S02]  /*b650*/  PRMT R15, R16, 0x7610, R15 ;  /* 0x00007610100f7816 */ /* 0x000fe4000000000f */
[----:B--2---:R-:W-:Y:S02]  /*b660*/  PRMT R14, R5, 0x7610, R14 ;  /* 0x00007610050e7816 */ /* 0x004fe4000000000e */
[----:B------:R-:W2:Y:S01]  /*b670*/  LDL.S16 R5, [R1+0x2c8] ;  /* 0x0002c80001057983 */ /* 0x000ea20000100600 */
[----:B------:R-:W-:-:S02]  /*b680*/  PRMT R12, R15, 0x7610, R12 ;  /* 0x000076100f0c7816 */ /* 0x000fc4000000000c */
[----:B------:R-:W-:Y:S02]  /*b690*/  PRMT R11, R14, 0x7610, R11 ;  /* 0x000076100e0b7816 */ /* 0x000fe4000000000b */
[----:B--2---:R-:W-:Y:S02]  /*b6a0*/  PRMT R9, R5, 0x7610, R9 ;  /* 0x0000761005097816 */ /* 0x004fe40000000009 */
[----:B------:R-:W2:Y:S01]  /*b6b0*/  LDL.LU.S16 R5, [R1+0x2ca] ;  /* 0x0002ca0001057983 */ /* 0x000ea20000300600 */
[----:B------:R-:W-:Y:S02]  /*b6c0*/  PRMT R7, R12, 0x7610, R7 ;  /* 0x000076100c077816 */ /* 0x000fe40000000007 */
[----:B------:R-:W-:Y:S02]  /*b6d0*/  PRMT R6, R11, 0x7610, R6 ;  /* 0x000076100b067816 */ /* 0x000fe40000000006 */
[----:B------:R-:W-:Y:S01]  /*b6e0*/  PRMT R10, R9, 0x7610, R10 ;  /* 0x00007610090a7816 */ /* 0x000fe2000000000a */
[----:B------:R-:W-:-:S02]  /*b6f0*/  HADD2.F32 R9, -RZ, R7.H0_H0 ;  /* 0x20000007ff097230 */ /* 0x000fc40000004100 */
[----:B-----5:R-:W-:Y:S01]  /*b700*/  FMUL.FTZ R7, R4, R63 ;  /* 0x0000003f04077220 */ /* 0x020fe20000410000 */
[----:B------:R-:W-:Y:S02]  /*b710*/  HADD2.F32 R6, -RZ, R6.H0_H0 ;  /* 0x20000006ff067230 */ /* 0x000fe40000004100 */
[----:B------:R-:W-:-:S03]  /*b720*/  FADD.FTZ R9, R9, -UR16 ;  /* 0x8000001009097e21 */ /* 0x000fc60008010000 */
[----:B------:R-:W-:Y:S01]  /*b730*/  FADD.FTZ R6, R6, -UR16 ;  /* 0x8000001006067e21 */ /* 0x000fe20008010000 */
[----:B------:R-:W-:-:S03]  /*b740*/  FMUL.FTZ R9, R9, UR12 ;  /* 0x0000000c09097c20 */ /* 0x000fc60008410000 */
[----:B------:R-:W-:Y:S01]  /*b750*/  FMUL.FTZ R6, R6, UR12 ;  /* 0x0000000c06067c20 */ /* 0x000fe20008410000 */
[----:B--2---:R-:W-:Y:S01]  /*b760*/  PRMT R8, R5, 0x7610, R8 ;  /* 0x0000761005087816 */ /* 0x004fe20000000008 */
[----:B------:R-:W-:-:S04]  /*b770*/  FMUL.FTZ R5, R0, R62 ;  /* 0x0000003e00057220 */ /* 0x000fc80000410000 */
[C---:B------:R-:W-:Y:S01]  /*b780*/  FFMA.FTZ R5, R3.reuse, R5, RZ ;  /* 0x0000000503057223 */ /* 0x040fe200000100ff */
[----:B------:R-:W-:Y:S02]  /*b790*/  HADD2.F32 R8, -RZ, R8.H0_H0 ;  /* 0x20000008ff087230 */ /* 0x000fe40000004100 */
[----:B------:R-:W-:Y:S01]  /*b7a0*/  FFMA.FTZ R3, R3, R0, RZ ;  /* 0x0000000003037223 */ /* 0x000fe200000100ff */
[----:B------:R-:W-:Y:S01]  /*b7b0*/  FFMA.FTZ R5, R2, R7, R5 ;  /* 0x0000000702057223 */ /* 0x000fe20000010005 */
[----:B------:R-:W-:Y:S01]  /*b7c0*/  HADD2.F32 R7, -RZ, R10.H0_H0 ;  /* 0x2000000aff077230 */ /* 0x000fe20000004100 */
        /* <DEDUP_REMOVED lines=19> */
.L_x_1495:
[----:B------:R-:W2:Y:S02]  /*b900*/  LDL.S16 R10, [R1+0x2d8] ;  /* 0x0002d800010a7983 */ /* 0x000ea40000100600 */
[----:B--2---:R-:W-:Y:S02]  /*b910*/  PRMT R21, R10, 0x7610, R21 ;  /* 0x000076100a157816 */ /* 0x004fe40000000015 */
[----:B------:R-:W2:Y:S01]  /*b920*/  LDL.LU.S16 R10, [R1+0x2da] ;  /* 0x0002da00010a7983 */ /* 0x000ea20000300600 */
[----:B------:R-:W-:Y:S01]  /*b930*/  FFMA.FTZ R3, R9, R7, R3 ;  /* 0x0000000709037223 */ /* 0x000fe20000010003 */
[----:B------:R-:W-:Y:S02]  /*b940*/  PRMT R20, R21, 0x7610, R20 ;  /* 0x0000761015147816 */ /* 0x000fe40000000014 */
[----:B--2---:R-:W-:Y:S02]  /*b950*/  PRMT R19, R10, 0x7610, R19 ;  /* 0x000076100a137816 */ /* 0x004fe40000000013 */
[----:B------:R-:W2:Y:S01]  /*b960*/  LDL.LU.S16 R10, [R1+0x2c4] ;  /* 0x0002c400010a7983 */ /* 0x000ea20000300600 */
[----:B------:R-:W-:-:S02]  /*b970*/  PRMT R18, R20, 0x7610, R18 ;  /* 0x0000761014127816 */ /* 0x000fc40000000012 */
[----:B------:R-:W-:Y:S02]  /*b980*/  PRMT R17, R19, 0x7610, R17 ;  /* 0x0000761013117816 */ /* 0x000fe40000000011 */
[----:B--2---:R-:W-:Y:S02]  /*b990*/  PRMT R16, R10, 0x7610, R16 ;  /* 0x000076100a107816 */ /* 0x004fe40000000010 */
[----:B------:R-:W2:Y:S01]  /*b9a0*/  LDL.LU.S16 R10, [R1+0x2d6] ;  /* 0x0002d600010a7983 */ /* 0x000ea20000300600 */
[----:B------:R-:W-:Y:S01]  /*b9b0*/  FFMA.FTZ R2, R2, R4, RZ ;  /* 0x0000000402027223 */ /* 0x000fe200000100ff */
[----:B------:R-:W-:Y:S02]  /*b9c0*/  PRMT R15, R18, 0x7610, R15 ;  /* 0x00007610120f7816 */ /* 0x000fe4000000000f */
[----:B------:R-:W-:Y:S01]  /*b9d0*/  PRMT R14, R17, 0x7610, R14 ;  /* 0x00007610110e7816 */ /* 0x000fe2000000000e */
[----:B------:R-:W-:Y:S01]  /*b9e0*/  FFMA.FTZ R2, R6, R8, R2 ;  /* 0x0000000806027223 */ /* 0x000fe20000010002 */
[----:B------:R-:W-:-:S02]  /*b9f0*/  PRMT R12, R16, 0x7610, R12 ;  /* 0x00007610100c7816 */ /* 0x000fc4000000000c */
[----:B--2---:R-:W-:Y:S01]  /*ba00*/  PRMT R11, R10, 0x7610, R11 ;  /* 0x000076100a0b7816 */ /* 0x004fe2000000000b */
[----:B------:R-:W-:-:S04]  /*ba10*/  FMUL.FTZ R10, R7, R62 ;  /* 0x0000003e070a7220 */ /* 0x000fc80000410000 */
[----:B------:R-:W-:Y:S01]  /*ba20*/  FFMA.FTZ R5, R9, R10, R5 ;  /* 0x0000000a09057223 */ /* 0x000fe20000010005 */
[----:B------:R-:W-:Y:S01]  /*ba30*/  FADD.FTZ R9, RZ, R0 ;  /* 0x00000000ff097221 */ /* 0x000fe20000010000 */
[----:B------:R-:W-:Y:S01]  /*ba40*/  FFMA.FTZ R0, R0, R62, RZ ;  /* 0x0000003e00007223 */ /* 0x000fe200000100ff */
[----:B------:R-:W-:Y:S02]  /*ba50*/  HADD2.F32 R11, -RZ, R11.H0_H0 ;  /* 0x2000000bff0b7230 */ /* 0x000fe40000004100 */
[----:B------:R-:W-:Y:S01]  /*ba60*/  FADD.FTZ R7, R9, R7 ;  /* 0x0000000709077221 */ /* 0x000fe20000010000 */
[-C--:B------:R-:W-:Y:S01]  /*ba70*/  FFMA.FTZ R0, R4, R63.reuse, R0 ;  /* 0x0000003f04007223 */ /* 0x080fe20000010000 */
[----:B------:R-:W-:Y:S01]  /*ba80*/  FADD.FTZ R4, RZ, R4 ;  /* 0x00000004ff047221 */ /* 0x000fe20000010000 */
[----:B------:R-:W-:Y:S02]  /*ba90*/  FMUL.FTZ R9, R8, R63 ;  /* 0x0000003f08097220 */ /* 0x000fe40000410000 */
[----:B------:R-:W-:Y:S01]  /*baa0*/  FADD.FTZ R0, R0, R10 ;  /* 0x0000000a00007221 */ /* 0x000fe20000010000 */
[----:B------:R-:W-:Y:S01]  /*bab0*/  FADD.FTZ R4, R4, R8 ;  /* 0x0000000804047221 */ /* 0x000fe20000010000 */
[----:B------:R-:W-:Y:S01]  /*bac0*/  FFMA.FTZ R5, R6, R9, R5 ;  /* 0x0000000906057223 */ /* 0x000fe20000010005 */
[----:B------:R-:W-:-:S02]  /*bad0*/  HADD2.F32 R6, -RZ, R15.H0_H0 ;  /* 0x2000000fff067230 */ /* 0x000fc40000004100 */
[----:B------:R-:W-:Y:S01]  /*bae0*/  FADD.FTZ R0, R9, R0 ;  /* 0x0000000009007221 */ /* 0x000fe20000010000 */
[----:B------:R-:W-:Y:S02]  /*baf0*/  HADD2.F32 R8, -RZ, R14.H0_H0 ;  /* 0x2000000eff087230 */ /* 0x000fe40000004100 */
[----:B------:R-:W-:-:S03]  /*bb00*/  FADD.FTZ R6, R6, -UR16 ;  /* 0x8000001006067e21 */ /* 0x000fc60008010000 */
[----:B------:R-:W-:Y:S01]  /*bb10*/  FADD.FTZ R9, R8, -UR16 ;  /* 0x8000001008097e21 */ /* 0x000fe20008010000 */
[----:B------:R-:W-:Y:S02]  /*bb20*/  HADD2.F32 R8, -RZ, R12.H0_H0 ;  /* 0x2000000cff087230 */ /* 0x000fe40000004100 */
        /* <DEDUP_REMOVED lines=21> */
.L_x_1496:
[----:B------:R-:W2:Y:S02]  /*bc80*/  LDL.S16 R10, [R1+0x27a] ;  /* 0x00027a00010a7983 */ /* 0x000ea40000100600 */
[----:B--2---:R-:W-:Y:S02]  /*bc90*/  PRMT R22, R10, 0x7610, R22 ;  /* 0x000076100a167816 */ /* 0x004fe40000000016 */
[----:B------:R-:W2:Y:S02]  /*bca0*/  LDL.S16 R10, [R1+0x27e] ;  /* 0x00027e00010a7983 */ /* 0x000ea40000100600 */
[----:B------:R-:W-:Y:S02]  /*bcb0*/  PRMT R21, R22, 0x7610, R21 ;  /* 0x0000761016157816 */ /* 0x000fe40000000015 */
[----:B--2---:R-:W-:Y:S02]  /*bcc0*/  PRMT R20, R10, 0x7610, R20 ;  /* 0x000076100a147816 */ /* 0x004fe40000000014 */
[----:B------:R-:W2:Y:S01]  /*bcd0*/  LDL.LU.S16 R10, [R1+0x27c] ;  /* 0x00027c00010a7983 */ /* 0x000ea20000300600 */
[----:B------:R-:W-:-:S02]  /*bce0*/  PRMT R19, R21, 0x7610, R19 ;  /* 0x0000761015137816 */ /* 0x000fc40000000013 */
[----:B------:R-:W-:Y:S02]  /*bcf0*/  PRMT R18, R20, 0x7610, R18 ;  /* 0x0000761014127816 */ /* 0x000fe40000000012 */
[----:B--2---:R-:W-:Y:S02]  /*bd00*/  PRMT R17, R10, 0x7610, R17 ;  /* 0x000076100a117816 */ /* 0x004fe40000000011 */
[----:B------:R-:W2:Y:S01]  /*bd10*/  LDL.S16 R10, [R1+0x29a] ;  /* 0x00029a00010a7983 */ /* 0x000ea20000100600 */
[----:B------:R-:W-:Y:S01]  /*bd20*/  PRMT R16, R19, 0x7610, R16 ;  /* 0x0000761013107816 */ /* 0x000fe20000000010 */
[----:B------:R-:W-:Y:S01]  /*bd30*/  FADD.FTZ R7, R7, R8 ;  /* 0x0000000807077221 */ /* 0x000fe20000010000 */
[----:B------:R-:W-:Y:S01]  /*bd40*/  PRMT R15, R18, 0x7610, R15 ;  /* 0x00007610120f7816 */ /* 0x000fe2000000000f */
[----:B------:R-:W-:Y:S01]  /*bd50*/  FFMA.FTZ R2, R9, R11, R2 ;  /* 0x0000000b09027223 */ /* 0x000fe20000010002 */
[----:B------:R-:W-:-:S05]  /*bd60*/  PRMT R14, R17, 0x7610, R14 ;  /* 0x00007610110e7816 */ /* 0x000fca000000000e */
[----:B------:R-:W-:Y:S01]  /*bd70*/  HADD2.F32 R22, -RZ, R14.H0_H0 ;  /* 0x2000000eff167230 */ /* 0x000fe20000004100 */
[----:B--2---:R-:W-:Y:S01]  /*bd80*/  PRMT R12, R10, 0x7610, R12 ;  /* 0x000076100a0c7816 */ /* 0x004fe2000000000c */
[----:B------:R-:W-:Y:S01]  /*bd90*/  FMUL.FTZ R10, R8, R62 ;  /* 0x0000003e080a7220 */ /* 0x000fe20000410000 */
[C---:B------:R-:W-:Y:S01]  /*bda0*/  FFMA.FTZ R8, R6.reuse, R8, R3 ;  /* 0x0000000806087223 */ /* 0x040fe20000010003 */
[----:B------:R-:W-:Y:S02]  /*bdb0*/  FMUL.FTZ R3, R11, R63 ;  /* 0x0000003f0b037220 */ /* 0x000fe40000410000 */
[----:B------:R-:W-:Y:S01]  /*bdc0*/  FFMA.FTZ R5, R6, R10, R5 ;  /* 0x0000000a06057223 */ /* 0x000fe20000010005 */
[----:B------:R-:W-:Y:S01]  /*bdd0*/  FADD.FTZ R0, R0, R10 ;  /* 0x0000000a00007221 */ /* 0x000fe20000010000 */
[----:B------:R-:W-:Y:S02]  /*bde0*/  HADD2.F32 R6, -RZ, R16.H0_H0 ;  /* 0x20000010ff067230 */ /* 0x000fe40000004100 */
[----:B------:R-:W-:-:S02]  /*bdf0*/  HADD2.F32 R10, -RZ, R15.H0_H0 ;  /* 0x2000000fff0a7230 */ /* 0x000fc40000004100 */
[----:B------:R-:W-:Y:S01]  /*be00*/  FFMA.FTZ R5, R9, R3, R5 ;  /* 0x0000000309057223 */ /* 0x000fe20000010005 */
[----:B------:R-:W-:Y:S01]  /*be10*/  FADD.FTZ R9, R3, R0 ;  /* 0x0000000003097221 */ /* 0x000fe20000010000 */
[----:B------:R-:W-:Y:S01]  /*be20*/  FADD.FTZ R6, R6, -UR16 ;  /* 0x8000001006067e21 */ /* 0x000fe20008010000 */
[----:B------:R-:W-:Y:S02]  /*be30*/  HADD2.F32 R3, -RZ, R12.H0_H0 ;  /* 0x2000000cff037230 */ /* 0x000fe40000004100 */
[----:B------:R-:W-:Y:S01]  /*be40*/  FADD.FTZ R10, R10, -UR16 ;  /* 0x800000100a0a7e21 */ /* 0x000fe20008010000 */
[----:B------:R-:W-:-:S03]  /*be50*/  FMUL.FTZ R6, R6, UR12 ;  /* 0x0000000c06067c20 */ /* 0x000fc60008410000 */
        /* <DEDUP_REMOVED lines=20> */
.L_x_1497:
[----:B------:R-:W2:Y:S02]  /*bfa0*/  LDL.LU.S16 R0, [R1+0x278] ;  /* 0x0002780001007983 */ /* 0x000ea40000300600 */
        /* <DEDUP_REMOVED lines=12> */
[----:B------:R-:W-:Y:S01]  /*c070*/  FMUL.FTZ R12, R22, R62 ;  /* 0x0000003e160c7220 */ /* 0x000fe20000410000 */
[----:B------:R-:W-:Y:S01]  /*c080*/  PRMT R16, R18, 0x7610, R16 ;  /* 0x0000761012107816 */ /* 0x000fe20000000010 */
[----:B------:R-:W-:-:S02]  /*c090*/  HADD2.F32 R4, -RZ, R17.H0_H0 ;  /* 0x20000011ff047230 */ /* 0x000fc40000004100 */
[----:B------:R-:W-:Y:S01]  /*c0a0*/  FFMA.FTZ R5, R6, R12, R5 ;  /* 0x0000000c06057223 */ /* 0x000fe20000010005 */
[----:B------:R-:W-:Y:S01]  /*c0b0*/  FADD.FTZ R12, R9, R12 ;  /* 0x0000000c090c7221 */ /* 0x000fe20000010000 */
[----:B------:R-:W-:Y:S02]  /*c0c0*/  HADD2.F32 R9, -RZ, R16.H0_H0 ;  /* 0x20000010ff097230 */ /* 0x000fe40000004100 */
[----:B------:R-:W-:Y:S01]  /*c0d0*/  FADD.FTZ R4, R4, -UR16 ;  /* 0x8000001004047e21 */ /* 0x000fe20008010000 */
[----:B--2---:R-:W-:Y:S01]  /*c0e0*/  PRMT R14, R0, 0x7610, R14 ;  /* 0x00007610000e7816 */ /* 0x004fe2000000000e */
[----:B------:R-:W-:Y:S01]  /*c0f0*/  FFMA.FTZ R0, R6, R22, R8 ;  /* 0x0000001606007223 */ /* 0x000fe20000010008 */
[----:B------:R-:W-:-:S03]  /*c100*/  FMUL.FTZ R6, R3, R63 ;  /* 0x0000003f03067220 */ /* 0x000fc60000410000 */
[----:B------:R-:W-:Y:S02]  /*c110*/  HADD2.F32 R20, -RZ, R14.H0_H0 ;  /* 0x2000000eff147230 */ /* 0x000fe40000004100 */
[----:B------:R-:W-:Y:S01]  /*c120*/  FFMA.FTZ R8, R10, R6, R5 ;  /* 0x000000060a087223 */ /* 0x000fe20000010005 */
[----:B------:R-:W-:Y:S01]  /*c130*/  FADD.FTZ R5, R9, -UR16 ;  /* 0x8000001009057e21 */ /* 0x000fe20008010000 */
[----:B------:R-:W-:Y:S01]  /*c140*/  FADD.FTZ R12, R6, R12 ;  /* 0x0000000c060c7221 */ /* 0x000fe20000010000 */
        /* <DEDUP_REMOVED lines=22> */
.L_x_1498:
[----:B------:R-:W2:Y:S02]  /*c2b0*/  LDL.LU.S16 R4, [R1+0x298] ;  /* 0x0002980001047983 */ /* 0x000ea40000300600 */
        /* <DEDUP_REMOVED lines=13> */
[----:B------:R-:W-:-:S03]  /*c390*/  PRMT R17, R19, 0x7610, R17 ;  /* 0x0000761013117816 */ /* 0x000fc60000000011 */
[----:B------:R-:W-:Y:S01]  /*c3a0*/  FFMA.FTZ R7, R9, R14, R8 ;  /* 0x0000000e09077223 */ /* 0x000fe20000010008 */
[----:B------:R-:W-:Y:S01]  /*c3b0*/  FADD.FTZ R8, R12, R14 ;  /* 0x0000000e0c087221 */ /* 0x000fe20000010000 */
[----:B------:R-:W-:Y:S02]  /*c3c0*/  HADD2.F32 R12, -RZ, R17.H0_H0 ;  /* 0x20000011ff0c7230 */ /* 0x000fe40000004100 */
[----:B------:R-:W-:-:S03]  /*c3d0*/  HADD2.F32 R19, -RZ, R16.H0_H0 ;  /* 0x20000010ff137230 */ /* 0x000fc60000004100 */
[----:B------:R-:W-:Y:S01]  /*c3e0*/  FADD.FTZ R12, R12, -UR16 ;  /* 0x800000100c0c7e21 */ /* 0x000fe20008010000 */
[----:B--2---:R-:W-:Y:S01]  /*c3f0*/  PRMT R15, R4, 0x7610, R15 ;  /* 0x00007610040f7816 */ /* 0x004fe2000000000f */
[----:B------:R-:W-:Y:S01]  /*c400*/  FFMA.FTZ R4, R10, R3, R2 ;  /* 0x000000030a047223 */ /* 0x000fe20000010002 */
[----:B------:R-:W-:Y:S02]  /*c410*/  HADD2.F32 R2, -RZ, R18.H0_H0 ;  /* 0x20000012ff027230 */ /* 0x000fe40000004100 */
[----:B------:R-:W-:Y:S01]  /*c420*/  FMUL.FTZ R10, R20, R63 ;  /* 0x0000003f140a7220 */ /* 0x000fe20000410000 */
[----:B------:R-:W-:Y:S01]  /*c430*/  FMUL.FTZ R18, R12, UR12 ;  /* 0x0000000c0c127c20 */ /* 0x000fe20008410000 */
[----:B------:R-:W-:Y:S02]  /*c440*/  HADD2.F32 R24, -RZ, R15.H0_H0 ;  /* 0x2000000fff187230 */ /* 0x000fe40000004100 */
[----:B------:R-:W-:Y:S01]  /*c450*/  FADD.FTZ R2, R2, -UR16 ;  /* 0x8000001002027e21 */ /* 0x000fe20008010000 */
[----:B------:R-:W-:Y:S01]  /*c460*/  FFMA.FTZ R7, R5, R10, R7 ;  /* 0x0000000a05077223 */ /* 0x000fe20000010007 */
[----:B------:R-:W-:-:S02]  /*c470*/  FADD.FTZ R8, R10, R8 ;  /* 0x000000080a087221 */ /* 0x000fc40000010000 */
        /* <DEDUP_REMOVED lines=20> */
.L_x_1499:
        /* <DEDUP_REMOVED lines=9> */
[----:B------:R-:W2:Y:S01]  /*c650*/  LDL.LU.S16 R10, [R1+0x274] ;  /* 0x00027400010a7983 */ /* 0x000ea20000300600 */
[----:B------:R-:W-:Y:S01]  /*c660*/  PRMT R16, R23, 0x7610, R16 ;  /* 0x0000761017107816 */ /* 0x000fe20000000010 */
[----:B------:R-:W-:Y:S01]  /*c670*/  FADD.FTZ R3, R11, R3 ;  /* 0x000000030b037221 */ /* 0x000fe20000010000 */
[----:B------:R-:W-:Y:S01]  /*c680*/  PRMT R14, R21, 0x7610, R14 ;  /* 0x00007610150e7816 */ /* 0x000fe2000000000e */
[----:B------:R-:W-:Y:S01]  /*c690*/  FFMA.FTZ R0, R9, R6, R0 ;  /* 0x0000000609007223 */ /* 0x000fe20000010000 */
[----:B------:R-:W-:Y:S01]  /*c6a0*/  PRMT R15, R17, 0x7610, R15 ;  /* 0x00007610110f7816 */ /* 0x000fe2000000000f */
[----:B------:R-:W-:-:S02]  /*c6b0*/  HADD2.F32 R9, -RZ, R16.H0_H0 ;  /* 0x20000010ff097230 */ /* 0x000fc40000004100 */
[----:B------:R-:W-:Y:S02]  /*c6c0*/  HADD2.F32 R11, -RZ, R14.H0_H0 ;  /* 0x2000000eff0b7230 */ /* 0x000fe40000004100 */
[----:B------:R-:W-:Y:S02]  /*c6d0*/  HADD2.F32 R17, -RZ, R15.H0_H0 ;  /* 0x2000000fff117230 */ /* 0x000fe40000004100 */
[----:B------:R-:W-:Y:S01]  /*c6e0*/  FADD.FTZ R9, R9, -UR16 ;  /* 0x8000001009097e21 */ /* 0x000fe20008010000 */
[----:B------:R-:W-:-:S03]  /*c6f0*/  FADD.FTZ R14, R11, -UR16 ;  /* 0x800000100b0e7e21 */ /* 0x000fc60008010000 */
[----:B------:R-:W-:Y:S01]  /*c700*/  FMUL.FTZ R21, R9, UR12 ;  /* 0x0000000c09157c20 */ /* 0x000fe20008410000 */
[----:B------:R-:W-:Y:S01]  /*c710*/  FMUL.FTZ R14, R14, UR12 ;  /* 0x0000000c0e0e7c20 */ /* 0x000fe20008410000 */
[----:B--2---:R-:W-:Y:S01]  /*c720*/  PRMT R12, R10, 0x7610, R12 ;  /* 0x000076100a0c7816 */ /* 0x004fe2000000000c */
[----:B------:R-:W-:-:S04]  /*c730*/  FMUL.FTZ R10, R19, R62 ;  /* 0x0000003e130a7220 */ /* 0x000fc80000410000 */
[----:B------:R-:W-:Y:S01]  /*c740*/  FFMA.FTZ R7, R2, R10, R7 ;  /* 0x0000000a02077223 */ /* 0x000fe20000010007 */
[----:B------:R-:W-:Y:S01]  /*c750*/  FADD.FTZ R8, R8, R10 ;  /* 0x0000000a08087221 */ /* 0x000fe20000010000 */
[----:B------:R-:W-:Y:S01]  /*c760*/  FMUL.FTZ R10, R24, R63 ;  /* 0x0000003f180a7220 */ /* 0x000fe20000410000 */
[----:B------:R-:W-:-:S03]  /*c770*/  HADD2.F32 R11, -RZ, R12.H0_H0 ;  /* 0x2000000cff0b7230 */ /* 0x000fc60000004100 */
        /* <DEDUP_REMOVED lines=21> */
.L_x_1500:
        /* <DEDUP_REMOVED lines=14> */
[----:B------:R-:W-:Y:S02]  /*c9b0*/  PRMT R15, R23, 0x7610, R15 ;  /* 0x00007610170f7816 */ /* 0x000fe4000000000f */
[----:B--2---:R-:W-:Y:S01]  /*c9c0*/  PRMT R10, R9, 0x7610, R10 ;  /* 0x00007610090a7816 */ /* 0x004fe2000000000a */
[----:B------:R-:W-:-:S04]  /*c9d0*/  FMUL.FTZ R9, R17, R62 ;  /* 0x0000003e11097220 */ /* 0x000fc80000410000 */
[----:B------:R-:W-:Y:S01]  /*c9e0*/  FFMA.FTZ R5, R21, R9, R7 ;  /* 0x0000000915057223 */ /* 0x000fe20000010007 */
[----:B------:R-:W-:Y:S01]  /*c9f0*/  FADD.FTZ R6, R8, R9 ;  /* 0x0000000908067221 */ /* 0x000fe20000010000 */
[----:B------:R-:W-:Y:S02]  /*ca00*/  HADD2.F32 R7, -RZ, R16.H0_H0 ;  /* 0x20000010ff077230 */ /* 0x000fe40000004100 */
[----:B------:R-:W-:Y:S01]  /*ca10*/  FMUL.FTZ R8, R11, R63 ;  /* 0x0000003f0b087220 */ /* 0x000fe20000410000 */
[----:B------:R-:W-:Y:S02]  /*ca20*/  HADD2.F32 R9, -RZ, R12.H0_H0 ;  /* 0x2000000cff097230 */ /* 0x000fe40000004100 */
[----:B------:R-:W-:Y:S02]  /*ca30*/  HADD2.F32 R16, -RZ, R15.H0_H0 ;  /* 0x2000000fff107230 */ /* 0x000fe40000004100 */
[----:B------:R-:W-:Y:S01]  /*ca40*/  FADD.FTZ R7, R7, -UR16 ;  /* 0x8000001007077e21 */ /* 0x000fe20008010000 */
[----:B------:R-:W-:Y:S01]  /*ca50*/  FFMA.FTZ R5, R14, R8, R5 ;  /* 0x000000080e057223 */ /* 0x000fe20000010005 */
[----:B------:R-:W-:Y:S01]  /*ca60*/  FADD.FTZ R12, R9, -UR16 ;  /* 0x80000010090c7e21 */ /* 0x000fe20008010000 */
[----:B------:R-:W-:-:S02]  /*ca70*/  HADD2.F32 R9, -RZ, R10.H0_H0 ;  /* 0x2000000aff097230 */ /* 0x000fc40000004100 */
[----:B------:R-:W-:Y:S01]  /*ca80*/  FADD.FTZ R6, R8, R6 ;  /* 0x0000000608067221 */ /* 0x000fe20000010000 */
        /* <DEDUP_REMOVED lines=21> */
.L_x_1501:
        /* <DEDUP_REMOVED lines=11> */
[----:B------:R-:W-:Y:S01]  /*cc90*/  FFMA.FTZ R2, R2, R19, R0 ;  /* 0x0000001302027223 */ /* 0x000fe20000010000 */
[----:B------:R-:W-:Y:S01]  /*cca0*/  PRMT R15, R27, 0x7610, R15 ;  /* 0x000076101b0f7816 */ /* 0x000fe2000000000f */
[----:B------:R-:W-:Y:S01]  /*ccb0*/  FADD.FTZ R20, R3, R20 ;  /* 0x0000001403147221 */ /* 0x000fe20000010000 */
        /* <DEDUP_REMOVED lines=8> */
[----:B------:R-:W-:Y:S01]  /*cd40*/  FADD.FTZ R5, R5, -UR16 ;  /* 0x8000001005057e21 */ /* 0x000fe20008010000 */
[----:B------:R-:W-:Y:S02]  /*cd50*/  FFMA.FTZ R0, R12, R6, R0 ;  /* 0x000000060c007223 */ /* 0x000fe40000010000 */
[----:B------:R-:W-:Y:S01]  /*cd60*/  FADD.FTZ R15, R7, -UR16 ;  /* 0x80000010070f7e21 */ /* 0x000fe20008010000 */
[----:B------:R-:W-:-:S02]  /*cd70*/  HADD2.F32 R7, -RZ, R8.H0_H0 ;  /* 0x20000008ff077230 */ /* 0x000fc40000004100 */
[----:B------:R-:W-:Y:S01]  /*cd80*/  FADD.FTZ R3, R6, R3 ;  /* 0x0000000306037221 */ /* 0x000fe20000010000 */
[----:B------:R-:W-:Y:S01]  /*cd90*/  FMUL.FTZ R8, R5, UR12 ;  /* 0x0000000c05087c20 */ /* 0x000fe20008410000 */
[----:B------:R-:W-:Y:S02]  /*cda0*/  HADD2.F32 R6, -RZ, R23.H0_H0 ;  /* 0x20000017ff067230 */ /* 0x000fe40000004100 */
        /* <DEDUP_REMOVED lines=20> */
.L_x_1502:
        /* <DEDUP_REMOVED lines=11> */
[----:B------:R-:W-:Y:S01]  /*cfa0*/  FFMA.FTZ R18, R18, R24, R4 ;  /* 0x0000001812127223 */ /* 0x000fe20000010004 */
[----:B------:R-:W-:Y:S01]  /*cfb0*/  PRMT R27, R30, 0x7610, R27 ;  /* 0x000076101e1b7816 */ /* 0x000fe2000000001b */
[----:B------:R-:W-:Y:S01]  /*cfc0*/  FADD.FTZ R19, R22, R19 ;  /* 0x0000001316137221 */ /* 0x000fe20000010000 */
[----:B------:R-:W-:Y:S01]  /*cfd0*/  PRMT R26, R23, 0x7610, R26 ;  /* 0x00007610171a7816 */ /* 0x000fe2000000001a */
[----:B------:R-:W-:Y:S01]  /*cfe0*/  FMUL.FTZ R23, R7, R63 ;  /* 0x0000003f07177220 */ /* 0x000fe20000410000 */
[----:B------:R-:W-:-:S05]  /*cff0*/  HADD2.F32 R4, -RZ, R28.H0_H0 ;  /* 0x2000001cff047230 */ /* 0x000fca0000004100 */
[----:B------:R-:W-:-:S04]  /*d000*/  FADD.FTZ R4, R4, -UR16 ;  /* 0x8000001004047e21 */ /* 0x000fc80008010000 */
[----:B------:R-:W-:Y:S01]  /*d010*/  FMUL.FTZ R4, R4, UR12 ;  /* 0x0000000c04047c20 */ /* 0x000fe20008410000 */
[----:B--2---:R-:W-:Y:S01]  /*d020*/  PRMT R25, R15, 0x7610, R25 ;  /* 0x000076100f197816 */ /* 0x004fe20000000019 */
[----:B------:R-:W-:-:S04]  /*d030*/  FMUL.FTZ R15, R6, R62 ;  /* 0x0000003e060f7220 */ /* 0x000fc80000410000 */
[----:B------:R-:W-:Y:S01]  /*d040*/  FFMA.FTZ R0, R8, R15, R0 ;  /* 0x0000000f08007223 */ /* 0x000fe20000010000 */
[----:B------:R-:W-:Y:S01]  /*d050*/  FADD.FTZ R3, R3, R15 ;  /* 0x0000000f03037221 */ /* 0x000fe20000010000 */
[----:B------:R-:W-:Y:S02]  /*d060*/  HADD2.F32 R15, -RZ, R27.H0_H0 ;  /* 0x2000001bff0f7230 */ /* 0x000fe40000004100 */
[----:B------:R-:W-:Y:S01]  /*d070*/  FFMA.FTZ R22, R5, R23, R0 ;  /* 0x0000001705167223 */ /* 0x000fe20000010000 */
[----:B------:R-:W-:Y:S01]  /*d080*/  FADD.FTZ R23, R23, R3 ;  /* 0x0000000317177221 */ /* 0x000fe20000010000 */
[----:B------:R-:W-:Y:S02]  /*d090*/  HADD2.F32 R3, -RZ, R26.H0_H0 ;  /* 0x2000001aff037230 */ /* 0x000fe40000004100 */
[----:B------:R-:W-:Y:S01]  /*d0a0*/  FADD.FTZ R0, R15, -UR16 ;  /* 0x800000100f007e21 */ /* 0x000fe20008010000 */
[----:B------:R-:W-:-:S03]  /*d0b0*/  HADD2.F32 R15, -RZ, R25.H0_H0 ;  /* 0x20000019ff0f7230 */ /* 0x000fc60000004100 */
        /* <DEDUP_REMOVED lines=20> */
.L_x_1503:
        /* <DEDUP_REMOVED lines=14> */
[----:B------:R-:W-:Y:S01]  /*d2e0*/  FMUL.FTZ R20, R15, R63 ;  /* 0x0000003f0f147220 */ /* 0x000fe20000410000 */
[----:B------:R-:W-:Y:S01]  /*d2f0*/  HADD2.F32 R2, -RZ, R30.H0_H0 ;  /* 0x2000001eff027230 */ /* 0x000fe20000004100 */
[----:B------:R-:W-:-:S04]  /*d300*/  PRMT R27, R31, 0x7610, R27 ;  /* 0x000076101f1b7816 */ /* 0x000fc8000000001b */
        /* <DEDUP_REMOVED lines=32> */
.L_x_1504:
[----:B------:R-:W2:Y:S02]  /*d510*/  LDL.S16 R26, [R1+0x24e] ;  /* 0x00024e00011a7983 */ /* 0x000ea40000100600 */
[----:B--2---:R-:W-:Y:S02]  /*d520*/  PRMT R38, R26, 0x7610, R38 ;  /* 0x000076101a267816 */ /* 0x004fe40000000026 */
[----:B------:R-:W2:Y:S02]  /*d530*/  LDL.S16 R26, [R1+0x250] ;  /* 0x00025000011a7983 */ /* 0x000ea40000100600 */
        /* <DEDUP_REMOVED lines=11> */
[----:B------:R-:W-:-:S05]  /*d5f0*/  PRMT R28, R33, 0x7610, R28 ;  /* 0x00007610211c7816 */ /* 0x000fca000000001c */
[----:B------:R-:W-:Y:S01]  /*d600*/  HADD2.F32 R39, -RZ, R28.H0_H0 ;  /* 0x2000001cff277230 */ /* 0x000fe20000004100 */
        /* <DEDUP_REMOVED lines=11> */
[----:B------:R-:W-:Y:S01]  /*d6c0*/  FADD.FTZ R19, R25, R19 ;  /* 0x0000001319137221 */ /* 0x000fe20000010000 */
[----:B------:R-:W-:-:S02]  /*d6d0*/  FMUL.FTZ R28, R22, UR12 ;  /* 0x0000000c161c7c20 */ /* 0x000fc40008410000 */
        /* <DEDUP_REMOVED lines=20> */
.L_x_1505:
        /* <DEDUP_REMOVED lines=49> */
.L_x_1506:
        /* <DEDUP_REMOVED lines=49> */
.L_x_1507:
        /* <DEDUP_REMOVED lines=49> */
.L_x_1508:
        /* <DEDUP_REMOVED lines=49> */
.L_x_1509:
[----:B------:R-:W2:Y:S04]  /*e460*/  LDL.S16 R12, [R1+0x228] ;  /* 0x00022800010c7983 */ /* 0x000ea80000100600 */
[----:B------:R-:W3:Y:S04]  /*e470*/  LDL.LU.S16 R17, [R1+0x22a] ;  /* 0x00022a0001117983 */ /* 0x000ee80000300600 */
[----:B------:R-:W4:Y:S04]  /*e480*/  LDL.S16 R16, [R1+0x22c] ;  /* 0x00022c0001107983 */ /* 0x000f280000100600 */
[----:B------:R-:W5:Y:S01]  /*e490*/  LDL.LU.S16 R14, [R1+0x22e] ;  /* 0x00022e00010e7983 */ /* 0x000f620000300600 */
[----:B------:R-:W-:Y:S01]  /*e4a0*/  FADD.FTZ R7, R9, R7 ;  /* 0x0000000709077221 */ /* 0x000fe20000010000 */
[----:B------:R-:W-:Y:S01]  /*e4b0*/  FFMA.FTZ R4, R4, R3, R8 ;  /* 0x0000000304047223 */ /* 0x000fe20000010008 */
[----:B--2---:R-:W-:Y:S01]  /*e4c0*/  PRMT R18, R12, 0x7610, R18 ;  /* 0x000076100c127816 */ /* 0x004fe20000000012 */
[----:B------:R-:W-:-:S04]  /*e4d0*/  FMUL.FTZ R12, R30, R62 ;  /* 0x0000003e1e0c7220 */ /* 0x000fc80000410000 */
[----:B------:R-:W-:Y:S01]  /*e4e0*/  FFMA.FTZ R8, R33, R12, R10 ;  /* 0x0000000c21087223 */ /* 0x000fe2000001000a */
[----:B------:R-:W-:Y:S01]  /*e4f0*/  FADD.FTZ R9, R11, R12 ;  /* 0x0000000c0b097221 */ /* 0x000fe20000010000 */
[----:B------:R-:W-:Y:S02]  /*e500*/  HADD2.F32 R10, -RZ, R18.H0_H0 ;  /* 0x20000012ff0a7230 */ /* 0x000fe40000004100 */
[----:B---3--:R-:W-:Y:S02]  /*e510*/  HADD2.F32 R12, -RZ, R17.H0_H0 ;  /* 0x20000011ff0c7230 */ /* 0x008fe40000004100 */
[----:B------:R-:W-:Y:S01]  /*e520*/  FMUL.FTZ R11, R22, R63 ;  /* 0x0000003f160b7220 */ /* 0x000fe20000410000 */
[----:B------:R-:W-:Y:S02]  /*e530*/  FADD.FTZ R10, R10, -UR16 ;  /* 0x800000100a0a7e21 */ /* 0x000fe40008010000 */
[----:B------:R-:W-:Y:S01]  /*e540*/  FADD.FTZ R12, R12, -UR16 ;  /* 0x800000100c0c7e21 */ /* 0x000fe20008010000 */
[----:B------:R-:W-:Y:S01]  /*e550*/  FFMA.FTZ R8, R26, R11, R8 ;  /* 0x0000000b1a087223 */ /* 0x000fe20000010008 */
[----:B------:R-:W-:Y:S01]  /*e560*/  FADD.FTZ R9, R11, R9 ;  /* 0x000000090b097221 */ /* 0x000fe20000010000 */
[----:B----4-:R-:W-:-:S02]  /*e570*/  HADD2.F32 R18, -RZ, R16.H0_H0 ;  /* 0x20000010ff127230 */ /* 0x010fc40000004100 */
[----:B------:R-:W-:Y:S01]  /*e580*/  FMUL.FTZ R25, R10, UR12 ;  /* 0x0000000c0a197c20 */ /* 0x000fe20008410000 */
[----:B-----5:R-:W-:Y:S02]  /*e590*/  HADD2.F32 R14, -RZ, R14.H0_H0 ;  /* 0x2000000eff0e7230 */ /* 0x020fe40000004100 */
        /* <DEDUP_REMOVED lines=20> */
.L_x_1510:
[----:B------:R-:W2:Y:S01]  /*e6e0*/  LDL.S16 R16, [R1+0x218] ;  /* 0x0002180001107983 */ /* 0x000ea20000100600 */
[----:B------:R-:W-:Y:S01]  /*e6f0*/  FMUL.FTZ R10, R18, R62 ;  /* 0x0000003e120a7220 */ /* 0x000fe20000410000 */
[----:B------:R-:W-:Y:S01]  /*e700*/  FFMA.FTZ R0, R0, R15, R5 ;  /* 0x0000000f00007223 */ /* 0x000fe20000010005 */
[----:B------:R-:W-:Y:S01]  /*e710*/  FADD.FTZ R3, R6, R3 ;  /* 0x0000000306037221 */ /* 0x000fe20000010000 */
[----:B------:R-:W-:Y:S02]  /*e720*/  HADD2.F32 R11, -RZ, R122.H0_H0 ;  /* 0x2000007aff0b7230 */ /* 0x000fe40000004100 */
[----:B------:R-:W-:Y:S01]  /*e730*/  FFMA.FTZ R5, R25, R10, R8 ;  /* 0x0000000a19057223 */ /* 0x000fe20000010008 */
[--C-:B------:R-:W-:Y:S02]  /*e740*/  HADD2.F32 R8, -RZ, R125.reuse.H0_H0 ;  /* 0x2000007dff087230 */ /* 0x100fe40000004100 */
[----:B------:R-:W-:Y:S01]  /*e750*/  FADD.FTZ R6, R9, R10 ;  /* 0x0000000a09067221 */ /* 0x000fe20000010000 */
[----:B------:R-:W-:-:S02]  /*e760*/  HADD2.F32 R125, -RZ, R125.H1_H1 ;  /* 0x3000007dff7d7230 */ /* 0x000fc40000004100 */
[----:B------:R-:W-:Y:S01]  /*e770*/  FMUL.FTZ R9, R14, R63 ;  /* 0x0000003f0e097220 */ /* 0x000fe20000410000 */
[----:B------:R-:W-:Y:S02]  /*e780*/  FADD.FTZ R8, R8, -UR16 ;  /* 0x8000001008087e21 */ /* 0x000fe40008010000 */
[----:B------:R-:W-:Y:S01]  /*e790*/  FADD.FTZ R12, R125, -UR16 ;  /* 0x800000107d0c7e21 */ /* 0x000fe20008010000 */
[----:B------:R-:W-:Y:S01]  /*e7a0*/  FFMA.FTZ R5, R21, R9, R5 ;  /* 0x0000000915057223 */ /* 0x000fe20000010005 */
[----:B------:R-:W-:Y:S01]  /*e7b0*/  FADD.FTZ R6, R9, R6 ;  /* 0x0000000609067221 */ /* 0x000fe20000010000 */
[----:B------:R-:W-:Y:S01]  /*e7c0*/  FMUL.FTZ R17, R8, UR12 ;  /* 0x0000000c08117c20 */ /* 0x000fe20008410000 */
[----:B------:R-:W-:Y:S01]  /*e7d0*/  FMUL.FTZ R12, R12, UR12 ;  /* 0x0000000c0c0c7c20 */ /* 0x000fe20008410000 */
[----:B--2---:R-:W-:Y:S01]  /*e7e0*/  HADD2.F32 R9, -RZ, R16.H0_H0 ;  /* 0x20000010ff097230 */ /* 0x004fe20000004100 */
        /* <DEDUP_REMOVED lines=19> */
.L_x_1511:
[----:B------:R-:W-:Y:S01]  /*e920*/  FMUL.FTZ R8, R11, R62 ;  /* 0x0000003e0b087220 */ /* 0x000fe20000410000 */
[----:B------:R-:W-:Y:S01]  /*e930*/  FADD.FTZ R15, R7, R15 ;  /* 0x0000000f070f7221 */ /* 0x000fe20000010000 */
[----:B------:R-:W-:Y:S02]  /*e940*/  HADD2.F32 R122, -RZ, R122.H1_H1 ;  /* 0x3000007aff7a7230 */ /* 0x000fe40000004100 */
[----:B------:R-:W-:Y:S01]  /*e950*/  FFMA.FTZ R2, R2, R23, R4 ;  /* 0x0000001702027223 */ /* 0x000fe20000010004 */
[--C-:B------:R-:W-:Y:S02]  /*e960*/  HADD2.F32 R7, -RZ, R123.reuse.H0_H0 ;  /* 0x2000007bff077230 */ /* 0x100fe40000004100 */
[----:B------:R-:W-:Y:S01]  /*e970*/  FFMA.FTZ R4, R17, R8, R5 ;  /* 0x0000000811047223 */ /* 0x000fe20000010005 */
[----:B------:R-:W-:Y:S01]  /*e980*/  FADD.FTZ R6, R6, R8 ;  /* 0x0000000806067221 */ /* 0x000fe20000010000 */
[----:B------:R-:W-:Y:S01]  /*e990*/  FMUL.FTZ R5, R9, R63 ;  /* 0x0000003f09057220 */ /* 0x000fe20000410000 */
[----:B------:R-:W-:Y:S01]  /*e9a0*/  FADD.FTZ R10, R122, -UR16 ;  /* 0x800000107a0a7e21 */ /* 0x000fe20008010000 */
[----:B------:R-:W-:Y:S01]  /*e9b0*/  FADD.FTZ R8, R7, -UR16 ;  /* 0x8000001007087e21 */ /* 0x000fe20008010000 */
[----:B------:R-:W-:-:S02]  /*e9c0*/  HADD2.F32 R7, -RZ, R123.H1_H1 ;  /* 0x3000007bff077230 */ /* 0x000fc40000004100 */
[----:B------:R-:W-:Y:S01]  /*e9d0*/  FFMA.FTZ R4, R12, R5, R4 ;  /* 0x000000050c047223 */ /* 0x000fe20000010004 */
        /* <DEDUP_REMOVED lines=23> */
.L_x_1512:
[----:B------:R-:W2:Y:S04]  /*eb50*/  LDL.S16 R32, [R1+0x212] ;  /* 0x0002120001207983 */ /* 0x000ea80000100600 */
[----:B------:R-:W3:Y:S04]  /*eb60*/  LDL.S16 R27, [R1+0x214] ;  /* 0x00021400011b7983 */ /* 0x000ee80000100600 */
[----:B------:R-:W4:Y:S01]  /*eb70*/  LDL.LU.S16 R24, [R1+0x216] ;  /* 0x0002160001187983 */ /* 0x000f220000300600 */
[----:B------:R-:W-:Y:S01]  /*eb80*/  FMUL.FTZ R16, R7, R62 ;  /* 0x0000003e07107220 */ /* 0x000fe20000410000 */
[----:B------:R-:W-:Y:S01]  /*eb90*/  FFMA.FTZ R20, R20, R31, R0 ;  /* 0x0000001f14147223 */ /* 0x000fe20000010000 */
[----:B------:R-:W-:Y:S01]  /*eba0*/  FMUL.FTZ R19, R5, R63 ;  /* 0x0000003f05137220 */ /* 0x000fe20000410000 */
[----:B------:R-:W-:-:S02]  /*ebb0*/  HADD2.F32 R124, -RZ, R124.H0_H0 ;  /* 0x2000007cff7c7230 */ /* 0x000fc40000004100 */
[----:B------:R-:W-:Y:S01]  /*ebc0*/  FFMA.FTZ R4, R10, R16, R4 ;  /* 0x000000100a047223 */ /* 0x000fe20000010004 */
[----:B------:R-:W-:Y:S01]  /*ebd0*/  FADD.FTZ R6, R6, R16 ;  /* 0x0000001006067221 */ /* 0x000fe20000010000 */
[----:B------:R-:W-:Y:S02]  /*ebe0*/  FADD.FTZ R23, R3, R23 ;  /* 0x0000001703177221 */ /* 0x000fe40000010000 */
[----:B------:R-:W-:Y:S01]  /*ebf0*/  FFMA.FTZ R16, R8, R19, R4 ;  /* 0x0000001308107223 */ /* 0x000fe20000010004 */
[----:B------:R-:W-:Y:S01]  /*ec00*/  FADD.FTZ R19, R19, R6 ;  /* 0x0000000613137221 */ /* 0x000fe20000010000 */
[----:B------:R-:W-:-:S04]  /*ec10*/  FADD.FTZ R6, R124, -UR16 ;  /* 0x800000107c067e21 */ /* 0x000fc80008010000 */
[----:B------:R-:W-:Y:S01]  /*ec20*/  FMUL.FTZ R6, R6, UR12 ;  /* 0x0000000c06067c20 */ /* 0x000fe20008410000 */
[----:B--2---:R-:W-:Y:S02]  /*ec30*/  HADD2.F32 R0, -RZ, R32.H0_H0 ;  /* 0x20000020ff007230 */ /* 0x004fe40000004100 */
[----:B---3--:R-:W-:-:S03]  /*ec40*/  HADD2.F32 R3, -RZ, R27.H0_H0 ;  /* 0x2000001bff037230 */ /* 0x008fc60000004100 */
[----:B------:R-:W-:Y:S01]  /*ec50*/  FADD.FTZ R4, R0, -UR16 ;  /* 0x8000001000047e21 */ /* 0x000fe20008010000 */
[----:B----4-:R-:W-:-:S03]  /*ec60*/  HADD2.F32 R0, -RZ, R24.H0_H0 ;  /* 0x20000018ff007230 */ /* 0x010fc60000004100 */
        /* <DEDUP_REMOVED lines=20> */
.L_x_1513:
[----:B------:R-:W2:Y:S04]  /*edb0*/  LDL.LU.S16 R40, [R1+0x210] ;  /* 0x0002100001287983 */ /* 0x000ea80000300600 */
[----:B------:R-:W3:Y:S04]  /*edc0*/  LDL.LU.S16 R35, [R1+0x21a] ;  /* 0x00021a0001237983 */ /* 0x000ee80000300600 */
[----:B------:R-:W4:Y:S01]  /*edd0*/  LDL.S16 R32, [R1+0x21c] ;  /* 0x00021c0001207983 */ /* 0x000f220000100600 */
[----:B------:R-:W-:Y:S01]  /*ede0*/  FMUL.FTZ R24, R3, R62 ;  /* 0x0000003e03187220 */ /* 0x000fe20000410000 */
[----:B------:R-:W-:Y:S01]  /*edf0*/  FADD.FTZ R31, R15, R31 ;  /* 0x0000001f0f1f7221 */ /* 0x000fe20000010000 */
[----:B------:R-:W-:Y:S01]  /*ee00*/  FFMA.FTZ R28, R28, R39, R2 ;  /* 0x000000271c1c7223 */ /* 0x000fe20000010002 */
[----:B------:R-:W-:Y:S01]  /*ee10*/  FMUL.FTZ R27, R0, R63 ;  /* 0x0000003f001b7220 */ /* 0x000fe20000410000 */
[----:B------:R-:W-:Y:S01]  /*ee20*/  FFMA.FTZ R16, R6, R24, R16 ;  /* 0x0000001806107223 */ /* 0x000fe20000010010 */
[----:B------:R-:W-:-:S03]  /*ee30*/  FADD.FTZ R19, R19, R24 ;  /* 0x0000001813137221 */ /* 0x000fc60000010000 */
[----:B------:R-:W-:Y:S01]  /*ee40*/  FFMA.FTZ R24, R4, R27, R16 ;  /* 0x0000001b04187223 */ /* 0x000fe20000010010 */
[----:B------:R-:W-:Y:S01]  /*ee50*/  FADD.FTZ R27, R27, R19 ;  /* 0x000000131b1b7221 */ /* 0x000fe20000010000 */
[----:B--2---:R-:W-:Y:S02]  /*ee60*/  HADD2.F32 R2, -RZ, R40.H0_H0 ;  /* 0x20000028ff027230 */ /* 0x004fe40000004100 */
[----:B---3--:R-:W-:-:S03]  /*ee70*/  HADD2.F32 R15, -RZ, R35.H0_H0 ;  /* 0x20000023ff0f7230 */ /* 0x008fc60000004100 */
[----:B------:R-:W-:Y:S01]  /*ee80*/  FADD.FTZ R2, R2, -UR16 ;  /* 0x8000001002027e21 */ /* 0x000fe20008010000 */
[----:B----4-:R-:W-:Y:S02]  /*ee90*/  HADD2.F32 R19, -RZ, R32.H0_H0 ;  /* 0x20000020ff137230 */ /* 0x010fe40000004100 */
        /* <DEDUP_REMOVED lines=23> */
.L_x_1514:
[----:B------:R-:W-:Y:S01]  /*f010*/  FMUL.FTZ R32, R15, R62 ;  /* 0x0000003e0f207220 */ /* 0x000fe20000410000 */
[----:B------:R-:W-:Y:S01]  /*f020*/  FFMA.FTZ R36, R36, R48, R20 ;  /* 0x0000003024247223 */ /* 0x000fe20000010014 */
[----:B------:R-:W-:Y:S01]  /*f030*/  FMUL.FTZ R35, R19, R63 ;  /* 0x0000003f13237220 */ /* 0x000fe20000410000 */
[----:B------:R-:W-:Y:S02]  /*f040*/  HADD2.F32 R116, -RZ, R116.H1_H1 ;  /* 0x30000074ff747230 */ /* 0x000fe40000004100 */
[----:B------:R-:W-:Y:S01]  /*f050*/  FFMA.FTZ R24, R2, R32, R24 ;  /* 0x0000002002187223 */ /* 0x000fe20000010018 */
[--C-:B------:R-:W-:Y:S02]  /*f060*/  HADD2.F32 R20, -RZ, R120.reuse.H0_H0 ;  /* 0x20000078ff147230 */ /* 0x100fe40000004100 */
[----:B------:R-:W-:Y:S01]  /*f070*/  FADD.FTZ R27, R27, R32 ;  /* 0x000000201b1b7221 */ /* 0x000fe20000010000 */
[----:B------:R-:W-:Y:S01]  /*f080*/  FADD.FTZ R39, R23, R39 ;  /* 0x0000002717277221 */ /* 0x000fe20000010000 */
[----:B------:R-:W-:Y:S01]  /*f090*/  FFMA.FTZ R32, R16, R35, R24 ;  /* 0x0000002310207223 */ /* 0x000fe20000010018 */
[----:B------:R-:W-:Y:S01]  /*f0a0*/  FADD.FTZ R116, R116, -UR16 ;  /* 0x8000001074747e21 */ /* 0x000fe20008010000 */
[----:B------:R-:W-:Y:S01]  /*f0b0*/  FADD.FTZ R24, R20, -UR16 ;  /* 0x8000001014187e21 */ /* 0x000fe20008010000 */
[----:B------:R-:W-:Y:S01]  /*f0c0*/  FADD.FTZ R35, R35, R27 ;  /* 0x0000001b23237221 */ /* 0x000fe20000010000 */
[----:B------:R-:W-:-:S02]  /*f0d0*/  HADD2.F32 R23, -RZ, R120.H1_H1 ;  /* 0x30000078ff177230 */ /* 0x000fc40000004100 */
        /* <DEDUP_REMOVED lines=22> */
.L_x_1515:
[----:B------:R-:W2:Y:S01]  /*f240*/  LDL.LU.S16 R49, [R1+0x21e] ;  /* 0x00021e0001317983 */ /* 0x000ea20000300600 */
[----:B------:R-:W-:Y:S01]  /*f250*/  FMUL.FTZ R40, R23, R62 ;  /* 0x0000003e17287220 */ /* 0x000fe20000410000 */
[----:B------:R-:W-:Y:S01]  /*f260*/  FADD.FTZ R48, R31, R48 ;  /* 0x000000301f307221 */ /* 0x000fe20000010000 */
[----:B------:R-:W-:Y:S01]  /*f270*/  FFMA.FTZ R44, R44, R55, R28 ;  /* 0x000000372c2c7223 */ /* 0x000fe2000001001c */
[----:B------:R-:W-:Y:S01]  /*f280*/  FMUL.FTZ R43, R27, R63 ;  /* 0x0000003f1b2b7220 */ /* 0x000fe20000410000 */
[----:B------:R-:W-:Y:S01]  /*f290*/  FFMA.FTZ R32, R20, R40, R32 ;  /* 0x0000002814207223 */ /* 0x000fe20000010020 */
[----:B------:R-:W-:Y:S02]  /*f2a0*/  HADD2.F32 R28, -RZ, R118.H1_H1 ;  /* 0x30000076ff1c7230 */ /* 0x000fe40000004100 */
[----:B------:R-:W-:Y:S01]  /*f2b0*/  FADD.FTZ R35, R35, R40 ;  /* 0x0000002823237221 */ /* 0x000fe20000010000 */
[--C-:B------:R-:W-:Y:S02]  /*f2c0*/  HADD2.F32 R31, -RZ, R119.reuse.H0_H0 ;  /* 0x20000077ff1f7230 */ /* 0x100fe40000004100 */
[----:B------:R-:W-:Y:S01]  /*f2d0*/  FFMA.FTZ R40, R24, R43, R32 ;  /* 0x0000002b18287223 */ /* 0x000fe20000010020 */
[----:B------:R-:W-:Y:S01]  /*f2e0*/  FADD.FTZ R28, R28, -UR16 ;  /* 0x800000101c1c7e21 */ /* 0x000fe20008010000 */
[----:B------:R-:W-:Y:S01]  /*f2f0*/  FADD.FTZ R43, R43, R35 ;  /* 0x000000232b2b7221 */ /* 0x000fe20000010000 */
[----:B------:R-:W-:Y:S01]  /*f300*/  FADD.FTZ R32, R31, -UR16 ;  /* 0x800000101f207e21 */ /* 0x000fe20008010000 */
[----:B------:R-:W-:-:S02]  /*f310*/  HADD2.F32 R31, -RZ, R119.H1_H1 ;  /* 0x30000077ff1f7230 */ /* 0x000fc40000004100 */
        /* <DEDUP_REMOVED lines=22> */
.L_x_1516:
[----:B------:R-:W-:Y:S01]  /*f480*/  FMUL.FTZ R49, R31, R62 ;  /* 0x0000003e1f317220 */ /* 0x000fe20000410000 */
[----:B------:R-:W-:Y:S01]  /*f490*/  FADD.FTZ R55, R39, R55 ;  /* 0x0000003727377221 */ /* 0x000fe20000010000 */
[----:B------:R-:W-:Y:S01]  /*f4a0*/  FFMA.FTZ R52, R52, R54, R36 ;  /* 0x0000003634347223 */ /* 0x000fe20000010024 */
[----:B------:R-:W-:Y:S01]  /*f4b0*/  FMUL.FTZ R51, R35, R63 ;  /* 0x0000003f23337220 */ /* 0x000fe20000410000 */
[----:B------:R-:W-:Y:S01]  /*f4c0*/  FFMA.FTZ R40, R28, R49, R40 ;  /* 0x000000311c287223 */ /* 0x000fe20000010028 */
[----:B------:R-:W-:Y:S02]  /*f4d0*/  HADD2.F32 R36, -RZ, R111.H1_H1 ;  /* 0x3000006fff247230 */ /* 0x000fe40000004100 */
[----:B------:R-:W-:Y:S01]  /*f4e0*/  FADD.FTZ R43, R43, R49 ;  /* 0x000000312b2b7221 */ /* 0x000fe20000010000 */
[----:B------:R-:W-:Y:S02]  /*f4f0*/  HADD2.F32 R39, -RZ, R114.H1_H1 ;  /* 0x30000072ff277230 */ /* 0x000fe40000004100 */
[----:B------:R-:W-:Y:S01]  /*f500*/  FFMA.FTZ R49, R32, R51, R40 ;  /* 0x0000003320317223 */ /* 0x000fe20000010028 */
[----:B------:R-:W-:Y:S01]  /*f510*/  FADD.FTZ R36, R36, -UR16 ;  /* 0x8000001024247e21 */ /* 0x000fe20008010000 */
[----:B------:R-:W-:Y:S01]  /*f520*/  FADD.FTZ R51, R51, R43 ;  /* 0x0000002b33337221 */ /* 0x000fe20000010000 */
[----:B------:R-:W-:Y:S01]  /*f530*/  FADD.FTZ R40, R39, -UR16 ;  /* 0x8000001027287e21 */ /* 0x000fe20008010000 */
[----:B------:R-:W-:-:S02]  /*f540*/  HADD2.F32 R39, -RZ, R85.H0_H0 ;  /* 0x20000055ff277230 */ /* 0x000fc40000004100 */
        /* <DEDUP_REMOVED lines=22> */
.L_x_1517:
[----:B------:R-:W-:Y:S01]  /*f6b0*/  FMUL.FTZ R56, R39, R62 ;  /* 0x0000003e27387220 */ /* 0x000fe20000410000 */
[----:B------:R-:W-:Y:S01]  /*f6c0*/  FFMA.FTZ R50, R50, R46, R44 ;  /* 0x0000002e32327223 */ /* 0x000fe2000001002c */
[--C-:B------:R-:W-:Y:S02]  /*f6d0*/  HADD2.F32 R44, -RZ, R77.reuse.H1_H1 ;  /* 0x3000004dff2c7230 */ /* 0x100fe40000004100 */
[----:B------:R-:W-:Y:S01]  /*f6e0*/  FMUL.FTZ R58, R43, R63 ;  /* 0x0000003f2b3a7220 */ /* 0x000fe20000410000 */
[----:B------:R-:W-:Y:S01]  /*f6f0*/  FFMA.FTZ R49, R36, R56, R49 ;  /* 0x0000003824317223 */ /* 0x000fe20000010031 */
[----:B------:R-:W-:Y:S02]  /*f700*/  HADD2.F32 R77, -RZ, R77.H0_H0 ;  /* 0x2000004dff4d7230 */ /* 0x000fe40000004100 */
[----:B------:R-:W-:Y:S01]  /*f710*/  FADD.FTZ R51, R51, R56 ;  /* 0x0000003833337221 */ /* 0x000fe20000010000 */
[----:B------:R-:W-:Y:S01]  /*f720*/  FADD.FTZ R44, R44, -UR16 ;  /* 0x800000102c2c7e21 */ /* 0x000fe20008010000 */
[----:B------:R-:W-:Y:S01]  /*f730*/  FFMA.FTZ R56, R40, R58, R49 ;  /* 0x0000003a28387223 */ /* 0x000fe20000010031 */
[----:B------:R-:W-:Y:S01]  /*f740*/  FADD.FTZ R54, R48, R54 ;  /* 0x0000003630367221 */ /* 0x000fe20000010000 */
[----:B------:R-:W-:Y:S01]  /*f750*/  FADD.FTZ R49, R77, -UR16 ;  /* 0x800000104d317e21 */ /* 0x000fe20008010000 */
[----:B------:R-:W-:Y:S01]  /*f760*/  FADD.FTZ R58, R58, R51 ;  /* 0x000000333a3a7221 */ /* 0x000fe20000010000 */
[----:B------:R-:W-:-:S02]  /*f770*/  HADD2.F32 R48, -RZ, R85.H1_H1 ;  /* 0x30000055ff307230 */ /* 0x000fc40000004100 */
        /* <DEDUP_REMOVED lines=22> */
.L_x_1518:
[----:B------:R-:W-:Y:S01]  /*f8e0*/  FMUL.FTZ R59, R48, R62 ;  /* 0x0000003e303b7220 */ /* 0x000fe20000410000 */
[----:B------:R-:W-:Y:S01]  /*f8f0*/  FFMA.FTZ R45, R45, R42, R52 ;  /* 0x0000002a2d2d7223 */ /* 0x000fe20000010034 */
[----:B------:R-:W-:Y:S01]  /*f900*/  FADD.FTZ R46, R55, R46 ;  /* 0x0000002e372e7221 */ /* 0x000fe20000010000 */
[--C-:B------:R-:W-:Y:S02]  /*f910*/  HADD2.F32 R52, -RZ, R108.reuse.H0_H0 ;  /* 0x2000006cff347230 */ /* 0x100fe40000004100 */
[----:B------:R-:W-:Y:S01]  /*f920*/  FFMA.FTZ R56, R44, R59, R56 ;  /* 0x0000003b2c387223 */ /* 0x000fe20000010038 */
[----:B------:R-:W-:Y:S01]  /*f930*/  FMUL.FTZ R55, R51, R63 ;  /* 0x0000003f33377220 */ /* 0x000fe20000410000 */
[----:B------:R-:W-:Y:S02]  /*f940*/  HADD2.F32 R108, -RZ, R108.H1_H1 ;  /* 0x3000006cff6c7230 */ /* 0x000fe40000004100 */
[----:B------:R-:W-:Y:S01]  /*f950*/  FADD.FTZ R68, R58, R59 ;  /* 0x0000003b3a447221 */ /* 0x000fe20000010000 */
[----:B------:R-:W-:Y:S01]  /*f960*/  FADD.FTZ R52, R52, -UR16 ;  /* 0x8000001034347e21 */ /* 0x000fe20008010000 */
[----:B------:R-:W-:Y:S01]  /*f970*/  FFMA.FTZ R58, R49, R55, R56 ;  /* 0x00000037313a7223 */ /* 0x000fe20000010038 */
[----:B------:R-:W-:-:S02]  /*f980*/  HADD2.F32 R59, -RZ, R112.H1_H1 ;  /* 0x30000070ff3b7230 */ /* 0x000fc40000004100 */
        /* <DEDUP_REMOVED lines=24> */
.L_x_1519:
[----:B------:R-:W2:Y:S01]  /*fb10*/  LDL.S16 R75, [R1+0x238] ;  /* 0x00023800014b7983 */ /* 0x000ea20000100600 */
[----:B------:R-:W-:Y:S01]  /*fb20*/  FMUL.FTZ R72, R55, R62 ;  /* 0x0000003e37487220 */ /* 0x000fe20000410000 */
[----:B------:R-:W-:Y:S01]  /*fb30*/  FFMA.FTZ R41, R41, R38, R50 ;  /* 0x0000002629297223 */ /* 0x000fe20000010032 */
[----:B------:R-:W-:Y:S02]  /*fb40*/  HADD2.F32 R115, -RZ, R115.H1_H1 ;  /* 0x30000073ff737230 */ /* 0x000fe40000004100 */
[----:B------:R-:W-:Y:S01]  /*fb50*/  FADD.FTZ R42, R54, R42 ;  /* 0x0000002a362a7221 */ /* 0x000fe20000010000 */
[----:B------:R-:W-:Y:S01]  /*fb60*/  FFMA.FTZ R50, R52, R72, R58 ;  /* 0x0000004834327223 */ /* 0x000fe2000001003a */
[----:B------:R-:W-:Y:S02]  /*fb70*/  HADD2.F32 R58, -RZ, R107.H1_H1 ;  /* 0x3000006bff3a7230 */ /* 0x000fe40000004100 */
[----:B------:R-:W-:Y:S01]  /*fb80*/  FADD.FTZ R54, R68, R72 ;  /* 0x0000004844367221 */ /* 0x000fe20000010000 */
[----:B------:R-:W-:Y:S01]  /*fb90*/  FMUL.FTZ R68, R59, R63 ;  /* 0x0000003f3b447220 */ /* 0x000fe20000410000 */
[----:B------:R-:W-:Y:S01]  /*fba0*/  FADD.FTZ R73, R115, -UR16 ;  /* 0x8000001073497e21 */ /* 0x000fe20008010000 */
[----:B------:R-:W-:-:S02]  /*fbb0*/  HADD2.F32 R72, -RZ, R106.H1_H1 ;  /* 0x3000006aff487230 */ /* 0x000fc40000004100 */
        /* <DEDUP_REMOVED lines=25> */
.L_x_1520:
[----:B------:R-:W-:Y:S01]  /*fd50*/  FMUL.FTZ R58, R72, R62 ;  /* 0x0000003e483a7220 */ /* 0x000fe20000410000 */
[----:B------:R-:W-:Y:S01]  /*fd60*/  FFMA.FTZ R37, R37, R34, R45 ;  /* 0x0000002225257223 */ /* 0x000fe2000001002d */
[----:B------:R-:W-:Y:S02]  /*fd70*/  HADD2.F32 R106, -RZ, R106.H0_H0 ;  /* 0x2000006aff6a7230 */ /* 0x000fe40000004100 */
[----:B------:R-:W-:Y:S01]  /*fd80*/  FADD.FTZ R38, R46, R38 ;  /* 0x000000262e267221 */ /* 0x000fe20000010000 */
[----:B------:R-:W-:Y:S01]  /*fd90*/  FFMA.FTZ R45, R68, R58, R50 ;  /* 0x0000003a442d7223 */ /* 0x000fe20000010032 */
[--C-:B------:R-:W-:Y:S02]  /*fda0*/  HADD2.F32 R50, -RZ, R105.reuse.H1_H1 ;  /* 0x30000069ff327230 */ /* 0x100fe40000004100 */
[----:B------:R-:W-:Y:S01]  /*fdb0*/  FADD.FTZ R46, R54, R58 ;  /* 0x0000003a362e7221 */ /* 0x000fe20000010000 */
[----:B------:R-:W-:Y:S01]  /*fdc0*/  FMUL.FTZ R54, R75, R63 ;  /* 0x0000003f4b367220 */ /* 0x000fe20000410000 */
[----:B------:R-:W-:Y:S01]  /*fdd0*/  FADD.FTZ R80, R106, -UR16 ;  /* 0x800000106a507e21 */ /* 0x000fe20008010000 */
[----:B------:R-:W-:-:S02]  /*fde0*/  HADD2.F32 R79, -RZ, R105.H0_H0 ;  /* 0x20000069ff4f7230 */ /* 0x000fc40000004100 */
[----:B------:R-:W-:Y:S01]  /*fdf0*/  FADD.FTZ R50, R50, -UR16 ;  /* 0x8000001032327e21 */ /* 0x000fe20008010000 */
        /* <DEDUP_REMOVED lines=24> */
.L_x_1521:
[----:B------:R-:W2:Y:S04]  /*ff80*/  LDL.S16 R77, [R1+0x23c] ;  /* 0x00023c00014d7983 */ /* 0x000ea80000100600 */
[----:B------:R-:W3:Y:S04]  /*ff90*/  LDL.LU.S16 R58, [R1+0x23e] ;  /* 0x00023e00013a7983 */ /* 0x000ee80000300600 */
[----:B------:R-:W4:Y:S01]  /*ffa0*/  LDL.LU.S16 R54, [R1+0x246] ;  /* 0x0002460001367983 */ /* 0x000f220000300600 */
[----:B------:R-:W-:Y:S01]  /*ffb0*/  FMUL.FTZ R50, R79, R62 ;  /* 0x0000003e4f327220 */ /* 0x000fe20000410000 */
[----:B------:R-:W-:Y:S01]  /*ffc0*/  FADD.FTZ R34, R42, R34 ;  /* 0x000000222a227221 */ /* 0x000fe20000010000 */
[----:B------:R-:W-:-:S02]  /*ffd0*/  HADD2.F32 R71, -RZ, R71.H0_H0 ;  /* 0x20000047ff477230 */ /* 0x000fc40000004100 */
[----:B------:R-:W-:Y:S01]  /*ffe0*/  FFMA.FTZ R33, R33, R30, R41 ;  /* 0x0000001e21217223 */ /* 0x000fe20000010029 */
[----:B------:R-:W-:Y:S01]  /*fff0*/  FADD.FTZ R42, R46, R50 ;  /* 0x000000322e2a7221 */ /* 0x000fe20000010000 */
[----:B------:R-:W-:Y:S01]  /*10000*/  FFMA.FTZ R41, R76, R50, R45 ;  /* 0x000000324c297223 */ /* 0x000fe2000001002d */
[----:B------:R-:W-:Y:S01]  /*10010*/  FMUL.FTZ R45, R84, R63 ;  /* 0x0000003f542d7220 */ /* 0x000fe20000410000 */
[----:B------:R-:W-:-:S03]  /*10020*/  FADD.FTZ R71, R71, -UR16 ;  /* 0x8000001047477e21 */ /* 0x000fc60008010000 */
[----:B------:R-:W-:Y:S01]  /*10030*/  FFMA.FTZ R41, R80, R45, R41 ;  /* 0x0000002d50297223 */ /* 0x000fe20000010029 */
[----:B------:R-:W-:Y:S01]  /*10040*/  FADD.FTZ R42, R45, R42 ;  /* 0x0000002a2d2a7221 */ /* 0x000fe20000010000 */
        /* <DEDUP_REMOVED lines=25> */
.L_x_1522:
[----:B------:R-:W2:Y:S04]  /*101e0*/  LDL.LU.S16 R54, [R1+0x23a] ;  /* 0x00023a0001367983 */ /* 0x000ea80000300600 */
[----:B------:R-:W3:Y:S04]  /*101f0*/  LDL.LU.S16 R50, [R1+0x282] ;  /* 0x0002820001327983 */ /* 0x000ee80000300600 */
[----:B------:R-:W4:Y:S01]  /*10200*/  LDL.S16 R46, [R1+0x284] ;  /* 0x00028400012e7983 */ /* 0x000f220000100600 */
[----:B------:R-:W-:Y:S01]  /*10210*/  FMUL.FTZ R45, R106, R62 ;  /* 0x0000003e6a2d7220 */ /* 0x000fe20000410000 */
[----:B------:R-:W-:Y:S01]  /*10220*/  FADD.FTZ R30, R38, R30 ;  /* 0x0000001e261e7221 */ /* 0x000fe20000010000 */
[----:B------:R-:W-:Y:S01]  /*10230*/  FFMA.FTZ R26, R26, R22, R37 ;  /* 0x000000161a1a7223 */ /* 0x000fe20000010025 */
[----:B------:R-:W-:-:S02]  /*10240*/  HADD2.F32 R114, -RZ, R114.H0_H0 ;  /* 0x20000072ff727230 */ /* 0x000fc40000004100 */
[----:B------:R-:W-:Y:S01]  /*10250*/  FFMA.FTZ R37, R85, R45, R41 ;  /* 0x0000002d55257223 */ /* 0x000fe20000010029 */
[----:B------:R-:W-:Y:S01]  /*10260*/  FADD.FTZ R38, R42, R45 ;  /* 0x0000002d2a267221 */ /* 0x000fe20000010000 */
[----:B------:R-:W-:-:S04]  /*10270*/  FMUL.FTZ R42, R101, R63 ;  /* 0x0000003f652a7220 */ /* 0x000fc80000410000 */
[----:B------:R-:W-:Y:S01]  /*10280*/  FFMA.FTZ R37, R98, R42, R37 ;  /* 0x0000002a62257223 */ /* 0x000fe20000010025 */
[----:B------:R-:W-:Y:S01]  /*10290*/  FADD.FTZ R38, R42, R38 ;  /* 0x000000262a267221 */ /* 0x000fe20000010000 */
[----:B--2---:R-:W-:Y:S02]  /*102a0*/  HADD2.F32 R41, -RZ, R54.H0_H0 ;  /* 0x20000036ff297230 */ /* 0x004fe40000004100 */
[----:B---3--:R-:W-:-:S03]  /*102b0*/  HADD2.F32 R45, -RZ, R50.H0_H0 ;  /* 0x20000032ff2d7230 */ /* 0x008fc60000004100 */
[----:B------:R-:W-:Y:S01]  /*102c0*/  FADD.FTZ R41, R41, -UR16 ;  /* 0x8000001029297e21 */ /* 0x000fe20008010000 */
[----:B----4-:R-:W-:Y:S02]  /*102d0*/  HADD2.F32 R99, -RZ, R46.H0_H0 ;  /* 0x2000002eff637230 */ /* 0x010fe40000004100 */
        /* <DEDUP_REMOVED lines=22> */
.L_x_1523:
[----:B------:R-:W-:Y:S01]  /*10440*/  FMUL.FTZ R41, R114, R62 ;  /* 0x0000003e72297220 */ /* 0x000fe20000410000 */
[----:B------:R-:W-:Y:S01]  /*10450*/  FFMA.FTZ R25, R25, R18, R33 ;  /* 0x0000001219197223 */ /* 0x000fe20000010021 */
[----:B------:R-:W-:Y:S01]  /*10460*/  FADD.FTZ R22, R34, R22 ;  /* 0x0000001622167221 */ /* 0x000fe20000010000 */
[----:B------:R-:W-:Y:S02]  /*10470*/  HADD2.F32 R105, -RZ, R57.H1_H1 ;  /* 0x30000039ff697230 */ /* 0x000fe40000004100 */
[----:B------:R-:W-:Y:S01]  /*10480*/  FFMA.FTZ R33, R102, R41, R37 ;  /* 0x0000002966217223 */ /* 0x000fe20000010025 */
[--C-:B------:R-:W-:Y:S02]  /*10490*/  HADD2.F32 R37, -RZ, R82.reuse.H0_H0 ;  /* 0x20000052ff257230 */ /* 0x100fe40000004100 */
[----:B------:R-:W-:Y:S01]  /*104a0*/  FADD.FTZ R34, R38, R41 ;  /* 0x0000002926227221 */ /* 0x000fe20000010000 */
[----:B------:R-:W-:Y:S02]  /*104b0*/  HADD2.F32 R82, -RZ, R82.H1_H1 ;  /* 0x30000052ff527230 */ /* 0x000fe40000004100 */
[----:B------:R-:W-:Y:S01]  /*104c0*/  FMUL.FTZ R38, R99, R63 ;  /* 0x0000003f63267220 */ /* 0x000fe20000410000 */
[----:B------:R-:W-:-:S02]  /*104d0*/  HADD2.F32 R107, -RZ, R107.H0_H0 ;  /* 0x2000006bff6b7230 */ /* 0x000fc40000004100 */
[----:B------:R-:W-:Y:S01]  /*104e0*/  FADD.FTZ R37, R37, -UR16 ;  /* 0x8000001025257e21 */ /* 0x000fe20008010000 */
[----:B------:R-:W-:Y:S01]  /*104f0*/  FADD.FTZ R82, R82, -UR16 ;  /* 0x8000001052527e21 */ /* 0x000fe20008010000 */
[----:B------:R-:W-:Y:S01]  /*10500*/  FFMA.FTZ R33, R103, R38, R33 ;  /* 0x0000002667217223 */ /* 0x000fe20000010021 */
        /* <DEDUP_REMOVED lines=22> */
.L_x_1524:
[----:B------:R-:W2:Y:S04]  /*10670*/  LDL.S16 R42, [R1+0x28c] ;  /* 0x00028c00012a7983 */ /* 0x000ea80000100600 */
[----:B------:R-:W3:Y:S04]  /*10680*/  LDL.LU.S16 R41, [R1+0x28e] ;  /* 0x00028e0001297983 */ /* 0x000ee80000300600 */
[----:B------:R-:W4:Y:S01]  /*10690*/  LDL.LU.S16 R38, [R1+0x296] ;  /* 0x0002960001267983 */ /* 0x000f220000300600 */
[----:B------:R-:W-:Y:S01]  /*106a0*/  FMUL.FTZ R37, R105, R62 ;  /* 0x0000003e69257220 */ /* 0x000fe20000410000 */
[----:B------:R-:W-:Y:S01]  /*106b0*/  FFMA.FTZ R26, R21, R14, R26 ;  /* 0x0000000e151a7223 */ /* 0x000fe2000001001a */
[----:B------:R-:W-:-:S02]  /*106c0*/  HADD2.F32 R57, -RZ, R57.H0_H0 ;  /* 0x20000039ff397230 */ /* 0x000fc40000004100 */
[----:B------:R-:W-:Y:S01]  /*106d0*/  FADD.FTZ R30, R30, R18 ;  /* 0x000000121e1e7221 */ /* 0x000fe20000010000 */
        /* <DEDUP_REMOVED lines=31> */
.L_x_1525:
[----:B------:R-:W2:Y:S04]  /*108d0*/  LDL.LU.S16 R38, [R1+0x286] ;  /* 0x0002860001267983 */ /* 0x000ea80000300600 */
[----:B------:R-:W3:Y:S04]  /*108e0*/  LDL.S16 R37, [R1+0x2a0] ;  /* 0x0002a00001257983 */ /* 0x000ee80000100600 */
[----:B------:R-:W4:Y:S01]  /*108f0*/  LDL.LU.S16 R34, [R1+0x2a2] ;  /* 0x0002a20001227983 */ /* 0x000f220000300600 */
        /* <DEDUP_REMOVED lines=35> */
.L_x_1526:
[----:B------:R-:W-:Y:S01]  /*10b30*/  FADD.FTZ R30, R30, R11 ;  /* 0x0000000b1e1e7221 */ /* 0x000fe20000010000 */
[--C-:B------:R-:W-:Y:S02]  /*10b40*/  HADD2.F32 R11, -RZ, R88.reuse.H0_H0 ;  /* 0x20000058ff0b7230 */ /* 0x100fe40000004100 */
[----:B------:R-:W-:Y:S01]  /*10b50*/  FMUL.FTZ R18, R121, R62 ;  /* 0x0000003e79127220 */ /* 0x000fe20000410000 */
[----:B------:R-:W-:Y:S02]  /*10b60*/  HADD2.F32 R88, -RZ, R88.H1_H1 ;  /* 0x30000058ff587230 */ /* 0x000fe40000004100 */
[----:B------:R-:W-:Y:S01]  /*10b70*/  FFMA.FTZ R26, R12, R9, R26 ;  /* 0x000000090c1a7223 */ /* 0x000fe2000001001a */
[----:B------:R-:W-:Y:S01]  /*10b80*/  FMUL.FTZ R12, R120, R63 ;  /* 0x0000003f780c7220 */ /* 0x000fe20000410000 */
[----:B------:R-:W-:Y:S01]  /*10b90*/  FFMA.FTZ R14, R115, R18, R14 ;  /* 0x00000012730e7223 */ /* 0x000fe2000001000e */
[----:B------:R-:W-:Y:S01]  /*10ba0*/  FADD.FTZ R17, R17, R18 ;  /* 0x0000001211117221 */ /* 0x000fe20000010000 */
[----:B------:R-:W-:Y:S01]  /*10bb0*/  FADD.FTZ R18, R11, -UR16 ;  /* 0x800000100b127e21 */ /* 0x000fe20008010000 */
[----:B------:R-:W-:Y:S01]  /*10bc0*/  FADD.FTZ R88, R88, -UR16 ;  /* 0x8000001058587e21 */ /* 0x000fe20008010000 */
[----:B------:R-:W-:Y:S01]  /*10bd0*/  FFMA.FTZ R14, R119, R12, R14 ;  /* 0x0000000c770e7223 */ /* 0x000fe2000001000e */
[----:B------:R-:W-:Y:S01]  /*10be0*/  FADD.FTZ R17, R12, R17 ;  /* 0x000000110c117221 */ /* 0x000fe20000010000 */
[----:B------:R-:W-:Y:S01]  /*10bf0*/  FMUL.FTZ R38, R18, UR12 ;  /* 0x0000000c12267c20 */ /* 0x000fe20008410000 */
[----:B------:R-:W-:Y:S01]  /*10c00*/  FMUL.FTZ R37, R88, UR12 ;  /* 0x0000000c58257c20 */ /* 0x000fe20008410000 */
[----:B------:R-:W-:-:S02]  /*10c10*/  HADD2.F32 R12, -RZ, R83.H1_H1 ;  /* 0x30000053ff0c7230 */ /* 0x000fc40000004100 */
[----:B------:R-:W-:Y:S01]  /*10c20*/  HADD2.F32 R11, -RZ, R83.H0_H0 ;  /* 0x20000053ff0b7230 */ /* 0x000fe20000004100 */
        /* <DEDUP_REMOVED lines=21> */
.L_x_1527:
[----:B------:R-:W2:Y:S04]  /*10d80*/  LDL.S16 R21, [R1+0x2a6] ;  /* 0x0002a60001157983 */ /* 0x000ea80000100600 */
[----:B------:R-:W3:Y:S04]  /*10d90*/  LDL.S16 R34, [R1+0x2a8] ;  /* 0x0002a80001227983 */ /* 0x000ee80000100600 */
[----:B------:R-:W4:Y:S01]  /*10da0*/  LDL.LU.S16 R33, [R1+0x2aa] ;  /* 0x0002aa0001217983 */ /* 0x000f220000300600 */
[----:B------:R-:W-:Y:S01]  /*10db0*/  FMUL.FTZ R18, R12, R62 ;  /* 0x0000003e0c127220 */ /* 0x000fe20000410000 */
[----:B------:R-:W-:Y:S01]  /*10dc0*/  FADD.FTZ R22, R22, R9 ;  /* 0x0000000916167221 */ /* 0x000fe20000010000 */
[----:B------:R-:W-:-:S02]  /*10dd0*/  HADD2.F32 R9, -RZ, R47.H0_H0 ;  /* 0x2000002fff097230 */ /* 0x000fc40000004100 */
[----:B------:R-:W-:Y:S01]  /*10de0*/  FFMA.FTZ R25, R10, R7, R25 ;  /* 0x000000070a197223 */ /* 0x000fe20000010019 */
[----:B------:R-:W-:Y:S01]  /*10df0*/  FFMA.FTZ R14, R38, R18, R14 ;  /* 0x00000012260e7223 */ /* 0x000fe2000001000e */
[----:B------:R-:W-:Y:S01]  /*10e00*/  FADD.FTZ R17, R17, R18 ;  /* 0x0000001211117221 */ /* 0x000fe20000010000 */
[----:B------:R-:W-:-:S04]  /*10e10*/  FMUL.FTZ R10, R11, R63 ;  /* 0x0000003f0b0a7220 */ /* 0x000fc80000410000 */
[----:B------:R-:W-:Y:S01]  /*10e20*/  FFMA.FTZ R14, R37, R10, R14 ;  /* 0x0000000a250e7223 */ /* 0x000fe2000001000e */
[----:B------:R-:W-:Y:S01]  /*10e30*/  FADD.FTZ R17, R10, R17 ;  /* 0x000000110a117221 */ /* 0x000fe20000010000 */
[----:B--2---:R-:W-:Y:S02]  /*10e40*/  HADD2.F32 R18, -RZ, R21.H0_H0 ;  /* 0x20000015ff127230 */ /* 0x004fe40000004100 */
[----:B------:R-:W-:Y:S01]  /*10e50*/  FADD.FTZ R21, R9, -UR16 ;  /* 0x8000001009157e21 */ /* 0x000fe20008010000 */
[----:B---3--:R-:W-:Y:S02]  /*10e60*/  HADD2.F32 R10, -RZ, R34.H0_H0 ;  /* 0x20000022ff0a7230 */ /* 0x008fe40000004100 */
[----:B------:R-:W-:Y:S01]  /*10e70*/  FADD.FTZ R18, R18, -UR16 ;  /* 0x8000001012127e21 */ /* 0x000fe20008010000 */
[----:B0-----:R-:W-:Y:S01]  /*10e80*/  FMUL.FTZ R38, R21, UR12 ;  /* 0x0000000c15267c20 */ /* 0x001fe20008410000 */
[----:B----4-:R-:W-:Y:S02]  /*10e90*/  HADD2.F32 R9, -RZ, R33.H0_H0 ;  /* 0x20000021ff097230 */ /* 0x010fe40000004100 */
[----:B------:R-:W-:-:S02]  /*10ea0*/  FMUL.FTZ R34, R18, UR12 ;  /* 0x0000000c12227c20 */ /* 0x000fc40008410000 */
        /* <DEDUP_REMOVED lines=21> */
.L_x_1528:
[----:B------:R-:W2:Y:S04]  /*11000*/  LDL.LU.S16 R37, [R1+0x2a4] ;  /* 0x0002a40001257983 */ /* 0x000ea80000300600 */
[----:B------:R-:W3:Y:S04]  /*11010*/  LDL.S16 R21, [R1+0x2ac] ;  /* 0x0002ac0001157983 */ /* 0x000ee80000100600 */
[----:B------:R-:W4:Y:S01]  /*11020*/  LDL.LU.S16 R33, [R1+0x2ae] ;  /* 0x0002ae0001217983 */ /* 0x000f220000300600 */
        /* <DEDUP_REMOVED lines=8> */
[----:B------:R-:W-:Y:S02]  /*110b0*/  HADD2.F32 R8, -RZ, R90.H0_H0 ;  /* 0x2000005aff087230 */ /* 0x000fe40000004100 */
[----:B--2---:R-:W-:Y:S02]  /*110c0*/  HADD2.F32 R7, -RZ, R37.H0_H0 ;  /* 0x20000025ff077230 */ /* 0x004fe40000004100 */
[----:B---3--:R-:W-:-:S03]  /*110d0*/  HADD2.F32 R18, -RZ, R21.H0_H0 ;  /* 0x20000015ff127230 */ /* 0x008fc60000004100 */
[----:B------:R-:W-:Y:S01]  /*110e0*/  FADD.FTZ R21, R7, -UR16 ;  /* 0x8000001007157e21 */ /* 0x000fe20008010000 */
[----:B----4-:R-:W-:Y:S02]  /*110f0*/  HADD2.F32 R7, -RZ, R33.H0_H0 ;  /* 0x20000021ff077230 */ /* 0x010fe40000004100 */
[----:B------:R-:W-:Y:S01]  /*11100*/  FADD.FTZ R18, R18, -UR16 ;  /* 0x8000001012127e21 */ /* 0x000fe20008010000 */
[----:B0-----:R-:W-:-:S03]  /*11110*/  FMUL.FTZ R34, R21, UR12 ;  /* 0x0000000c15227c20 */ /* 0x001fc60008410000 */
[----:B------:R-:W-:Y:S02]  /*11120*/  FMUL.FTZ R33, R18, UR12 ;  /* 0x0000000c12217c20 */ /* 0x000fe40008410000 */
        /* <DEDUP_REMOVED lines=21> */
.L_x_1529:
        /* <DEDUP_REMOVED lines=13> */
[----:B0-----:R-:W-:Y:S01]  /*11350*/  FMUL.FTZ R34, R89, UR12 ;  /* 0x0000000c59227c20 */ /* 0x001fe20008410000 */
[----:B------:R-:W-:-:S02]  /*11360*/  HADD2.F32 R6, -RZ, R47.H1_H1 ;  /* 0x3000002fff067230 */ /* 0x000fc40000004100 */
[----:B------:R-:W-:Y:S01]  /*11370*/  HADD2.F32 R5, -RZ, R29.H1_H1 ;  /* 0x3000001dff057230 */ /* 0x000fe20000004100 */
        /* <DEDUP_REMOVED lines=21> */
.L_x_1530:
[----:B------:R-:W2:Y:S04]  /*114d0*/  LDL.S16 R37, [R1+0x2b2] ;  /* 0x0002b20001257983 */ /* 0x000ea80000100600 */
[----:B------:R-:W3:Y:S04]  /*114e0*/  LDL.S16 R33, [R1+0x2b4] ;  /* 0x0002b40001217983 */ /* 0x000ee80000100600 */
[----:B------:R-:W4:Y:S01]  /*114f0*/  LDL.LU.S16 R21, [R1+0x2b6] ;  /* 0x0002b60001157983 */ /* 0x000f220000300600 */
[----:B------:R-:W-:Y:S01]  /*11500*/  FFMA.FTZ R26, R4, R0, R26 ;  /* 0x00000000041a7223 */ /* 0x000fe2000001001a */
[----:B------:R-:W-:Y:S01]  /*11510*/  FMUL.FTZ R18, R6, R62 ;  /* 0x0000003e06127220 */ /* 0x000fe20000410000 */
[----:B------:R-:W-:-:S02]  /*11520*/  HADD2.F32 R29, -RZ, R29.H0_H0 ;  /* 0x2000001dff1d7230 */ /* 0x000fc40000004100 */
[----:B------:R-:W-:Y:S01]  /*11530*/  FADD.FTZ R30, R30, R3 ;  /* 0x000000031e1e7221 */ /* 0x000fe20000010000 */
[----:B------:R-:W-:Y:S01]  /*11540*/  FMUL.FTZ R3, R5, R63 ;  /* 0x0000003f05037220 */ /* 0x000fe20000410000 */
[----:B------:R-:W-:Y:S01]  /*11550*/  FFMA.FTZ R14, R38, R18, R14 ;  /* 0x00000012260e7223 */ /* 0x000fe2000001000e */
[----:B------:R-:W-:Y:S01]  /*11560*/  FADD.FTZ R17, R17, R18 ;  /* 0x0000001211117221 */ /* 0x000fe20000010000 */
[----:B------:R-:W-:Y:S02]  /*11570*/  FADD.FTZ R29, R29, -UR16 ;  /* 0x800000101d1d7e21 */ /* 0x000fe40008010000 */
[----:B------:R-:W-:Y:S01]  /*11580*/  FFMA.FTZ R14, R34, R3, R14 ;  /* 0x00000003220e7223 */ /* 0x000fe2000001000e */
[----:B------:R-:W-:Y:S01]  /*11590*/  FADD.FTZ R17, R3, R17 ;  /* 0x0000001103117221 */ /* 0x000fe20000010000 */
[----:B--2---:R-:W-:Y:S02]  /*115a0*/  HADD2.F32 R4, -RZ, R37.H0_H0 ;  /* 0x20000025ff047230 */ /* 0x004fe40000004100 */
[----:B------:R-:W-:-:S03]  /*115b0*/  FMUL.FTZ R37, R29, UR12 ;  /* 0x0000000c1d257c20 */ /* 0x000fc60008410000 */
[----:B------:R-:W-:Y:S01]  /*115c0*/  FADD.FTZ R18, R4, -UR16 ;  /* 0x8000001004127e21 */ /* 0x000fe20008010000 */
[----:B---3--:R-:W-:Y:S01]  /*115d0*/  HADD2.F32 R4, -RZ, R33.H0_H0 ;  /* 0x20000021ff047230 */ /* 0x008fe20000004100 */
[----:B------:R1:W-:Y:S01]  /*115e0*/  STL [R1+0x248], R37 ;  /* 0x0002482501007387 */ /* 0x0003e20000100800 */
[----:B----4-:R-:W-:Y:S02]  /*115f0*/  HADD2.F32 R3, -RZ, R21.H0_H0 ;  /* 0x20000015ff037230 */ /* 0x010fe40000004100 */
[----:B------:R-:W-:-:S05]  /*11600*/  FMUL.FTZ R33, R18, UR12 ;  /* 0x0000000c12217c20 */ /* 0x000fca0008410000 */
        /* <DEDUP_REMOVED lines=20> */
.L_x_1531:
[----:B0-----:R-:W2:Y:S04]  /*11750*/  LDL.LU.S16 R34, [R1+0x2b0] ;  /* 0x0002b00001227983 */ /* 0x001ea80000300600 */
        /* <DEDUP_REMOVED lines=14> */
[----:B----4-:R-:W-:-:S03]  /*11840*/  HADD2.F32 R0, -RZ, R29.H0_H0 ;  /* 0x2000001dff007230 */ /* 0x010fc60000004100 */
[----:B-1----:R-:W-:Y:S01]  /*11850*/  FMUL.FTZ R33, R14, UR12 ;  /* 0x0000000c0e217c20 */ /* 0x002fe20008410000 */
[----:B------:R-:W-:-:S04]  /*11860*/  FADD.FTZ R21, R21, -UR16 ;  /* 0x8000001015157e21 */ /* 0x000fc80008010000 */
        /* <DEDUP_REMOVED lines=21> */
.L_x_1532:
[----:B------:R-:W-:Y:S01]  /*119c0*/  FMUL.FTZ R21, R2, R62 ;  /* 0x0000003e02157220 */ /* 0x000fe20000410000 */
[----:B------:R-:W-:Y:S01]  /*119d0*/  FADD.FTZ R30, R30, R15 ;  /* 0x0000000f1e1e7221 */ /* 0x000fe20000010000 */
[--C-:B------:R-:W-:Y:S02]  /*119e0*/  HADD2.F32 R15, -RZ, R92.reuse.H0_H0 ;  /* 0x2000005cff0f7230 */ /* 0x100fe40000004100 */
[----:B------:R-:W-:Y:S01]  /*119f0*/  FFMA.FTZ R26, R16, R19, R26 ;  /* 0x00000013101a7223 */ /* 0x000fe2000001001a */
[----:B------:R-:W-:Y:S01]  /*11a00*/  FFMA.FTZ R17, R33, R21, R17 ;  /* 0x0000001521117223 */ /* 0x000fe20000010011 */
[----:B0-----:R-:W-:Y:S01]  /*11a10*/  FMUL.FTZ R33, R0, R63 ;  /* 0x0000003f00217220 */ /* 0x001fe20000410000 */
[----:B------:R-:W-:Y:S01]  /*11a20*/  FADD.FTZ R18, R18, R21 ;  /* 0x0000001512127221 */ /* 0x000fe20000010000 */
[----:B------:R-:W-:Y:S02]  /*11a30*/  HADD2.F32 R92, -RZ, R92.H1_H1 ;  /* 0x3000005cff5c7230 */ /* 0x000fe40000004100 */
[----:B------:R-:W-:Y:S01]  /*11a40*/  FFMA.FTZ R21, R14, R33, R17 ;  /* 0x000000210e157223 */ /* 0x000fe20000010011 */
[----:B------:R-:W-:Y:S01]  /*11a50*/  FADD.FTZ R33, R33, R18 ;  /* 0x0000001221217221 */ /* 0x000fe20000010000 */
[----:B------:R-:W-:Y:S01]  /*11a60*/  FADD.FTZ R17, R15, -UR16 ;  /* 0x800000100f117e21 */ /* 0x000fe20008010000 */
[----:B------:R-:W-:Y:S01]  /*11a70*/  FADD.FTZ R18, R92, -UR16 ;  /* 0x800000105c127e21 */ /* 0x000fe20008010000 */
[----:B------:R-:W-:-:S02]  /*11a80*/  HADD2.F32 R15, -RZ, R91.H1_H1 ;  /* 0x3000005bff0f7230 */ /* 0x000fc40000004100 */
        /* <DEDUP_REMOVED lines=22> */
.L_x_1533:
[----:B------:R-:W2:Y:S04]  /*11bf0*/  LDL.S16 R42, [R1+0x2e0] ;  /* 0x0002e000012a7983 */ /* 0x000ea80000100600 */
[----:B------:R-:W3:Y:S04]  /*11c00*/  LDL.LU.S16 R41, [R1+0x2e2] ;  /* 0x0002e20001297983 */ /* 0x000ee80000300600 */
[----:B------:R-:W4:Y:S01]  /*11c10*/  LDL.S16 R38, [R1+0x2e4] ;  /* 0x0002e40001267983 */ /* 0x000f220000100600 */
[----:B------:R-:W-:Y:S01]  /*11c20*/  FMUL.FTZ R37, R15, R62 ;  /* 0x0000003e0f257220 */ /* 0x000fe20000410000 */
[----:B------:R-:W-:Y:S01]  /*11c30*/  FADD.FTZ R29, R22, R19 ;  /* 0x00000013161d7221 */ /* 0x000fe20000010000 */
[----:B------:R-:W-:Y:S01]  /*11c40*/  FFMA.FTZ R34, R20, R23, R25 ;  /* 0x0000001714227223 */ /* 0x000fe20000010019 */
[----:B------:R-:W-:Y:S01]  /*11c50*/  FMUL.FTZ R19, R16, R63 ;  /* 0x0000003f10137220 */ /* 0x000fe20000410000 */
[----:B------:R-:W-:Y:S01]  /*11c60*/  FFMA.FTZ R21, R17, R37, R21 ;  /* 0x0000002511157223 */ /* 0x000fe20000010015 */
[----:B------:R-:W-:-:S02]  /*11c70*/  HADD2.F32 R90, -RZ, R90.H1_H1 ;  /* 0x3000005aff5a7230 */ /* 0x000fc40000004100 */
[----:B------:R-:W-:Y:S01]  /*11c80*/  FADD.FTZ R37, R33, R37 ;  /* 0x0000002521257221 */ /* 0x000fe20000010000 */
[----:B------:R-:W-:Y:S02]  /*11c90*/  FFMA.FTZ R25, R18, R19, R21 ;  /* 0x0000001312197223 */ /* 0x000fe40000010015 */
[----:B------:R-:W-:Y:S01]  /*11ca0*/  FADD.FTZ R21, R90, -UR16 ;  /* 0x800000105a157e21 */ /* 0x000fe20008010000 */
[----:B------:R-:W-:-:S03]  /*11cb0*/  FADD.FTZ R37, R19, R37 ;  /* 0x0000002513257221 */ /* 0x000fc60000010000 */
        /* <DEDUP_REMOVED lines=25> */
.L_x_1534:
        /* <DEDUP_REMOVED lines=14> */
[----:B------:R-:W-:Y:S02]  /*11f30*/  HADD2.F32 R23, -RZ, R94.H0_H0 ;  /* 0x2000005eff177230 */ /* 0x000fe40000004100 */
[----:B------:R-:W-:Y:S01]  /*11f40*/  FADD.FTZ R26, R24, -UR16 ;  /* 0x80000010181a7e21 */ /* 0x000fe20008010000 */
[----:B----4-:R-:W-:Y:S02]  /*11f50*/  HADD2.F32 R24, -RZ, R45.H0_H0 ;  /* 0x2000002dff187230 */ /* 0x010fe40000004100 */
        /* <DEDUP_REMOVED lines=21> */
.L_x_1535:
[----:B------:R-:W-:Y:S01]  /*120b0*/  FMUL.FTZ R45, R23, R62 ;  /* 0x0000003e172d7220 */ /* 0x000fe20000410000 */
[----:B------:R-:W-:Y:S01]  /*120c0*/  FADD.FTZ R37, R29, R27 ;  /* 0x0000001b1d257221 */ /* 0x000fe20000010000 */
[----:B------:R-:W-:Y:S01]  /*120d0*/  FFMA.FTZ R41, R28, R31, R34 ;  /* 0x0000001f1c297223 */ /* 0x000fe20000010022 */
[----:B------:R-:W-:Y:S01]  /*120e0*/  FMUL.FTZ R28, R24, R63 ;  /* 0x0000003f181c7220 */ /* 0x000fe20000410000 */
[----:B------:R-:W-:Y:S01]  /*120f0*/  FFMA.FTZ R30, R25, R45, R30 ;  /* 0x0000002d191e7223 */ /* 0x000fe2000001001e */
[--C-:B------:R-:W-:Y:S02]  /*12100*/  HADD2.F32 R27, -RZ, R74.reuse.H0_H0 ;  /* 0x2000004aff1b7230 */ /* 0x100fe40000004100 */
[----:B------:R-:W-:Y:S01]  /*12110*/  FADD.FTZ R45, R42, R45 ;  /* 0x0000002d2a2d7221 */ /* 0x000fe20000010000 */
[----:B------:R-:W-:Y:S02]  /*12120*/  HADD2.F32 R29, -RZ, R69.H0_H0 ;  /* 0x20000045ff1d7230 */ /* 0x000fe40000004100 */
[----:B------:R-:W-:Y:S01]  /*12130*/  FFMA.FTZ R34, R26, R28, R30 ;  /* 0x0000001c1a227223 */ /* 0x000fe2000001001e */
[----:B------:R-:W-:Y:S01]  /*12140*/  FADD.FTZ R30, R27, -UR16 ;  /* 0x800000101b1e7e21 */ /* 0x000fe20008010000 */
[----:B------:R-:W-:Y:S01]  /*12150*/  FADD.FTZ R45, R28, R45 ;  /* 0x0000002d1c2d7221 */ /* 0x000fe20000010000 */
[----:B------:R-:W-:Y:S01]  /*12160*/  FADD.FTZ R42, R29, -UR16 ;  /* 0x800000101d2a7e21 */ /* 0x000fe20008010000 */
        /* <DEDUP_REMOVED lines=23> */
.L_x_1536:
        /* <DEDUP_REMOVED lines=38> */
.L_x_1537:
        /* <DEDUP_REMOVED lines=38> */
.L_x_1538:
[----:B------:R-:W-:Y:S01]  /*127a0*/  FMUL.FTZ R58, R35, R62 ;  /* 0x0000003e233a7220 */ /* 0x000fe20000410000 */
[----:B------:R-:W-:Y:S01]  /*127b0*/  FADD.FTZ R47, R42, R39 ;  /* 0x000000272a2f7221 */ /* 0x000fe20000010000 */
[--C-:B------:R-:W-:Y:S02]  /*127c0*/  HADD2.F32 R39, -RZ, R117.reuse.H0_H0 ;  /* 0x20000075ff277230 */ /* 0x100fe40000004100 */
[----:B------:R-:W-:Y:S01]  /*127d0*/  FMUL.FTZ R69, R36, R63 ;  /* 0x0000003f24457220 */ /* 0x000fe20000410000 */
[----:B------:R-:W-:Y:S01]  /*127e0*/  FFMA.FTZ R41, R37, R58, R41 ;  /* 0x0000003a25297223 */ /* 0x000fe20000010029 */
[----:B------:R-:W-:Y:S02]  /*127f0*/  HADD2.F32 R117, -RZ, R117.H1_H1 ;  /* 0x30000075ff757230 */ /* 0x000fe40000004100 */
[----:B------:R-:W-:Y:S01]  /*12800*/  FFMA.FTZ R54, R40, R43, R46 ;  /* 0x0000002b28367223 */ /* 0x000fe2000001002e */
[----:B------:R-:W-:Y:S01]  /*12810*/  FADD.FTZ R57, R57, R58 ;  /* 0x0000003a39397221 */ /* 0x000fe20000010000 */
[----:B------:R-:W-:Y:S01]  /*12820*/  FFMA.FTZ R46, R38, R69, R41 ;  /* 0x00000045262e7223 */ /* 0x000fe20000010029 */
[----:B------:R-:W-:Y:S01]  /*12830*/  FADD.FTZ R41, R39, -UR16 ;  /* 0x8000001027297e21 */ /* 0x000fe20008010000 */
        /* <DEDUP_REMOVED lines=25> */
.L_x_1539:
[----:B------:R-:W2:Y:S01]  /*129d0*/  LDL.LU.S16 R77, [R1+0x2f6] ;  /* 0x0002f600014d7983 */ /* 0x000ea20000300600 */
        /* <DEDUP_REMOVED lines=35> */
.L_x_1540:
[----:B------:R-:W2:Y:S04]  /*12c10*/  LDL.S16 R82, [R1+0x2fa] ;  /* 0x0002fa0001527983 */ /* 0x000ea80000100600 */
[----:B------:R-:W3:Y:S01]  /*12c20*/  LDL.S16 R81, [R1+0x2fc] ;  /* 0x0002fc0001517983 */ /* 0x000ee20000100600 */
[----:B------:R-:W-:Y:S01]  /*12c30*/  FMUL.FTZ R77, R43, R62 ;  /* 0x0000003e2b4d7220 */ /* 0x000fe20000410000 */
[----:B------:R-:W-:Y:S01]  /*12c40*/  FADD.FTZ R69, R47, R48 ;  /* 0x000000302f457221 */ /* 0x000fe20000010000 */
[----:B------:R-:W-:Y:S01]  /*12c50*/  FMUL.FTZ R78, R44, R63 ;  /* 0x0000003f2c4e7220 */ /* 0x000fe20000410000 */
[----:B------:R-:W-:Y:S02]  /*12c60*/  HADD2.F32 R47, -RZ, R97.H1_H1 ;  /* 0x30000061ff2f7230 */ /* 0x000fe40000004100 */
[----:B------:R-:W-:Y:S01]  /*12c70*/  FFMA.FTZ R50, R45, R77, R50 ;  /* 0x0000004d2d327223 */ /* 0x000fe20000010032 */
[----:B------:R-:W-:Y:S01]  /*12c80*/  FFMA.FTZ R71, R49, R51, R54 ;  /* 0x0000003331477223 */ /* 0x000fe20000010036 */
[----:B------:R-:W-:-:S02]  /*12c90*/  FADD.FTZ R74, R74, R77 ;  /* 0x0000004d4a4a7221 */ /* 0x000fc40000010000 */
[----:B------:R-:W-:Y:S01]  /*12ca0*/  FFMA.FTZ R54, R46, R78, R50 ;  /* 0x0000004e2e367223 */ /* 0x000fe20000010032 */
[----:B------:R-:W-:Y:S01]  /*12cb0*/  FADD.FTZ R49, R47, -UR16 ;  /* 0x800000102f317e21 */ /* 0x000fe20008010000 */
[----:B------:R-:W-:Y:S01]  /*12cc0*/  FADD.FTZ R78, R78, R74 ;  /* 0x0000004a4e4e7221 */ /* 0x000fe20000010000 */
[----:B------:R-:W-:Y:S02]  /*12cd0*/  HADD2.F32 R47, -RZ, R109.H0_H0 ;  /* 0x2000006dff2f7230 */ /* 0x000fe40000004100 */
[----:B------:R-:W-:Y:S01]  /*12ce0*/  FMUL.FTZ R49, R49, UR12 ;  /* 0x0000000c31317c20 */ /* 0x000fe20008410000 */
[----:B--2---:R-:W-:-:S05]  /*12cf0*/  HADD2.F32 R48, -RZ, R82.H0_H0 ;  /* 0x20000052ff307230 */ /* 0x004fca0000004100 */
[----:B------:R-:W-:Y:S01]  /*12d00*/  FADD.FTZ R50, R48, -UR16 ;  /* 0x8000001030327e21 */ /* 0x000fe20008010000 */
[----:B---3--:R-:W-:-:S03]  /*12d10*/  HADD2.F32 R48, -RZ, R81.H0_H0 ;  /* 0x20000051ff307230 */ /* 0x008fc60000004100 */
        /* <DEDUP_REMOVED lines=20> */
.L_x_1541:
[----:B------:R-:W2:Y:S04]  /*12e60*/  LDL.LU.S16 R83, [R1+0x2f8] ;  /* 0x0002f80001537983 */ /* 0x000ea80000300600 */
[----:B------:R-:W3:Y:S01]  /*12e70*/  LDL.LU.S16 R82, [R1+0x2fe] ;  /* 0x0002fe0001527983 */ /* 0x000ee20000300600 */
[----:B------:R-:W-:Y:S01]  /*12e80*/  FMUL.FTZ R81, R47, R62 ;  /* 0x0000003e2f517220 */ /* 0x000fe20000410000 */
[----:B------:R-:W-:Y:S01]  /*12e90*/  FADD.FTZ R74, R57, R51 ;  /* 0x00000033394a7221 */ /* 0x000fe20000010000 */
[----:B------:R-:W-:Y:S01]  /*12ea0*/  FFMA.FTZ R77, R52, R55, R58 ;  /* 0x00000037344d7223 */ /* 0x000fe2000001003a */
[----:B------:R-:W-:Y:S01]  /*12eb0*/  FMUL.FTZ R52, R48, R63 ;  /* 0x0000003f30347220 */ /* 0x000fe20000410000 */
[----:B------:R-:W-:Y:S01]  /*12ec0*/  FFMA.FTZ R54, R49, R81, R54 ;  /* 0x0000005131367223 */ /* 0x000fe20000010036 */
[----:B------:R-:W-:Y:S01]  /*12ed0*/  FADD.FTZ R58, R78, R81 ;  /* 0x000000514e3a7221 */ /* 0x000fe20000010000 */
[----:B------:R-:W-:-:S02]  /*12ee0*/  HADD2.F32 R51, -RZ, R53.H0_H0 ;  /* 0x20000035ff337230 */ /* 0x000fc40000004100 */
[----:B------:R-:W-:Y:S01]  /*12ef0*/  FFMA.FTZ R57, R50, R52, R54 ;  /* 0x0000003432397223 */ /* 0x000fe20000010036 */
[----:B------:R-:W-:Y:S02]  /*12f00*/  FADD.FTZ R58, R52, R58 ;  /* 0x0000003a343a7221 */ /* 0x000fe40000010000 */
[----:B------:R-:W-:Y:S01]  /*12f10*/  FADD.FTZ R54, R51, -UR16 ;  /* 0x8000001033367e21 */ /* 0x000fe20008010000 */
[----:B------:R-:W-:-:S03]  /*12f20*/  HADD2.F32 R51, -RZ, R53.H1_H1 ;  /* 0x30000035ff337230 */ /* 0x000fc60000004100 */
[----:B------:R-:W-:Y:S01]  /*12f30*/  FMUL.FTZ R53, R54, UR12 ;  /* 0x0000000c36357c20 */ /* 0x000fe20008410000 */
[----:B--2---:R-:W-:Y:S02]  /*12f40*/  HADD2.F32 R78, -RZ, R83.H0_H0 ;  /* 0x20000053ff4e7230 */ /* 0x004fe40000004100 */
[----:B---3--:R-:W-:-:S03]  /*12f50*/  HADD2.F32 R52, -RZ, R82.H0_H0 ;  /* 0x20000052ff347230 */ /* 0x008fc60000004100 */
        /* <DEDUP_REMOVED lines=21> */
.L_x_1542:
[----:B------:R-:W-:Y:S01]  /*130b0*/  FMUL.FTZ R81, R51, R62 ;  /* 0x0000003e33517220 */ /* 0x000fe20000410000 */
[----:B------:R-:W-:Y:S01]  /*130c0*/  FADD.FTZ R78, R69, R55 ;  /* 0x00000037454e7221 */ /* 0x000fe20000010000 */
[----:B------:R-:W-:Y:S01]  /*130d0*/  FMUL.FTZ R82, R52, R63 ;  /* 0x0000003f34527220 */ /* 0x000fe20000410000 */
[--C-:B------:R-:W-:Y:S02]  /*130e0*/  HADD2.F32 R55, -RZ, R96.reuse.H1_H1 ;  /* 0x30000060ff377230 */ /* 0x100fe40000004100 */
[----:B------:R-:W-:Y:S01]  /*130f0*/  FFMA.FTZ R57, R53, R81, R57 ;  /* 0x0000005135397223 */ /* 0x000fe20000010039 */
[----:B------:R-:W-:Y:S01]  /*13100*/  FADD.FTZ R58, R58, R81 ;  /* 0x000000513a3a7221 */ /* 0x000fe20000010000 */
[----:B------:R-:W-:Y:S02]  /*13110*/  HADD2.F32 R97, -RZ, R97.H0_H0 ;  /* 0x20000061ff617230 */ /* 0x000fe40000004100 */
[----:B------:R-:W-:Y:S01]  /*13120*/  FFMA.FTZ R71, R56, R59, R71 ;  /* 0x0000003b38477223 */ /* 0x000fe20000010047 */
[----:B------:R-:W-:Y:S01]  /*13130*/  FFMA.FTZ R69, R54, R82, R57 ;  /* 0x0000005236457223 */ /* 0x000fe20000010039 */
[----:B------:R-:W-:Y:S01]  /*13140*/  FADD.FTZ R82, R82, R58 ;  /* 0x0000003a52527221 */ /* 0x000fe20000010000 */
[----:B------:R-:W-:Y:S01]  /*13150*/  FADD.FTZ R57, R55, -UR16 ;  /* 0x8000001037397e21 */ /* 0x000fe20008010000 */
[----:B------:R-:W-:Y:S01]  /*13160*/  FADD.FTZ R58, R97, -UR16 ;  /* 0x80000010613a7e21 */ /* 0x000fe20008010000 */
[----:B------:R-:W-:-:S02]  /*13170*/  HADD2.F32 R55, -RZ, R96.H0_H0 ;  /* 0x20000060ff377230 */ /* 0x000fc40000004100 */
        /* <DEDUP_REMOVED lines=22> */
.L_x_1543:
[----:B------:R-:W2:Y:S04]  /*132e0*/  LDL.S16 R88, [R1+0x304] ;  /* 0x0003040001587983 */ /* 0x000ea80000100600 */
[----:B------:R-:W3:Y:S01]  /*132f0*/  LDL.LU.S16 R86, [R1+0x306] ;  /* 0x0003060001567983 */ /* 0x000ee20000300600 */
[----:B------:R-:W-:Y:S01]  /*13300*/  FMUL.FTZ R83, R55, R62 ;  /* 0x0000003e37537220 */ /* 0x000fe20000410000 */
[----:B------:R-:W-:Y:S01]  /*13310*/  FADD.FTZ R81, R74, R59 ;  /* 0x0000003b4a517221 */ /* 0x000fe20000010000 */
[----:B------:R-:W-:Y:S01]  /*13320*/  FFMA.FTZ R77, R68, R72, R77 ;  /* 0x00000048444d7223 */ /* 0x000fe2000001004d */
[----:B------:R-:W-:Y:S01]  /*13330*/  FMUL.FTZ R68, R56, R63 ;  /* 0x0000003f38447220 */ /* 0x000fe20000410000 */
[----:B------:R-:W-:Y:S01]  /*13340*/  FFMA.FTZ R69, R57, R83, R69 ;  /* 0x0000005339457223 */ /* 0x000fe20000010045 */
[----:B------:R-:W-:Y:S01]  /*13350*/  FADD.FTZ R82, R82, R83 ;  /* 0x0000005352527221 */ /* 0x000fe20000010000 */
[----:B------:R-:W-:-:S02]  /*13360*/  HADD2.F32 R59, -RZ, R70.H1_H1 ;  /* 0x30000046ff3b7230 */ /* 0x000fc40000004100 */
[----:B------:R-:W-:Y:S01]  /*13370*/  FFMA.FTZ R74, R58, R68, R69 ;  /* 0x000000443a4a7223 */ /* 0x000fe20000010045 */
[----:B------:R-:W-:Y:S02]  /*13380*/  FADD.FTZ R82, R68, R82 ;  /* 0x0000005244527221 */ /* 0x000fe40000010000 */
[----:B------:R-:W-:Y:S01]  /*13390*/  FADD.FTZ R69, R59, -UR16 ;  /* 0x800000103b457e21 */ /* 0x000fe20008010000 */
[----:B------:R-:W-:-:S03]  /*133a0*/  HADD2.F32 R59, -RZ, R70.H0_H0 ;  /* 0x20000046ff3b7230 */ /* 0x000fc60000004100 */
        /* <DEDUP_REMOVED lines=24> */
.L_x_1544:
[----:B------:R-:W2:Y:S04]  /*13530*/  LDL.S16 R90, [R1+0x30a] ;  /* 0x00030a00015a7983 */ /* 0x000ea80000100600 */
[----:B------:R-:W3:Y:S01]  /*13540*/  LDL.S16 R86, [R1+0x30c] ;  /* 0x00030c0001567983 */ /* 0x000ee20000100600 */
        /* <DEDUP_REMOVED lines=35> */
.L_x_1545:
[----:B------:R-:W2:Y:S04]  /*13780*/  LDL.S16 R94, [R1+0x300] ;  /* 0x00030000015e7983 */ /* 0x000ea80000100600 */
[----:B------:R-:W3:Y:S04]  /*13790*/  LDL.LU.S16 R93, [R1+0x30e] ;  /* 0x00030e00015d7983 */ /* 0x000ee80000300600 */
[----:B------:R-:W4:Y:S04]  /*137a0*/  LDL.LU.S16 R90, [R1+0x302] ;  /* 0x00030200015a7983 */ /* 0x000f280000300600 */
[----:B------:R-:W5:Y:S01]  /*137b0*/  LDL.S16 R86, [R1+0x310] ;  /* 0x0003100001567983 */ /* 0x000f620000100600 */
        /* <DEDUP_REMOVED lines=35> */
.L_x_1546:
[----:B------:R-:W2:Y:S04]  /*139f0*/  LDL.LU.S16 R93, [R1+0x312] ;  /* 0x00031200015d7983 */ /* 0x000ea80000300600 */
[----:B------:R-:W3:Y:S01]  /*13a00*/  LDL.S16 R90, [R1+0x314] ;  /* 0x00031400015a7983 */ /* 0x000ee20000100600 */
        /* <DEDUP_REMOVED lines=35> */
.L_x_1547:
[----:B------:R-:W2:Y:S04]  /*13c40*/  LDL.LU.S16 R96, [R1+0x308] ;  /* 0x0003080001607983 */ /* 0x000ea80000300600 */
[----:B------:R-:W3:Y:S04]  /*13c50*/  LDL.LU.S16 R93, [R1+0x316] ;  /* 0x00031600015d7983 */ /* 0x000ee80000300600 */
[----:B------:R-:W4:Y:S04]  /*13c60*/  LDL.S16 R95, [R1+0x318] ;  /* 0x00031800015f7983 */ /* 0x000f280000100600 */
[----:B------:R-:W5:Y:S01]  /*13c70*/  LDL.LU.S16 R94, [R1+0x31a] ;  /* 0x00031a00015e7983 */ /* 0x000f620000300600 */
[----:B------:R-:W-:Y:S01]  /*13c80*/  FMUL.FTZ R87, R79, R62 ;  /* 0x0000003e4f577220 */ /* 0x000fe20000410000 */
[----:B------:R-:W-:Y:S01]  /*13c90*/  FADD.FTZ R92, R92, R84 ;  /* 0x000000545c5c7221 */ /* 0x000fe20000010000 */
[----:B------:R-:W-:Y:S01]  /*13ca0*/  FMUL.FTZ R90, R80, R63 ;  /* 0x0000003f505a7220 */ /* 0x000fe20000410000 */
[----:B------:R-:W-:Y:S01]  /*13cb0*/  FFMA.FTZ R91, R85, R106, R91 ;  /* 0x0000006a555b7223 */ /* 0x000fe2000001005b */
        /* <DEDUP_REMOVED lines=31> */
.L_x_1548:
[----:B------:R-:W2:Y:S04]  /*13eb0*/  LDL.S16 R109, [R1+0x31c] ;  /* 0x00031c00016d7983 */ /* 0x000ea80000100600 */
[----:B------:R-:W3:Y:S04]  /*13ec0*/  LDL.LU.S16 R97, [R1+0x31e] ;  /* 0x00031e0001617983 */ /* 0x000ee80000300600 */
[----:B------:R-:W4:Y:S04]  /*13ed0*/  LDL.S16 R96, [R1+0x320] ;  /* 0x0003200001607983 */ /* 0x000f280000100600 */
[----:B------:R-:W5:Y:S01]  /*13ee0*/  LDL.LU.S16 R95, [R1+0x322] ;  /* 0x00032200015f7983 */ /* 0x000f620000300600 */
[----:B------:R-:W-:Y:S01]  /*13ef0*/  FMUL.FTZ R93, R83, R62 ;  /* 0x0000003e535d7220 */ /* 0x000fe20000410000 */
[----:B------:R-:W-:Y:S01]  /*13f00*/  FADD.FTZ R106, R89, R106 ;  /* 0x0000006a596a7221 */ /* 0x000fe20000010000 */
[----:B------:R-:W-:Y:S01]  /*13f10*/  FFMA.FTZ R98, R98, R101, R88 ;  /* 0x0000006562627223 */ /* 0x000fe20000010058 */
[----:B------:R-:W-:Y:S01]  /*13f20*/  FMUL.FTZ R88, R84, R63 ;  /* 0x0000003f54587220 */ /* 0x000fe20000410000 */
[----:B------:R-:W-:Y:S01]  /*13f30*/  FADD.FTZ R94, R90, R93 ;  /* 0x0000005d5a5e7221 */ /* 0x000fe20000010000 */
[----:B------:R-:W-:-:S03]  /*13f40*/  FFMA.FTZ R87, R85, R93, R87 ;  /* 0x0000005d55577223 */ /* 0x000fc60000010057 */
[----:B------:R-:W-:Y:S01]  /*13f50*/  FADD.FTZ R94, R88, R94 ;  /* 0x0000005e585e7221 */ /* 0x000fe20000010000 */
[----:B------:R-:W-:Y:S01]  /*13f60*/  FFMA.FTZ R93, R86, R88, R87 ;  /* 0x00000058565d7223 */ /* 0x000fe20000010057 */
        /* <DEDUP_REMOVED lines=27> */
.L_x_1549:
        /* <DEDUP_REMOVED lines=39> */
.L_x_1550:
[----:B------:R-:W2:Y:S04]  /*14390*/  LDL.S16 R118, [R1+0x32c] ;  /* 0x00032c0001767983 */ /* 0x000ea80000100600 */
[----:B------:R-:W3:Y:S04]  /*143a0*/  LDL.LU.S16 R117, [R1+0x32e] ;  /* 0x00032e0001757983 */ /* 0x000ee80000300600 */
[----:B------:R-:W4:Y:S04]  /*143b0*/  LDL.S16 R113, [R1+0x330] ;  /* 0x0003300001717983 */ /* 0x000f280000100600 */
[----:B------:R-:W5:Y:S01]  /*143c0*/  LDL.S16 R110, [R1+0x336] ;  /* 0x00033600016e7983 */ /* 0x000f620000100600 */
[----:B------:R-:W-:Y:S01]  /*143d0*/  FMUL.FTZ R97, R91, R62 ;  /* 0x0000003e5b617220 */ /* 0x000fe20000410000 */
[----:B------:R-:W-:Y:S01]  /*143e0*/  FFMA.FTZ R103, R103, R99, R98 ;  /* 0x0000006367677223 */ /* 0x000fe20000010062 */
[----:B------:R-:W-:Y:S01]  /*143f0*/  FMUL.FTZ R109, R92, R63 ;  /* 0x0000003f5c6d7220 */ /* 0x000fe20000410000 */
[----:B------:R-:W-:Y:S01]  /*14400*/  FADD.FTZ R114, R106, R114 ;  /* 0x000000726a727221 */ /* 0x000fe20000010000 */
        /* <DEDUP_REMOVED lines=31> */
.L_x_1551:
[----:B------:R-:W2:Y:S04]  /*14600*/  LDL.LU.S16 R124, [R1+0x332] ;  /* 0x00033200017c7983 */ /* 0x000ea80000300600 */
[----:B------:R-:W3:Y:S04]  /*14610*/  LDL.LU.S16 R123, [R1+0x334] ;  /* 0x00033400017b7983 */ /* 0x000ee80000300600 */
[----:B------:R-:W4:Y:S04]  /*14620*/  LDL.S16 R122, [R1+0x338] ;  /* 0x00033800017a7983 */ /* 0x000f280000100600 */
[----:B------:R-:W5:Y:S01]  /*14630*/  LDL.LU.S16 R113, [R1+0x33a] ;  /* 0x00033a0001717983 */ /* 0x000f620000300600 */
[----:B------:R-:W-:Y:S01]  /*14640*/  FADD.FTZ R118, R101, R99 ;  /* 0x0000006365767221 */ /* 0x000fe20000010000 */
[----:B------:R-:W-:Y:S01]  /*14650*/  FFMA.FTZ R117, R100, R105, R102 ;  /* 0x0000006964757223 */ /* 0x000fe20000010066 */
[----:B------:R-:W-:Y:S01]  /*14660*/  FMUL.FTZ R110, R95, R62 ;  /* 0x0000003e5f6e7220 */ /* 0x000fe20000410000 */
[----:B------:R-:W-:-:S03]  /*14670*/  FMUL.FTZ R99, R96, R63 ;  /* 0x0000003f60637220 */ /* 0x000fc60000410000 */
        /* <DEDUP_REMOVED lines=31> */
.L_x_1552:
[----:B------:R-:W-:Y:S01]  /*14870*/  FADD.FTZ R123, R114, R105 ;  /* 0x00000069727b7221 */ /* 0x000fe20000010000 */
[----:B------:R-:W2:Y:S04]  /*14880*/  LDL.S16 R125, [R1+0x33e] ;  /* 0x00033e00017d7983 */ /* 0x000ea80000100600 */
[----:B------:R-:W3:Y:S04]  /*14890*/  LDL.LU.S16 R105, [R1+0x33c] ;  /* 0x00033c0001697983 */ /* 0x000ee80000300600 */
[----:B------:R-:W4:Y:S04]  /*148a0*/  LDL.S16 R124, [R1+0x340] ;  /* 0x00034000017c7983 */ /* 0x000f280000100600 */
[----:B------:R-:W5:Y:S01]  /*148b0*/  LDL.LU.S16 R113, [R1+0x342] ;  /* 0x0003420001717983 */ /* 0x000f620000300600 */
[----:B------:R-:W-:-:S04]  /*148c0*/  FMUL.FTZ R110, R99, R62 ;  /* 0x0000003e636e7220 */ /* 0x000fc80000410000 */
[----:B------:R-:W-:Y:S01]  /*148d0*/  FFMA.FTZ R114, R101, R110, R106 ;  /* 0x0000006e65727223 */ /* 0x000fe2000001006a */
[----:B------:R-:W-:Y:S01]  /*148e0*/  FFMA.FTZ R122, R104, R107, R103 ;  /* 0x0000006b687a7223 */ /* 0x000fe20000010067 */
[----:B------:R-:W-:Y:S01]  /*148f0*/  FADD.FTZ R109, R109, R110 ;  /* 0x0000006e6d6d7221 */ /* 0x000fe20000010000 */
[----:B------:R-:W-:-:S04]  /*14900*/  FMUL.FTZ R103, R100, R63 ;  /* 0x0000003f64677220 */ /* 0x000fc80000410000 */
[----:B------:R-:W-:Y:S01]  /*14910*/  FFMA.FTZ R114, R102, R103, R114 ;  /* 0x0000006766727223 */ /* 0x000fe20000010072 */
[----:B------:R-:W-:Y:S01]  /*14920*/  FADD.FTZ R109, R103, R109 ;  /* 0x0000006d676d7221 */ /* 0x000fe20000010000 */
[----:B--2---:R-:W-:Y:S02]  /*14930*/  HADD2.F32 R106, -RZ, R125.H0_H0 ;  /* 0x2000007dff6a7230 */ /* 0x004fe40000004100 */
[----:B---3--:R-:W-:-:S03]  /*14940*/  HADD2.F32 R105, -RZ, R105.H0_H0 ;  /* 0x20000069ff697230 */ /* 0x008fc60000004100 */
[----:B------:R-:W-:Y:S02]  /*14950*/  FADD.FTZ R106, R106, -UR16 ;  /* 0x800000106a6a7e21 */ /* 0x000fe40008010000 */
[----:B------:R-:W-:Y:S01]  /*14960*/  FADD.FTZ R105, R105, -UR16 ;  /* 0x8000001069697e21 */ /* 0x000fe20008010000 */
[----:B----4-:R-:W-:Y:S02]  /*14970*/  HADD2.F32 R103, -RZ, R124.H0_H0 ;  /* 0x2000007cff677230 */ /* 0x010fe40000004100 */
        /* <DEDUP_REMOVED lines=22> */
.L_x_1553:
[----:B------:R-:W-:Y:S01]  /*14ae0*/  FFMA.FTZ R125, R108, R111, R117 ;  /* 0x0000006f6c7d7223 */ /* 0x000fe20000010075 */
[----:B------:R-:W2:Y:S04]  /*14af0*/  LDL.S16 R124, [R1+0x348] ;  /* 0x00034800017c7983 */ /* 0x000ea80000100600 */
[----:B------:R-:W3:Y:S04]  /*14b00*/  LDL.S16 R108, [R1+0x344] ;  /* 0x00034400016c7983 */ /* 0x000ee80000100600 */
[----:B------:R-:W4:Y:S04]  /*14b10*/  LDL.LU.S16 R117, [R1+0x346] ;  /* 0x0003460001757983 */ /* 0x000f280000300600 */
[----:B------:R-:W5:Y:S01]  /*14b20*/  LDL.LU.S16 R113, [R1+0x34a] ;  /* 0x00034a0001717983 */ /* 0x000f620000300600 */
[----:B------:R-:W-:Y:S01]  /*14b30*/  FMUL.FTZ R110, R103, R62 ;  /* 0x0000003e676e7220 */ /* 0x000fe20000410000 */
[----:B------:R-:W-:-:S03]  /*14b40*/  FADD.FTZ R107, R118, R107 ;  /* 0x0000006b766b7221 */ /* 0x000fc60000010000 */
[----:B------:R-:W-:Y:S01]  /*14b50*/  FFMA.FTZ R114, R105, R110, R114 ;  /* 0x0000006e69727223 */ /* 0x000fe20000010072 */
[----:B------:R-:W-:Y:S01]  /*14b60*/  FADD.FTZ R118, R109, R110 ;  /* 0x0000006e6d767221 */ /* 0x000fe20000010000 */
[----:B------:R0:W-:Y:S02]  /*14b70*/  STL [R1+0x22c], R107 ;  /* 0x00022c6b01007387 */ /* 0x0001e40000100800 */
[----:B0-----:R-:W-:-:S04]  /*14b80*/  FMUL.FTZ R107, R104, R63 ;  /* 0x0000003f686b7220 */ /* 0x001fc80000410000 */
[----:B------:R-:W-:Y:S01]  /*14b90*/  FADD.FTZ R118, R107, R118 ;  /* 0x000000766b767221 */ /* 0x000fe20000010000 */
[----:B---3--:R-:W-:Y:S02]  /*14ba0*/  HADD2.F32 R109, -RZ, R108.H0_H0 ;  /* 0x2000006cff6d7230 */ /* 0x008fe40000004100 */
[----:B----4-:R-:W-:-:S03]  /*14bb0*/  HADD2.F32 R110, -RZ, R117.H0_H0 ;  /* 0x20000075ff6e7230 */ /* 0x010fc60000004100 */
[----:B------:R-:W-:Y:S01]  /*14bc0*/  FADD.FTZ R109, R109, -UR16 ;  /* 0x800000106d6d7e21 */ /* 0x000fe20008010000 */
[----:B------:R-:W-:Y:S01]  /*14bd0*/  FFMA.FTZ R117, R106, R107, R114 ;  /* 0x0000006b6a757223 */ /* 0x000fe20000010072 */
[----:B------:R-:W-:Y:S01]  /*14be0*/  FADD.FTZ R110, R110, -UR16 ;  /* 0x800000106e6e7e21 */ /* 0x000fe20008010000 */
[----:B--2---:R-:W-:Y:S02]  /*14bf0*/  HADD2.F32 R107, -RZ, R124.H0_H0 ;  /* 0x2000007cff6b7230 */ /* 0x004fe40000004100 */
        /* <DEDUP_REMOVED lines=22> */
.L_x_1554:
[----:B------:R-:W2:Y:S01]  /*14d60*/  LDL.S16 R124, [R1+0x34c] ;  /* 0x00034c00017c7983 */ /* 0x000ea20000100600 */
[----:B------:R-:W-:Y:S01]  /*14d70*/  FADD.FTZ R123, R123, R111 ;  /* 0x0000006f7b7b7221 */ /* 0x000fe20000010000 */
[----:B------:R-:W-:Y:S02]  /*14d80*/  FFMA.FTZ R111, R112, R116, R122 ;  /* 0x00000074706f7223 */ /* 0x000fe4000001007a */
[----:B------:R-:W3:Y:S01]  /*14d90*/  LDL.LU.S16 R114, [R1+0x34e] ;  /* 0x00034e0001727983 */ /* 0x000ee20000300600 */
[----:B------:R-:W-:-:S03]  /*14da0*/  FMUL.FTZ R113, R107, R62 ;  /* 0x0000003e6b717220 */ /* 0x000fc60000410000 */
[----:B------:R0:W-:Y:S04]  /*14db0*/  STL [R1+0x234], R111 ;  /* 0x0002346f01007387 */ /* 0x0001e80000100800 */
[----:B------:R-:W4:Y:S01]  /*14dc0*/  LDL.S16 R122, [R1+0x350] ;  /* 0x00035000017a7983 */ /* 0x000f220000100600 */
[----:B------:R-:W-:-:S03]  /*14dd0*/  FFMA.FTZ R117, R109, R113, R117 ;  /* 0x000000716d757223 */ /* 0x000fc60000010075 */
[----:B------:R1:W-:Y:S01]  /*14de0*/  STL [R1+0x238], R123 ;  /* 0x0002387b01007387 */ /* 0x0003e20000100800 */
[----:B0-----:R-:W-:-:S03]  /*14df0*/  FADD.FTZ R111, R118, R113 ;  /* 0x00000071766f7221 */ /* 0x001fc60000010000 */
[----:B------:R-:W5:Y:S01]  /*14e00*/  LDL.LU.S16 R118, [R1+0x352] ;  /* 0x0003520001767983 */ /* 0x000f620000300600 */
[----:B------:R-:W-:-:S04]  /*14e10*/  FMUL.FTZ R112, R108, R63 ;  /* 0x0000003f6c707220 */ /* 0x000fc80000410000 */
[----:B-1----:R-:W-:Y:S01]  /*14e20*/  FADD.FTZ R123, R112, R111 ;  /* 0x0000006f707b7221 */ /* 0x002fe20000010000 */
[----:B--2---:R-:W-:Y:S02]  /*14e30*/  HADD2.F32 R113, -RZ, R124.H0_H0 ;  /* 0x2000007cff717230 */ /* 0x004fe40000004100 */
[----:B------:R-:W-:Y:S01]  /*14e40*/  FFMA.FTZ R124, R110, R112, R117 ;  /* 0x000000706e7c7223 */ /* 0x000fe20000010075 */
[----:B---3--:R-:W-:Y:S02]  /*14e50*/  HADD2.F32 R114, -RZ, R114.H0_H0 ;  /* 0x20000072ff727230 */ /* 0x008fe40000004100 */
[----:B------:R-:W-:-:S03]  /*14e60*/  FADD.FTZ R113, R113, -UR16 ;  /* 0x8000001071717e21 */ /* 0x000fc60008010000 */
[----:B------:R-:W-:Y:S01]  /*14e70*/  FADD.FTZ R114, R114, -UR16 ;  /* 0x8000001072727e21 */ /* 0x000fe20008010000 */
[----:B------:R-:W-:Y:S01]  /*14e80*/  FMUL.FTZ R113, R113, UR12 ;  /* 0x0000000c71717c20 */ /* 0x000fe20008410000 */
[----:B----4-:R-:W-:Y:S02]  /*14e90*/  HADD2.F32 R112, -RZ, R122.H0_H0 ;  /* 0x2000007aff707230 */ /* 0x010fe40000004100 */
[----:B------:R-:W-:Y:S01]  /*14ea0*/  FMUL.FTZ R114, R114, UR12 ;  /* 0x0000000c72727c20 */ /* 0x000fe20008410000 */
[----:B-----5:R-:W-:Y:S01]  /*14eb0*/  HADD2.F32 R111, -RZ, R118.H0_H0 ;  /* 0x20000076ff6f7230 */ /* 0x020fe20000004100 */
        /* <DEDUP_REMOVED lines=19> */
.L_x_1555:
[----:B------:R-:W2:Y:S01]  /*14ff0*/  LDL.LU R122, [R1+0x22c] ;  /* 0x00022c00017a7983 */ /* 0x000ea20000300800 */
[----:B------:R-:W-:-:S03]  /*15000*/  FMUL.FTZ R117, R111, R62 ;  /* 0x0000003e6f757220 */ /* 0x000fc60000410000 */
[----:B------:R-:W3:Y:S01]  /*15010*/  LDL.S16 R118, [R1+0x356] ;  /* 0x0003560001767983 */ /* 0x000ee20000100600 */
[----:B------:R-:W-:-:S05]  /*15020*/  FFMA.FTZ R115, R115, R121, R125 ;  /* 0x0000007973737223 */ /* 0x000fca000001007d */
[----:B------:R-:W-:Y:S01]  /*15030*/  STL [R1+0x23c], R115 ;  /* 0x00023c7301007387 */ /* 0x000fe20000100800 */
[----:B--2---:R-:W-:-:S03]  /*15040*/  FADD.FTZ R122, R122, R116 ;  /* 0x000000747a7a7221 */ /* 0x004fc60000010000 */
[----:B------:R-:W2:Y:S04]  /*15050*/  LDL.LU.S16 R116, [R1+0x354] ;  /* 0x0003540001747983 */ /* 0x000ea80000300600 */
[----:B------:R0:W-:Y:S02]  /*15060*/  STL [R1+0x230], R122 ;  /* 0x0002307a01007387 */ /* 0x0001e40000100800 */
[----:B0-----:R-:W-:Y:S01]  /*15070*/  FFMA.FTZ R122, R113, R117, R124 ;  /* 0x00000075717a7223 */ /* 0x001fe2000001007c */
[----:B------:R-:W-:Y:S01]  /*15080*/  FADD.FTZ R117, R123, R117 ;  /* 0x000000757b757221 */ /* 0x000fe20000010000 */
[----:B------:R-:W4:Y:S04]  /*15090*/  LDL.S16 R124, [R1+0x35a] ;  /* 0x00035a00017c7983 */ /* 0x000f280000100600 */
[----:B------:R-:W5:Y:S01]  /*150a0*/  LDL.LU.S16 R123, [R1+0x358] ;  /* 0x00035800017b7983 */ /* 0x000f620000300600 */
[----:B------:R-:W-:Y:S01]  /*150b0*/  FMUL.FTZ R115, R112, R63 ;  /* 0x0000003f70737220 */ /* 0x000fe20000410000 */
[----:B---3--:R-:W-:-:S03]  /*150c0*/  HADD2.F32 R118, -RZ, R118.H0_H0 ;  /* 0x20000076ff767230 */ /* 0x008fc60000004100 */
[----:B------:R-:W-:Y:S01]  /*150d0*/  FFMA.FTZ R122, R114, R115, R122 ;  /* 0x00000073727a7223 */ /* 0x000fe2000001007a */
[----:B------:R-:W-:Y:S01]  /*150e0*/  FADD.FTZ R125, R115, R117 ;  /* 0x00000075737d7221 */ /* 0x000fe20000010000 */
[----:B------:R-:W-:-:S03]  /*150f0*/  FADD.FTZ R118, R118, -UR16 ;  /* 0x8000001076767e21 */ /* 0x000fc60008010000 */
[----:B------:R0:W-:Y:S01]  /*15100*/  STL [R1+0x22c], R122 ;  /* 0x00022c7a01007387 */ /* 0x0001e20000100800 */
[----:B------:R-:W-:Y:S01]  /*15110*/  FMUL.FTZ R118, R118, UR12 ;  /* 0x0000000c76767c20 */ /* 0x000fe20008410000 */
[----:B--2---:R-:W-:-:S05]  /*15120*/  HADD2.F32 R116, -RZ, R116.H0_H0 ;  /* 0x20000074ff747230 */ /* 0x004fca0000004100 */
[----:B------:R-:W-:-:S04]  /*15130*/  FADD.FTZ R117, R116, -UR16 ;  /* 0x8000001074757e21 */ /* 0x000fc80008010000 */
[----:B------:R-:W-:Y:S01]  /*15140*/  FMUL.FTZ R117, R117, UR12 ;  /* 0x0000000c75757c20 */ /* 0x000fe20008410000 */
[----:B----4-:R-:W-:Y:S02]  /*15150*/  HADD2.F32 R116, -RZ, R124.H0_H0 ;  /* 0x2000007cff747230 */ /* 0x010fe40000004100 */
[----:B-----5:R-:W-:Y:S01]  /*15160*/  HADD2.F32 R115, -RZ, R123.H0_H0 ;  /* 0x2000007bff737230 */ /* 0x020fe20000004100 */
        /* <DEDUP_REMOVED lines=19> */
.L_x_1556:
[----:B------:R0:W-:Y:S04]  /*152a0*/  STL [R1+0x374], R3 ;  /* 0x0003740301007387 */ /* 0x0001e80000100800 */
[----:B------:R1:W-:Y:S04]  /*152b0*/  STL [R1+0x370], R2 ;  /* 0x0003700201007387 */ /* 0x0003e80000100800 */
[----:B------:R-:W2:Y:S04]  /*152c0*/  LDL.LU R124, [R1+0x22c] ;  /* 0x00022c00017c7983 */ /* 0x000ea80000300800 */
[----:B0-----:R-:W3:Y:S04]  /*152d0*/  LDL.LU R3, [R1+0x238] ;  /* 0x0002380001037983 */ /* 0x001ee80000300800 */
[----:B-1----:R-:W4:Y:S04]  /*152e0*/  LDL.LU R2, [R1+0x234] ;  /* 0x0002340001027983 */ /* 0x002f280000300800 */
[----:B------:R0:W-:Y:S04]  /*152f0*/  STL [R1+0x36c], R0 ;  /* 0x00036c0001007387 */ /* 0x0001e80000100800 */
[----:B------:R-:W2:Y:S04]  /*15300*/  LDL.S16 R123, [R1+0x35e] ;  /* 0x00035e00017b7983 */ /* 0x000ea80000100600 */
[----:B0-----:R-:W2:Y:S01]  /*15310*/  LDL.LU R0, [R1+0x230] ;  /* 0x0002300001007983 */ /* 0x001ea20000300800 */
[----:B------:R-:W-:Y:S01]  /*15320*/  FMUL.FTZ R122, R115, R62 ;  /* 0x0000003e737a7220 */ /* 0x000fe20000410000 */
[----:B---3--:R-:W-:Y:S01]  /*15330*/  FADD.FTZ R121, R3, R121 ;  /* 0x0000007903797221 */ /* 0x008fe20000010000 */
[----:B----4-:R-:W-:-:S04]  /*15340*/  FFMA.FTZ R119, R119, R120, R2 ;  /* 0x0000007877777223 */ /* 0x010fc80000010002 */
[----:B------:R0:W-:Y:S01]  /*15350*/  STL [R1+0x238], R121 ;  /* 0x0002387901007387 */ /* 0x0001e20000100800 */
[----:B--2---:R-:W-:Y:S01]  /*15360*/  FFMA.FTZ R124, R117, R122, R124 ;  /* 0x0000007a757c7223 */ /* 0x004fe2000001007c */
[----:B------:R-:W-:Y:S02]  /*15370*/  FADD.FTZ R122, R125, R122 ;  /* 0x0000007a7d7a7221 */ /* 0x000fe40000010000 */
[----:B------:R-:W2:Y:S04]  /*15380*/  LDL.S16 R125, [R1+0x362] ;  /* 0x00036200017d7983 */ /* 0x000ea80000100600 */
[----:B------:R1:W5:Y:S04]  /*15390*/  LDL.LU R3, [R1+0x374] ;  /* 0x0003740001037983 */ /* 0x0003680000300800 */
[----:B0-----:R-:W3:Y:S01]  /*153a0*/  LDL.LU.S16 R121, [R1+0x35c] ;  /* 0x00035c0001797983 */ /* 0x001ee20000300600 */
[----:B------:R-:W-:-:S03]  /*153b0*/  FADD.FTZ R120, R0, R120 ;  /* 0x0000007800787221 */ /* 0x000fc60000010000 */
[----:B------:R1:W5:Y:S04]  /*153c0*/  LDL.LU R2, [R1+0x370] ;  /* 0x0003700001027983 */ /* 0x0003680000300800 */
[----:B------:R0:W-:Y:S04]  /*153d0*/  STL [R1+0x234], R120 ;  /* 0x0002347801007387 */ /* 0x0001e80000100800 */
[----:B------:R1:W5:Y:S04]  /*153e0*/  LDL.LU R0, [R1+0x36c] ;  /* 0x00036c0001007983 */ /* 0x0003680000300800 */
[----:B0-----:R-:W4:Y:S04]  /*153f0*/  LDL.LU.S16 R120, [R1+0x360] ;  /* 0x0003600001787983 */ /* 0x001f280000300600 */
[----:B------:R0:W-:Y:S02]  /*15400*/  STL [R1+0x244], R119 ;  /* 0x0002447701007387 */ /* 0x0001e40000100800 */
[----:B0-----:R-:W-:-:S04]  /*15410*/  FMUL.FTZ R119, R116, R63 ;  /* 0x0000003f74777220 */ /* 0x001fc80000410000 */
[----:B------:R-:W-:-:S05]  /*15420*/  FFMA.FTZ R124, R118, R119, R124 ;  /* 0x00000077767c7223 */ /* 0x000fca000001007c */
[----:B------:R-:W-:Y:S01]  /*15430*/  STL [R1+0x22c], R124 ;  /* 0x00022c7c01007387 */ /* 0x000fe20000100800 */
[----:B------:R-:W-:Y:S02]  /*15440*/  HADD2.F32 R123, -RZ, R123.H0_H0 ;  /* 0x2000007bff7b7230 */ /* 0x000fe40000004100 */
[----:B------:R-:W-:-:S03]  /*15450*/  FADD.FTZ R119, R119, R122 ;  /* 0x0000007a77777221 */ /* 0x000fc60000010000 */
[----:B------:R-:W-:Y:S02]  /*15460*/  FADD.FTZ R122, R123, -UR16 ;  /* 0x800000107b7a7e21 */ /* 0x000fe40008010000 */
[----:B------:R4:W-:Y:S02]  /*15470*/  STL [R1+0x230], R119 ;  /* 0x0002307701007387 */ /* 0x0009e40000100800 */
[----:B------:R-:W-:Y:S01]  /*15480*/  FMUL.FTZ R122, R122, UR12 ;  /* 0x0000000c7a7a7c20 */ /* 0x000fe20008410000 */
[----:B---3--:R-:W-:-:S05]  /*15490*/  HADD2.F32 R121, -RZ, R121.H0_H0 ;  /* 0x20000079ff797230 */ /* 0x008fca0000004100 */
[----:B------:R-:W-:-:S04]  /*154a0*/  FADD.FTZ R121, R121, -UR16 ;  /* 0x8000001079797e21 */ /* 0x000fc80008010000 */
[----:B------:R-:W-:Y:S01]  /*154b0*/  FMUL.FTZ R121, R121, UR12 ;  /* 0x0000000c79797c20 */ /* 0x000fe20008410000 */
[----:B----4-:R-:W-:Y:S02]  /*154c0*/  HADD2.F32 R119, -RZ, R120.H0_H0 ;  /* 0x20000078ff777230 */ /* 0x010fe40000004100 */
[----:B--2---:R-:W-:Y:S01]  /*154d0*/  HADD2.F32 R120, -RZ, R125.H0_H0 ;  /* 0x2000007dff787230 */ /* 0x004fe20000004100 */
        /* <DEDUP_REMOVED lines=19> */
.L_x_1557:
[----:B------:R0:W-:Y:S04]  /*15610*/  STL [R1+0x38c], R118 ;  /* 0x00038c7601007387 */ /* 0x0001e80000100800 */
[----:B------:R1:W-:Y:S04]  /*15620*/  STL [R1+0x384], R67 ;  /* 0x0003844301007387 */ /* 0x0003e80000100800 */
[----:B------:R2:W-:Y:S04]  /*15630*/  STL [R1+0x374], R61 ;  /* 0x0003743d01007387 */ /* 0x0005e80000100800 */
[----:B0-----:R-:W3:Y:S04]  /*15640*/  LDL.LU R118, [R1+0x228] ;  /* 0x0002280001767983 */ /* 0x001ee80000300800 */
[----:B-1----:R-:W4:Y:S04]  /*15650*/  LDL.LU R67, [R1+0x238] ;  /* 0x0002380001437983 */ /* 0x002f280000300800 */
[----:B--2---:R-:W3:Y:S04]  /*15660*/  LDL.LU R61, [R1+0x23c] ;  /* 0x00023c00013d7983 */ /* 0x004ee80000300800 */
[----:B------:R0:W-:Y:S04]  /*15670*/  STL [R1+0x390], R115 ;  /* 0x0003907301007387 */ /* 0x0001e80000100800 */
[----:B------:R1:W-:Y:S04]  /*15680*/  STL [R1+0x388], R116 ;  /* 0x0003887401007387 */ /* 0x0003e80000100800 */
[----:B------:R2:W-:Y:S04]  /*15690*/  STL [R1+0x380], R66 ;  /* 0x0003804201007387 */ /* 0x0005e80000100800 */
[----:B0-----:R-:W3:Y:S04]  /*156a0*/  LDL.LU R115, [R1+0x244] ;  /* 0x0002440001737983 */ /* 0x001ee80000300800 */
[----:B-1----:R-:W3:Y:S04]  /*156b0*/  LDL.LU R116, [R1+0x250] ;  /* 0x0002500001747983 */ /* 0x002ee80000300800 */
[----:B--2---:R-:W2:Y:S04]  /*156c0*/  LDL.LU R66, [R1+0x234] ;  /* 0x0002340001427983 */ /* 0x004ea80000300800 */
[----:B------:R-:W2:Y:S04]  /*156d0*/  LDL.LU R125, [R1+0x22c] ;  /* 0x00022c00017d7983 */ /* 0x000ea80000300800 */
[----:B------:R-:W2:Y:S04]  /*156e0*/  LDL.LU R124, [R1+0x230] ;  /* 0x00023000017c7983 */ /* 0x000ea80000300800 */
[----:B------:R-:W-:Y:S04]  /*156f0*/  STL [R1+0x394], R117 ;  /* 0x0003947501007387 */ /* 0x000fe80000100800 */
[----:B------:R0:W-:Y:S04]  /*15700*/  STL [R1+0x36c], R13 ;  /* 0x00036c0d01007387 */ /* 0x0001e80000100800 */
[----:B------:R1:W-:Y:S04]  /*15710*/  STL [R1+0x37c], R65 ;  /* 0x00037c4101007387 */ /* 0x0003e80000100800 */
[----:B------:R-:W-:Y:S04]  /*15720*/  STL [R1+0x370], R60 ;  /* 0x0003703c01007387 */ /* 0x000fe80000100800 */
[----:B0-----:R-:W2:Y:S04]  /*15730*/  LDL R13, [R1+0x368] ;  /* 0x00036800010d7983 */ /* 0x001ea80000100800 */
[----:B------:R-:W-:Y:S01]  /*15740*/  STL [R1+0x398], R112 ;  /* 0x0003987001007387 */ /* 0x000fe20000100800 */
[----:B----4-:R-:W-:-:S03]  /*15750*/  FADD.FTZ R67, R67, R12 ;  /* 0x0000000c43437221 */ /* 0x010fc60000010000 */
[----:B------:R0:W-:Y:S01]  /*15760*/  STL [R1+0x378], R64 ;  /* 0x0003784001007387 */ /* 0x0001e20000100800 */
[----:B---3--:R-:W-:-:S03]  /*15770*/  FFMA.FTZ R118, R118, R12, R61 ;  /* 0x0000000c76767223 */ /* 0x008fc6000001003d */
[----:B------:R-:W3:Y:S04]  /*15780*/  LDL R117, [R1+0x2c0] ;  /* 0x0002c00001757983 */ /* 0x000ee80000100800 */
[----:B------:R-:W4:Y:S01]  /*15790*/  LDL.LU R12, [R1+0x224] ;  /* 0x00022400010c7983 */ /* 0x000f220000300800 */
[----:B------:R-:W-:Y:S01]  /*157a0*/  FADD.FTZ R67, R67, R10 ;  /* 0x0000000a43437221 */ /* 0x000fe20000010000 */
[----:B------:R-:W-:Y:S01]  /*157b0*/  FFMA.FTZ R116, R116, R11, R115 ;  /* 0x0000000b74747223 */ /* 0x000fe20000010073 */
[----:B--2---:R-:W-:Y:S01]  /*157c0*/  FADD.FTZ R66, R66, R11 ;  /* 0x0000000b42427221 */ /* 0x004fe20000010000 */
[----:B-1----:R-:W-:Y:S01]  /*157d0*/  MOV R65, 0xffffffe0 ;  /* 0xffffffe000417802 */ /* 0x002fe20000000f00 */
[----:B------:R-:W2:Y:S04]  /*157e0*/  LDL.LU R11, [R1+0x220] ;  /* 0x00022000010b7983 */ /* 0x000ea80000300800 */
[----:B0-----:R-:W2:Y:S01]  /*157f0*/  LDL.LU R64, [R1+0x214] ;  /* 0x0002140001407983 */ /* 0x001ea20000300800 */
[----:B----4-:R-:W-:Y:S01]  /*15800*/  FFMA.FTZ R12, R12, R10, R118 ;  /* 0x0000000a0c0c7223 */ /* 0x010fe20000010076 */
[----:B---3--:R-:W-:-:S02]  /*15810*/  ISETP.GT.AND P0, PT, R117, 0x17f, PT ;  /* 0x0000017f7500780c */ /* 0x008fc40003f04270 */
[----:B------:R-:W3:Y:S01]  /*15820*/  LDL.LU R10, [R1+0x21c] ;  /* 0x00021c00010a7983 */ /* 0x000ee20000300800 */
[----:B------:R-:W-:Y:S02]  /*15830*/  IMAD R60, R13, R65, 0x187 ;  /* 0x000001870d3c7424 */ /* 0x000fe400078e0241 */
[----:B------:R-:W-:Y:S01]  /*15840*/  FADD.FTZ R66, R66, R9 ;  /* 0x0000000942427221 */ /* 0x000fe20000010000 */
[----:B------:R-:W4:Y:S01]  /*15850*/  LDL.LU R65, [R1+0x218] ;  /* 0x0002180001417983 */ /* 0x000f220000300800 */
[----:B------:R-:W-:-:S03]  /*15860*/  FMUL.FTZ R123, R119, R62 ;  /* 0x0000003e777b7220 */ /* 0x000fc60000410000 */
[----:B------:R-:W4:Y:S04]  /*15870*/  LDL.LU R115, [R1+0x390] ;  /* 0x0003900001737983 */ /* 0x000f280000300800 */
[----:B------:R-:W4:Y:S01]  /*15880*/  LDL.LU R118, [R1+0x38c] ;  /* 0x00038c0001767983 */ /* 0x000f220000300800 */
[----:B--2---:R-:W-:Y:S01]  /*15890*/  FFMA.FTZ R11, R11, R9, R116 ;  /* 0x000000090b0b7223 */ /* 0x004fe20000010074 */
[----:B------:R-:W-:Y:S01]  /*158a0*/  FADD.FTZ R9, R67, R8 ;  /* 0x0000000843097221 */ /* 0x000fe20000010000 */
[----:B---3--:R-:W-:Y:S01]  /*158b0*/  FFMA.FTZ R10, R10, R8, R12 ;  /* 0x000000080a0a7223 */ /* 0x008fe2000001000c */
[----:B------:R-:W0:Y:S01]  /*158c0*/  S2R R117, SR_LANEID ;  /* 0x0000000000757919 */ /* 0x000e220000000000 */
[----:B------:R-:W2:Y:S02]  /*158d0*/  LDL.LU R8, [R1+0x24c] ;  /* 0x00024c0001087983 */ /* 0x000ea40000300800 */
[----:B----4-:R-:W-:Y:S01]  /*158e0*/  FFMA.FTZ R10, R65, R6, R10 ;  /* 0x00000006410a7223 */ /* 0x010fe2000001000a */
[----:B------:R-:W-:-:S02]  /*158f0*/  FADD.FTZ R9, R9, R6 ;  /* 0x0000000609097221 */ /* 0x000fc40000010000 */
[----:B------:R-:W3:Y:S01]  /*15900*/  LDL.LU R6, [R1+0x240] ;  /* 0x0002400001067983 */ /* 0x000ee20000300800 */
[----:B------:R-:W1:Y:S01]  /*15910*/  S2R R12, SR_LANEID ;  /* 0x00000000000c7919 */ /* 0x000e620000000000 */
[----:B------:R-:W-:Y:S01]  /*15920*/  FFMA.FTZ R112, R121, R123, R125 ;  /* 0x0000007b79707223 */ /* 0x000fe2000001007d */
[----:B------:R-:W-:Y:S01]  /*15930*/  FADD.FTZ R125, R124, R123 ;  /* 0x0000007b7c7d7221 */ /* 0x000fe20000010000 */
[----:B------:R-:W-:Y:S01]  /*15940*/  FMUL.FTZ R124, R120, R63 ;  /* 0x0000003f787c7220 */ /* 0x000fe20000410000 */
[----:B------:R-:W4:Y:S03]  /*15950*/  LDL.LU R116, [R1+0x388] ;  /* 0x0003880001747983 */ /* 0x000f260000300800 */
[----:B------:R-:W-:Y:S01]  /*15960*/  FFMA.FTZ R123, R122, R124, R112 ;  /* 0x0000007c7a7b7223 */ /* 0x000fe20000010070 */
[----:B------:R-:W-:Y:S01]  /*15970*/  FADD.FTZ R124, R124, R125 ;  /* 0x0000007d7c7c7221 */ /* 0x000fe20000010000 */
[----:B------:R-:W-:Y:S01]  /*15980*/  SEL R125, R60, 0x1f, P0 ;  /* 0x0000001f3c7d7807 */ /* 0x000fe20000000000 */
[----:B------:R0:W5:Y:S04]  /*15990*/  LDL.LU R67, [R1+0x384] ;  /* 0x0003840001437983 */ /* 0x0001680000300800 */
[----:B------:R0:W5:Y:S02]  /*159a0*/  LDL.LU R65, [R1+0x37c] ;  /* 0x00037c0001417983 */ /* 0x0001640000300800 */
[----:B0-----:R-:W-:Y:S01]  /*159b0*/  IADD3 R60, R117, 0x2, RZ ;  /* 0x00000002753c7810 */ /* 0x001fe20007ffe0ff */
[----:B--2---:R-:W-:Y:S01]  /*159c0*/  FFMA.FTZ R8, R8, R7, R11 ;  /* 0x0000000708087223 */ /* 0x004fe2000001000b */
[----:B------:R-:W-:Y:S01]  /*159d0*/  FADD.FTZ R7, R66, R7 ;  /* 0x0000000742077221 */ /* 0x000fe20000010000 */
[----:B------:R-:W2:Y:S02]  /*159e0*/  LDL.LU R11, [R1+0x210] ;  /* 0x00021000010b7983 */ /* 0x000ea40000300800 */
[----:B------:R-:W-:Y:S01]  /*159f0*/  FFMA.FTZ R8, R64, R5, R8 ;  /* 0x0000000540087223 */ /* 0x000fe20000010008 */
[----:B------:R-:W-:Y:S01]  /*15a00*/  FADD.FTZ R7, R7, R5 ;  /* 0x0000000507077221 */ /* 0x000fe20000010000 */
[----:B------:R-:W-:Y:S01]  /*15a10*/  ISETP.GT.AND P0, PT, R60, R125, PT ;  /* 0x0000007d3c00720c */ /* 0x000fe20003f04270 */
[----:B------:R-:W4:Y:S01]  /*15a20*/  LDL.LU R5, [R1+0x248] ;  /* 0x0002480001057983 */ /* 0x000f220000300800 */
[----:B------:R-:W-:-:S03]  /*15a30*/  IADD3 R60, R117, 0x8, RZ ;  /* 0x00000008753c7810 */ /* 0x000fc60007ffe0ff */
[----:B------:R-:W0:Y:S01]  /*15a40*/  SHFL.DOWN PT, R61, R123, 0x1, R125 ;  /* 0x082000007b3d7989 */ /* 0x000e2200000e007d */
[----:B------:R-:W-:-:S03]  /*15a50*/  ISETP.GT.AND P3, PT, R60, R125, PT ;  /* 0x0000007d3c00720c */ /* 0x000fc60003f64270 */
[----:B------:R-:W0:Y:S01]  /*15a60*/  SHFL.DOWN PT, R60, R124, 0x1, R125 ;  /* 0x082000007c3c7989 */ /* 0x000e2200000e007d */
[----:B-1----:R-:W-:Y:S01]  /*15a70*/  ISETP.GE.AND P5, PT, R12, R125, PT ;  /* 0x0000007d0c00720c */ /* 0x002fe20003fa6270 */
[----:B---3-5:R-:W-:Y:S01]  /*15a80*/  FFMA.FTZ R8, R6, R3, R8 ;  /* 0x0000000306087223 */ /* 0x028fe20000010008 */
[----:B------:R-:W-:Y:S01]  /*15a90*/  FADD.FTZ R7, R7, R3 ;  /* 0x0000000307077221 */ /* 0x000fe20000010000 */
[----:B------:R-:W-:Y:S01]  /*15aa0*/  FADD.FTZ R9, R9, R4 ;  /* 0x0000000409097221 */ /* 0x000fe20000010000 */
[----:B------:R-:W-:Y:S01]  /*15ab0*/  IADD3 R112, R117, 0x4, RZ ;  /* 0x0000000475707810 */ /* 0x000fe20007ffe0ff */
[----:B------:R-:W-:Y:S01]  /*15ac0*/  FFMA.FTZ R3, R14, R0, R8 ;  /* 0x000000000e037223 */ /* 0x000fe20000010008 */
[----:B------:R-:W-:Y:S01]  /*15ad0*/  FADD.FTZ R7, R7, R0 ;  /* 0x0000000007077221 */ /* 0x000fe20000010000 */
[----:B------:R1:W5:Y:S04]  /*15ae0*/  LDL.LU R66, [R1+0x380] ;  /* 0x0003800001427983 */ /* 0x0003680000300800 */
[----:B------:R1:W5:Y:S02]  /*15af0*/  LDL.LU R64, [R1+0x378] ;  /* 0x0003780001407983 */ /* 0x0003640000300800 */
[----:B0-----:R-:W-:Y:S01]  /*15b00*/  @!P5 FADD.FTZ R123, R123, R61 ;  /* 0x0000003d7b7bd221 */ /* 0x001fe20000010000 */
[----:B------:R-:W-:-:S04]  /*15b10*/  @!P5 FADD.FTZ R124, R124, R60 ;  /* 0x0000003c7c7cd221 */ /* 0x000fc80000010000 */
[----:B------:R-:W0:Y:S01]  /*15b20*/  SHFL.DOWN PT, R0, R123, 0x2, R125 ;  /* 0x084000007b007989 */ /* 0x000e2200000e007d */
[----:B------:R-:W-:Y:S01]  /*15b30*/  FFMA.FTZ R3, R18, R16, R3 ;  /* 0x0000001012037223 */ /* 0x000fe20000010003 */
[----:B------:R-:W-:Y:S02]  /*15b40*/  ISETP.GT.AND P2, PT, R112, R125, PT ;  /* 0x0000007d7000720c */ /* 0x000fe40003f44270 */
[----:B------:R-:W-:Y:S01]  /*15b50*/  IADD3 R117, R117, 0x10, RZ ;  /* 0x0000001075757810 */ /* 0x000fe20007ffe0ff */
[----:B------:R-:W-:Y:S01]  /*15b60*/  FFMA.FTZ R3, R22, R20, R3 ;  /* 0x0000001416037223 */ /* 0x000fe20000010003 */
[----:B------:R-:W3:Y:S03]  /*15b70*/  LDL.LU R112, [R1+0x398] ;  /* 0x0003980001707983 */ /* 0x000ee60000300800 */
[----:B------:R-:W-:Y:S01]  /*15b80*/  FFMA.FTZ R3, R26, R24, R3 ;  /* 0x000000181a037223 */ /* 0x000fe20000010003 */
[----:B------:R1:W5:Y:S03]  /*15b90*/  LDL.LU R61, [R1+0x374] ;  /* 0x00037400013d7983 */ /* 0x0003660000300800 */
[----:B------:R-:W-:Y:S01]  /*15ba0*/  FFMA.FTZ R3, R30, R28, R3 ;  /* 0x0000001c1e037223 */ /* 0x000fe20000010003 */
[----:B------:R1:W5:Y:S03]  /*15bb0*/  LDL.LU R60, [R1+0x370] ;  /* 0x00037000013c7983 */ /* 0x0003660000300800 */
[----:B------:R-:W-:Y:S01]  /*15bc0*/  FFMA.FTZ R3, R34, R32, R3 ;  /* 0x0000002022037223 */ /* 0x000fe20000010003 */
[----:B0-----:R-:W-:-:S05]  /*15bd0*/  @!P0 FADD.FTZ R123, R123, R0 ;  /* 0x000000007b7b8221 */ /* 0x001fca0000010000 */
[----:B------:R-:W0:Y:S02]  /*15be0*/  SHFL.DOWN PT, R0, R123, 0x4, R125 ;  /* 0x088000007b007989 */ /* 0x000e2400000e007d */
[----:B0-----:R-:W-:-:S05]  /*15bf0*/  @!P2 FADD.FTZ R123, R123, R0 ;  /* 0x000000007b7ba221 */ /* 0x001fca0000010000 */
[----:B------:R-:W0:Y:S01]  /*15c00*/  SHFL.DOWN PT, R0, R123, 0x8, R125 ;  /* 0x090000007b007989 */ /* 0x000e2200000e007d */
[----:B------:R-:W-:-:S03]  /*15c10*/  ISETP.GT.AND P4, PT, R117, R125, PT ;  /* 0x0000007d7500720c */ /* 0x000fc60003f84270 */
[----:B------:R-:W3:Y:S01]  /*15c20*/  LDL.LU R117, [R1+0x394] ;  /* 0x0003940001757983 */ /* 0x000ee20000300800 */
[----:B0-----:R-:W-:-:S05]  /*15c30*/  @!P3 FADD.FTZ R123, R123, R0 ;  /* 0x000000007b7bb221 */ /* 0x001fca0000010000 */
[----:B------:R-:W0:Y:S04]  /*15c40*/  SHFL.DOWN PT, R0, R123, 0x10, R125 ;  /* 0x0a0000007b007989 */ /* 0x000e2800000e007d */
[----:B0-----:R-:W-:Y:S01]  /*15c50*/  @!P4 FADD.FTZ R123, R123, R0 ;  /* 0x000000007b7bc221 */ /* 0x001fe20000010000 */
[----:B------:R-:W-:Y:S01]  /*15c60*/  MOV R0, 0x400 ;  /* 0x0000040000007802 */ /* 0x000fe20000000f00 */
[----:B----4-:R-:W-:Y:S02]  /*15c70*/  FFMA.FTZ R10, R5, R4, R10 ;  /* 0x00000004050a7223 */ /* 0x010fe4000001000a */
[----:B------:R-:W0:Y:S02]  /*15c80*/  SHFL.DOWN PT, R5, R124, 0x2, R125 ;  /* 0x084000007c057989 */ /* 0x000e2400000e007d */
[----:B--2---:R-:W-:Y:S01]  /*15c90*/  FFMA.FTZ R10, R11, R2, R10 ;  /* 0x000000020b0a7223 */ /* 0x004fe2000001000a */
[----:B------:R-:W-:Y:S01]  /*15ca0*/  FADD.FTZ R2, R9, R2 ;  /* 0x0000000209027221 */ /* 0x000fe20000010000 */
[----:B------:R-:W-:-:S04]  /*15cb0*/  FFMA.FTZ R9, R38, R36, R3 ;  /* 0x0000002426097223 */ /* 0x000fc80000010003 */
[----:B------:R-:W-:-:S04]  /*15cc0*/  FFMA.FTZ R9, R42, R40, R9 ;  /* 0x000000282a097223 */ /* 0x000fc80000010009 */
[----:B------:R-:W-:Y:S01]  /*15cd0*/  FFMA.FTZ R9, R46, R44, R9 ;  /* 0x0000002c2e097223 */ /* 0x000fe20000010009 */
[----:B0-----:R-:W-:-:S05]  /*15ce0*/  @!P0 FADD.FTZ R124, R124, R5 ;  /* 0x000000057c7c8221 */ /* 0x001fca0000010000 */
[----:B------:R-:W0:Y:S01]  /*15cf0*/  SHFL.DOWN PT, R3, R124, 0x4, R125 ;  /* 0x088000007c037989 */ /* 0x000e2200000e007d */
[----:B------:R-:W-:-:S04]  /*15d00*/  FFMA.FTZ R9, R50, R48, R9 ;  /* 0x0000003032097223 */ /* 0x000fc80000010009 */
[----:B------:R-:W-:-:S04]  /*15d10*/  FFMA.FTZ R9, R54, R52, R9 ;  /* 0x0000003436097223 */ /* 0x000fc80000010009 */
[----:B------:R-:W-:-:S04]  /*15d20*/  FFMA.FTZ R9, R58, R56, R9 ;  /* 0x000000383a097223 */ /* 0x000fc80000010009 */
[----:B------:R-:W-:-:S04]  /*15d30*/  FFMA.FTZ R9, R70, R68, R9 ;  /* 0x0000004446097223 */ /* 0x000fc80000010009 */
[----:B------:R-:W-:Y:S01]  /*15d40*/  FFMA.FTZ R9, R74, R72, R9 ;  /* 0x000000484a097223 */ /* 0x000fe20000010009 */
[----:B0-----:R-:W-:-:S03]  /*15d50*/  @!P2 FADD.FTZ R124, R124, R3 ;  /* 0x000000037c7ca221 */ /* 0x001fc60000010000 */
[----:B------:R-:W-:Y:S02]  /*15d60*/  FFMA.FTZ R9, R78, R76, R9 ;  /* 0x0000004c4e097223 */ /* 0x000fe40000010009 */
[----:B------:R-:W0:Y:S02]  /*15d70*/  SHFL.DOWN PT, R3, R124, 0x8, R125 ;  /* 0x090000007c037989 */ /* 0x000e2400000e007d */
[----:B------:R-:W-:-:S04]  /*15d80*/  FFMA.FTZ R9, R82, R80, R9 ;  /* 0x0000005052097223 */ /* 0x000fc80000010009 */
[----:B------:R-:W-:-:S04]  /*15d90*/  FFMA.FTZ R9, R86, R84, R9 ;  /* 0x0000005456097223 */ /* 0x000fc80000010009 */
[----:B------:R-:W-:Y:S01]  /*15da0*/  FFMA.FTZ R9, R90, R88, R9 ;  /* 0x000000585a097223 */ /* 0x000fe20000010009 */
[----:B------:R-:W-:-:S03]  /*15db0*/  FFMA.FTZ R10, R17, R15, R10 ;  /* 0x0000000f110a7223 */ /* 0x000fc6000001000a */
[----:B------:R-:W-:Y:S01]  /*15dc0*/  FFMA.FTZ R9, R94, R92, R9 ;  /* 0x0000005c5e097223 */ /* 0x000fe20000010009 */
[----:B------:R-:W-:-:S03]  /*15dd0*/  FFMA.FTZ R10, R21, R19, R10 ;  /* 0x00000013150a7223 */ /* 0x000fc6000001000a */
[----:B------:R-:W-:Y:S02]  /*15de0*/  FFMA.FTZ R5, R98, R96, R9 ;  /* 0x0000006062057223 */ /* 0x000fe40000010009 */
[----:B------:R-:W2:Y:S01]  /*15df0*/  S2R R9, SR_CgaCtaId ;  /* 0x0000000000097919 */ /* 0x000ea20000008800 */
[----:B------:R-:W-:Y:S01]  /*15e00*/  FFMA.FTZ R10, R25, R23, R10 ;  /* 0x00000017190a7223 */ /* 0x000fe2000001000a */
[----:B0-----:R-:W-:-:S03]  /*15e10*/  @!P3 FADD.FTZ R124, R124, R3 ;  /* 0x000000037c7cb221 */ /* 0x001fc60000010000 */
[----:B------:R-:W-:Y:S02]  /*15e20*/  FFMA.FTZ R10, R29, R27, R10 ;  /* 0x0000001b1d0a7223 */ /* 0x000fe4000001000a */
[----:B------:R-:W0:Y:S02]  /*15e30*/  SHFL.DOWN PT, R3, R124, 0x10, R125 ;  /* 0x0a0000007c037989 */ /* 0x000e2400000e007d */
[----:B------:R-:W-:Y:S01]  /*15e40*/  FFMA.FTZ R10, R33, R31, R10 ;  /* 0x0000001f210a7223 */ /* 0x000fe2000001000a */
[----:B------:R-:W-:-:S03]  /*15e50*/  ISETP.NE.AND P0, PT, R12, RZ, PT ;  /* 0x000000ff0c00720c */ /* 0x000fc60003f05270 */
[----:B------:R-:W-:Y:S02]  /*15e60*/  FFMA.FTZ R10, R37, R35, R10 ;  /* 0x00000023250a7223 */ /* 0x000fe4000001000a */
[----:B------:R-:W4:Y:S01]  /*15e70*/  LDL R37, [R1+0x2c0] ;  /* 0x0002c00001257983 */ /* 0x000f220000100800 */
[----:B0-----:R-:W-:-:S07]  /*15e80*/  @!P4 FADD.FTZ R124, R124, R3 ;  /* 0x000000037c7cc221 */ /* 0x001fce0000010000 */
[----:B--2---:R-:W-:-:S04]  /*15e90*/  @!P0 LEA R3, R9, R0, 0x18 ;  /* 0x0000000009038211 */ /* 0x004fc800078ec0ff */
[----:B------:R-:W-:Y:S02]  /*15ea0*/  @!P0 LEA R8, R13, R3, 0x3 ;  /* 0x000000030d088211 */ /* 0x000fe400078e18ff */
[----:B------:R1:W5:Y:S01]  /*15eb0*/  LDL.LU R13, [R1+0x36c] ;  /* 0x00036c00010d7983 */ /* 0x0003620000300800 */
[----:B------:R-:W-:Y:S01]  /*15ec0*/  FADD.FTZ R2, R2, R15 ;  /* 0x0000000f02027221 */ /* 0x000fe20000010000 */
[----:B------:R-:W-:Y:S01]  /*15ed0*/  FADD.FTZ R7, R7, R16 ;  /* 0x0000001007077221 */ /* 0x000fe20000010000 */
[----:B------:R-:W-:Y:S01]  /*15ee0*/  FFMA.FTZ R10, R41, R39, R10 ;  /* 0x00000027290a7223 */ /* 0x000fe2000001000a */
[----:B------:R-:W-:Y:S01]  /*15ef0*/  FFMA.FTZ R5, R102, R100, R5 ;  /* 0x0000006466057223 */ /* 0x000fe20000010005 */
[----:B------:R-:W-:Y:S01]  /*15f00*/  FADD.FTZ R2, R2, R19 ;  /* 0x0000001302027221 */ /* 0x000fe20000010000 */
[----:B------:R-:W-:Y:S01]  /*15f10*/  FADD.FTZ R7, R7, R20 ;  /* 0x0000001407077221 */ /* 0x000fe20000010000 */
[----:B------:R-:W0:Y:S02]  /*15f20*/  LDC.64 R14, c[0x0][0x268] ;  /* 0x00009a00ff0e7b82 */ /* 0x000e240000000a00 */
        /* <DEDUP_REMOVED lines=11> */
[----:B------:R-:W-:Y:S01]  /*15fe0*/  FFMA.FTZ R10, R45, R43, R10 ;  /* 0x0000002b2d0a7223 */ /* 0x000fe2000001000a */
[----:B------:R-:W-:Y:S02]  /*15ff0*/  FADD.FTZ R7, R7, R44 ;  /* 0x0000002c07077221 */ /* 0x000fe40000010000 */
[----:B------:R-:W-:Y:S01]  /*16000*/  FADD.FTZ R2, R2, R47 ;  /* 0x0000002f02027221 */ /* 0x000fe20000010000 */
[----:B------:R-:W-:Y:S01]  /*16010*/  FFMA.FTZ R10, R49, R47, R10 ;  /* 0x0000002f310a7223 */ /* 0x000fe2000001000a */
[----:B------:R-:W-:Y:S02]  /*16020*/  FADD.FTZ R7, R7, R48 ;  /* 0x0000003007077221 */ /* 0x000fe40000010000 */
[----:B------:R-:W-:Y:S01]  /*16030*/  FADD.FTZ R2, R2, R51 ;  /* 0x0000003302027221 */ /* 0x000fe20000010000 */
[----:B------:R-:W-:Y:S01]  /*16040*/  FFMA.FTZ R10, R53, R51, R10 ;  /* 0x00000033350a7223 */ /* 0x000fe2000001000a */
[----:B------:R-:W-:-:S02]  /*16050*/  FADD.FTZ R7, R7, R52 ;  /* 0x0000003407077221 */ /* 0x000fc40000010000 */
        /* <DEDUP_REMOVED lines=40> */
[----:B---3--:R-:W-:Y:S01]  /*162e0*/  FFMA.FTZ R5, R114, R112, R5 ;  /* 0x0000007072057223 */ /* 0x008fe20000010005 */
[----:B------:R-:W-:Y:S01]  /*162f0*/  FADD.FTZ R7, R7, R112 ;  /* 0x0000007007077221 */ /* 0x000fe20000010000 */
[----:B------:R-:W-:Y:S01]  /*16300*/  FADD.FTZ R6, R2, R115 ;  /* 0x0000007302067221 */ /* 0x000fe20000010000 */
[----:B------:R-:W-:Y:S01]  /*16310*/  IADD3 R2, R0, 0x90, RZ ;  /* 0x0000009000027810 */ /* 0x000fe20007ffe0ff */
[----:B------:R-:W-:Y:S01]  /*16320*/  FFMA.FTZ R10, R117, R115, R10 ;  /* 0x00000073750a7223 */ /* 0x000fe2000001000a */
[----:B------:R-:W-:Y:S01]  /*16330*/  FFMA.FTZ R5, R118, R116, R5 ;  /* 0x0000007476057223 */ /* 0x000fe20000010005 */
[----:B------:R-:W-:Y:S01]  /*16340*/  FADD.FTZ R7, R7, R116 ;  /* 0x0000007407077221 */ /* 0x000fe20000010000 */
[----:B------:R-:W-:Y:S01]  /*16350*/  LEA R2, R9, R2, 0x18 ;  /* 0x0000000209027211 */ /* 0x000fe200078ec0ff */
[----:B------:R-:W-:Y:S01]  /*16360*/  FFMA.FTZ R4, R121, R119, R10 ;  /* 0x0000007779047223 */ /* 0x000fe2000001000a */
[----:B------:R-:W-:Y:S01]  /*16370*/  FFMA.FTZ R5, R122, R120, R5 ;  /* 0x000000787a057223 */ /* 0x000fe20000010005 */
[----:B------:R-:W-:Y:S01]  /*16380*/  FADD.FTZ R6, R6, R119 ;  /* 0x0000007706067221 */ /* 0x000fe20000010000 */
[----:B------:R-:W-:Y:S01]  /*16390*/  FADD.FTZ R7, R7, R120 ;  /* 0x0000007807077221 */ /* 0x000fe20000010000 */
[----:B------:R-:W-:Y:S01]  /*163a0*/  MOV R3, R124 ;  /* 0x0000007c00037202 */ /* 0x000fe20000000f00 */
[----:B------:R-:W-:Y:S01]  /*163b0*/  BSSY B0, `(.L_x_1558) ;  /* 0x000002a000007945 */ /* 0x000fe20003800000 */
[----:B------:R-:W-:-:S02]  /*163c0*/  MOV R39, UR9 ;  /* 0x0000000900277c02 */ /* 0x000fc40008000f00 */
[C---:B----4-:R-:W-:Y:S02]  /*163d0*/  ISETP.NE.AND P2, PT, R37.reuse, RZ, PT ;  /* 0x000000ff2500720c */ /* 0x050fe40003f45270 */
[----:B------:R-:W-:Y:S02]  /*163e0*/  LEA R12, R37, R2, 0x4 ;  /* 0x00000002250c7211 */ /* 0x000fe400078e20ff */
[----:B------:R-:W-:-:S03]  /*163f0*/  MOV R2, R123 ;  /* 0x0000007b00027202 */ /* 0x000fc60000000f00 */
[----:B------:R1:W-:Y:S04]  /*16400*/  STS.128 [R12], R4 ;  /* 0x000000040c007388 */ /* 0x0003e80000000c00 */
[----:B------:R1:W-:Y:S01]  /*16410*/  @!P0 STS.64 [R8+0x10], R2 ;  /* 0x0000100208008388 */ /* 0x0003e20000000a00 */
[----:B------:R-:W-:Y:S01]  /*16420*/  BAR.SYNC.DEFER_BLOCKING 0x0 ;  /* 0x0000000000007b1d */ /* 0x000fe20000010000 */
[----:B------:R-:W-:-:S05]  /*16430*/  ISETP.GT.U32.AND P3, PT, R37, 0x30, PT ;  /* 0x000000302500780c */ /* 0x000fca0003f64070 */
[----:B0-----:R-:W-:Y:S08]  /*16440*/  @P2 BRA `(.L_x_1559) ;  /* 0x0000000000802947 */ /* 0x001ff00003800000 */
[----:B------:R-:W-:-:S05]  /*16450*/  LEA R30, R9, R0, 0x18 ;  /* 0x00000000091e7211 */ /* 0x000fca00078ec0ff */
[----:B------:R-:W0:Y:S04]  /*16460*/  LDS.64 R28, [R30+0x18] ;  /* 0x000018001e1c7984 */ /* 0x000e280000000a00 */
[----:B------:R-:W2:Y:S04]  /*16470*/  LDS.128 R32, [R30+0x20] ;  /* 0x000020001e207984 */ /* 0x000ea80000000c00 */
[----:B------:R-:W3:Y:S04]  /*16480*/  LDS.128 R24, [R30+0x30] ;  /* 0x000030001e187984 */ /* 0x000ee80000000c00 */
[----:B------:R-:W4:Y:S04]  /*16490*/  LDS.128 R20, [R30+0x40] ;  /* 0x000040001e147984 */ /* 0x000f280000000c00 */
[----:B------:R-:W4:Y:S04]  /*164a0*/  LDS.128 R16, [R30+0x50] ;  /* 0x000050001e107984 */ /* 0x000f280000000c00 */
[----:B-1----:R-:W1:Y:S01]  /*164b0*/  LDS.128 R8, [R30+0x60] ;  /* 0x000060001e087984 */ /* 0x002e620000000c00 */
[----:B0-----:R-:W-:Y:S01]  /*164c0*/  FADD.FTZ R31, R2, R28 ;  /* 0x0000001c021f7221 */ /* 0x001fe20000010000 */
[----:B------:R-:W-:-:S02]  /*164d0*/  FADD.FTZ R0, R3, R29 ;  /* 0x0000001d03007221 */ /* 0x000fc40000010000 */
[----:B------:R-:W0:Y:S01]  /*164e0*/  LDS.64 R2, [R30+0x70] ;  /* 0x000070001e027984 */ /* 0x000e220000000a00 */
        /* <DEDUP_REMOVED lines=22> */
.L_x_1559:
[----:B------:R-:W-:Y:S05]  /*16650*/  BSYNC B0 ;  /* 0x0000000000007941 */ /* 0x000fea0003800000 */
.L_x_1558:
[----:B------:R-:W-:Y:S01]  /*16660*/  BAR.SYNC.DEFER_BLOCKING 0x0 ;  /* 0x0000000000007b1d */ /* 0x000fe20000010000 */
[----:B------:R-:W-:-:S05]  /*16670*/  IMAD R39, R39, 0x31, R37 ;  /* 0x0000003127277824 */ /* 0x000fca00078e0225 */
[----:B------:R-:W-:Y:S04]  /*16680*/  BSSY B0, `(.L_x_1560) ;  /* 0x0000025000007945 */ /* 0x000fe80003800000 */
[----:B------:R-:W-:Y:S05]  /*16690*/  @P3 BRA `(.L_x_1561) ;  /* 0x00000000008c3947 */ /* 0x000fea0003800000 */
[----:B------:R-:W0:Y:S04]  /*166a0*/  LDS.128 R32, [R12+0x310] ;  /* 0x000310000c207984 */ /* 0x000e280000000c00 */
[----:B------:R-:W2:Y:S04]  /*166b0*/  LDS.128 R40, [R12+0x620] ;  /* 0x000620000c287984 */ /* 0x000ea80000000c00 */
[----:B------:R-:W3:Y:S04]  /*166c0*/  LDS.128 R28, [R12+0x930] ;  /* 0x000930000c1c7984 */ /* 0x000ee80000000c00 */
[----:B------:R-:W4:Y:S04]  /*166d0*/  LDS.128 R24, [R12+0xc40] ;  /* 0x000c40000c187984 */ /* 0x000f280000000c00 */
[----:B------:R-:W4:Y:S04]  /*166e0*/  LDS.128 R20, [R12+0xf50] ;  /* 0x000f50000c147984 */ /* 0x000f280000000c00 */
[----:B------:R-:W4:Y:S04]  /*166f0*/  LDS.128 R16, [R12+0x1260] ;  /* 0x001260000c107984 */ /* 0x000f280000000c00 */
[----:B-1----:R1:W1:Y:S01]  /*16700*/  LDS.128 R8, [R12+0x1570] ;  /* 0x001570000c087984 */ /* 0x0022620000000c00 */
[----:B0-----:R-:W-:Y:S01]  /*16710*/  FADD.FTZ R0, R5, R33 ;  /* 0x0000002105007221 */ /* 0x001fe20000010000 */
        /* <DEDUP_REMOVED lines=22> */
[----:B-1----:R-:W-:Y:S01]  /*16880*/  FADD.FTZ R12, R4, R19 ;  /* 0x00000013040c7221 */ /* 0x002fe20000010000 */
[----:B------:R-:W-:Y:S01]  /*16890*/  FADD.FTZ R5, R0, R9 ;  /* 0x0000000900057221 */ /* 0x000fe20000010000 */
[----:B------:R-:W-:Y:S01]  /*168a0*/  FADD.FTZ R4, R37, R8 ;  /* 0x0000000825047221 */ /* 0x000fe20000010000 */
[----:B------:R-:W-:Y:S01]  /*168b0*/  FADD.FTZ R6, R7, R10 ;  /* 0x0000000a07067221 */ /* 0x000fe20000010000 */
[----:B------:R-:W-:-:S07]  /*168c0*/  FADD.FTZ R7, R12, R11 ;  /* 0x0000000b0c077221 */ /* 0x000fce0000010000 */
.L_x_1561:
[----:B------:R-:W-:Y:S05]  /*168d0*/  BSYNC B0 ;  /* 0x0000000000007941 */ /* 0x000fea0003800000 */
.L_x_1560:
[----:B------:R-:W-:Y:S01]  /*168e0*/  ULDC UR7, c[0x0][0xc] ;  /* 0x0000030000077ab9 */ /* 0x000fe20000000800 */
[----:B------:R-:W-:Y:S01]  /*168f0*/  BSSY B0, `(.L_x_1562) ;  /* 0x000001c000007945 */ /* 0x000fe20003800000 */
[----:B------:R-:W-:-:S03]  /*16900*/  IMAD.WIDE R16, R39, 0x4, R14 ;  /* 0x0000000427107825 */ /* 0x000fc600078e020e */
[----:B------:R-:W-:Y:S05]  /*16910*/  @P3 BRA `(.L_x_1563) ;  /* 0x0000000000643947 */ /* 0x000fea0003800000 */
[----:B------:R-:W1:Y:S01]  /*16920*/  LDC.64 R10, c[0x0][0x288] ;  /* 0x0000a200ff0a7b82 */ /* 0x000e620000000a00 */
[----:B------:R0:W-:Y:S07]  /*16930*/  REDG.E.ADD.F32.FTZ.RN.STRONG.GPU desc[UR10][R16.64], R4 ;  /* 0x00000004100079a6 */ /* 0x0001ee000c10f38a */
[----:B------:R-:W2:Y:S01]  /*16940*/  LDC.64 R14, c[0x0][0x288] ;  /* 0x0000a200ff0e7b82 */ /* 0x000ea20000000a00 */
[----:B-1----:R-:W-:Y:S01]  /*16950*/  IMAD.WIDE.U32 R8, R10, 0x3, RZ ;  /* 0x000000030a087825 */ /* 0x002fe200078e00ff */
[----:B------:R-:W-:-:S02]  /*16960*/  LEA R19, R11, R11, 0x1 ;  /* 0x0000000b0b137211 */ /* 0x000fc400078e08ff */
[----:B------:R-:W-:Y:S02]  /*16970*/  LEA.HI R10, P3, R11, R10, RZ, 0x1 ;  /* 0x0000000a0b0a7211 */ /* 0x000fe400078708ff */
[----:B------:R-:W-:Y:S02]  /*16980*/  IADD3 R19, R9, R19, RZ ;  /* 0x0000001309137210 */ /* 0x000fe40007ffe0ff */
[----:B------:R-:W-:Y:S02]  /*16990*/  IADD3.X R11, RZ, R11, RZ, P3, !PT ;  /* 0x0000000bff0b7210 */ /* 0x000fe40001ffe4ff */
[----:B------:R-:W-:Y:S02]  /*169a0*/  LEA.HI R8, P0, R19, R8, RZ, 0x1 ;  /* 0x0000000813087211 */ /* 0x000fe400078108ff */
[----:B------:R-:W-:Y:S02]  /*169b0*/  SHF.R.S64 R21, R10, 0x1, R11 ;  /* 0x000000010a157819 */ /* 0x000fe4000000100b */
[----:B------:R-:W-:-:S02]  /*169c0*/  IADD3.X R19, RZ, R19, RZ, P0, !PT ;  /* 0x00000013ff137210 */ /* 0x000fc400007fe4ff */
[----:B------:R-:W-:Y:S02]  /*169d0*/  SHF.R.S32.HI R12, RZ, 0x1, R11 ;  /* 0x00000001ff0c7819 */ /* 0x000fe4000001140b */
[-C--:B--2---:R-:W-:Y:S02]  /*169e0*/  LEA R10, P3, R14, R16.reuse, 0x2 ;  /* 0x000000100e0a7211 */ /* 0x084fe400078610ff */
[--C-:B------:R-:W-:Y:S02]  /*169f0*/  SHF.R.S64 R9, R8, 0x1, R19.reuse ;  /* 0x0000000108097819 */ /* 0x100fe40000001013 */
[----:B------:R-:W-:Y:S02]  /*16a00*/  SHF.R.S32.HI R0, RZ, 0x1, R19 ;  /* 0x00000001ff007819 */ /* 0x000fe40000011413 */
[C---:B------:R-:W-:Y:S02]  /*16a10*/  SHF.L.U64.HI R19, R21.reuse, 0x2, R12 ;  /* 0x0000000215137819 */ /* 0x040fe4000001020c */
[----:B------:R-:W-:-:S02]  /*16a20*/  LEA R8, P0, R21, R16, 0x2 ;  /* 0x0000001015087211 */ /* 0x000fc400078010ff */
[----:B------:R-:W-:Y:S02]  /*16a30*/  LEA.HI.X R11, R14, R17, R15, 0x2, P3 ;  /* 0x000000110e0b7211 */ /* 0x000fe400018f140f */
[C---:B------:R-:W-:Y:S02]  /*16a40*/  SHF.L.U64.HI R15, R9.reuse, 0x2, R0 ;  /* 0x00000002090f7819 */ /* 0x040fe40000010200 */
[----:B------:R-:W-:Y:S02]  /*16a50*/  LEA R14, P3, R9, R16, 0x2 ;  /* 0x00000010090e7211 */ /* 0x000fe400078610ff */
[C---:B------:R-:W-:Y:S02]  /*16a60*/  IADD3.X R9, R17.reuse, R19, RZ, P0, !PT ;  /* 0x0000001311097210 */ /* 0x040fe400007fe4ff */
[----:B------:R-:W-:-:S03]  /*16a70*/  IADD3.X R15, R17, R15, RZ, P3, !PT ;  /* 0x0000000f110f7210 */ /* 0x000fc60001ffe4ff */
[----:B------:R0:W-:Y:S04]  /*16a80*/  REDG.E.ADD.F32.FTZ.RN.STRONG.GPU desc[UR10][R8.64], R5 ;  /* 0x00000005080079a6 */ /* 0x0001e8000c10f38a */
[----:B------:R0:W-:Y:S04]  /*16a90*/  REDG.E.ADD.F32.FTZ.RN.STRONG.GPU desc[UR10][R10.64], R6 ;  /* 0x000000060a0079a6 */ /* 0x0001e8000c10f38a */
[----:B------:R0:W-:Y:S02]  /*16aa0*/  REDG.E.ADD.F32.FTZ.RN.STRONG.GPU desc[UR10][R14.64], R7 ;  /* 0x000000070e0079a6 */ /* 0x0001e4000c10f38a */
.L_x_1563:
[----:B------:R-:W-:Y:S05]  /*16ab0*/  BSYNC B0 ;  /* 0x0000000000007941 */ /* 0x000fea0003800000 */
.L_x_1562:
[----:B------:R-:W-:-:S06]  /*16ac0*/  UISETP.GE.U32.AND UP0, UPT, UR7, 0x2, UPT ;  /* 0x000000020700788c */ /* 0x000fcc000bf06070 */
[----:B------:R-:W-:-:S13]  /*16ad0*/  PLOP3.LUT P0, PT, PT, PT, UP0, 0x80, 0x0 ;  /* 0x000000000000781c */ /* 0x000fda0003f0f008 */
[----:B------:R-:W-:Y:S05]  /*16ae0*/  @!P0 BRA `(.L_x_1564) ;  /* 0x0000001000b48947 */ /* 0x000fea0003800000 */
[----:B01----:R-:W0:Y:S01]  /*16af0*/  LDC R6, c[0x0][0x10] ;  /* 0x00000400ff067b82 */ /* 0x003e220000000800 */
[----:B------:R-:W1:Y:S01]  /*16b00*/  S2R R7, SR_CTAID.Y ;  /* 0x0000000000077919 */ /* 0x000e620000002600 */
        /* <DEDUP_REMOVED lines=35> */
.L_x_1567:
[----:B------:R-:W2:Y:S04]  /*16d40*/  LDG.E.STRONG.GPU R0, desc[UR10][R10.64] ;  /* 0x0000000a0a007981 */ /* 0x000ea8000c1ef900 */
[----:B--2---:R-:W-:Y:S04]  /*16d50*/  CCTL.IVALL ;  /* 0x00000000ff00798f */ /* 0x004fe80002000000 */
[----:B------:R0:W-:Y:S01]  /*16d60*/  STL [R1], R0 ;  /* 0x0000000001007387 */ /* 0x0001e20000100800 */
[----:B------:R-:W-:-:S13]  /*16d70*/  ISETP.NE.AND P0, PT, R0, UR6, PT ;  /* 0x0000000600007c0c */ /* 0x000fda000bf05270 */
[----:B0-----:R-:W-:Y:S05]  /*16d80*/  @P0 BRA `(.L_x_1567) ;  /* 0xfffffffc00ec0947 */ /* 0x001fea000383ffff */
.L_x_1566:
[----:B------:R-:W-:Y:S05]  /*16d90*/  BSYNC B0 ;  /* 0x0000000000007941 */ /* 0x000fea0003800000 */
.L_x_1565:
        /* <DEDUP_REMOVED lines=18> */
.L_x_1571:
[C---:B------:R-:W-:Y:S02]  /*16ec0*/  IADD3 R15, R8.reuse, 0x1, RZ ;  /* 0x00000001080f7810 */ /* 0x040fe40007ffe0ff */
[C---:B------:R-:W-:Y:S02]  /*16ed0*/  ISETP.EQ.OR P3, PT, R8.reuse, UR13, P2 ;  /* 0x0000000d08007c0c */ /* 0x040fe40009762670 */
        /* <DEDUP_REMOVED lines=17> */
[C---:B------:R-:W-:Y:S02]  /*16ff0*/  IADD3 R9, R8.reuse, 0x4, RZ ;  /* 0x0000000408097810 */ /* 0x040fe40007ffe0ff */
        /* <DEDUP_REMOVED lines=8> */
[----:B----4-:R-:W-:Y:S01]  /*17080*/  @!P6 FADD.FTZ R2, R2, R16 ;  /* 0x000000100202e221 */ /* 0x010fe20000010000 */
[----:B------:R-:W-:Y:S01]  /*17090*/  @!P6 FADD.FTZ R3, R3, R17 ;  /* 0x000000110303e221 */ /* 0x000fe20000010000 */
[----:B------:R-:W-:Y:S02]  /*170a0*/  IADD3 R16, R8, 0x7, RZ ;  /* 0x0000000708107810 */ /* 0x000fe40007ffe0ff */
[----:B------:R-:W-:Y:S01]  /*170b0*/  ISETP.EQ.OR P6, PT, R12, UR13, P2 ;  /* 0x0000000d0c007c0c */ /* 0x000fe200097c2670 */
[----:B------:R-:W-:Y:S01]  /*170c0*/  @!P5 FADD.FTZ R2, R2, R18 ;  /* 0x000000120202d221 */ /* 0x000fe20000010000 */
[----:B------:R-:W-:Y:S01]  /*170d0*/  @!P5 FADD.FTZ R3, R3, R19 ;  /* 0x000000130303d221 */ /* 0x000fe20000010000 */
[----:B------:R-:W-:Y:S01]  /*170e0*/  ISETP.EQ.OR P5, PT, R16, UR13, P2 ;  /* 0x0000000d10007c0c */ /* 0x000fe200097a2670 */
[----:B------:R-:W-:-:S03]  /*170f0*/  @!P3 IMAD R11, R6, R9, R7 ;  /* 0x00000009060bb224 */ /* 0x000fc600078e0207 */
        /* <DEDUP_REMOVED lines=12> */
[C---:B------:R-:W-:Y:S02]  /*171c0*/  IADD3 R12, R8.reuse, 0x9, RZ ;  /* 0x00000009080c7810 */ /* 0x040fe40007ffe0ff */
[----:B------:R-:W-:Y:S01]  /*171d0*/  IADD3 R20, R8, 0xb, RZ ;  /* 0x0000000b08147810 */ /* 0x000fe20007ffe0ff */
[----:B--2---:R-:W-:Y:S01]  /*171e0*/  @!P3 FADD.FTZ R2, R2, R10 ;  /* 0x0000000a0202b221 */ /* 0x004fe20000010000 */
[----:B------:R-:W-:Y:S01]  /*171f0*/  @!P3 FADD.FTZ R3, R3, R11 ;  /* 0x0000000b0303b221 */ /* 0x000fe20000010000 */
[----:B------:R-:W-:-:S02]  /*17200*/  ISETP.EQ.OR P3, PT, R9, UR13, P2 ;  /* 0x0000000d09007c0c */ /* 0x000fc40009762670 */
        /* <DEDUP_REMOVED lines=11> */
[----:B------:R-:W-:Y:S02]  /*172c0*/  @!P4 IMAD R15, R6, R12, R7 ;  /* 0x0000000c060fc224 */ /* 0x000fe400078e0207 */
[----:B------:R-:W-:-:S04]  /*172d0*/  @!P3 IMAD.WIDE.U32 R10, R11, 0x8, R4 ;  /* 0x000000080b0ab825 */ /* 0x000fc800078e0004 */
[----:B------:R-:W-:Y:S02]  /*172e0*/  @!P4 IMAD.WIDE.U32 R14, R15, 0x8, R4 ;  /* 0x000000080f0ec825 */ /* 0x000fe400078e0004 */
[----:B------:R-:W2:Y:S02]  /*172f0*/  @!P3 LDG.E.64 R10, desc[UR10][R10.64] ;  /* 0x0000000a0a0ab981 */ /* 0x000ea4000c1e1b00 */
[C-C-:B------:R-:W-:Y:S02]  /*17300*/  @!P6 IMAD R17, R6.reuse, R16, R7.reuse ;  /* 0x000000100611e224 */ /* 0x140fe400078e0207 */
[----:B------:R-:W3:Y:S01]  /*17310*/  @!P4 LDG.E.64 R14, desc[UR10][R14.64] ;  /* 0x0000000a0e0ec981 */ /* 0x000ee2000c1e1b00 */
[----:B------:R-:W-:Y:S02]  /*17320*/  @!P5 IMAD R19, R6, R20, R7 ;  /* 0x000000140613d224 */ /* 0x000fe400078e0207 */
        /* <DEDUP_REMOVED lines=16> */
[----:B------:R-:W-:-:S04]  /*17430*/  ISETP.EQ.OR P6, PT, R12, UR13, P2 ;  /* 0x0000000d0c007c0c */ /* 0x000fc800097c2670 */
[----:B------:R-:W-:Y:S02]  /*17440*/  @!P3 IMAD R11, R6, R9, R7 ;  /* 0x00000009060bb224 */ /* 0x000fe400078e0207 */
        /* <DEDUP_REMOVED lines=14> */
[----:B------:R-:W-:Y:S02]  /*17530*/  IADD3 R0, R0, -0x10, RZ ;  /* 0xfffffff000007810 */ /* 0x000fe40007ffe0ff */
[----:B------:R-:W-:Y:S01]  /*17540*/  IADD3 R8, R8, 0x10, RZ ;  /* 0x0000001008087810 */ /* 0x000fe20007ffe0ff */
[----:B--2---:R-:W-:Y:S01]  /*17550*/  @!P3 FADD.FTZ R2, R2, R10 ;  /* 0x0000000a0202b221 */ /* 0x004fe20000010000 */
[----:B------:R-:W-:Y:S01]  /*17560*/  @!P3 FADD.FTZ R3, R3, R11 ;  /* 0x0000000b0303b221 */ /* 0x000fe20000010000 */
[----:B------:R-:W-:-:S02]  /*17570*/  ISETP.GT.AND P3, PT, R0, 0xc, PT ;  /* 0x0000000c0000780c */ /* 0x000fc40003f64270 */
[----:B---3--:R-:W-:Y:S01]  /*17580*/  @!P4 FADD.FTZ R2, R2, R14 ;  /* 0x0000000e0202c221 */ /* 0x008fe20000010000 */
[----:B------:R-:W-:-:S03]  /*17590*/  @!P4 FADD.FTZ R3, R3, R15 ;  /* 0x0000000f0303c221 */ /* 0x000fc60000010000 */
[----:B----4-:R-:W-:Y:S01]  /*175a0*/  @!P6 FADD.FTZ R2, R2, R16 ;  /* 0x000000100202e221 */ /* 0x010fe20000010000 */
[----:B------:R-:W-:-:S03]  /*175b0*/  @!P6 FADD.FTZ R3, R3, R17 ;  /* 0x000000110303e221 */ /* 0x000fc60000010000 */
[----:B------:R-:W-:Y:S01]  /*175c0*/  @!P5 FADD.FTZ R2, R2, R18 ;  /* 0x000000120202d221 */ /* 0x000fe20000010000 */
[----:B------:R-:W-:Y:S02]  /*175d0*/  @!P5 FADD.FTZ R3, R3, R19 ;  /* 0x000000130303d221 */ /* 0x000fe40000010000 */
[----:B------:R-:W-:Y:S05]  /*175e0*/  @P3 BRA `(.L_x_1571) ;  /* 0xfffffff800343947 */ /* 0x000fea000383ffff */
.L_x_1570:
        /* <DEDUP_REMOVED lines=22> */
[----:B------:R-:W-:-:S05]  /*17750*/  IADD3 R20, R12, 0x3, RZ ;  /* 0x000000030c147810 */ /* 0x000fca0007ffe0ff */
[----:B------:R-:W-:-:S04]  /*17760*/  @!P0 IMAD R9, R6, R9, R7 ;  /* 0x0000000906098224 */ /* 0x000fc800078e0207 */
[----:B------:R-:W-:-:S06]  /*17770*/  @!P0 IMAD.WIDE.U32 R8, R9, 0x8, R4 ;  /* 0x0000000809088825 */ /* 0x000fcc00078e0004 */
[----:B------:R-:W4:Y:S01]  /*17780*/  @!P0 LDG.E.64 R8, desc[UR10][R8.64] ;  /* 0x0000000a08088981 */ /* 0x000f22000c1e1b00 */
[----:B--2---:R-:W-:Y:S01]  /*17790*/  @!P5 FADD.FTZ R2, R2, R10 ;  /* 0x0000000a0202d221 */ /* 0x004fe20000010000 */
[----:B------:R-:W-:Y:S01]  /*177a0*/  @!P5 FADD.FTZ R3, R3, R11 ;  /* 0x0000000b0303d221 */ /* 0x000fe20000010000 */
[----:B------:R-:W-:Y:S01]  /*177b0*/  ISETP.EQ.OR P5, PT, R18, UR13, P2 ;  /* 0x0000000d12007c0c */ /* 0x000fe200097a2670 */
[----:B------:R-:W-:Y:S02]  /*177c0*/  @!P4 IMAD R11, R6, R12, R7 ;  /* 0x0000000c060bc224 */ /* 0x000fe400078e0207 */
[----:B---3--:R-:W-:Y:S01]  /*177d0*/  @!P6 FADD.FTZ R2, R2, R14 ;  /* 0x0000000e0202e221 */ /* 0x008fe20000010000 */
[----:B------:R-:W-:Y:S01]  /*177e0*/  @!P6 FADD.FTZ R3, R3, R15 ;  /* 0x0000000f0303e221 */ /* 0x000fe20000010000 */
[----:B------:R-:W-:Y:S01]  /*177f0*/  ISETP.EQ.OR P6, PT, R19, UR13, P2 ;  /* 0x0000000d13007c0c */ /* 0x000fe200097c2670 */
[----:B------:R-:W-:-:S04]  /*17800*/  @!P4 IMAD.WIDE.U32 R10, R11, 0x8, R4 ;  /* 0x000000080b0ac825 */ /* 0x000fc800078e0004 */
[----:B----4-:R-:W-:Y:S01]  /*17810*/  @!P3 FADD.FTZ R2, R2, R16 ;  /* 0x000000100202b221 */ /* 0x010fe20000010000 */
[----:B------:R-:W-:Y:S01]  /*17820*/  @!P3 FADD.FTZ R3, R3, R17 ;  /* 0x000000110303b221 */ /* 0x000fe20000010000 */
[----:B------:R-:W-:Y:S01]  /*17830*/  ISETP.EQ.OR P3, PT, R20, UR13, P2 ;  /* 0x0000000d14007c0c */ /* 0x000fe20009762670 */
[----:B------:R-:W2:Y:S01]  /*17840*/  @!P4 LDG.E.64 R10, desc[UR10][R10.64] ;  /* 0x0000000a0a0ac981 */ /* 0x000ea2000c1e1b00 */
[----:B------:R-:W-:-:S04]  /*17850*/  @!P5 IMAD R15, R6, R18, R7 ;  /* 0x00000012060fd224 */ /* 0x000fc800078e0207 */
[----:B------:R-:W-:-:S04]  /*17860*/  @!P5 IMAD.WIDE.U32 R14, R15, 0x8, R4 ;  /* 0x000000080f0ed825 */ /* 0x000fc800078e0004 */
[----:B------:R-:W-:-:S03]  /*17870*/  @!P6 IMAD R17, R6, R19, R7 ;  /* 0x000000130611e224 */ /* 0x000fc600078e0207 */
[----:B------:R-:W-:Y:S01]  /*17880*/  @!P3 IMAD R19, R6, R20, R7 ;  /* 0x000000140613b224 */ /* 0x000fe200078e0207 */
[----:B------:R-:W3:Y:S01]  /*17890*/  @!P5 LDG.E.64 R14, desc[UR10][R14.64] ;  /* 0x0000000a0e0ed981 */ /* 0x000ee2000c1e1b00 */
[----:B------:R-:W-:-:S04]  /*178a0*/  @!P6 IMAD.WIDE.U32 R16, R17, 0x8, R4 ;  /* 0x000000081110e825 */ /* 0x000fc800078e0004 */
[----:B------:R-:W-:Y:S02]  /*178b0*/  @!P3 IMAD.WIDE.U32 R18, R19, 0x8, R4 ;  /* 0x000000081312b825 */ /* 0x000fe400078e0004 */
[----:B------:R-:W4:Y:S04]  /*178c0*/  @!P6 LDG.E.64 R16, desc[UR10][R16.64] ;  /* 0x0000000a1010e981 */ /* 0x000f28000c1e1b00 */
[----:B------:R-:W4:Y:S01]  /*178d0*/  @!P3 LDG.E.64 R18, desc[UR10][R18.64] ;  /* 0x0000000a1212b981 */ /* 0x000f22000c1e1b00 */
[----:B------:R-:W-:Y:S01]  /*178e0*/  @!P0 FADD.FTZ R2, R2, R8 ;  /* 0x0000000802028221 */ /* 0x000fe20000010000 */
[----:B------:R-:W-:Y:S01]  /*178f0*/  @!P0 FADD.FTZ R3, R3, R9 ;  /* 0x0000000903038221 */ /* 0x000fe20000010000 */
[----:B------:R-:W-:Y:S02]  /*17900*/  IADD3 R0, R0, -0x4, RZ ;  /* 0xfffffffc00007810 */ /* 0x000fe40007ffe0ff */
[----:B------:R-:W-:-:S02]  /*17910*/  PLOP3.LUT P0, PT, PT, PT, PT, 0x8, 0x0 ;  /* 0x000000000000781c */ /* 0x000fc40003f0e170 */
[----:B------:R-:W-:Y:S02]  /*17920*/  IADD3 R0, R0, -0x4, RZ ;  /* 0xfffffffc00007810 */ /* 0x000fe40007ffe0ff */
[----:B------:R-:W-:Y:S01]  /*17930*/  IADD3 R8, R12, 0x4, RZ ;  /* 0x000000040c087810 */ /* 0x000fe20007ffe0ff */
[----:B--2---:R-:W-:Y:S01]  /*17940*/  @!P4 FADD.FTZ R2, R2, R10 ;  /* 0x0000000a0202c221 */ /* 0x004fe20000010000 */
[----:B------:R-:W-:-:S03]  /*17950*/  @!P4 FADD.FTZ R3, R3, R11 ;  /* 0x0000000b0303c221 */ /* 0x000fc60000010000 */
[----:B---3--:R-:W-:Y:S01]  /*17960*/  @!P5 FADD.FTZ R2, R2, R14 ;  /* 0x0000000e0202d221 */ /* 0x008fe20000010000 */
[----:B------:R-:W-:-:S03]  /*17970*/  @!P5 FADD.FTZ R3, R3, R15 ;  /* 0x0000000f0303d221 */ /* 0x000fc60000010000 */
[----:B----4-:R-:W-:Y:S01]  /*17980*/  @!P6 FADD.FTZ R2, R2, R16 ;  /* 0x000000100202e221 */ /* 0x010fe20000010000 */
[----:B------:R-:W-:-:S03]  /*17990*/  @!P6 FADD.FTZ R3, R3, R17 ;  /* 0x000000110303e221 */ /* 0x000fc60000010000 */
[----:B------:R-:W-:Y:S01]  /*179a0*/  @!P3 FADD.FTZ R2, R2, R18 ;  /* 0x000000120202b221 */ /* 0x000fe20000010000 */
[----:B------:R-:W-:-:S07]  /*179b0*/  @!P3 FADD.FTZ R3, R3, R19 ;  /* 0x000000130303b221 */ /* 0x000fce0000010000 */
.L_x_1572:
[----:B------:R-:W-:-:S13]  /*179c0*/  ISETP.NE.OR P0, PT, R0, RZ, P0 ;  /* 0x000000ff0000720c */ /* 0x000fda0000705670 */
[----:B------:R-:W-:Y:S05]  /*179d0*/  @!P0 BRA `(.L_x_1568) ;  /* 0x00000000007c8947 */ /* 0x000fea0003800000 */
.L_x_1569:
[C---:B------:R-:W-:Y:S02]  /*179e0*/  ISETP.EQ.OR P0, PT, R8.reuse, UR13, P2 ;  /* 0x0000000d08007c0c */ /* 0x040fe40009702670 */
[C---:B------:R-:W-:Y:S02]  /*179f0*/  IADD3 R15, R8.reuse, 0x1, RZ ;  /* 0x00000001080f7810 */ /* 0x040fe40007ffe0ff */
[C---:B------:R-:W-:Y:S02]  /*17a00*/  IADD3 R17, R8.reuse, 0x2, RZ ;  /* 0x0000000208117810 */ /* 0x040fe40007ffe0ff */
        /* <DEDUP_REMOVED lines=28> */
.L_x_1568:
        /* <DEDUP_REMOVED lines=11> */
.L_x_1574:
[----:B------:R-:W-:Y:S05]  /*17c80*/  BSYNC B0 ;  /* 0x0000000000007941 */ /* 0x000fea0003800000 */
.L_x_1573:
        /* <DEDUP_REMOVED lines=19> */
.L_x_1564:
        /* <DEDUP_REMOVED lines=14> */
.L_x_1577:
[----:B------:R-:W-:-:S05]  /*17ea0*/  LEA R8, R6, UR14, 0x2 ;  /* 0x0000000e06087c11 */ /* 0x000fca000f8e10ff */
[----:B------:R-:W2:Y:S04]  /*17eb0*/  LDL R2, [R8+0x10] ;  /* 0x0000100008027983 */ /* 0x000ea80000100800 */
[----:B------:R-:W3:Y:S04]  /*17ec0*/  LDL R10, [R8+0x14] ;  /* 0x00001400080a7983 */ /* 0x000ee80000100800 */
[----:B0-----:R-:W4:Y:S04]  /*17ed0*/  LDL R4, [R8+0x110] ;  /* 0x0001100008047983 */ /* 0x001f280000100800 */
[----:B------:R0:W4:Y:S01]  /*17ee0*/  LDL R12, [R8+0x114] ;  /* 0x00011400080c7983 */ /* 0x0001220000100800 */
[C---:B-----5:R-:W-:Y:S01]  /*17ef0*/  LEA R23, R6.reuse, R13, 0x3 ;  /* 0x0000000d06177211 */ /* 0x060fe200078e18ff */
[----:B------:R-:W-:Y:S01]  /*17f00*/  BSSY B0, `(.L_x_1575) ;  /* 0x0000061000007945 */ /* 0x000fe20003800000 */
[----:B------:R-:W-:-:S02]  /*17f10*/  IADD3 R6, R6, 0x2, RZ ;  /* 0x0000000206067810 */ /* 0x000fc40007ffe0ff */
[----:B------:R-:W-:Y:S02]  /*17f20*/  ISETP.GE.U32.AND P0, PT, R23, UR6, PT ;  /* 0x0000000617007c0c */ /* 0x000fe4000bf06070 */
[----:B------:R-:W-:-:S04]  /*17f30*/  SHF.R.S32.HI R25, RZ, 0x1f, R23 ;  /* 0x0000001fff197819 */ /* 0x000fc80000011417 */
[----:B------:R-:W-:-:S13]  /*17f40*/  ISETP.GE.OR.EX P0, PT, R25, UR7, P1, P0 ;  /* 0x0000000719007c0c */ /* 0x000fda0008f06700 */
[----:B------:R-:W1:Y:S08]  /*17f50*/  @!P0 LDC.64 R28, c[0x0][0x288] ;  /* 0x0000a200ff1c8b82 */ /* 0x000e700000000a00 */
[----:B------:R-:W1:Y:S01]  /*17f60*/  @!P0 LDC.64 R18, c[0x0][0x210] ;  /* 0x00008400ff128b82 */ /* 0x000e620000000a00 */
[--C-:B--2---:R-:W-:Y:S02]  /*17f70*/  HADD2.F32 R3, -RZ, R2.reuse.H0_H0 ;  /* 0x20000002ff037230 */ /* 0x104fe40000004100 */
[----:B------:R-:W-:-:S02]  /*17f80*/  HADD2.F32 R2, -RZ, R2.H1_H1 ;  /* 0x30000002ff027230 */ /* 0x000fc40000004100 */
[--C-:B---3--:R-:W-:Y:S02]  /*17f90*/  HADD2.F32 R11, -RZ, R10.reuse.H0_H0 ;  /* 0x2000000aff0b7230 */ /* 0x108fe40000004100 */
[----:B------:R-:W-:Y:S01]  /*17fa0*/  FADD.FTZ R3, R3, -UR16 ;  /* 0x8000001003037e21 */ /* 0x000fe20008010000 */
[----:B------:R-:W-:Y:S02]  /*17fb0*/  HADD2.F32 R10, -RZ, R10.H1_H1 ;  /* 0x3000000aff0a7230 */ /* 0x000fe40000004100 */
[----:B------:R-:W-:Y:S01]  /*17fc0*/  FADD.FTZ R2, R2, -UR16 ;  /* 0x8000001002027e21 */ /* 0x000fe20008010000 */
[----:B------:R-:W-:Y:S01]  /*17fd0*/  FMUL.FTZ R21, R3, UR12 ;  /* 0x0000000c03157c20 */ /* 0x000fe20008410000 */
[----:B------:R-:W-:Y:S02]  /*17fe0*/  FADD.FTZ R11, R11, -UR16 ;  /* 0x800000100b0b7e21 */ /* 0x000fe40008010000 */
[----:B------:R-:W-:Y:S01]  /*17ff0*/  FMUL.FTZ R20, R2, UR12 ;  /* 0x0000000c02147c20 */ /* 0x000fe20008410000 */
[----:B------:R-:W-:Y:S01]  /*18000*/  FADD.FTZ R10, R10, -UR16 ;  /* 0x800000100a0a7e21 */ /* 0x000fe20008010000 */
[-CC-:B------:R-:W-:Y:S01]  /*18010*/  @P2 FFMA.FTZ R3, R21, R62.reuse, R60.reuse ;  /* 0x0000003e15032223 */ /* 0x180fe2000001003c */
[----:B------:R-:W-:Y:S01]  /*18020*/  FMUL.FTZ R27, R11, UR12 ;  /* 0x0000000c0b1b7c20 */ /* 0x000fe20008410000 */
[-CC-:B------:R-:W-:Y:S01]  /*18030*/  @P2 FFMA.FTZ R2, R20, R63.reuse, R61.reuse ;  /* 0x0000003f14022223 */ /* 0x180fe2000001003d */
[----:B------:R-:W-:Y:S01]  /*18040*/  FMUL.FTZ R22, R10, UR12 ;  /* 0x0000000c0a167c20 */ /* 0x000fe20008410000 */
[----:B------:R-:W-:Y:S01]  /*18050*/  @P2 FMUL.FTZ R5, R3, -1.4426950216293334961 ;  /* 0xbfb8aa3b03052820 */ /* 0x000fe20000410000 */
[----:B------:R-:W-:Y:S01]  /*18060*/  @P2 FFMA.FTZ R14, R27, R62, R60 ;  /* 0x0000003e1b0e2223 */ /* 0x000fe2000001003c */
[----:B------:R-:W-:Y:S01]  /*18070*/  @P2 FMUL.FTZ R9, R2, -1.4426950216293334961 ;  /* 0xbfb8aa3b02092820 */ /* 0x000fe20000410000 */
[----:B------:R-:W-:-:S02]  /*18080*/  @P2 FFMA.FTZ R15, R22, R63, R61 ;  /* 0x0000003f160f2223 */ /* 0x000fc4000001003d */
[----:B------:R-:W-:Y:S01]  /*18090*/  @P2 FMUL.FTZ R16, R14, -1.4426950216293334961 ;  /* 0xbfb8aa3b0e102820 */ /* 0x000fe20000410000 */
[----:B------:R-:W0:Y:S01]  /*180a0*/  @P2 MUFU.EX2 R5, R5 ;  /* 0x0000000500052308 */ /* 0x000e220000000800 */
[----:B------:R-:W-:-:S07]  /*180b0*/  @P2 FMUL.FTZ R17, R15, -1.4426950216293334961 ;  /* 0xbfb8aa3b0f112820 */ /* 0x000fce0000410000 */
[----:B------:R-:W2:Y:S08]  /*180c0*/  @P2 MUFU.EX2 R9, R9 ;  /* 0x0000000900092308 */ /* 0x000eb00000000800 */
[----:B------:R-:W3:Y:S01]  /*180d0*/  @P2 MUFU.EX2 R17, R17 ;  /* 0x0000001100112308 */ /* 0x000ee20000000800 */
[----:B0-----:R-:W-:Y:S01]  /*180e0*/  @P2 FADD.FTZ R8, R5, 1 ;  /* 0x3f80000005082421 */ /* 0x001fe20000010000 */
[----:B----4-:R-:W-:-:S02]  /*180f0*/  HADD2.F32 R5, -RZ, R4.H0_H0 ;  /* 0x20000004ff057230 */ /* 0x010fc40000004100 */
[----:B------:R-:W-:-:S04]  /*18100*/  HADD2.F32 R4, -RZ, R4.H1_H1 ;  /* 0x30000004ff047230 */ /* 0x000fc80000004100 */
[----:B------:R-:W0:Y:S01]  /*18110*/  @P2 MUFU.RCP R8, R8 ;  /* 0x0000000800082308 */ /* 0x000e220000001000 */
[----:B--2---:R-:W-:-:S07]  /*18120*/  @P2 FADD.FTZ R9, R9, 1 ;  /* 0x3f80000009092421 */ /* 0x004fce0000010000 */
[----:B------:R-:W2:Y:S01]  /*18130*/  @P2 MUFU.RCP R9, R9 ;  /* 0x0000000900092308 */ /* 0x000ea20000001000 */
[----:B---3--:R-:W-:-:S07]  /*18140*/  @P2 FADD.FTZ R17, R17, 1 ;  /* 0x3f80000011112421 */ /* 0x008fce0000010000 */
[----:B------:R-:W3:Y:S01]  /*18150*/  @P2 MUFU.EX2 R16, R16 ;  /* 0x0000001000102308 */ /* 0x000ee20000000800 */
[----:B0-----:R-:W-:Y:S01]  /*18160*/  @P2 FADD.FTZ R10, -R8, 1 ;  /* 0x3f800000080a2421 */ /* 0x001fe20000010100 */
[----:B------:R-:W-:-:S03]  /*18170*/  @P2 FMUL.FTZ R8, R5, R8 ;  /* 0x0000000805082220 */ /* 0x000fc60000410000 */
[----:B------:R-:W-:Y:S01]  /*18180*/  @P2 FFMA.FTZ R3, R3, R10, 1 ;  /* 0x3f80000003032423 */ /* 0x000fe2000001000a */
[----:B-1----:R-:W-:Y:S02]  /*18190*/  @!P0 IMAD R10, R25, R28, RZ ;  /* 0x0000001c190a8224 */ /* 0x002fe400078e02ff */
[----:B------:R-:W0:Y:S01]  /*181a0*/  @P2 MUFU.RCP R17, R17 ;  /* 0x0000001100112308 */ /* 0x000e220000001000 */
[----:B--2---:R-:W-:Y:S01]  /*181b0*/  @P2 FADD.FTZ R11, -R9, 1 ;  /* 0x3f800000090b2421 */ /* 0x004fe20000010100 */
[----:B------:R-:W-:Y:S01]  /*181c0*/  @P2 FMUL.FTZ R9, R4, R9 ;  /* 0x0000000904092220 */ /* 0x000fe20000410000 */
[----:B------:R-:W-:Y:S01]  /*181d0*/  @P2 FMUL.FTZ R5, R8, R3 ;  /* 0x0000000308052220 */ /* 0x000fe20000410000 */
[----:B------:R-:W-:Y:S01]  /*181e0*/  @!P0 MOV R3, R65 ;  /* 0x0000004100038202 */ /* 0x000fe20000000f00 */
[----:B------:R-:W-:Y:S01]  /*181f0*/  @P2 FFMA.FTZ R2, R2, R11, 1 ;  /* 0x3f80000002022423 */ /* 0x000fe2000001000b */
[----:B------:R-:W-:Y:S01]  /*18200*/  FFMA.FTZ R8, R0, R21, R7 ;  /* 0x0000001500087223 */ /* 0x000fe20000010007 */
[----:B------:R-:W-:-:S02]  /*18210*/  @!P0 IMAD R11, R23, R29, R10 ;  /* 0x0000001d170b8224 */ /* 0x000fc400078e020a */
[----:B------:R-:W-:Y:S01]  /*18220*/  @P2 FMUL.FTZ R4, R9, R2 ;  /* 0x0000000209042220 */ /* 0x000fe20000410000 */
[----:B------:R-:W-:Y:S01]  /*18230*/  @!P0 MOV R2, R66 ;  /* 0x0000004200028202 */ /* 0x000fe20000000f00 */
[----:B------:R-:W-:Y:S01]  /*18240*/  FFMA.FTZ R9, R0, R20, R7 ;  /* 0x0000001400097223 */ /* 0x000fe20000010007 */
[----:B---3--:R-:W-:Y:S01]  /*18250*/  @P2 FADD.FTZ R16, R16, 1 ;  /* 0x3f80000010102421 */ /* 0x008fe20000010000 */
[----:B------:R-:W-:Y:S02]  /*18260*/  FFMA.FTZ R8, R5, R62, -R8 ;  /* 0x0000003e05087223 */ /* 0x000fe40000010808 */
[----:B------:R-:W-:-:S04]  /*18270*/  @!P0 IMAD.WIDE.U32 R2, R23, R28, R2 ;  /* 0x0000001c17028225 */ /* 0x000fc800078e0002 */
[----:B------:R-:W-:Y:S01]  /*18280*/  FFMA.FTZ R9, R4, R63, -R9 ;  /* 0x0000003f04097223 */ /* 0x000fe20000010809 */
[----:B------:R-:W-:Y:S01]  /*18290*/  FMUL.FTZ R8, R8, UR12 ;  /* 0x0000000c08087c20 */ /* 0x000fe20008410000 */
[----:B------:R-:W1:Y:S01]  /*182a0*/  @P2 MUFU.RCP R16, R16 ;  /* 0x0000001000102308 */ /* 0x000e620000001000 */
[----:B------:R-:W-:Y:S02]  /*182b0*/  IADD3 R23, R23, 0x8, RZ ;  /* 0x0000000817177810 */ /* 0x000fe40007ffe0ff */
[----:B------:R-:W-:Y:S01]  /*182c0*/  @!P0 IADD3 R5, R3, R11, RZ ;  /* 0x0000000b03058210 */ /* 0x000fe20007ffe0ff */
[----:B------:R-:W-:Y:S01]  /*182d0*/  @!P0 FMUL.FTZ R3, R9, UR12 ;  /* 0x0000000c09038c20 */ /* 0x000fe20008410000 */
[C---:B------:R-:W-:Y:S02]  /*182e0*/  @!P0 LEA R4, P3, R2.reuse, R18, 0x1 ;  /* 0x0000001202048211 */ /* 0x040fe400078608ff */
[----:B------:R-:W-:Y:S02]  /*182f0*/  SHF.R.S32.HI R10, RZ, 0x1f, R23 ;  /* 0x0000001fff0a7819 */ /* 0x000fe40000011417 */
[----:B------:R-:W-:Y:S01]  /*18300*/  @!P0 LEA.HI.X R5, R2, R19, R5, 0x1, P3 ;  /* 0x0000001302058211 */ /* 0x000fe200018f0c05 */
[----:B0-----:R-:W-:Y:S01]  /*18310*/  @P2 FADD.FTZ R2, -R17, 1 ;  /* 0x3f80000011022421 */ /* 0x001fe20000010100 */
[----:B------:R-:W-:Y:S01]  /*18320*/  @!P0 F2FP.F16.F32.PACK_AB R11, R3, R8 ;  /* 0x00000008030b823e */ /* 0x000fe200000000ff */
[--C-:B------:R-:W-:Y:S01]  /*18330*/  HADD2.F32 R3, -RZ, R12.reuse.H0_H0 ;  /* 0x2000000cff037230 */ /* 0x100fe20000004100 */
[----:B------:R-:W-:Y:S01]  /*18340*/  ISETP.NE.AND P3, PT, R6, 0x40, PT ;  /* 0x000000400600780c */ /* 0x000fe20003f65270 */
[----:B------:R-:W-:-:S02]  /*18350*/  HADD2.F32 R12, -RZ, R12.H1_H1 ;  /* 0x3000000cff0c7230 */ /* 0x000fc40000004100 */
[----:B------:R-:W-:Y:S01]  /*18360*/  @P2 FFMA.FTZ R2, R15, R2, 1 ;  /* 0x3f8000000f022423 */ /* 0x000fe20000010002 */
[----:B------:R0:W-:Y:S01]  /*18370*/  @!P0 STG.E desc[UR10][R4.64], R11 ;  /* 0x0000000b04008986 */ /* 0x0001e2000c10190a */
[----:B------:R-:W-:Y:S01]  /*18380*/  ISETP.GE.U32.AND P0, PT, R23, UR6, PT ;  /* 0x0000000617007c0c */ /* 0x000fe2000bf06070 */
[----:B-1----:R-:W-:Y:S01]  /*18390*/  @P2 FADD.FTZ R9, -R16, 1 ;  /* 0x3f80000010092421 */ /* 0x002fe20000010100 */
[----:B------:R-:W-:Y:S01]  /*183a0*/  @P2 FMUL.FTZ R17, R12, R17 ;  /* 0x000000110c112220 */ /* 0x000fe20000410000 */
[----:B------:R-:W-:Y:S01]  /*183b0*/  @P2 FMUL.FTZ R16, R3, R16 ;  /* 0x0000001003102220 */ /* 0x000fe20000410000 */
[----:B------:R-:W-:Y:S01]  /*183c0*/  ISETP.GE.OR.EX P0, PT, R10, UR7, P1, P0 ;  /* 0x000000070a007c0c */ /* 0x000fe20008f06700 */
[----:B------:R-:W-:Y:S01]  /*183d0*/  @P2 FFMA.FTZ R9, R14, R9, 1 ;  /* 0x3f8000000e092423 */ /* 0x000fe20000010009 */
[----:B------:R-:W-:Y:S01]  /*183e0*/  @P2 FMUL.FTZ R12, R17, R2 ;  /* 0x00000002110c2220 */ /* 0x000fe20000410000 */
[--C-:B------:R-:W-:Y:S02]  /*183f0*/  FFMA.FTZ R2, R0, R27, R7.reuse ;  /* 0x0000001b00027223 */ /* 0x100fe40000010007 */
[----:B------:R-:W-:Y:S01]  /*18400*/  @P2 FMUL.FTZ R3, R16, R9 ;  /* 0x0000000910032220 */ /* 0x000fe20000410000 */
[----:B0-----:R-:W-:-:S03]  /*18410*/  FFMA.FTZ R5, R0, R22, R7 ;  /* 0x0000001600057223 */ /* 0x001fc60000010007 */
[----:B------:R-:W-:Y:S01]  /*18420*/  FFMA.FTZ R4, R3, R62, -R2 ;  /* 0x0000003e03047223 */ /* 0x000fe20000010802 */
[----:B------:R-:W-:-:S03]  /*18430*/  FFMA.FTZ R8, R12, R63, -R5 ;  /* 0x0000003f0c087223 */ /* 0x000fc60000010805 */
[----:B------:R-:W-:Y:S05]  /*18440*/  @P0 BRA `(.L_x_1576) ;  /* 0x0000000000300947 */ /* 0x000fea0003800000 */
        /* <DEDUP_REMOVED lines=10> */
[----:B------:R-:W-:-:S05]  /*184f0*/  F2FP.F16.F32.PACK_AB R3, R8, R9 ;  /* 0x000000090803723e */ /* 0x000fca00000000ff */
[----:B------:R0:W-:Y:S02]  /*18500*/  STG.E desc[UR10][R4.64], R3 ;  /* 0x0000000304007986 */ /* 0x0001e4000c10190a */
.L_x_1576:
[----:B------:R-:W-:Y:S05]  /*18510*/  BSYNC B0 ;  /* 0x0000000000007941 */ /* 0x000fea0003800000 */
.L_x_1575:
        /* <DEDUP_REMOVED lines=10> */
.L_x_1491:
[----:B------:R-:W2:Y:S01]  /*185c0*/  LDL R8, [R1+0x2c0] ;  /* 0x0002c00001087983 */ /* 0x000ea20000100800 */
[----:B------:R-:W1:Y:S01]  /*185d0*/  LDC R6, c[0x0][0xc] ;  /* 0x00000300ff067b82 */ /* 0x000e620000000800 */
[----:B------:R-:W-:Y:S01]  /*185e0*/  BSSY B0, `(.L_x_1579) ;  /* 0x0000017000007945 */ /* 0x000fe20003800000 */
[----:B0-----:R-:W0:Y:S06]  /*185f0*/  S2R R5, SR_CTAID.Y ;  /* 0x0000000000057919 */ /* 0x001e2c0000002600 */
[----:B------:R-:W3:Y:S08]  /*18600*/  LDC R7, c[0x0][0x10] ;  /* 0x00000400ff077b82 */ /* 0x000ef00000000800 */
[----:B------:R-:W4:Y:S01]  /*18610*/  LDC.64 R2, c[0x0][0x258] ;  /* 0x00009600ff027b82 */ /* 0x000f220000000a00 */
[----:B-1----:R-:W-:-:S02]  /*18620*/  IADD3 R0, R6, -0x1, RZ ;  /* 0xffffffff06007810 */ /* 0x002fc40007ffe0ff */
[----:B------:R-:W-:Y:S02]  /*18630*/  ISETP.NE.AND P1, PT, R6, 0x1, PT ;  /* 0x000000010600780c */ /* 0x000fe40003f25270 */
[----:B------:R-:W-:Y:S02]  /*18640*/  ISETP.NE.AND P0, PT, R0, UR13, PT ;  /* 0x0000000d00007c0c */ /* 0x000fe4000bf05270 */
[C---:B---3--:R-:W-:Y:S02]  /*18650*/  IADD3 R4, R7.reuse, -0x1, RZ ;  /* 0xffffffff07047810 */ /* 0x048fe40007ffe0ff */
[----:B------:R-:W-:Y:S02]  /*18660*/  SHF.L.U32 R0, R7, 0x1, RZ ;  /* 0x0000000107007819 */ /* 0x000fe400000006ff */
[----:B0-----:R-:W-:Y:S02]  /*18670*/  ISETP.NE.OR P0, PT, R5, R4, P0 ;  /* 0x000000040500720c */ /* 0x001fe40000705670 */
[----:B------:R-:W-:-:S05]  /*18680*/  SEL R5, R0, RZ, P1 ;  /* 0x000000ff00057207 */ /* 0x000fca0000800000 */
[----:B----4-:R-:W-:Y:S01]  /*18690*/  IMAD.WIDE.U32 R2, R5, 0x4, R2 ;  /* 0x0000000405027825 */ /* 0x010fe200078e0002 */
[----:B--2---:R-:W-:-:S13]  /*186a0*/  ISETP.NE.AND P2, PT, R8, RZ, PT ;  /* 0x000000ff0800720c */ /* 0x004fda0003f45270 */
[----:B------:R-:W-:Y:S05]  /*186b0*/  @P2 BRA `(.L_x_1580) ;  /* 0x0000000000242947 */ /* 0x000fea0003800000 */
        /* <DEDUP_REMOVED lines=9> */
.L_x_1580:
[----:B------:R-:W-:Y:S05]  /*18750*/  BSYNC B0 ;  /* 0x0000000000007941 */ /* 0x000fea0003800000 */
.L_x_1579:
[----:B------:R-:W-:Y:S05]  /*18760*/  @P0 EXIT ;  /* 0x000000000000094d */ /* 0x000fea0003800000 */
[----:B------:R-:W-:Y:S05]  /*18770*/  @P2 BRA `(.L_x_1581) ;  /* 0x0000000000202947 */ /* 0x000fea0003800000 */
[----:B------:R-:W-:-:S05]  /*18780*/  IMAD R0, R6, R7, RZ ;  /* 0x0000000706007224 */ /* 0x000fca00078e02ff */
[----:B------:R-:W-:-:S13]  /*18790*/  ISETP.NE.AND P0, PT, R0, -0x1, PT ;  /* 0xffffffff0000780c */ /* 0x000fda0003f05270 */
[----:B------:R-:W-:Y:S05]  /*187a0*/  @!P0 BRA `(.L_x_1581) ;  /* 0x0000000000148947 */ /* 0x000fea0003800000 */
.L_x_1582:
[----:B0-----:R-:W2:Y:S04]  /*187b0*/  LDG.E.STRONG.GPU R5, desc[UR10][R2.64] ;  /* 0x0000000a02057981 */ /* 0x001ea8000c1ef900 */
[----:B--2---:R-:W-:Y:S01]  /*187c0*/  CCTL.IVALL ;  /* 0x00000000ff00798f */ /* 0x004fe20002000000 */
[----:B------:R-:W-:Y:S05]  /*187d0*/  YIELD ;  /* 0x0000000000007946 */ /* 0x000fea0003800000 */
[----:B------:R-:W-:-:S13]  /*187e0*/  ISETP.NE.AND P0, PT, R5, R0, PT ;  /* 0x000000000500720c */ /* 0x000fda0003f05270 */
[----:B------:R-:W-:Y:S05]  /*187f0*/  @P0 BRA `(.L_x_1582) ;  /* 0xfffffffc00ec0947 */ /* 0x000fea000383ffff */
.L_x_1581:
[----:B------:R-:W-:Y:S05]  /*18800*/  WARPSYNC.ALL ;  /* 0x0000000000007948 */ /* 0x000fea0003800000 */
[----:B------:R-:W2:Y:S01]  /*18810*/  LDL R4, [R1+0x2c0] ;  /* 0x0002c00001047983 */ /* 0x000ea20000100800 */
[----:B------:R-:W1:Y:S08]  /*18820*/  LDC.64 R22, c[0x0][0x288] ;  /* 0x0000a200ff167b82 */ /* 0x000e700000000a00 */
[----:B------:R-:W-:Y:S01]  /*18830*/  BAR.SYNC.DEFER_BLOCKING 0x0 ;  /* 0x0000000000007b1d */ /* 0x000fe20000010000 */
[----:B-1----:R-:W-:-:S04]  /*18840*/  LEA.HI R0, P0, R23, R22, RZ, 0x1 ;  /* 0x0000001617007211 */ /* 0x002fc800078108ff */
[----:B0-----:R-:W-:-:S04]  /*18850*/  IADD3.X R3, RZ, R23, RZ, P0, !PT ;  /* 0x00000017ff037210 */ /* 0x001fc800007fe4ff */
[--C-:B------:R-:W-:Y:S02]  /*18860*/  SHF.R.S64 R25, R0, 0x1, R3.reuse ;  /* 0x0000000100197819 */ /* 0x100fe40000001003 */
[----:B------:R-:W-:Y:S02]  /*18870*/  SHF.R.S32.HI R24, RZ, 0x1, R3 ;  /* 0x00000001ff187819 */ /* 0x000fe40000011403 */
[----:B--2---:R-:W-:Y:S02]  /*18880*/  SHF.R.S32.HI R0, RZ, 0x1f, R4 ;  /* 0x0000001fff007819 */ /* 0x004fe40000011404 */
        /* <DEDUP_REMOVED lines=12> */
[----:B------:R-:W-:-:S02]  /*18950*/  MOV R0, R4 ;  /* 0x0000000400007202 */ /* 0x000fc40000000f00 */
[----:B------:R-:W-:Y:S02]  /*18960*/  IADD3.X R5, RZ, R5, RZ, P0, !PT ;  /* 0x00000005ff057210 */ /* 0x000fe400007fe4ff */
[----:B------:R-:W-:Y:S02]  /*18970*/  SHF.L.U64.HI R31, R25, 0x2, R24 ;  /* 0x00000002191f7819 */ /* 0x000fe40000010218 */
[--C-:B------:R-:W-:Y:S02]  /*18980*/  SHF.R.S64 R27, R2, 0x1, R5.reuse ;  /* 0x00000001021b7819 */ /* 0x100fe40000001005 */
[----:B------:R-:W-:-:S04]  /*18990*/  SHF.R.S32.HI R2, RZ, 0x1, R5 ;  /* 0x00000001ff027819 */ /* 0x000fc80000011405 */
[----:B------:R-:W-:-:S07]  /*189a0*/  SHF.L.U64.HI R29, R27, 0x2, R2 ;  /* 0x000000021b1d7819 */ /* 0x000fce0000010202 */
.L_x_1583:
[C---:B------:R-:W-:Y:S01]  /*189b0*/  LEA R6, P0, R0.reuse, UR4, 0x2 ;  /* 0x0000000400067c11 */ /* 0x040fe2000f8010ff */
[----:B--2---:R-:W2:Y:S03]  /*189c0*/  LDL.LU R26, [R1+0x2c0] ;  /* 0x0002c000011a7983 */ /* 0x004ea60000300800 */
[----:B------:R-:W-:Y:S02]  /*189d0*/  LEA.HI.X R7, R0, UR5, R7, 0x2, P0 ;  /* 0x0000000500077c11 */ /* 0x000fe400080f1407 */
[-C--:B------:R-:W-:Y:S02]  /*189e0*/  LEA R8, P0, R25, R6.reuse, 0x2 ;  /* 0x0000000619087211 */ /* 0x080fe400078010ff */
[-C--:B------:R-:W-:Y:S01]  /*189f0*/  LEA R12, P1, R22, R6.reuse, 0x2 ;  /* 0x00000006160c7211 */ /* 0x080fe200078210ff */
        /* <DEDUP_REMOVED lines=8> */
[----:B--2---:R-:W-:-:S02]  /*18a80*/  SHF.L.U32 R5, R26, 0x1, RZ ;  /* 0x000000011a057819 */ /* 0x004fc400000006ff */
[----:B------:R-:W-:-:S03]  /*18a90*/  IADD3 R0, R26, 0x188, RZ ;  /* 0x000001881a007810 */ /* 0x000fc60007ffe0ff */
[----:B0-----:R-:W-:-:S04]  /*18aa0*/  IMAD.WIDE R2, R5, 0x4, R14 ;  /* 0x0000000405027825 */ /* 0x001fc800078e020e */
[----:B-1----:R-:W-:Y:S01]  /*18ab0*/  IMAD.WIDE R4, R5, 0x4, R16 ;  /* 0x0000000405047825 */ /* 0x002fe200078e0210 */
[----:B------:R2:W-:Y:S01]  /*18ac0*/  STL [R1+0x2c0], R0 ;  /* 0x0002c00001007387 */ /* 0x0005e20000100800 */
[----:B------:R-:W-:Y:S02]  /*18ad0*/  ISETP.GT.U32.AND P0, PT, R25, R0, PT ;  /* 0x000000001900720c */ /* 0x000fe40003f04070 */
[----:B---3--:R-:W-:Y:S01]  /*18ae0*/  SHF.R.S32.HI R7, RZ, 0x1f, R0 ;  /* 0x0000001fff077819 */ /* 0x008fe20000011400 */
[----:B----4-:R2:W-:Y:S03]  /*18af0*/  STG.E.64 desc[UR10][R2.64], R18 ;  /* 0x0000001202007986 */ /* 0x0105e6000c101b0a */
[----:B------:R-:W-:Y:S01]  /*18b00*/  ISETP.GT.AND.EX P0, PT, R24, R7, PT, P0 ;  /* 0x000000071800720c */ /* 0x000fe20003f04300 */
[----:B-----5:R2:W-:-:S12]  /*18b10*/  STG.E.64 desc[UR10][R4.64], R20 ;  /* 0x0000001404007986 */ /* 0x0205d8000c101b0a */
[----:B------:R-:W-:Y:S05]  /*18b20*/  @P0 BRA `(.L_x_1583) ;  /* 0xfffffffc00a00947 */ /* 0x000fea000383ffff */
[----:B------:R-:W-:Y:S05]  /*18b30*/  EXIT ;  /* 0x000000000000794d */ /* 0x000fea0003800000 */
.L_x_1584:
        /* <DEDUP_REMOVED lines=12> */
.L_x_5600:


//--------------------- .text._Z35group_norm_nhwc_bwd_one_pass_kernelI11Fp16IOBf16WLi64ELi98ELi392EEv26Group_norm_nhwc_bwd_params --------------------------
	.section	.text._Z35group_norm_nhwc_bwd_one_pass_kernelI11Fp16IOBf16WLi64ELi98ELi392EEv26Group_norm_nhwc_bwd_params,"ax",@progbits
	.align	128
        .global         _Z35group_norm_nhwc_bwd_one_pass_kernelI11Fp16IOBf16WLi64ELi98ELi392EEv26Group_norm_nhwc_bwd_params
        .type           _Z35group_norm_nhwc_bwd_one_pass_kernelI11Fp16IOBf16WLi64ELi98ELi392EEv26Group_norm_nhwc_bwd_params,@function
        .size           _Z35group_norm_nhwc_bwd_one_pass_kernelI11Fp16IOBf16WLi64ELi98ELi392EEv26Group_norm_nhwc_bwd_params,(.L_x_5601 - _Z35group_norm_nhwc_bwd_one_pass_kernelI11Fp16IOBf16WLi64ELi98ELi392EEv26Group_norm_nhwc_bwd_params)
        .other          _Z35group_norm_nhwc_bwd_one_pass_kernelI11Fp16IOBf16WLi64ELi98ELi392EEv26Group_norm_nhwc_bwd_params,@"STO_CUDA_ENTRY STV_DEFAULT"
_Z35group_norm_nhwc_bwd_one_pass_kernelI11Fp16IOBf16WLi64ELi98ELi392EEv26Group_norm_nhwc_bwd_params:
.text._Z35group_norm_nhwc_bwd_one_pass_kernelI11Fp16IOBf16WLi64ELi98ELi392EEv26Group_norm_nhwc_bwd_params:
        /* <DEDUP_REMOVED lines=16> */
[----:B------:R-:W-:Y:S01]  /*0100*/  SHF.R.S32.HI R0, RZ, 0x1f, R51 ;  /* 0x0000001fff007819 */ /* 0x000fe20000011433 */
[----:B------:R-:W-:Y:S01]  /*0110*/  UMOV UR5, 0x400 ;  /* 0x0000040000057882 */ /* 0x000fe20000000000 */
[----:B------:R-:W-:Y:S01]  /*0120*/  SHF.R.U32.HI R52, RZ, 0x4, R3 ;  /* 0x00000004ff347819 */ /* 0x000fe20000011603 */
[----:B------:R-:W2:Y:S01]  /*0130*/  LDC R7, c[0x0][0x2ac] ;  /* 0x0000ab00ff077b82 */ /* 0x000ea20000000800 */
[----:B------:R-:W-:Y:S01]  /*0140*/  LEA.HI R0, R0, R51, RZ, 0x5 ;  /* 0x0000003300007211 */ /* 0x000fe200078f28ff */
[----:B------:R-:W-:Y:S01]  /*0150*/  HFMA2.MMA R46, -RZ, RZ, 0, 0 ;  /* 0x00000000ff2e7435 */ /* 0x000fe200000001ff */
[----:B------:R-:W-:-:S02]  /*0160*/  LOP3.LUT R53, R53, 0xfffffffd, RZ, 0xc0, !PT ;  /* 0xfffffffd35357812 */ /* 0x000fc400078ec0ff */
[----:B------:R-:W-:-:S03]  /*0170*/  MOV R45, R28 ;  /* 0x0000001c002d7202 */ /* 0x000fc60000000f00 */
[----:B------:R-:W3:Y:S01]  /*0180*/  S2UR UR6, SR_CgaCtaId ;  /* 0x00000000000679c3 */ /* 0x000ee20000008800 */
[----:B0-----:R-:W-:Y:S01]  /*0190*/  IMAD.WIDE.U32 R2, R8, 0x3, RZ ;  /* 0x0000000308027825 */ /* 0x001fe200078e00ff */
[----:B------:R-:W-:-:S06]  /*01a0*/  LEA R5, R9, R9, 0x1 ;  /* 0x0000000909057211 */ /* 0x000fcc00078e08ff */
[----:B------:R-:W0:Y:S01]  /*01b0*/  LDC R10, c[0x0][0x10] ;  /* 0x00000400ff0a7b82 */ /* 0x000e220000000800 */
[----:B------:R-:W-:Y:S01]  /*01c0*/  IADD3 R5, R3, R5, RZ ;  /* 0x0000000503057210 */ /* 0x000fe20007ffe0ff */
[----:B--2---:R-:W-:-:S03]  /*01d0*/  IMAD R50, R7, UR7, R52 ;  /* 0x0000000707327c24 */ /* 0x004fc6000f8e0234 */
[----:B------:R-:W-:Y:S01]  /*01e0*/  LEA.HI R7, P2, R5, R2, RZ, 0x1 ;  /* 0x0000000205077211 */ /* 0x000fe200078508ff */
[----:B------:R-:W-:Y:S01]  /*01f0*/  IMAD R52, R52, -0x31, R51 ;  /* 0xffffffcf34347824 */ /* 0x000fe200078e0233 */
[C---:B------:R-:W-:Y:S02]  /*0200*/  ISETP.LT.U32.AND P0, PT, R50.reuse, UR10, PT ;  /* 0x0000000a32007c0c */ /* 0x040fe4000bf01070 */
[----:B------:R-:W-:Y:S01]  /*0210*/  SHF.R.S32.HI R3, RZ, 0x1f, R50 ;  /* 0x0000001fff037819 */ /* 0x000fe20000011432 */
[----:B---3--:R-:W-:Y:S01]  /*0220*/  ULEA UR5, UR6, UR5, 0x18 ;  /* 0x0000000506057291 */ /* 0x008fe2000f8ec03f */
[C---:B------:R-:W-:Y:S02]  /*0230*/  IADD3 R2, R50.reuse, 0x8, RZ ;  /* 0x0000000832027810 */ /* 0x040fe40007ffe0ff */
[----:B------:R-:W-:Y:S02]  /*0240*/  ISETP.LT.AND.EX P0, PT, R3, UR11, !P1, P0 ;  /* 0x0000000b03007c0c */ /* 0x000fe4000cf01300 */
[----:B------:R-:W-:-:S02]  /*0250*/  IADD3 R3, R50, 0x10, RZ ;  /* 0x0000001032037810 */ /* 0x000fc40007ffe0ff */
[----:B------:R-:W-:Y:S02]  /*0260*/  ISETP.LT.U32.AND P5, PT, R2, UR10, PT ;  /* 0x0000000a02007c0c */ /* 0x000fe4000bfa1070 */
[----:B------:R-:W-:Y:S02]  /*0270*/  ISETP.LT.U32.AND P4, PT, R3, UR10, PT ;  /* 0x0000000a03007c0c */ /* 0x000fe4000bf81070 */
[----:B------:R-:W-:Y:S02]  /*0280*/  SHF.R.S32.HI R3, RZ, 0x1f, R3 ;  /* 0x0000001fff037819 */ /* 0x000fe40000011403 */
[----:B------:R-:W-:Y:S02]  /*0290*/  SHF.R.S32.HI R4, RZ, 0x1f, R2 ;  /* 0x0000001fff047819 */ /* 0x000fe40000011402 */
[----:B------:R-:W-:Y:S02]  /*02a0*/  LOP3.LUT R2, R0, 0xffffffe0, RZ, 0xc0, !PT ;  /* 0xffffffe000027812 */ /* 0x000fe400078ec0ff */
[----:B------:R-:W-:-:S02]  /*02b0*/  ISETP.LT.AND.EX P4, PT, R3, UR11, !P1, P4 ;  /* 0x0000000b03007c0c */ /* 0x000fc4000cf81340 */
[----:B------:R-:W-:Y:S02]  /*02c0*/  @P0 LOP3.LUT R53, R53, 0x2, RZ, 0xfc, !PT ;  /* 0x0000000235350812 */ /* 0x000fe400078efcff */
[----:B------:R-:W-:Y:S02]  /*02d0*/  IADD3 R3, R50, 0x18, RZ ;  /* 0x0000001832037810 */ /* 0x000fe40007ffe0ff */
[----:B------:R-:W-:Y:S02]  /*02e0*/  ISETP.GT.AND P0, PT, R51, 0x17f, PT ;  /* 0x0000017f3300780c */ /* 0x000fe40003f04270 */
[----:B------:R-:W-:Y:S02]  /*02f0*/  IADD3 R2, -R2, 0x187, RZ ;  /* 0x0000018702027810 */ /* 0x000fe40007ffe1ff */
[----:B------:R-:W-:Y:S02]  /*0300*/  ISETP.LT.U32.AND P3, PT, R3, UR10, PT ;  /* 0x0000000a03007c0c */ /* 0x000fe4000bf61070 */
[----:B------:R-:W-:-:S02]  /*0310*/  SEL R12, R2, 0x1f, P0 ;  /* 0x0000001f020c7807 */ /* 0x000fc40000000000 */
[----:B------:R-:W-:Y:S02]  /*0320*/  SHF.R.S32.HI R3, RZ, 0x1f, R3 ;  /* 0x0000001fff037819 */ /* 0x000fe40000011403 */
[----:B------:R-:W-:Y:S02]  /*0330*/  LEA.HI R8, P0, R9, R8, RZ, 0x1 ;  /* 0x0000000809087211 */ /* 0x000fe400078108ff */
[----:B------:R-:W-:Y:S02]  /*0340*/  ISETP.LT.AND.EX P5, PT, R4, UR11, !P1, P5 ;  /* 0x0000000b04007c0c */ /* 0x000fe4000cfa1350 */
[----:B------:R-:W-:Y:S02]  /*0350*/  ISETP.LT.AND.EX P3, PT, R3, UR11, !P1, P3 ;  /* 0x0000000b03007c0c */ /* 0x000fe4000cf61330 */
[----:B------:R-:W-:Y:S02]  /*0360*/  IADD3 R4, R50, 0x20, RZ ;  /* 0x0000002032047810 */ /* 0x000fe40007ffe0ff */
[----:B------:R-:W-:-:S02]  /*0370*/  IADD3.X R3, RZ, R9, RZ, P0, !PT ;  /* 0x00000009ff037210 */ /* 0x000fc400007fe4ff */
[----:B------:R-:W-:Y:S02]  /*0380*/  IADD3.X R2, RZ, R5, RZ, P2, !PT ;  /* 0x00000005ff027210 */ /* 0x000fe400017fe4ff */
[----:B------:R-:W-:Y:S02]  /*0390*/  IADD3 R49, R50, 0x28, RZ ;  /* 0x0000002832317810 */ /* 0x000fe40007ffe0ff */
[----:B------:R-:W-:Y:S02]  /*03a0*/  ISETP.LT.U32.AND P2, PT, R4, UR10, PT ;  /* 0x0000000a04007c0c */ /* 0x000fe4000bf41070 */
[----:B------:R-:W-:Y:S02]  /*03b0*/  SHF.R.S64 R8, R8, 0x1, R3 ;  /* 0x0000000108087819 */ /* 0x000fe40000001003 */
[----:B------:R-:W-:Y:S02]  /*03c0*/  SHF.R.S32.HI R4, RZ, 0x1f, R4 ;  /* 0x0000001fff047819 */ /* 0x000fe40000011404 */
[----:B------:R-:W-:-:S02]  /*03d0*/  SHF.R.S32.HI R9, RZ, 0x5, R0 ;  /* 0x00000005ff097819 */ /* 0x000fc40000011400 */
[----:B------:R-:W-:Y:S02]  /*03e0*/  SHF.R.S32.HI R3, RZ, 0x1, R3 ;  /* 0x00000001ff037819 */ /* 0x000fe40000011403 */
[----:B------:R-:W-:Y:S01]  /*03f0*/  ISETP.LT.U32.AND P0, PT, R49, UR10, PT ;  /* 0x0000000a31007c0c */ /* 0x000fe2000bf01070 */
[----:B------:R-:W-:Y:S01]  /*0400*/  ULDC.U8 UR10, c[0x0][0x2a4] ;  /* 0x0000a900000a7ab9 */ /* 0x000fe20000000000 */
[----:B------:R-:W-:Y:S02]  /*0410*/  SHF.R.S32.HI R11, RZ, 0x1f, R49 ;  /* 0x0000001fff0b7819 */ /* 0x000fe40000011431 */
[C---:B------:R-:W-:Y:S02]  /*0420*/  IADD3 R48, R50.reuse, 0x30, RZ ;  /* 0x0000003032307810 */ /* 0x040fe40007ffe0ff */
[----:B------:R-:W-:Y:S02]  /*0430*/  IADD3 R47, R50, 0x38, RZ ;  /* 0x00000038322f7810 */ /* 0x000fe40007ffe0ff */
[----:B------:R-:W-:-:S02]  /*0440*/  SHF.R.S64 R7, R7, 0x1, R2 ;  /* 0x0000000107077819 */ /* 0x000fc40000001002 */
[----:B------:R-:W-:Y:S02]  /*0450*/  SHF.R.S32.HI R0, RZ, 0x1, R2 ;  /* 0x00000001ff007819 */ /* 0x000fe40000011402 */
[----:B------:R-:W-:Y:S02]  /*0460*/  ISETP.LT.AND.EX P2, PT, R4, UR11, !P1, P2 ;  /* 0x0000000b04007c0c */ /* 0x000fe4000cf41320 */
[----:B------:R-:W-:Y:S02]  /*0470*/  SHF.L.U64.HI R6, R8, 0x2, R3 ;  /* 0x0000000208067819 */ /* 0x000fe40000010203 */
[----:B------:R-:W-:Y:S02]  /*0480*/  ISETP.LT.AND.EX P1, PT, R11, UR11, !P1, P0 ;  /* 0x0000000b0b007c0c */ /* 0x000fe4000cf21300 */
[----:B------:R-:W-:Y:S02]  /*0490*/  SHF.L.U32 R52, R52, 0x1, RZ ;  /* 0x0000000134347819 */ /* 0x000fe400000006ff */
[----:B------:R-:W-:-:S02]  /*04a0*/  LEA R9, R9, UR5, 0x3 ;  /* 0x0000000509097c11 */ /* 0x000fc4000f8e18ff */
[----:B------:R-:W-:Y:S02]  /*04b0*/  SHF.R.S32.HI R5, RZ, 0x1f, R48 ;  /* 0x0000001fff057819 */ /* 0x000fe40000011430 */
[----:B------:R-:W-:Y:S02]  /*04c0*/  SHF.R.S32.HI R4, RZ, 0x1f, R47 ;  /* 0x0000001fff047819 */ /* 0x000fe4000001142f */
[----:B01----:R-:W-:-:S07]  /*04d0*/  SHF.L.U64.HI R3, R7, 0x2, R0 ;  /* 0x0000000207037819 */ /* 0x003fce0000010200 */
.L_x_1636:
[----:B0-----:R-:W0:Y:S01]  /*04e0*/  LDC R16, c[0x0][0x2a0] ;  /* 0x0000a800ff107b82 */ /* 0x001e220000000800 */
[----:B------:R-:W-:Y:S01]  /*04f0*/  LOP3.LUT P6, RZ, R53, 0x2, RZ, 0xc0, !PT ;  /* 0x0000000235ff7812 */ /* 0x000fe200078cc0ff */
[----:B------:R-:W-:Y:S01]  /*0500*/  ULDC.64 UR12, c[0x0][0x298] ;  /* 0x0000a600000c7ab9 */ /* 0x000fe20000000a00 */
[----:B------:R-:W-:-:S04]  /*0510*/  IADD3 R41, R50, 0x10, RZ ;  /* 0x0000001032297810 */ /* 0x000fc80007ffe0ff */
[----:B------:R-:W-:Y:S01]  /*0520*/  SHF.R.S32.HI R33, RZ, 0x1f, R41 ;  /* 0x0000001fff217819 */ /* 0x000fe20000011429 */
[----:B------:R-:W1:Y:S08]  /*0530*/  @P5 LDC.64 R30, c[0x0][0x288] ;  /* 0x0000a200ff1e5b82 */ /* 0x000e700000000a00 */
[----:B------:R-:W2:Y:S01]  /*0540*/  @P6 LDC.64 R38, c[0x0][0x230] ;  /* 0x00008c00ff266b82 */ /* 0x000ea20000000a00 */
[----:B0-----:R-:W-:-:S07]  /*0550*/  IABS R19, R16 ;  /* 0x0000001000137213 */ /* 0x001fce0000000000 */
[----:B------:R-:W0:Y:S01]  /*0560*/  @P6 LDC.64 R36, c[0x0][0x228] ;  /* 0x00008a00ff246b82 */ /* 0x000e220000000a00 */
[----:B------:R-:W3:Y:S07]  /*0570*/  I2F.RP R0, R19 ;  /* 0x0000001300007306 */ /* 0x000eee0000209400 */
[----:B------:R-:W4:Y:S08]  /*0580*/  @P4 LDC.64 R26, c[0x0][0x288] ;  /* 0x0000a200ff1a4b82 */ /* 0x000f300000000a00 */
[----:B------:R-:W0:Y:S01]  /*0590*/  @P5 LDC.64 R34, c[0x0][0x230] ;  /* 0x00008c00ff225b82 */ /* 0x000e220000000a00 */
[----:B---3--:R-:W3:Y:S07]  /*05a0*/  MUFU.RCP R0, R0 ;  /* 0x0000000000007308 */ /* 0x008eee0000001000 */
[----:B------:R-:W0:Y:S08]  /*05b0*/  @P5 LDC.64 R20, c[0x0][0x228] ;  /* 0x00008a00ff145b82 */ /* 0x000e300000000a00 */
[----:B------:R-:W0:Y:S01]  /*05c0*/  @P2 LDC.64 R24, c[0x0][0x288] ;  /* 0x0000a200ff182b82 */ /* 0x000e220000000a00 */
[----:B---3--:R-:W-:-:S04]  /*05d0*/  IADD3 R14, R0, 0xffffffe, RZ ;  /* 0x0ffffffe000e7810 */ /* 0x008fc80007ffe0ff */
[----:B------:R3:W1:Y:S02]  /*05e0*/  F2I.FTZ.U32.TRUNC.NTZ R15, R14 ;  /* 0x0000000e000f7305 */ /* 0x000664000021f000 */
[----:B---3--:R-:W-:Y:S02]  /*05f0*/  MOV R14, RZ ;  /* 0x000000ff000e7202 */ /* 0x008fe40000000f00 */
[----:B-1----:R-:W-:-:S05]  /*0600*/  IADD3 R2, RZ, -R15, RZ ;  /* 0x8000000fff027210 */ /* 0x002fca0007ffe0ff */
[----:B------:R-:W-:Y:S01]  /*0610*/  IMAD R17, R2, R19, RZ ;  /* 0x0000001302117224 */ /* 0x000fe200078e02ff */
[----:B------:R-:W-:-:S03]  /*0620*/  IABS R2, R45 ;  /* 0x0000002d00027213 */ /* 0x000fc60000000000 */
[----:B------:R-:W-:-:S06]  /*0630*/  IMAD.HI.U32 R15, R15, R17, R14 ;  /* 0x000000110f0f7227 */ /* 0x000fcc00078e000e */
        /* <DEDUP_REMOVED lines=10> */
[----:B------:R-:W-:-:S11]  /*06e0*/  LOP3.LUT R0, R45, R16, RZ, 0x3c, !PT ;  /* 0x000000102d007212 */ /* 0x000fd600078e3cff */
[----:B------:R-:W-:Y:S02]  /*06f0*/  @P0 IADD3 R15, R15, 0x1, RZ ;  /* 0x000000010f0f0810 */ /* 0x000fe40007ffe0ff */
[----:B------:R-:W-:Y:S02]  /*0700*/  ISETP.GE.AND P0, PT, R45, RZ, PT ;  /* 0x000000ff2d00720c */ /* 0x000fe40003f06270 */
[----:B------:R-:W-:Y:S02]  /*0710*/  MOV R19, R15 ;  /* 0x0000000f00137202 */ /* 0x000fe40000000f00 */
[----:B------:R-:W1:Y:S09]  /*0720*/  @P6 LDC.64 R14, c[0x0][0x288] ;  /* 0x0000a200ff0e6b82 */ /* 0x000e720000000a00 */
[----:B------:R-:W-:-:S02]  /*0730*/  @!P0 IADD3 R17, -R17, RZ, RZ ;  /* 0x000000ff11118210 */ /* 0x000fc40007ffe1ff */
        /* <DEDUP_REMOVED lines=13> */
[----:B------:R-:W-:Y:S01]  /*0810*/  SHF.R.S32.HI R17, RZ, 0x1f, R50 ;  /* 0x0000001fff117819 */ /* 0x000fe20000011432 */
[----:B------:R-:W-:Y:S01]  /*0820*/  IMAD.WIDE.U32 R58, R19, UR12, R58 ;  /* 0x0000000c133a7c25 */ /* 0x000fe2000f8e003a */
[C---:B------:R-:W-:Y:S01]  /*0830*/  IADD3 R19, R50.reuse, 0x8, RZ ;  /* 0x0000000832137810 */ /* 0x040fe20007ffe0ff */
[----:B------:R-:W-:Y:S02]  /*0840*/  ULDC.64 UR12, c[0x0][0x290] ;  /* 0x0000a400000c7ab9 */ /* 0x000fe40000000a00 */
[----:B-1----:R-:W-:Y:S01]  /*0850*/  @P6 IMAD R0, R17, R14, RZ ;  /* 0x0000000e11006224 */ /* 0x002fe200078e02ff */
[----:B------:R-:W-:Y:S02]  /*0860*/  IADD3 R63, R59, R63, RZ ;  /* 0x0000003f3b3f7210 */ /* 0x000fe40007ffe0ff */
[----:B------:R-:W-:Y:S01]  /*0870*/  @P6 MOV R62, R58 ;  /* 0x0000003a003e6202 */ /* 0x000fe20000000f00 */
[----:B------:R-:W-:Y:S01]  /*0880*/  @P6 IMAD R17, R50, R15, R0 ;  /* 0x0000000f32116224 */ /* 0x000fe200078e0200 */
[----:B------:R-:W-:-:S02]  /*0890*/  SHF.R.S32.HI R23, RZ, 0x1f, R19 ;  /* 0x0000001fff177819 */ /* 0x000fc40000011413 */
[----:B------:R-:W-:Y:S01]  /*08a0*/  @P3 MOV R40, R58 ;  /* 0x0000003a00283202 */ /* 0x000fe20000000f00 */
[----:B------:R-:W-:-:S04]  /*08b0*/  @P6 IMAD.WIDE.U32 R14, R50, R14, R62 ;  /* 0x0000000e320e6225 */ /* 0x000fc800078e003e */
[----:B------:R-:W-:Y:S01]  /*08c0*/  @P5 IMAD R2, R23, R30, RZ ;  /* 0x0000001e17025224 */ /* 0x000fe200078e02ff */
[----:B------:R-:W-:Y:S02]  /*08d0*/  @P6 IADD3 R17, R15, R17, RZ ;  /* 0x000000110f116210 */ /* 0x000fe40007ffe0ff */
[C---:B------:R-:W-:Y:S01]  /*08e0*/  @P6 SHF.L.U32 R15, R14.reuse, 0x1, RZ ;  /* 0x000000010e0f6819 */ /* 0x040fe200000006ff */
[----:B------:R-:W-:Y:S01]  /*08f0*/  @P5 IMAD R29, R19, R31, R2 ;  /* 0x0000001f131d5224 */ /* 0x000fe200078e0202 */
[----:B------:R-:W-:Y:S01]  /*0900*/  @P6 SHF.L.U64.HI R0, R14, 0x1, R17 ;  /* 0x000000010e006819 */ /* 0x000fe20000010211 */
[----:B----4-:R-:W-:Y:S01]  /*0910*/  @P4 IMAD R2, R33, R26, RZ ;  /* 0x0000001a21024224 */ /* 0x010fe200078e02ff */
[----:B--2---:R-:W-:Y:S01]  /*0920*/  @P6 IADD3 R38, P0, R15, R38, RZ ;  /* 0x000000260f266210 */ /* 0x004fe20007f1e0ff */
[----:B------:R-:W1:Y:S01]  /*0930*/  @P4 LDC.64 R16, c[0x0][0x228] ;  /* 0x00008a00ff104b82 */ /* 0x000e620000000a00 */
[----:B------:R-:W-:Y:S01]  /*0940*/  @P5 MOV R14, R58 ;  /* 0x0000003a000e5202 */ /* 0x000fe20000000f00 */
[----:B------:R-:W-:Y:S01]  /*0950*/  @P4 IMAD R33, R41, R27, R2 ;  /* 0x0000001b29214224 */ /* 0x000fe200078e0202 */
[----:B------:R-:W-:-:S02]  /*0960*/  @P6 IADD3.X R39, R0, R39, RZ, P0, !PT ;  /* 0x0000002700276210 */ /* 0x000fc400007fe4ff */
[----:B0-----:R-:W-:Y:S02]  /*0970*/  @P6 IADD3 R36, P0, R15, R36, RZ ;  /* 0x000000240f246210 */ /* 0x001fe40007f1e0ff */
[----:B------:R-:W-:Y:S02]  /*0980*/  @P5 MOV R15, R63 ;  /* 0x0000003f000f5202 */ /* 0x000fe40000000f00 */
[----:B------:R-:W-:Y:S01]  /*0990*/  @P6 IADD3.X R37, R0, R37, RZ, P0, !PT ;  /* 0x0000002500256210 */ /* 0x000fe200007fe4ff */
[----:B------:R-:W-:-:S03]  /*09a0*/  @P5 IMAD.WIDE.U32 R30, R19, R30, R14 ;  /* 0x0000001e131e5225 */ /* 0x000fc600078e000e */
[----:B------:R-:W0:Y:S02]  /*09b0*/  @P3 LDC.64 R14, c[0x0][0x288] ;  /* 0x0000a200ff0e3b82 */ /* 0x000e240000000a00 */
[----:B------:R-:W-:Y:S02]  /*09c0*/  @P5 IADD3 R29, R31, R29, RZ ;  /* 0x0000001d1f1d5210 */ /* 0x000fe40007ffe0ff */
[C---:B------:R-:W-:Y:S02]  /*09d0*/  @P5 SHF.L.U32 R23, R30.reuse, 0x1, RZ ;  /* 0x000000011e175819 */ /* 0x040fe400000006ff */
[----:B------:R-:W-:Y:S02]  /*09e0*/  @P5 SHF.L.U64.HI R0, R30, 0x1, R29 ;  /* 0x000000011e005819 */ /* 0x000fe4000001021d */
[----:B------:R-:W2:Y:S01]  /*09f0*/  @P4 LDC.64 R18, c[0x0][0x230] ;  /* 0x00008c00ff124b82 */ /* 0x000ea20000000a00 */
[----:B------:R-:W-:Y:S02]  /*0a00*/  @P4 MOV R30, R58 ;  /* 0x0000003a001e4202 */ /* 0x000fe40000000f00 */
[----:B------:R-:W-:-:S02]  /*0a10*/  @P4 MOV R31, R63 ;  /* 0x0000003f001f4202 */ /* 0x000fc40000000f00 */
[----:B------:R-:W-:Y:S02]  /*0a20*/  IADD3 R29, R50, 0x18, RZ ;  /* 0x00000018321d7810 */ /* 0x000fe40007ffe0ff */
[----:B------:R-:W-:Y:S01]  /*0a30*/  @P5 IADD3 R34, P0, R23, R34, RZ ;  /* 0x0000002217225210 */ /* 0x000fe20007f1e0ff */
[----:B------:R-:W-:Y:S01]  /*0a40*/  @P4 IMAD.WIDE.U32 R30, R41, R26, R30 ;  /* 0x0000001a291e4225 */ /* 0x000fe200078e001e */
[----:B------:R-:W-:Y:S01]  /*0a50*/  SHF.R.S32.HI R41, RZ, 0x1f, R29 ;  /* 0x0000001fff297819 */ /* 0x000fe2000001141d */
[----:B------:R-:W3:Y:S01]  /*0a60*/  @P1 LDC.64 R26, c[0x0][0x288] ;  /* 0x0000a200ff1a1b82 */ /* 0x000ee20000000a00 */
[----:B------:R-:W-:Y:S02]  /*0a70*/  @P5 IADD3.X R35, R0, R35, RZ, P0, !PT ;  /* 0x0000002300235210 */ /* 0x000fe400007fe4ff */
[----:B------:R-:W-:Y:S02]  /*0a80*/  @P5 IADD3 R20, P0, R23, R20, RZ ;  /* 0x0000001417145210 */ /* 0x000fe40007f1e0ff */
[----:B------:R-:W-:Y:S01]  /*0a90*/  @P4 IADD3 R31, R31, R33, RZ ;  /* 0x000000211f1f4210 */ /* 0x000fe20007ffe0ff */
[----:B0-----:R-:W-:Y:S01]  /*0aa0*/  @P3 IMAD R2, R41, R14, RZ ;  /* 0x0000000e29023224 */ /* 0x001fe200078e02ff */
[----:B------:R-:W-:-:S02]  /*0ab0*/  IADD3 R23, R50, 0x20, RZ ;  /* 0x0000002032177810 */ /* 0x000fc40007ffe0ff */
[----:B------:R-:W-:Y:S01]  /*0ac0*/  @P3 MOV R41, R63 ;  /* 0x0000003f00293202 */ /* 0x000fe20000000f00 */
[C---:B------:R-:W-:Y:S01]  /*0ad0*/  @P3 IMAD R43, R29.reuse, R15, R2 ;  /* 0x0000000f1d2b3224 */ /* 0x040fe200078e0202 */
[----:B------:R-:W-:Y:S02]  /*0ae0*/  @P5 IADD3.X R21, R0, R21, RZ, P0, !PT ;  /* 0x0000001500155210 */ /* 0x000fe400007fe4ff */
[C---:B------:R-:W-:Y:S01]  /*0af0*/  @P4 SHF.L.U32 R33, R30.reuse, 0x1, RZ ;  /* 0x000000011e214819 */ /* 0x040fe200000006ff */
[----:B------:R-:W-:Y:S01]  /*0b00*/  @P3 IMAD.WIDE.U32 R14, R29, R14, R40 ;  /* 0x0000000e1d0e3225 */ /* 0x000fe200078e0028 */
[----:B------:R-:W-:Y:S02]  /*0b10*/  @P4 SHF.L.U64.HI R0, R30, 0x1, R31 ;  /* 0x000000011e004819 */ /* 0x000fe4000001021f */
[----:B------:R-:W-:Y:S01]  /*0b20*/  SHF.R.S32.HI R55, RZ, 0x1f, R23 ;  /* 0x0000001fff377819 */ /* 0x000fe20000011417 */
[----:B------:R-:W0:Y:S01]  /*0b30*/  @P3 LDC.64 R30, c[0x0][0x230] ;  /* 0x00008c00ff1e3b82 */ /* 0x000e220000000a00 */
[----:B--2---:R-:W-:-:S02]  /*0b40*/  @P4 IADD3 R18, P0, R33, R18, RZ ;  /* 0x0000001221124210 */ /* 0x004fc40007f1e0ff */
[----:B------:R-:W-:Y:S01]  /*0b50*/  @P2 MOV R40, R58 ;  /* 0x0000003a00282202 */ /* 0x000fe20000000f00 */
[----:B------:R-:W-:Y:S01]  /*0b60*/  @P2 IMAD R2, R55, R24, RZ ;  /* 0x0000001837022224 */ /* 0x000fe200078e02ff */
[----:B------:R-:W-:Y:S02]  /*0b70*/  @P2 MOV R41, R63 ;  /* 0x0000003f00292202 */ /* 0x000fe40000000f00 */
[C---:B------:R-:W-:Y:S01]  /*0b80*/  @P4 IADD3.X R19, R0.reuse, R19, RZ, P0, !PT ;  /* 0x0000001300134210 */ /* 0x040fe200007fe4ff */
[----:B------:R-:W-:Y:S01]  /*0b90*/  @P2 IMAD R29, R23, R25, R2 ;  /* 0x00000019171d2224 */ /* 0x000fe200078e0202 */
[----:B-1----:R-:W-:Y:S01]  /*0ba0*/  @P4 IADD3 R16, P0, R33, R16, RZ ;  /* 0x0000001021104210 */ /* 0x002fe20007f1e0ff */
[----:B------:R-:W-:Y:S01]  /*0bb0*/  @P2 IMAD.WIDE.U32 R40, R23, R24, R40 ;  /* 0x0000001817282225 */ /* 0x000fe200078e0028 */
[----:B------:R-:W1:Y:S01]  /*0bc0*/  @P3 LDC.64 R32, c[0x0][0x228] ;  /* 0x00008a00ff203b82 */ /* 0x000e620000000a00 */
[----:B------:R-:W-:Y:S02]  /*0bd0*/  @P3 IADD3 R23, R15, R43, RZ ;  /* 0x0000002b0f173210 */ /* 0x000fe40007ffe0ff */
[----:B------:R-:W-:Y:S01]  /*0be0*/  @P4 IADD3.X R17, R0, R17, RZ, P0, !PT ;  /* 0x0000001100114210 */ /* 0x000fe200007fe4ff */
[----:B---3--:R-:W-:Y:S01]  /*0bf0*/  @P1 IMAD R2, R11, R26, RZ ;  /* 0x0000001a0b021224 */ /* 0x008fe200078e02ff */
[----:B------:R-:W-:-:S02]  /*0c00*/  @P2 IADD3 R15, R41, R29, RZ ;  /* 0x0000001d290f2210 */ /* 0x000fc40007ffe0ff */
[----:B------:R-:W-:Y:S01]  /*0c10*/  @P3 SHF.L.U64.HI R42, R14, 0x1, R23 ;  /* 0x000000010e2a3819 */ /* 0x000fe20000010217 */
[----:B------:R-:W2:Y:S01]  /*0c20*/  @P2 LDC.64 R24, c[0x0][0x230] ;  /* 0x00008c00ff182b82 */ /* 0x000ea20000000a00 */
[C---:B------:R-:W-:Y:S01]  /*0c30*/  @P2 SHF.L.U32 R23, R40.reuse, 0x1, RZ ;  /* 0x0000000128172819 */ /* 0x040fe200000006ff */
[----:B------:R-:W-:Y:S01]  /*0c40*/  @P1 IMAD R29, R49, R27, R2 ;  /* 0x0000001b311d1224 */ /* 0x000fe200078e0202 */
[----:B------:R-:W-:Y:S02]  /*0c50*/  @P2 SHF.L.U64.HI R0, R40, 0x1, R15 ;  /* 0x0000000128002819 */ /* 0x000fe4000001020f */
[----:B------:R-:W-:Y:S02]  /*0c60*/  @P3 SHF.L.U32 R57, R14, 0x1, RZ ;  /* 0x000000010e393819 */ /* 0x000fe400000006ff */
[----:B------:R-:W-:Y:S01]  /*0c70*/  @P1 MOV R40, R58 ;  /* 0x0000003a00281202 */ /* 0x000fe20000000f00 */
[----:B------:R-:W3:Y:S01]  /*0c80*/  @P2 LDC.64 R14, c[0x0][0x228] ;  /* 0x00008a00ff0e2b82 */ /* 0x000ee20000000a00 */
[----:B------:R-:W-:-:S02]  /*0c90*/  @P1 MOV R41, R63 ;  /* 0x0000003f00291202 */ /* 0x000fc40000000f00 */
[----:B0-----:R-:W-:Y:S01]  /*0ca0*/  @P3 IADD3 R64, P0, R57, R30, RZ ;  /* 0x0000001e39403210 */ /* 0x001fe20007f1e0ff */
[----:B------:R-:W-:-:S03]  /*0cb0*/  @P1 IMAD.WIDE.U32 R40, R49, R26, R40 ;  /* 0x0000001a31281225 */ /* 0x000fc600078e0028 */
[C---:B------:R-:W-:Y:S01]  /*0cc0*/  @P3 IADD3.X R65, R42.reuse, R31, RZ, P0, !PT ;  /* 0x0000001f2a413210 */ /* 0x040fe200007fe4ff */
[----:B------:R-:W0:Y:S01]  /*0cd0*/  @P1 LDC.64 R26, c[0x0][0x230] ;  /* 0x00008c00ff1a1b82 */ /* 0x000e220000000a00 */
[----:B-1----:R-:W-:Y:S02]  /*0ce0*/  @P3 IADD3 R56, P0, R57, R32, RZ ;  /* 0x0000002039383210 */ /* 0x002fe40007f1e0ff */
[----:B------:R-:W-:Y:S02]  /*0cf0*/  @P1 IADD3 R29, R41, R29, RZ ;  /* 0x0000001d291d1210 */ /* 0x000fe40007ffe0ff */
[----:B------:R-:W-:Y:S01]  /*0d00*/  @P3 IADD3.X R57, R42, R33, RZ, P0, !PT ;  /* 0x000000212a393210 */ /* 0x000fe200007fe4ff */
[----:B------:R-:W-:Y:S01]  /*0d10*/  IMAD.WIDE.U32 R32, R51, 0x5397829d, RZ ;  /* 0x5397829d33207825 */ /* 0x000fe200078e00ff */
[----:B------:R-:W-:Y:S01]  /*0d20*/  @P1 SHF.L.U32 R41, R40, 0x1, RZ ;  /* 0x0000000128291819 */ /* 0x000fe200000006ff */
[----:B------:R-:W1:Y:S01]  /*0d30*/  LDC R2, c[0x0][0x2ac] ;  /* 0x0000ab00ff027b82 */ /* 0x000e620000000800 */
[----:B--2---:R-:W-:-:S02]  /*0d40*/  @P2 IADD3 R54, P0, R23, R24, RZ ;  /* 0x0000001817362210 */ /* 0x004fc40007f1e0ff */
[----:B------:R-:W-:Y:S02]  /*0d50*/  @P1 SHF.L.U64.HI R42, R40, 0x1, R29 ;  /* 0x00000001282a1819 */ /* 0x000fe4000001021d */
[C---:B------:R-:W-:Y:S02]  /*0d60*/  @P2 IADD3.X R55, R0.reuse, R25, RZ, P0, !PT ;  /* 0x0000001900372210 */ /* 0x040fe400007fe4ff */
[----:B------:R-:W-:Y:S01]  /*0d70*/  MOV R29, RZ ;  /* 0x000000ff001d7202 */ /* 0x000fe20000000f00 */
[----:B------:R-:W2:Y:S01]  /*0d80*/  @P1 LDC.64 R30, c[0x0][0x228] ;  /* 0x00008a00ff1e1b82 */ /* 0x000ea20000000a00 */
[----:B---3--:R-:W-:Y:S02]  /*0d90*/  @P2 IADD3 R32, P0, R23, R14, RZ ;  /* 0x0000000e17202210 */ /* 0x008fe40007f1e0ff */
[----:B------:R-:W-:Y:S02]  /*0da0*/  SHF.R.U32.HI R23, RZ, 0x4, R33 ;  /* 0x00000004ff177819 */ /* 0x000fe40000011621 */
[----:B------:R-:W-:-:S02]  /*0db0*/  @P2 IADD3.X R33, R0, R15, RZ, P0, !PT ;  /* 0x0000000f00212210 */ /* 0x000fc400007fe4ff */
[----:B0-----:R-:W-:-:S04]  /*0dc0*/  @P1 IADD3 R26, P0, R41, R26, RZ ;  /* 0x0000001a291a1210 */ /* 0x001fc80007f1e0ff */
[----:B------:R-:W-:Y:S01]  /*0dd0*/  @P1 IADD3.X R27, R42, R27, RZ, P0, !PT ;  /* 0x0000001b2a1b1210 */ /* 0x000fe200007fe4ff */
[----:B-1----:R-:W-:-:S05]  /*0de0*/  IMAD R2, R2, UR7, R23 ;  /* 0x0000000702027c24 */ /* 0x002fca000f8e0217 */
[----:B------:R-:W-:Y:S02]  /*0df0*/  IADD3 R2, R2, 0x30, RZ ;  /* 0x0000003002027810 */ /* 0x000fe40007ffe0ff */
[----:B--2---:R-:W-:-:S04]  /*0e00*/  @P1 IADD3 R30, P0, R41, R30, RZ ;  /* 0x0000001e291e1210 */ /* 0x004fc80007f1e0ff */
[----:B------:R-:W-:Y:S02]  /*0e10*/  @P1 IADD3.X R31, R42, R31, RZ, P0, !PT ;  /* 0x0000001f2a1f1210 */ /* 0x000fe400007fe4ff */
[----:B------:R-:W-:Y:S02]  /*0e20*/  ISETP.GE.U32.AND P0, PT, R2, UR12, PT ;  /* 0x0000000c02007c0c */ /* 0x000fe4000bf06070 */
[----:B------:R-:W-:-:S04]  /*0e30*/  SHF.R.S32.HI R2, RZ, 0x1f, R2 ;  /* 0x0000001fff027819 */ /* 0x000fc80000011402 */
[----:B------:R-:W-:Y:S02]  /*0e40*/  ISETP.GE.AND.EX P0, PT, R2, UR13, PT, P0 ;  /* 0x0000000d02007c0c */ /* 0x000fe4000bf06300 */
[----:B------:R-:W-:Y:S02]  /*0e50*/  MOV R2, RZ ;  /* 0x000000ff00027202 */ /* 0x000fe40000000f00 */
[----:B------:R-:W-:-:S13]  /*0e60*/  ISETP.LT.U32.AND P0, PT, R51, 0x188, !P0 ;  /* 0x000001883300780c */ /* 0x000fda0004701070 */
[----:B------:R-:W0:Y:S01]  /*0e70*/  @P0 LDC.64 R14, c[0x0][0x288] ;  /* 0x0000a200ff0e0b82 */ /* 0x000e220000000a00 */
[----:B------:R-:W-:Y:S02]  /*0e80*/  @P0 MOV R40, R58 ;  /* 0x0000003a00280202 */ /* 0x000fe40000000f00 */
[----:B------:R-:W-:-:S05]  /*0e90*/  @P0 MOV R41, R63 ;  /* 0x0000003f00290202 */ /* 0x000fca0000000f00 */
[----:B------:R-:W1:Y:S01]  /*0ea0*/  @P0 LDC.64 R24, c[0x0][0x230] ;  /* 0x00008c00ff180b82 */ /* 0x000e620000000a00 */
[-C--:B0-----:R-:W-:Y:S02]  /*0eb0*/  @P0 IMAD R0, R5, R14.reuse, RZ ;  /* 0x0000000e05000224 */ /* 0x081fe400078e02ff */
[----:B------:R-:W-:-:S04]  /*0ec0*/  @P0 IMAD.WIDE.U32 R40, R48, R14, R40 ;  /* 0x0000000e30280225 */ /* 0x000fc800078e0028 */
[----:B------:R-:W-:Y:S01]  /*0ed0*/  @P0 IMAD R15, R48, R15, R0 ;  /* 0x0000000f300f0224 */ /* 0x000fe200078e0200 */
[----:B------:R-:W-:-:S04]  /*0ee0*/  @P0 SHF.L.U32 R23, R40, 0x1, RZ ;  /* 0x0000000128170819 */ /* 0x000fc800000006ff */
[----:B------:R-:W-:Y:S02]  /*0ef0*/  @P0 IADD3 R15, R41, R15, RZ ;  /* 0x0000000f290f0210 */ /* 0x000fe40007ffe0ff */
[----:B-1----:R-:W-:Y:S02]  /*0f00*/  @P0 IADD3 R24, P6, R23, R24, RZ ;  /* 0x0000001817180210 */ /* 0x002fe40007fde0ff */
[----:B------:R-:W-:Y:S02]  /*0f10*/  @P0 SHF.L.U64.HI R40, R40, 0x1, R15 ;  /* 0x0000000128280819 */ /* 0x000fe4000001020f */
[----:B------:R-:W0:Y:S02]  /*0f20*/  @P0 LDC.64 R14, c[0x0][0x228] ;  /* 0x00008a00ff0e0b82 */ /* 0x000e240000000a00 */
[----:B------:R-:W-:-:S05]  /*0f30*/  @P0 IADD3.X R25, R40, R25, RZ, P6, !PT ;  /* 0x0000001928190210 */ /* 0x000fca00037fe4ff */
[----:B------:R-:W5:Y:S01]  /*0f40*/  @P0 LDG.E R29, desc[UR8][R24.64] ;  /* 0x00000008181d0981 */ /* 0x000f62000c1e1900 */
[----:B0-----:R-:W-:-:S04]  /*0f50*/  @P0 IADD3 R14, P6, R23, R14, RZ ;  /* 0x0000000e170e0210 */ /* 0x001fc80007fde0ff */
[----:B------:R-:W-:-:S05]  /*0f60*/  @P0 IADD3.X R15, R40, R15, RZ, P6, !PT ;  /* 0x0000000f280f0210 */ /* 0x000fca00037fe4ff */
        /* <DEDUP_REMOVED lines=10> */
[----:B------:R-:W-:Y:S02]  /*1010*/  @P0 IMAD R23, R47, R15, R0 ;  /* 0x0000000f2f170224 */ /* 0x000fe400078e0200 */
[----:B------:R-:W0:Y:S01]  /*1020*/  @P0 LDC.64 R14, c[0x0][0x228] ;  /* 0x00008a00ff0e0b82 */ /* 0x000e220000000a00 */
[C---:B------:R-:W-:Y:S02]  /*1030*/  @P0 SHF.L.U32 R67, R40.reuse, 0x1, RZ ;  /* 0x0000000128430819 */ /* 0x040fe400000006ff */
[----:B------:R-:W-:Y:S02]  /*1040*/  @P0 IADD3 R23, R41, R23, RZ ;  /* 0x0000001729170210 */ /* 0x000fe40007ffe0ff */
[----:B-1----:R-:W-:Y:S02]  /*1050*/  @P0 IADD3 R24, P6, R67, R24, RZ ;  /* 0x0000001843180210 */ /* 0x002fe40007fde0ff */
[----:B------:R-:W-:-:S04]  /*1060*/  @P0 SHF.L.U64.HI R40, R40, 0x1, R23 ;  /* 0x0000000128280819 */ /* 0x000fc80000010217 */
[----:B------:R-:W-:Y:S02]  /*1070*/  @P0 IADD3.X R25, R40, R25, RZ, P6, !PT ;  /* 0x0000001928190210 */ /* 0x000fe400037fe4ff */
[----:B0-----:R-:W-:-:S04]  /*1080*/  @P0 IADD3 R66, P6, R67, R14, RZ ;  /* 0x0000000e43420210 */ /* 0x001fc80007fde0ff */
[----:B------:R-:W-:Y:S02]  /*1090*/  @P0 IADD3.X R67, R40, R15, RZ, P6, !PT ;  /* 0x0000000f28430210 */ /* 0x000fe400037fe4ff */
[----:B------:R-:W0:Y:S02]  /*10a0*/  LDC.64 R14, c[0x0][0x248] ;  /* 0x00009200ff0e7b82 */ /* 0x000e240000000a00 */
[----:B0-----:R-:W-:-:S06]  /*10b0*/  IMAD.WIDE R14, R45, 0x8, R14 ;  /* 0x000000082d0e7825 */ /* 0x001fcc00078e020e */
[----:B------:R-:W2:Y:S01]  /*10c0*/  LDG.E.64 R14, desc[UR8][R14.64] ;  /* 0x000000080e0e7981 */ /* 0x000ea2000c1e1b00 */
[----:B------:R-:W-:Y:S02]  /*10d0*/  LOP3.LUT P6, RZ, R53, 0x2, RZ, 0xc0, !PT ;  /* 0x0000000235ff7812 */ /* 0x000fe400078cc0ff */
[----:B------:R-:W-:Y:S02]  /*10e0*/  MOV R44, RZ ;  /* 0x000000ff002c7202 */ /* 0x000fe40000000f00 */
[----:B------:R-:W-:-:S04]  /*10f0*/  CS2R R42, SRZ ;  /* 0x00000000002a7805 */ /* 0x000fc8000001ff00 */
[----:B------:R0:W5:Y:S01]  /*1100*/  @P5 LDG.E R44, desc[UR8][R34.64] ;  /* 0x00000008222c5981 */ /* 0x000162000c1e1900 */
[----:B------:R-:W-:-:S04]  /*1110*/  CS2R R40, SRZ ;  /* 0x0000000000287805 */ /* 0x000fc8000001ff00 */
[----:B------:R1:W5:Y:S04]  /*1120*/  @P6 LDG.E R43, desc[UR8][R38.64] ;  /* 0x00000008262b6981 */ /* 0x000368000c1e1900 */
[----:B------:R3:W5:Y:S01]  /*1130*/  @P6 LDG.E R42, desc[UR8][R36.64] ;  /* 0x00000008242a6981 */ /* 0x000762000c1e1900 */
[----:B0-----:R-:W-:-:S03]  /*1140*/  CS2R R34, SRZ ;  /* 0x0000000000227805 */ /* 0x001fc6000001ff00 */
[----:B------:R-:W5:Y:S01]  /*1150*/  @P5 LDG.E R41, desc[UR8][R20.64] ;  /* 0x0000000814295981 */ /* 0x000f62000c1e1900 */
[----:B-1----:R-:W-:-:S03]  /*1160*/  CS2R R38, SRZ ;  /* 0x0000000000267805 */ /* 0x002fc6000001ff00 */
[----:B------:R0:W5:Y:S01]  /*1170*/  @P2 LDG.E R34, desc[UR8][R32.64] ;  /* 0x0000000820222981 */ /* 0x000162000c1e1900 */
[----:B---3--:R-:W-:-:S03]  /*1180*/  CS2R R36, SRZ ;  /* 0x0000000000247805 */ /* 0x008fc6000001ff00 */
[----:B------:R-:W5:Y:S04]  /*1190*/  @P4 LDG.E R39, desc[UR8][R18.64] ;  /* 0x0000000812274981 */ /* 0x000f68000c1e1900 */
[----:B------:R-:W5:Y:S01]  /*11a0*/  @P3 LDG.E R40, desc[UR8][R64.64] ;  /* 0x0000000840283981 */ /* 0x000f62000c1e1900 */
[----:B0-----:R-:W-:-:S03]  /*11b0*/  CS2R R32, SRZ ;  /* 0x0000000000207805 */ /* 0x001fc6000001ff00 */
[----:B------:R-:W5:Y:S04]  /*11c0*/  @P1 LDG.E R36, desc[UR8][R26.64] ;  /* 0x000000081a241981 */ /* 0x000f68000c1e1900 */
[----:B------:R-:W5:Y:S01]  /*11d0*/  @P1 LDG.E R33, desc[UR8][R30.64] ;  /* 0x000000081e211981 */ /* 0x000f62000c1e1900 */
[----:B------:R-:W-:-:S03]  /*11e0*/  MOV R0, RZ ;  /* 0x000000ff00007202 */ /* 0x000fc60000000f00 */
[----:B------:R-:W5:Y:S04]  /*11f0*/  @P0 LDG.E R32, desc[UR8][R24.64] ;  /* 0x0000000818200981 */ /* 0x000f68000c1e1900 */
[----:B------:R-:W5:Y:S04]  /*1200*/  @P0 LDG.E R0, desc[UR8][R66.64] ;  /* 0x0000000842000981 */ /* 0x000f68000c1e1900 */
[----:B------:R-:W5:Y:S04]  /*1210*/  @P4 LDG.E R38, desc[UR8][R16.64] ;  /* 0x0000000810264981 */ /* 0x000f68000c1e1900 */
[----:B------:R0:W5:Y:S01]  /*1220*/  @P2 LDG.E R35, desc[UR8][R54.64] ;  /* 0x0000000836232981 */ /* 0x000162000c1e1900 */
[----:B------:R-:W-:Y:S03]  /*1230*/  BSSY B0, `(.L_x_1586) ;  /* 0x000001d000007945 */ /* 0x000fe60003800000 */
[----:B------:R1:W5:Y:S01]  /*1240*/  @P3 LDG.E R37, desc[UR8][R56.64] ;  /* 0x0000000838253981 */ /* 0x000362000c1e1900 */
[----:B0-----:R-:W-:-:S02]  /*1250*/  MOV R55, 0x3f800000 ;  /* 0x3f80000000377802 */ /* 0x001fc40000000f00 */
[----:B------:R-:W-:Y:S02]  /*1260*/  MOV R54, RZ ;  /* 0x000000ff00367202 */ /* 0x000fe40000000f00 */
[----:B-1----:R-:W-:Y:S01]  /*1270*/  CS2R R56, SRZ ;  /* 0x0000000000387805 */ /* 0x002fe2000001ff00 */
[----:B--2---:R-:W-:-:S05]  /*1280*/  FFMA.FTZ R15, -R14, R14, R15 ;  /* 0x0000000e0e0f7223 */ /* 0x004fca000001010f */
[----:B------:R-:W-:-:S13]  /*1290*/  FSETP.GTU.FTZ.AND P0, PT, R15, RZ, PT ;  /* 0x000000ff0f00720b */ /* 0x000fda0003f1c000 */
[----:B------:R-:W0:Y:S02]  /*12a0*/  @P0 LDC R16, c[0x0][0x250] ;  /* 0x00009400ff100b82 */ /* 0x000e240000000800 */
[----:B0-----:R-:W-:-:S04]  /*12b0*/  @P0 FADD.FTZ R16, R15, R16 ;  /* 0x000000100f100221 */ /* 0x001fc80000010000 */
[----:B------:R0:W1:Y:S01]  /*12c0*/  @P0 MUFU.RSQ R55, R16 ;  /* 0x0000001000370308 */ /* 0x0000620000001400 */
[----:B------:R-:W-:Y:S02]  /*12d0*/  ISETP.GT.U32.AND P0, PT, R51, 0x187, PT ;  /* 0x000001873300780c */ /* 0x000fe40003f04070 */
[----:B------:R-:W-:-:S11]  /*12e0*/  MOV R15, RZ ;  /* 0x000000ff000f7202 */ /* 0x000fd60000000f00 */
        /* <DEDUP_REMOVED lines=8> */
[----:B------:R-:W2:Y:S01]  /*1370*/  @P0 LDG.E.U16 R20, desc[UR8][R16.64+0x2] ;  /* 0x0000020810140981 */ /* 0x000ea2000c1e1500 */
[----:B0-----:R-:W-:-:S03]  /*1380*/  IMAD.WIDE R18, R21, 0x2, R18 ;  /* 0x0000000215127825 */ /* 0x001fc600078e0212 */
[----:B------:R-:W3:Y:S04]  /*1390*/  @P0 LDG.E.U16 R21, desc[UR8][R16.64] ;  /* 0x0000000810150981 */ /* 0x000ee8000c1e1500 */
[----:B------:R-:W4:Y:S04]  /*13a0*/  LDG.E.U16 R57, desc[UR8][R18.64] ;  /* 0x0000000812397981 */ /* 0x000f28000c1e1500 */
[----:B------:R-:W4:Y:S01]  /*13b0*/  LDG.E.U16 R56, desc[UR8][R18.64+0x2] ;  /* 0x0000020812387981 */ /* 0x000f22000c1e1500 */
[----:B--2---:R-:W-:Y:S02]  /*13c0*/  @P0 SHF.L.U32 R15, R20, 0x10, RZ ;  /* 0x00000010140f0819 */ /* 0x004fe400000006ff */
[----:B---3--:R-:W-:-:S02]  /*13d0*/  @P0 SHF.L.U32 R54, R21, 0x10, RZ ;  /* 0x0000001015360819 */ /* 0x008fc400000006ff */
[----:B----4-:R-:W-:Y:S02]  /*13e0*/  SHF.L.U32 R57, R57, 0x10, RZ ;  /* 0x0000001039397819 */ /* 0x010fe400000006ff */
[----:B------:R-:W-:-:S07]  /*13f0*/  SHF.L.U32 R56, R56, 0x10, RZ ;  /* 0x0000001038387819 */ /* 0x000fce00000006ff */
.L_x_1587:
[----:B------:R-:W-:Y:S05]  /*1400*/  BSYNC B0 ;  /* 0x0000000000007941 */ /* 0x000fea0003800000 */
.L_x_1586:
        /* <DEDUP_REMOVED lines=30> */
.L_x_1588:
[----:B------:R-:W-:Y:S01]  /*15f0*/  FMUL.FTZ R20, R18, R57 ;  /* 0x0000003912147220 */ /* 0x000fe20000410000 */
[--C-:B------:R-:W-:Y:S02]  /*1600*/  HADD2.F32 R25, -RZ, R44.reuse.H0_H0 ;  /* 0x2000002cff197230 */ /* 0x100fe40000004100 */
[----:B------:R-:W-:Y:S01]  /*1610*/  FMUL.FTZ R22, R19, R56 ;  /* 0x0000003813167220 */ /* 0x000fe20000410000 */
[----:B------:R-:W-:Y:S02]  /*1620*/  HADD2.F32 R27, -RZ, R44.H1_H1 ;  /* 0x3000002cff1b7230 */ /* 0x000fe40000004100 */
[C---:B------:R-:W-:Y:S01]  /*1630*/  FFMA.FTZ R21, R17.reuse, R20, RZ ;  /* 0x0000001411157223 */ /* 0x040fe200000100ff */
[----:B------:R-:W-:Y:S01]  /*1640*/  FADD.FTZ R23, RZ, R20 ;  /* 0x00000014ff177221 */ /* 0x000fe20000010000 */
[C---:B------:R-:W-:Y:S01]  /*1650*/  FADD.FTZ R24, -R14.reuse, R25 ;  /* 0x000000190e187221 */ /* 0x040fe20000010100 */
[----:B------:R-:W-:Y:S01]  /*1660*/  FADD.FTZ R26, -R14, R27 ;  /* 0x0000001b0e1a7221 */ /* 0x000fe20000010100 */
[----:B------:R-:W-:Y:S01]  /*1670*/  FFMA.FTZ R20, R16, R22, R21 ;  /* 0x0000001610147223 */ /* 0x000fe20000010015 */
[----:B------:R-:W-:Y:S01]  /*1680*/  FADD.FTZ R21, R22, R23 ;  /* 0x0000001716157221 */ /* 0x000fe20000010000 */
[-C--:B------:R-:W-:Y:S01]  /*1690*/  FMUL.FTZ R23, R24, R55.reuse ;  /* 0x0000003718177220 */ /* 0x080fe20000410000 */
[----:B------:R-:W-:Y:S01]  /*16a0*/  FMUL.FTZ R22, R26, R55 ;  /* 0x000000371a167220 */ /* 0x000fe20000410000 */
[----:B------:R-:W-:Y:S01]  /*16b0*/  FFMA.FTZ R24, R17, R18, RZ ;  /* 0x0000001211187223 */ /* 0x000fe200000100ff */
        /* <DEDUP_REMOVED lines=21> */
.L_x_1589:
[----:B------:R-:W-:Y:S01]  /*1810*/  FADD.FTZ R25, RZ, R18 ;  /* 0x00000012ff197221 */ /* 0x000fe20000010000 */
[----:B------:R-:W-:Y:S01]  /*1820*/  FMUL.FTZ R27, R26, R57 ;  /* 0x000000391a1b7220 */ /* 0x000fe20000410000 */
[----:B------:R-:W-:Y:S01]  /*1830*/  FFMA.FTZ R24, R23, R26, R24 ;  /* 0x0000001a17187223 */ /* 0x000fe20000010018 */
[----:B------:R-:W-:Y:S01]  /*1840*/  FADD.FTZ R18, RZ, R19 ;  /* 0x00000013ff127221 */ /* 0x000fe20000010000 */
[----:B------:R-:W-:Y:S01]  /*1850*/  FADD.FTZ R26, R25, R26 ;  /* 0x0000001a191a7221 */ /* 0x000fe20000010000 */
[----:B------:R-:W-:Y:S01]  /*1860*/  FFMA.FTZ R23, R23, R27, R20 ;  /* 0x0000001b17177223 */ /* 0x000fe20000010014 */
[----:B------:R-:W-:Y:S01]  /*1870*/  FFMA.FTZ R25, R16, R19, RZ ;  /* 0x0000001310197223 */ /* 0x000fe200000100ff */
[----:B------:R-:W-:Y:S01]  /*1880*/  FADD.FTZ R20, R21, R27 ;  /* 0x0000001b15147221 */ /* 0x000fe20000010000 */
[--C-:B------:R-:W-:Y:S02]  /*1890*/  HADD2.F32 R19, -RZ, R39.reuse.H0_H0 ;  /* 0x20000027ff137230 */ /* 0x100fe40000004100 */
[----:B------:R-:W-:Y:S01]  /*18a0*/  FADD.FTZ R18, R18, R17 ;  /* 0x0000001112127221 */ /* 0x000fe20000010000 */
[----:B------:R-:W-:-:S02]  /*18b0*/  HADD2.F32 R21, -RZ, R39.H1_H1 ;  /* 0x30000027ff157230 */ /* 0x000fc40000004100 */
[----:B------:R-:W-:Y:S01]  /*18c0*/  FFMA.FTZ R16, R22, R17, R25 ;  /* 0x0000001116107223 */ /* 0x000fe20000010019 */
[----:B------:R-:W-:Y:S01]  /*18d0*/  FMUL.FTZ R17, R17, R56 ;  /* 0x0000003811117220 */ /* 0x000fe20000410000 */
[C---:B------:R-:W-:Y:S01]  /*18e0*/  FADD.FTZ R30, -R14.reuse, R19 ;  /* 0x000000130e1e7221 */ /* 0x040fe20000010100 */
[----:B------:R-:W-:Y:S02]  /*18f0*/  FADD.FTZ R64, -R14, R21 ;  /* 0x000000150e407221 */ /* 0x000fe40000010100 */
[----:B------:R-:W-:Y:S01]  /*1900*/  FFMA.FTZ R22, R22, R17, R23 ;  /* 0x0000001116167223 */ /* 0x000fe20000010017 */
[----:B------:R-:W-:Y:S01]  /*1910*/  FADD.FTZ R17, R17, R20 ;  /* 0x0000001411117221 */ /* 0x000fe20000010000 */
[-C--:B------:R-:W-:Y:S01]  /*1920*/  FMUL.FTZ R23, R30, R55.reuse ;  /* 0x000000371e177220 */ /* 0x080fe20000410000 */
[----:B------:R-:W-:Y:S01]  /*1930*/  FMUL.FTZ R19, R64, R55 ;  /* 0x0000003740137220 */ /* 0x000fe20000410000 */
[--C-:B------:R-:W-:Y:S02]  /*1940*/  HADD2.F32 R20, -RZ, R38.reuse.H0_H0 ;  /* 0x20000026ff147230 */ /* 0x100fe40000004100 */
        /* <DEDUP_REMOVED lines=20> */
.L_x_1590:
[----:B------:R-:W-:Y:S01]  /*1a90*/  FMUL.FTZ R25, R20, R57 ;  /* 0x0000003914197220 */ /* 0x000fe20000410000 */
[----:B------:R-:W-:Y:S01]  /*1aa0*/  FADD.FTZ R26, R26, R20 ;  /* 0x000000141a1a7221 */ /* 0x000fe20000010000 */
[C---:B------:R-:W-:Y:S01]  /*1ab0*/  FFMA.FTZ R24, R23.reuse, R20, R24 ;  /* 0x0000001417187223 */ /* 0x040fe20000010018 */
[----:B------:R-:W-:Y:S01]  /*1ac0*/  FADD.FTZ R18, R18, R21 ;  /* 0x0000001512127221 */ /* 0x000fe20000010000 */
[----:B------:R-:W-:Y:S01]  /*1ad0*/  FFMA.FTZ R22, R23, R25, R22 ;  /* 0x0000001917167223 */ /* 0x000fe20000010016 */
[----:B------:R-:W-:Y:S01]  /*1ae0*/  FFMA.FTZ R16, R19, R21, R16 ;  /* 0x0000001513107223 */ /* 0x000fe20000010010 */
[----:B------:R-:W-:Y:S01]  /*1af0*/  FADD.FTZ R20, R17, R25 ;  /* 0x0000001911147221 */ /* 0x000fe20000010000 */
[----:B------:R-:W-:Y:S01]  /*1b00*/  FMUL.FTZ R21, R21, R56 ;  /* 0x0000003815157220 */ /* 0x000fe20000410000 */
[--C-:B------:R-:W-:Y:S02]  /*1b10*/  HADD2.F32 R17, -RZ, R40.reuse.H0_H0 ;  /* 0x20000028ff117230 */ /* 0x100fe40000004100 */
[----:B------:R-:W-:-:S02]  /*1b20*/  HADD2.F32 R23, -RZ, R40.H1_H1 ;  /* 0x30000028ff177230 */ /* 0x000fc40000004100 */
[----:B------:R-:W-:Y:S01]  /*1b30*/  FFMA.FTZ R19, R19, R21, R22 ;  /* 0x0000001513137223 */ /* 0x000fe20000010016 */
[C---:B------:R-:W-:Y:S01]  /*1b40*/  FADD.FTZ R22, -R14.reuse, R17 ;  /* 0x000000110e167221 */ /* 0x040fe20000010100 */
[----:B------:R-:W-:Y:S01]  /*1b50*/  FADD.FTZ R17, R21, R20 ;  /* 0x0000001415117221 */ /* 0x000fe20000010000 */
[----:B------:R-:W-:Y:S01]  /*1b60*/  FADD.FTZ R30, -R14, R23 ;  /* 0x000000170e1e7221 */ /* 0x000fe20000010100 */
[--C-:B------:R-:W-:Y:S02]  /*1b70*/  HADD2.F32 R20, -RZ, R37.reuse.H0_H0 ;  /* 0x20000025ff147230 */ /* 0x100fe40000004100 */
        /* <DEDUP_REMOVED lines=22> */
.L_x_1591:
        /* <DEDUP_REMOVED lines=14> */
[--C-:B------:R-:W-:Y:S02]  /*1dc0*/  HADD2.F32 R23, -RZ, R34.reuse.H1_H1 ;  /* 0x30000022ff177230 */ /* 0x100fe40000004100 */
        /* <DEDUP_REMOVED lines=22> */
.L_x_1592:
        /* <DEDUP_REMOVED lines=37> */
.L_x_1593:
        /* <DEDUP_REMOVED lines=37> */
.L_x_1594:
        /* <DEDUP_REMOVED lines=37> */
.L_x_1595:
        /* <DEDUP_REMOVED lines=8> */
[C---:B------:R-:W-:Y:S01]  /*26a0*/  FFMA.FTZ R30, R24.reuse, R31, R19 ;  /* 0x0000001f181e7223 */ /* 0x040fe20000010013 */
[----:B------:R-:W-:Y:S01]  /*26b0*/  FADD.FTZ R31, R31, R26 ;  /* 0x0000001a1f1f7221 */ /* 0x000fe20000010000 */
[----:B------:R-:W-:Y:S01]  /*26c0*/  UIADD3 UR5, UR6, 0x90, URZ ;  /* 0x0000009006057890 */ /* 0x000fe2000fffe03f */
[----:B------:R-:W-:Y:S01]  /*26d0*/  FFMA.FTZ R20, R21, R17, R20 ;  /* 0x0000001115147223 */ /* 0x000fe20000010014 */
[----:B------:R-:W-:Y:S01]  /*26e0*/  FFMA.FTZ R21, R24, R23, R16 ;  /* 0x0000001718157223 */ /* 0x000fe20000010010 */
[----:B------:R-:W1:Y:S01]  /*26f0*/  SHFL.DOWN PT, R19, R30, 0x1, R12 ;  /* 0x082000001e137989 */ /* 0x000e6200000e000c */
[----:B------:R-:W-:Y:S01]  /*2700*/  FADD.FTZ R22, R22, R17 ;  /* 0x0000001116167221 */ /* 0x000fe20000010000 */
[----:B------:R-:W-:Y:S01]  /*2710*/  FADD.FTZ R23, R18, R23 ;  /* 0x0000001712177221 */ /* 0x000fe20000010000 */
[----:B------:R-:W-:Y:S01]  /*2720*/  BSSY B0, `(.L_x_1596) ;  /* 0x0000043000007945 */ /* 0x000fe20003800000 */
[----:B------:R-:W2:Y:S01]  /*2730*/  SHFL.DOWN PT, R26, R31, 0x1, R12 ;  /* 0x082000001f1a7989 */ /* 0x000ea200000e000c */
[----:B0-----:R-:W-:-:S06]  /*2740*/  ULEA UR5, UR11, UR5, 0x18 ;  /* 0x000000050b057291 */ /* 0x001fcc000f8ec03f */
[----:B------:R-:W-:Y:S01]  /*2750*/  LEA R61, R51, UR5, 0x4 ;  /* 0x00000005333d7c11 */ /* 0x000fe2000f8e20ff */
[----:B-1----:R-:W-:-:S04]  /*2760*/  @!P0 FADD.FTZ R30, R30, R19 ;  /* 0x000000131e1e8221 */ /* 0x002fc80000010000 */
[----:B------:R-:W-:Y:S01]  /*2770*/  STS.128 [R61], R20 ;  /* 0x000000143d007388 */ /* 0x000fe20000000c00 */
[----:B--2---:R-:W-:-:S03]  /*2780*/  @!P0 FADD.FTZ R31, R31, R26 ;  /* 0x0000001a1f1f8221 */ /* 0x004fc60000010000 */
        /* <DEDUP_REMOVED lines=60> */
.L_x_1597:
[----:B------:R-:W-:Y:S05]  /*2b50*/  BSYNC B0 ;  /* 0x0000000000007941 */ /* 0x000fea0003800000 */
.L_x_1596:
        /* <DEDUP_REMOVED lines=41> */
.L_x_1599:
[----:B------:R-:W-:Y:S05]  /*2df0*/  BSYNC B0 ;  /* 0x0000000000007941 */ /* 0x000fea0003800000 */
.L_x_1598:
        /* <DEDUP_REMOVED lines=17> */
.L_x_1601:
[----:B------:R-:W-:Y:S05]  /*2f10*/  BSYNC B0 ;  /* 0x0000000000007941 */ /* 0x000fea0003800000 */
.L_x_1600:
        /* <DEDUP_REMOVED lines=15> */
[----:B------:R-:W-:Y:S02]  /*3010*/  P2R R24, PR, RZ, 0x1 ;  /* 0x00000001ff187803 */ /* 0x000fe40000000000 */
[----:B------:R-:W-:-:S07]  /*3020*/  LOP3.LUT P6, RZ, R46, 0x2, RZ, 0xc0, !PT ;  /* 0x000000022eff7812 */ /* 0x000fce00078cc0ff */
[----:B------:R-:W-:Y:S02]  /*3030*/  SEL R19, R19, 0xffffffff, !P6 ;  /* 0xffffffff13137807 */ /* 0x000fe40007000000 */
[----:B0-----:R-:W-:Y:S01]  /*3040*/  MOV R28, UR5 ;  /* 0x00000005001c7c02 */ /* 0x001fe20008000f00 */
[----:B------:R-:W-:Y:S02]  /*3050*/  VOTEU.ANY UR5, UPT, PT ;  /* 0x0000000000057886 */ /* 0x000fe400038e0100 */
[----:B------:R-:W-:Y:S02]  /*3060*/  UPOPC UR6, UR5 ;  /* 0x00000005000672bf */ /* 0x000fe40008000000 */
[----:B------:R-:W-:Y:S01]  /*3070*/  UFLO.U32 UR5, UR5 ;  /* 0x00000005000572bd */ /* 0x000fe200080e0000 */
[----:B------:R-:W-:-:S03]  /*3080*/  IMAD R21, R10, UR7, R28 ;  /* 0x000000070a157c24 */ /* 0x000fc6000f8e021c */
[----:B------:R-:W-:Y:S02]  /*3090*/  IMAD R19, R19, UR6, RZ ;  /* 0x0000000613137c24 */ /* 0x000fe4000f8e02ff */
[----:B-1----:R-:W-:Y:S01]  /*30a0*/  ISETP.EQ.U32.AND P0, PT, R13, UR5, PT ;  /* 0x000000050d007c0c */ /* 0x002fe2000bf02070 */
[----:B------:R-:W-:-:S05]  /*30b0*/  IMAD.WIDE.U32 R20, R21, 0x8, R22 ;  /* 0x0000000815147825 */ /* 0x000fca00078e0016 */
[----:B------:R0:W-:Y:S07]  /*30c0*/  STG.E.64 desc[UR8][R20.64], R30 ;  /* 0x0000001e14007986 */ /* 0x0001ee000c101b08 */
[----:B------:R-:W-:Y:S06]  /*30d0*/  @P0 MEMBAR.ALL.GPU ;  /* 0x0000000000000992 */ /* 0x000fec000000a000 */
[----:B------:R-:W-:-:S00]  /*30e0*/  @P0 ERRBAR ;  /* 0x00000000000009ab */ /* 0x000fc00000000000 */
[----:B------:R-:W-:Y:S06]  /*30f0*/  @P0 CGAERRBAR ;  /* 0x00000000000005ab */ /* 0x000fec0000000000 */
[----:B------:R0:W-:Y:S01]  /*3100*/  @P0 REDG.E.ADD.S32.STRONG.GPU desc[UR8][R16.64], R19 ;  /* 0x000000131000098e */ /* 0x0001e2000c10e388 */
[----:B------:R-:W-:Y:S02]  /*3110*/  ISETP.NE.AND P0, PT, R24, RZ, PT ;  /* 0x000000ff1800720c */ /* 0x000fe40003f05270 */
[----:B------:R-:W-:-:S04]  /*3120*/  SEL R24, R18, RZ, !P6 ;  /* 0x000000ff12187207 */ /* 0x000fc80007000000 */
[----:B------:R-:W-:-:S13]  /*3130*/  ISETP.NE.AND P6, PT, R24, -0x1, PT ;  /* 0xffffffff1800780c */ /* 0x000fda0003fc5270 */
[----:B0-----:R-:W-:Y:S05]  /*3140*/  @!P6 BRA `(.L_x_1603) ;  /* 0x000000000014e947 */ /* 0x001fea0003800000 */
.L_x_1604:
[----:B------:R-:W2:Y:S04]  /*3150*/  LDG.E.STRONG.GPU R19, desc[UR8][R16.64] ;  /* 0x0000000810137981 */ /* 0x000ea8000c1ef900 */
[----:B--2---:R-:W-:Y:S01]  /*3160*/  CCTL.IVALL ;  /* 0x00000000ff00798f */ /* 0x004fe20002000000 */
[----:B------:R-:W-:Y:S05]  /*3170*/  YIELD ;  /* 0x0000000000007946 */ /* 0x000fea0003800000 */
[----:B------:R-:W-:-:S13]  /*3180*/  ISETP.NE.AND P6, PT, R19, R24, PT ;  /* 0x000000181300720c */ /* 0x000fda0003fc5270 */
[----:B------:R-:W-:Y:S05]  /*3190*/  @P6 BRA `(.L_x_1604) ;  /* 0xfffffffc00ec6947 */ /* 0x000fea000383ffff */
.L_x_1603:
[----:B------:R-:W-:Y:S01]  /*31a0*/  ISETP.NE.AND P6, PT, R18, RZ, PT ;  /* 0x000000ff1200720c */ /* 0x000fe20003fc5270 */
[----:B------:R-:W-:Y:S05]  /*31b0*/  WARPSYNC.ALL ;  /* 0x0000000000007948 */ /* 0x000fea0003800000 */
[----:B------:R-:W-:Y:S07]  /*31c0*/  BAR.SYNC.DEFER_BLOCKING 0x0 ;  /* 0x0000000000007b1d */ /* 0x000fee0000010000 */
[----:B------:R-:W-:Y:S05]  /*31d0*/  @!P6 BRA `(.L_x_1602) ;  /* 0x00000010000ce947 */ /* 0x000fea0003800000 */
[----:B------:R-:W-:Y:S02]  /*31e0*/  IADD3 R16, R18, -0x1, RZ ;  /* 0xffffffff12107810 */ /* 0x000fe40007ffe0ff */
[----:B------:R-:W-:Y:S02]  /*31f0*/  MOV R20, RZ ;  /* 0x000000ff00147202 */ /* 0x000fe40000000f00 */
[----:B------:R-:W-:-:S13]  /*3200*/  ISETP.GE.U32.AND P6, PT, R16, 0x3, PT ;  /* 0x000000031000780c */ /* 0x000fda0003fc6070 */
[----:B------:R-:W-:Y:S05]  /*3210*/  @!P6 BRA `(.L_x_1605) ;  /* 0x0000000c008ce947 */ /* 0x000fea0003800000 */
[----:B------:R-:W-:Y:S01]  /*3220*/  LOP3.LUT R19, R18, 0x3, RZ, 0xc0, !PT ;  /* 0x0000000312137812 */ /* 0x000fe200078ec0ff */
[----:B------:R-:W-:-:S03]  /*3230*/  HFMA2.MMA R20, -RZ, RZ, 0, 0 ;  /* 0x00000000ff147435 */ /* 0x000fc600000001ff */
[----:B------:R-:W-:-:S04]  /*3240*/  IADD3 R19, -R19, R18, RZ ;  /* 0x0000001213137210 */ /* 0x000fc80007ffe1ff */
        /* <DEDUP_REMOVED lines=12> */
.L_x_1608:
        /* <DEDUP_REMOVED lines=115> */
.L_x_1607:
        /* <DEDUP_REMOVED lines=63> */
.L_x_1609:
[----:B------:R-:W-:-:S04]  /*3e30*/  LOP3.LUT P6, RZ, R53, 0x1, RZ, 0xc0, !PT ;  /* 0x0000000135ff7812 */ /* 0x000fc800078cc0ff */
[----:B------:R-:W-:-:S13]  /*3e40*/  ISETP.NE.OR P6, PT, R19, RZ, P6 ;  /* 0x000000ff1300720c */ /* 0x000fda00037c5670 */
[----:B------:R-:W-:Y:S05]  /*3e50*/  @!P6 BRA `(.L_x_1605) ;  /* 0x00000000007ce947 */ /* 0x000fea0003800000 */
.L_x_1606:
        /* <DEDUP_REMOVED lines=31> */
.L_x_1605:
        /* <DEDUP_REMOVED lines=10> */
.L_x_1611:
[----:B------:R-:W-:Y:S05]  /*40f0*/  BSYNC B0 ;  /* 0x0000000000007941 */ /* 0x000fea0003800000 */
.L_x_1610:
        /* <DEDUP_REMOVED lines=17> */
.L_x_1602:
[----:B------:R-:W1:Y:S01]  /*4210*/  S2UR UR6, SR_CgaCtaId ;  /* 0x00000000000679c3 */ /* 0x000e620000008800 */
[----:B------:R-:W-:Y:S01]  /*4220*/  UMOV UR5, 0x400 ;  /* 0x0000040000057882 */ /* 0x000fe20000000000 */
[----:B------:R-:W-:Y:S01]  /*4230*/  IMAD.WIDE.U32 R18, R51, 0x5397829d, RZ ;  /* 0x5397829d33127825 */ /* 0x000fe200078e00ff */
[----:B------:R-:W-:-:S03]  /*4240*/  ISETP.NE.AND P6, PT, RZ, UR10, PT ;  /* 0x0000000aff007c0c */ /* 0x000fc6000bfc5270 */
[----:B0-----:R-:W-:Y:S01]  /*4250*/  HADD2.F32 R24, -RZ, R42.H0_H0 ;  /* 0x2000002aff187230 */ /* 0x001fe20000004100 */
[----:B------:R-:W-:Y:S01]  /*4260*/  SHF.R.U32.HI R21, RZ, 0x4, R19 ;  /* 0x00000004ff157819 */ /* 0x000fe20000011613 */
[----:B------:R-:W0:Y:S01]  /*4270*/  LDC R20, c[0x0][0x2ac] ;  /* 0x0000ab00ff147b82 */ /* 0x000e220000000800 */
[--C-:B------:R-:W-:Y:S02]  /*4280*/  HADD2.F32 R19, -RZ, R43.reuse.H0_H0 ;  /* 0x2000002bff137230 */ /* 0x100fe40000004100 */
[----:B------:R-:W-:Y:S02]  /*4290*/  HADD2.F32 R43, -RZ, R43.H1_H1 ;  /* 0x3000002bff2b7230 */ /* 0x000fe40000004100 */
[--C-:B------:R-:W-:Y:S02]  /*42a0*/  HADD2.F32 R25, -RZ, R44.reuse.H0_H0 ;  /* 0x2000002cff197230 */ /* 0x100fe40000004100 */
[----:B------:R-:W-:Y:S02]  /*42b0*/  HADD2.F32 R27, -RZ, R44.H1_H1 ;  /* 0x3000002cff1b7230 */ /* 0x000fe40000004100 */
[----:B------:R-:W-:-:S04]  /*42c0*/  FADD.FTZ R26, -R14, R43 ;  /* 0x0000002b0e1a7221 */ /* 0x000fc80000010100 */
[----:B------:R-:W-:Y:S01]  /*42d0*/  FMUL.FTZ R26, R26, R55 ;  /* 0x000000371a1a7220 */ /* 0x000fe20000410000 */
[----:B-1----:R-:W-:-:S09]  /*42e0*/  ULEA UR5, UR6, UR5, 0x18 ;  /* 0x0000000506057291 */ /* 0x002fd2000f8ec03f */
[----:B------:R1:W-:Y:S01]  /*42f0*/  @!P0 STS.64 [UR5+0x80], R30 ;  /* 0x0000801eff008988 */ /* 0x0003e20008000a05 */
[----:B------:R-:W-:Y:S01]  /*4300*/  BAR.SYNC.DEFER_BLOCKING 0x0 ;  /* 0x0000000000007b1d */ /* 0x000fe20000010000 */
[----:B-1----:R-:W-:-:S05]  /*4310*/  HADD2.F32 R31, -RZ, R42.H1_H1 ;  /* 0x3000002aff1f7230 */ /* 0x002fca0000004100 */
        /* <DEDUP_REMOVED lines=25> */
.L_x_1612:
[----:B------:R-:W-:Y:S01]  /*44b0*/  LOP3.LUT P0, RZ, R53, 0x2, RZ, 0xc0, !PT ;  /* 0x0000000235ff7812 */ /* 0x000fe2000780c0ff */
[----:B------:R-:W-:-:S12]  /*44c0*/  BSSY B0, `(.L_x_1613) ;  /* 0x0000015000007945 */ /* 0x000fd80003800000 */
[----:B------:R-:W-:Y:S05]  /*44d0*/  @!P0 BRA `(.L_x_1614) ;  /* 0x00000000004c8947 */ /* 0x000fea0003800000 */
[----:B------:R-:W-:Y:S01]  /*44e0*/  SHF.R.S32.HI R19, RZ, 0x1f, R50 ;  /* 0x0000001fff137819 */ /* 0x000fe20000011432 */
[----:B------:R-:W-:Y:S01]  /*44f0*/  ULDC.64 UR12, c[0x0][0x288] ;  /* 0x0000a200000c7ab9 */ /* 0x000fe20000000a00 */
[----:B------:R-:W-:Y:S01]  /*4500*/  MOV R16, R58 ;  /* 0x0000003a00107202 */ /* 0x000fe20000000f00 */
[C-C-:B------:R-:W-:Y:S01]  /*4510*/  FFMA.FTZ R43, R22.reuse, R43, R23.reuse ;  /* 0x0000002b162b7223 */ /* 0x140fe20000010017 */
[----:B------:R-:W-:Y:S01]  /*4520*/  MOV R17, R63 ;  /* 0x0000003f00117202 */ /* 0x000fe20000000f00 */
[----:B------:R-:W-:Y:S02]  /*4530*/  IMAD R19, R19, UR12, RZ ;  /* 0x0000000c13137c24 */ /* 0x000fe4000f8e02ff */
[----:B------:R-:W-:Y:S01]  /*4540*/  FFMA.FTZ R26, R22, R26, R23 ;  /* 0x0000001a161a7223 */ /* 0x000fe20000010017 */
[----:B------:R-:W-:Y:S01]  /*4550*/  FFMA.FTZ R24, R24, R57, -R43 ;  /* 0x0000003918187223 */ /* 0x000fe2000001082b */
[----:B------:R-:W-:-:S04]  /*4560*/  IMAD.WIDE.U32 R16, R50, UR12, R16 ;  /* 0x0000000c32107c25 */ /* 0x000fc8000f8e0010 */
[----:B------:R-:W-:Y:S01]  /*4570*/  IMAD R19, R50, UR13, R19 ;  /* 0x0000000d32137c24 */ /* 0x000fe2000f8e0213 */
[----:B------:R-:W-:Y:S02]  /*4580*/  ULDC.64 UR12, c[0x0][0x210] ;  /* 0x00008400000c7ab9 */ /* 0x000fe40000000a00 */
[----:B------:R-:W-:Y:S02]  /*4590*/  LEA R18, P0, R16, UR12, 0x1 ;  /* 0x0000000c10127c11 */ /* 0x000fe4000f8008ff */
[----:B------:R-:W-:Y:S01]  /*45a0*/  IADD3 R19, R17, R19, RZ ;  /* 0x0000001311137210 */ /* 0x000fe20007ffe0ff */
[----:B------:R-:W-:-:S03]  /*45b0*/  FMUL.FTZ R17, R24, R55 ;  /* 0x0000003718117220 */ /* 0x000fc60000410000 */
[----:B------:R-:W-:Y:S01]  /*45c0*/  LEA.HI.X R19, R16, UR13, R19, 0x1, P0 ;  /* 0x0000000d10137c11 */ /* 0x000fe200080f0c13 */
[----:B------:R-:W-:-:S04]  /*45d0*/  FFMA.FTZ R16, R31, R56, -R26 ;  /* 0x000000381f107223 */ /* 0x000fc8000001081a */
[----:B------:R-:W-:-:S05]  /*45e0*/  FMUL.FTZ R16, R16, R55 ;  /* 0x0000003710107220 */ /* 0x000fca0000410000 */
[----:B------:R-:W-:-:S05]  /*45f0*/  F2FP.F16.F32.PACK_AB R17, R16, R17 ;  /* 0x000000111011723e */ /* 0x000fca00000000ff */
[----:B------:R0:W-:Y:S02]  /*4600*/  STG.E desc[UR8][R18.64], R17 ;  /* 0x0000001112007986 */ /* 0x0001e4000c101908 */
.L_x_1614:
[----:B------:R-:W-:Y:S05]  /*4610*/  BSYNC B0 ;  /* 0x0000000000007941 */ /* 0x000fea0003800000 */
.L_x_1613:
[----:B------:R-:W-:Y:S01]  /*4620*/  ISETP.NE.AND P6, PT, RZ, UR10, PT ;  /* 0x0000000aff007c0c */ /* 0x000fe2000bfc5270 */
[C---:B------:R-:W-:Y:S01]  /*4630*/  FADD.FTZ R16, -R14.reuse, R25 ;  /* 0x000000190e107221 */ /* 0x040fe20000010100 */
[----:B------:R-:W-:Y:S01]  /*4640*/  FADD.FTZ R26, -R14, R27 ;  /* 0x0000001b0e1a7221 */ /* 0x000fe20000010100 */
[----:B------:R-:W-:Y:S02]  /*4650*/  HADD2.F32 R24, -RZ, R41.H0_H0 ;  /* 0x20000029ff187230 */ /* 0x000fe40000004100 */
[----:B------:R-:W-:Y:S02]  /*4660*/  HADD2.F32 R25, -RZ, R39.H0_H0 ;  /* 0x20000027ff197230 */ /* 0x000fe40000004100 */
[-C--:B------:R-:W-:Y:S01]  /*4670*/  FMUL.FTZ R27, R16, R55.reuse ;  /* 0x00000037101b7220 */ /* 0x080fe20000410000 */
[----:B------:R-:W-:Y:S02]  /*4680*/  HADD2.F32 R41, -RZ, R41.H1_H1 ;  /* 0x30000029ff297230 */ /* 0x000fe40000004100 */
[----:B------:R-:W-:Y:S01]  /*4690*/  FMUL.FTZ R26, R26, R55 ;  /* 0x000000371a1a7220 */ /* 0x000fe20000410000 */
[----:B------:R-:W-:-:S02]  /*46a0*/  HADD2.F32 R39, -RZ, R39.H1_H1 ;  /* 0x30000027ff277230 */ /* 0x000fc40000004100 */
        /* <DEDUP_REMOVED lines=19> */
.L_x_1615:
[----:B------:R-:W-:Y:S04]  /*47e0*/  BSSY B0, `(.L_x_1616) ;  /* 0x0000016000007945 */ /* 0x000fe80003800000 */
[----:B------:R-:W-:Y:S05]  /*47f0*/  @!P5 BRA `(.L_x_1617) ;  /* 0x000000000050d947 */ /* 0x000fea0003800000 */
[----:B0-----:R-:W-:Y:S01]  /*4800*/  IADD3 R19, R50, 0x8, RZ ;  /* 0x0000000832137810 */ /* 0x001fe20007ffe0ff */
[----:B------:R-:W-:Y:S01]  /*4810*/  ULDC.64 UR12, c[0x0][0x288] ;  /* 0x0000a200000c7ab9 */ /* 0x000fe20000000a00 */
[----:B------:R-:W-:Y:S01]  /*4820*/  MOV R16, R58 ;  /* 0x0000003a00107202 */ /* 0x000fe20000000f00 */
[C---:B------:R-:W-:Y:S01]  /*4830*/  FFMA.FTZ R27, R22.reuse, R27, R23 ;  /* 0x0000001b161b7223 */ /* 0x040fe20000010017 */
[----:B------:R-:W-:Y:S01]  /*4840*/  SHF.R.S32.HI R18, RZ, 0x1f, R19 ;  /* 0x0000001fff127819 */ /* 0x000fe20000011413 */
[----:B------:R-:W-:Y:S01]  /*4850*/  FFMA.FTZ R26, R22, R26, R23 ;  /* 0x0000001a161a7223 */ /* 0x000fe20000010017 */
[----:B------:R-:W-:Y:S01]  /*4860*/  MOV R17, R63 ;  /* 0x0000003f00117202 */ /* 0x000fe20000000f00 */
[----:B------:R-:W-:Y:S02]  /*4870*/  FFMA.FTZ R24, R24, R57, -R27 ;  /* 0x0000003918187223 */ /* 0x000fe4000001081b */
[----:B------:R-:W-:Y:S02]  /*4880*/  IMAD R18, R18, UR12, RZ ;  /* 0x0000000c12127c24 */ /* 0x000fe4000f8e02ff */
        /* <DEDUP_REMOVED lines=11> */
.L_x_1617:
[----:B------:R-:W-:Y:S05]  /*4940*/  BSYNC B0 ;  /* 0x0000000000007941 */ /* 0x000fea0003800000 */
.L_x_1616:
        /* <DEDUP_REMOVED lines=27> */
.L_x_1618:
[----:B------:R-:W-:Y:S04]  /*4b00*/  BSSY B0, `(.L_x_1619) ;  /* 0x0000016000007945 */ /* 0x000fe80003800000 */
[----:B------:R-:W-:Y:S05]  /*4b10*/  @!P4 BRA `(.L_x_1620) ;  /* 0x000000000050c947 */ /* 0x000fea0003800000 */
[----:B01----:R-:W-:Y:S01]  /*4b20*/  IADD3 R19, R50, 0x10, RZ ;  /* 0x0000001032137810 */ /* 0x003fe20007ffe0ff */
        /* <DEDUP_REMOVED lines=19> */
.L_x_1620:
[----:B------:R-:W-:Y:S05]  /*4c60*/  BSYNC B0 ;  /* 0x0000000000007941 */ /* 0x000fea0003800000 */
.L_x_1619:
[C---:B------:R-:W-:Y:S01]  /*4c70*/  FADD.FTZ R16, -R14.reuse, R25 ;  /* 0x000000190e107221 */ /* 0x040fe20000010100 */
[----:B------:R-:W-:Y:S01]  /*4c80*/  FADD.FTZ R26, -R14, R31 ;  /* 0x0000001f0e1a7221 */ /* 0x000fe20000010100 */
[----:B------:R-:W-:Y:S02]  /*4c90*/  HADD2.F32 R24, -RZ, R37.H0_H0 ;  /* 0x20000025ff187230 */ /* 0x000fe40000004100 */
[----:B------:R-:W-:Y:S02]  /*4ca0*/  HADD2.F32 R25, -RZ, R35.H0_H0 ;  /* 0x20000023ff197230 */ /* 0x000fe40000004100 */
[-C--:B------:R-:W-:Y:S01]  /*4cb0*/  FMUL.FTZ R27, R16, R55.reuse ;  /* 0x00000037101b7220 */ /* 0x080fe20000410000 */
[----:B------:R-:W-:Y:S02]  /*4cc0*/  HADD2.F32 R37, -RZ, R37.H1_H1 ;  /* 0x30000025ff257230 */ /* 0x000fe40000004100 */
[----:B------:R-:W-:Y:S01]  /*4cd0*/  FMUL.FTZ R26, R26, R55 ;  /* 0x000000371a1a7220 */ /* 0x000fe20000410000 */
[----:B------:R-:W-:Y:S01]  /*4ce0*/  HADD2.F32 R35, -RZ, R35.H1_H1 ;  /* 0x30000023ff237230 */ /* 0x000fe20000004100 */
[----:B------:R-:W-:Y:S06]  /*4cf0*/  @!P6 BRA `(.L_x_1621) ;  /* 0x000000000048e947 */ /* 0x000fec0003800000 */
[----:B------:R-:W-:Y:S01]  /*4d00*/  FFMA.FTZ R16, R27, R57, R54 ;  /* 0x000000391b107223 */ /* 0x000fe20000010036 */
        /* <DEDUP_REMOVED lines=17> */
.L_x_1621:
[----:B------:R-:W-:Y:S04]  /*4e20*/  BSSY B0, `(.L_x_1622) ;  /* 0x0000016000007945 */ /* 0x000fe80003800000 */
[----:B------:R-:W-:Y:S05]  /*4e30*/  @!P3 BRA `(.L_x_1623) ;  /* 0x000000000050b947 */ /* 0x000fea0003800000 */
[----:B012---:R-:W-:Y:S01]  /*4e40*/  IADD3 R19, R50, 0x18, RZ ;  /* 0x0000001832137810 */ /* 0x007fe20007ffe0ff */
        /* <DEDUP_REMOVED lines=19> */
.L_x_1623:
[----:B------:R-:W-:Y:S05]  /*4f80*/  BSYNC B0 ;  /* 0x0000000000007941 */ /* 0x000fea0003800000 */
.L_x_1622:
        /* <DEDUP_REMOVED lines=27> */
.L_x_1624:
[----:B------:R-:W-:Y:S04]  /*5140*/  BSSY B0, `(.L_x_1625) ;  /* 0x0000016000007945 */ /* 0x000fe80003800000 */
[----:B------:R-:W-:Y:S05]  /*5150*/  @!P2 BRA `(.L_x_1626) ;  /* 0x000000000050a947 */ /* 0x000fea0003800000 */
[----:B0123--:R-:W-:Y:S01]  /*5160*/  IADD3 R19, R50, 0x20, RZ ;  /* 0x0000002032137810 */ /* 0x00ffe20007ffe0ff */
        /* <DEDUP_REMOVED lines=19> */
.L_x_1626:
[----:B------:R-:W-:Y:S05]  /*52a0*/  BSYNC B0 ;  /* 0x0000000000007941 */ /* 0x000fea0003800000 */
.L_x_1625:
        /* <DEDUP_REMOVED lines=27> */
.L_x_1627:
        /* <DEDUP_REMOVED lines=18> */
[----:B------:R-:W-:-:S05]  /*5580*/  F2FP.F16.F32.PACK_AB R17, R16, R17 ;  /* 0x000000111011723e */ /* 0x000fca00000000ff */
[----:B------:R0:W-:Y:S02]  /*5590*/  STG.E desc[UR8][R18.64], R17 ;  /* 0x0000001112007986 */ /* 0x0001e4000c101908 */
.L_x_1629:
[----:B------:R-:W-:Y:S05]  /*55a0*/  BSYNC B0 ;  /* 0x0000000000007941 */ /* 0x000fea0003800000 */
.L_x_1628:
[----:B------:R-:W-:Y:S01]  /*55b0*/  HADD2.F32 R29, -RZ, R29.H1_H1 ;  /* 0x3000001dff1d7230 */ /* 0x000fe20000004100 */
        /* <DEDUP_REMOVED lines=28> */
.L_x_1630:
[----:B------:R-:W-:Y:S01]  /*5780*/  ISETP.GE.U32.AND P0, PT, R33, UR12, PT ;  /* 0x0000000c21007c0c */ /* 0x000fe2000bf06070 */
[----:B------:R-:W-:Y:S03]  /*5790*/  BSSY B0, `(.L_x_1631) ;  /* 0x0000016000007945 */ /* 0x000fe60003800000 */
[----:B------:R-:W-:-:S04]  /*57a0*/  ISETP.GE.AND.EX P0, PT, R34, UR13, PT, P0 ;  /* 0x0000000d22007c0c */ /* 0x000fc8000bf06300 */
[----:B------:R-:W-:-:S13]  /*57b0*/  ISETP.LT.U32.AND P0, PT, R51, 0x188, !P0 ;  /* 0x000001883300780c */ /* 0x000fda0004701070 */
[----:B------:R-:W-:Y:S05]  /*57c0*/  @!P0 BRA `(.L_x_1632) ;  /* 0x0000000000488947 */ /* 0x000fea0003800000 */
[----:B------:R-:W-:Y:S01]  /*57d0*/  ULDC.64 UR14, c[0x0][0x288] ;  /* 0x0000a200000e7ab9 */ /* 0x000fe20000000a00 */
[----:B------:R-:W-:Y:S01]  /*57e0*/  MOV R16, R58 ;  /* 0x0000003a00107202 */ /* 0x000fe20000000f00 */
[----:B0-----:R-:W-:Y:S01]  /*57f0*/  IMAD R19, R5, UR14, RZ ;  /* 0x0000000e05137c24 */ /* 0x001fe2000f8e02ff */
[----:B------:R-:W-:Y:S01]  /*5800*/  MOV R17, R63 ;  /* 0x0000003f00117202 */ /* 0x000fe20000000f00 */
[----:B------:R-:W-:Y:S02]  /*5810*/  FFMA.FTZ R2, R22, R30, R23 ;  /* 0x0000001e16027223 */ /* 0x000fe40000010017 */
[C---:B------:R-:W-:Y:S02]  /*5820*/  IMAD R19, R48.reuse, UR15, R19 ;  /* 0x0000000f30137c24 */ /* 0x040fe4000f8e0213 */
[----:B------:R-:W-:-:S04]  /*5830*/  IMAD.WIDE.U32 R16, R48, UR14, R16 ;  /* 0x0000000e30107c25 */ /* 0x000fc8000f8e0010 */
[----:B------:R-:W-:Y:S01]  /*5840*/  FFMA.FTZ R2, R25, R56, -R2 ;  /* 0x0000003819027223 */ /* 0x000fe20000010802 */
[----:B------:R-:W-:Y:S01]  /*5850*/  ULDC.64 UR14, c[0x0][0x210] ;  /* 0x00008400000e7ab9 */ /* 0x000fe20000000a00 */
[----:B------:R-:W-:Y:S01]  /*5860*/  IADD3 R19, R17, R19, RZ ;  /* 0x0000001311137210 */ /* 0x000fe20007ffe0ff */
[----:B------:R-:W-:Y:S01]  /*5870*/  FFMA.FTZ R17, R22, R31, R23 ;  /* 0x0000001f16117223 */ /* 0x000fe20000010017 */
[----:B------:R-:W-:Y:S01]  /*5880*/  FMUL.FTZ R2, R2, R55 ;  /* 0x0000003702027220 */ /* 0x000fe20000410000 */
[----:B------:R-:W-:Y:S02]  /*5890*/  LEA R18, P0, R16, UR14, 0x1 ;  /* 0x0000000e10127c11 */ /* 0x000fe4000f8008ff */
[----:B------:R-:W-:Y:S02]  /*58a0*/  FFMA.FTZ R24, R24, R57, -R17 ;  /* 0x0000003918187223 */ /* 0x000fe40000010811 */
[----:B------:R-:W-:Y:S02]  /*58b0*/  LEA.HI.X R19, R16, UR15, R19, 0x1, P0 ;  /* 0x0000000f10137c11 */ /* 0x000fe400080f0c13 */
[----:B------:R-:W-:-:S05]  /*58c0*/  FMUL.FTZ R17, R24, R55 ;  /* 0x0000003718117220 */ /* 0x000fca0000410000 */
[----:B------:R-:W-:-:S05]  /*58d0*/  F2FP.F16.F32.PACK_AB R17, R2, R17 ;  /* 0x000000110211723e */ /* 0x000fca00000000ff */
[----:B------:R1:W-:Y:S02]  /*58e0*/  STG.E desc[UR8][R18.64], R17 ;  /* 0x0000001112007986 */ /* 0x0003e4000c101908 */
.L_x_1632:
[----:B------:R-:W-:Y:S05]  /*58f0*/  BSYNC B0 ;  /* 0x0000000000007941 */ /* 0x000fea0003800000 */
.L_x_1631:
[--C-:B01----:R-:W-:Y:S01]  /*5900*/  HADD2.F32 R17, -RZ, R32.reuse.H0_H0 ;  /* 0x20000020ff117230 */ /* 0x103fe20000004100 */
[----:B------:R-:W-:Y:S01]  /*5910*/  ISETP.GE.U32.AND P0, PT, R47, UR12, PT ;  /* 0x0000000c2f007c0c */ /* 0x000fe2000bf06070 */
[----:B------:R-:W-:Y:S02]  /*5920*/  HADD2.F32 R19, -RZ, R32.H1_H1 ;  /* 0x30000020ff137230 */ /* 0x000fe40000004100 */
[--C-:B------:R-:W-:Y:S02]  /*5930*/  HADD2.F32 R2, -RZ, R0.reuse.H0_H0 ;  /* 0x20000000ff027230 */ /* 0x100fe40000004100 */
[----:B------:R-:W-:Y:S01]  /*5940*/  FADD.FTZ R16, -R14, R17 ;  /* 0x000000110e107221 */ /* 0x000fe20000010100 */
[----:B------:R-:W-:Y:S01]  /*5950*/  ISETP.GE.AND.EX P0, PT, R4, UR13, PT, P0 ;  /* 0x0000000d04007c0c */ /* 0x000fe2000bf06300 */
[----:B------:R-:W-:Y:S01]  /*5960*/  FADD.FTZ R14, -R14, R19 ;  /* 0x000000130e0e7221 */ /* 0x000fe20000010100 */
[----:B------:R-:W-:Y:S02]  /*5970*/  HADD2.F32 R17, -RZ, R0.H1_H1 ;  /* 0x30000000ff117230 */ /* 0x000fe40000004100 */
        /* <DEDUP_REMOVED lines=22> */
.L_x_1633:
        /* <DEDUP_REMOVED lines=11> */
[----:B------:R-:W-:Y:S01]  /*5b90*/  FMUL.FTZ R17, R22, R55 ;  /* 0x0000003716117220 */ /* 0x000fe20000410000 */
[----:B------:R-:W-:Y:S01]  /*5ba0*/  IMAD R15, R47, UR13, R0 ;  /* 0x0000000d2f0f7c24 */ /* 0x000fe2000f8e0200 */
[----:B------:R-:W-:Y:S02]  /*5bb0*/  ULDC.64 UR12, c[0x0][0x210] ;  /* 0x00008400000c7ab9 */ /* 0x000fe40000000a00 */
[C---:B------:R-:W-:Y:S02]  /*5bc0*/  LEA R14, P0, R58.reuse, UR12, 0x1 ;  /* 0x0000000c3a0e7c11 */ /* 0x040fe4000f8008ff */
[----:B------:R-:W-:Y:S02]  /*5bd0*/  IADD3 R15, R59, R15, RZ ;  /* 0x0000000f3b0f7210 */ /* 0x000fe40007ffe0ff */
[----:B------:R-:W-:Y:S02]  /*5be0*/  F2FP.F16.F32.PACK_AB R17, R17, R2 ;  /* 0x000000021111723e */ /* 0x000fe400000000ff */
[----:B------:R-:W-:-:S05]  /*5bf0*/  LEA.HI.X R15, R58, UR13, R15, 0x1, P0 ;  /* 0x0000000d3a0f7c11 */ /* 0x000fca00080f0c0f */
[----:B------:R0:W-:Y:S02]  /*5c00*/  STG.E desc[UR8][R14.64], R17 ;  /* 0x000000110e007986 */ /* 0x0001e4000c101908 */
.L_x_1635:
[----:B------:R-:W-:Y:S05]  /*5c10*/  BSYNC B0 ;  /* 0x0000000000007941 */ /* 0x000fea0003800000 */
.L_x_1634:
[----:B------:R-:W-:Y:S02]  /*5c20*/  IADD3 R45, R10, R45, RZ ;  /* 0x0000002d0a2d7210 */ /* 0x000fe40007ffe0ff */
[----:B------:R-:W-:Y:S02]  /*5c30*/  IADD3 R46, R46, 0x1, RZ ;  /* 0x000000012e2e7810 */ /* 0x000fe40007ffe0ff */
[----:B------:R-:W-:-:S13]  /*5c40*/  ISETP.GE.AND P0, PT, R45, UR4, PT ;  /* 0x000000042d007c0c */ /* 0x000fda000bf06270 */
[----:B------:R-:W-:Y:S05]  /*5c50*/  @!P0 BRA `(.L_x_1636) ;  /* 0xffffffa800208947 */ /* 0x000fea000383ffff */
.L_x_1585:
        /* <DEDUP_REMOVED lines=23> */
.L_x_1638:
[----:B------:R-:W-:Y:S05]  /*5dd0*/  BSYNC B0 ;  /* 0x0000000000007941 */ /* 0x000fea0003800000 */
.L_x_1637:
[----:B------:R-:W-:Y:S05]  /*5de0*/  @P0 EXIT ;  /* 0x000000000000094d */ /* 0x000fea0003800000 */
[----:B------:R-:W-:Y:S05]  /*5df0*/  @P2 BRA `(.L_x_1639) ;  /* 0x0000000000202947 */ /* 0x000fea0003800000 */
[----:B------:R-:W-:-:S05]  /*5e00*/  IMAD R0, R4, R7, RZ ;  /* 0x0000000704007224 */ /* 0x000fca00078e02ff */
[----:B------:R-:W-:-:S13]  /*5e10*/  ISETP.NE.AND P0, PT, R0, -0x1, PT ;  /* 0xffffffff0000780c */ /* 0x000fda0003f05270 */
[----:B------:R-:W-:Y:S05]  /*5e20*/  @!P0 BRA `(.L_x_1639) ;  /* 0x0000000000148947 */ /* 0x000fea0003800000 */
.L_x_1640:
[----:B-1----:R-:W2:Y:S04]  /*5e30*/  LDG.E.STRONG.GPU R5, desc[UR8][R2.64] ;  /* 0x0000000802057981 */ /* 0x002ea8000c1ef900 */
[----:B--2---:R-:W-:Y:S01]  /*5e40*/  CCTL.IVALL ;  /* 0x00000000ff00798f */ /* 0x004fe20002000000 */
[----:B------:R-:W-:Y:S05]  /*5e50*/  YIELD ;  /* 0x0000000000007946 */ /* 0x000fea0003800000 */
[----:B------:R-:W-:-:S13]  /*5e60*/  ISETP.NE.AND P0, PT, R5, R0, PT ;  /* 0x000000000500720c */ /* 0x000fda0003f05270 */
[----:B------:R-:W-:Y:S05]  /*5e70*/  @P0 BRA `(.L_x_1640) ;  /* 0xfffffffc00ec0947 */ /* 0x000fea000383ffff */
.L_x_1639:
        /* <DEDUP_REMOVED lines=13> */
[----:B0-----:R-:W0:Y:S01]  /*5f50*/  LDC.64 R14, c[0x0][0x218] ;  /* 0x00008600ff0e7b82 */ /* 0x001e220000000a00 */
        /* <DEDUP_REMOVED lines=10> */
.L_x_1641:
        /* <DEDUP_REMOVED lines=25> */
.L_x_1642:
        /* <DEDUP_REMOVED lines=15> */
.L_x_5601:


//--------------------- .text._Z35group_norm_nhwc_bwd_one_pass_kernelI11Fp16IOBf16WLi128ELi98ELi392EEv26Group_norm_nhwc_bwd_params --------------------------
	.section	.text._Z35group_norm_nhwc_bwd_one_pass_kernelI11Fp16IOBf16WLi128ELi98ELi392EEv26Group_norm_nhwc_bwd_params,"ax",@progbits
	.align	128
        .global         _Z35group_norm_nhwc_bwd_one_pass_kernelI11Fp16IOBf16WLi128ELi98ELi392EEv26Group_norm_nhwc_bwd_params
        .type           _Z35group_norm_nhwc_bwd_one_pass_kernelI11Fp16IOBf16WLi128ELi98ELi392EEv26Group_norm_nhwc_bwd_params,@function
        .size           _Z35group_norm_nhwc_bwd_one_pass_kernelI11Fp16IOBf16WLi128ELi98ELi392EEv26Group_norm_nhwc_bwd_params,(.L_x_5602 - _Z35group_norm_nhwc_bwd_one_pass_kernelI11Fp16IOBf16WLi128ELi98ELi392EEv26Group_norm_nhwc_bwd_params)
        .other          _Z35group_norm_nhwc_bwd_one_pass_kernelI11Fp16IOBf16WLi128ELi98ELi392EEv26Group_norm_nhwc_bwd_params,@"STO_CUDA_ENTRY STV_DEFAULT"
_Z35group_norm_nhwc_bwd_one_pass_kernelI11Fp16IOBf16WLi128ELi98ELi392EEv26Group_norm_nhwc_bwd_params:
.text._Z35group_norm_nhwc_bwd_one_pass_kernelI11Fp16IOBf16WLi128ELi98ELi392EEv26Group_norm_nhwc_bwd_params:
        /* <DEDUP_REMOVED lines=19> */
[----:B------:R-:W-:Y:S01]  /*0130*/  SHF.R.S32.HI R3, RZ, 0x1f, R22 ;  /* 0x0000001fff037819 */ /* 0x000fe20000011416 */
[----:B------:R-:W-:Y:S01]  /*0140*/  HFMA2.MMA R17, -RZ, RZ, 0, 0 ;  /* 0x00000000ff117435 */ /* 0x000fe200000001ff */
[----:B------:R-:W-:-:S05]  /*0150*/  MOV R16, R23 ;  /* 0x0000001700107202 */ /* 0x000fca0000000f00 */
[----:B------:R-:W3:Y:S01]  /*0160*/  S2UR UR6, SR_CgaCtaId ;  /* 0x00000000000679c3 */ /* 0x000ee20000008800 */
[----:B0-----:R-:W-:Y:S01]  /*0170*/  IMAD R21, R0, UR7, R15 ;  /* 0x0000000700157c24 */ /* 0x001fe2000f8e020f */
[----:B------:R-:W-:-:S06]  /*0180*/  LEA.HI R0, R3, R22, RZ, 0x5 ;  /* 0x0000001603007211 */ /* 0x000fcc00078f28ff */
[----:B------:R-:W0:Y:S01]  /*0190*/  LDC R19, c[0x0][0x10] ;  /* 0x00000400ff137b82 */ /* 0x000e220000000800 */
[----:B------:R-:W-:Y:S01]  /*01a0*/  IMAD R15, R15, -0x31, R22 ;  /* 0xffffffcf0f0f7824 */ /* 0x000fe200078e0216 */
[C---:B------:R-:W-:Y:S02]  /*01b0*/  ISETP.LT.U32.AND P0, PT, R21.reuse, UR10, PT ;  /* 0x0000000a15007c0c */ /* 0x040fe4000bf01070 */
[----:B------:R-:W-:Y:S02]  /*01c0*/  SHF.R.S32.HI R122, RZ, 0x1f, R21 ;  /* 0x0000001fff7a7819 */ /* 0x000fe40000011415 */
[----:B------:R-:W-:Y:S02]  /*01d0*/  IADD3 R108, R21, 0x8, RZ ;  /* 0x00000008156c7810 */ /* 0x000fe40007ffe0ff */
[----:B------:R-:W4:Y:S01]  /*01e0*/  LDC R18, c[0x0][0xc] ;  /* 0x00000300ff127b82 */ /* 0x000f220000000800 */
[----:B------:R-:W-:Y:S02]  /*01f0*/  ISETP.LT.AND.EX P0, PT, R122, UR11, !P1, P0 ;  /* 0x0000000b7a007c0c */ /* 0x000fe4000cf01300 */
[----:B------:R-:W-:-:S02]  /*0200*/  ISETP.LT.U32.AND P5, PT, R108, UR10, PT ;  /* 0x0000000a6c007c0c */ /* 0x000fc4000bfa1070 */
[----:B------:R-:W-:Y:S01]  /*0210*/  SHF.R.S32.HI R121, RZ, 0x1f, R108 ;  /* 0x0000001fff797819 */ /* 0x000fe2000001146c */
[----:B---3--:R-:W-:Y:S01]  /*0220*/  ULEA UR5, UR6, UR5, 0x18 ;  /* 0x0000000506057291 */ /* 0x008fe2000f8ec03f */
[----:B------:R-:W-:Y:S02]  /*0230*/  IADD3 R107, R21, 0x10, RZ ;  /* 0x00000010156b7810 */ /* 0x000fe40007ffe0ff */
[----:B------:R-:W-:Y:S02]  /*0240*/  ISETP.LT.AND.EX P6, PT, R121, UR11, !P1, P5 ;  /* 0x0000000b79007c0c */ /* 0x000fe4000cfc1350 */
[----:B------:R-:W-:Y:S02]  /*0250*/  ISETP.LT.U32.AND P4, PT, R107, UR10, PT ;  /* 0x0000000a6b007c0c */ /* 0x000fe4000bf81070 */
[----:B------:R-:W-:Y:S02]  /*0260*/  SHF.R.S32.HI R120, RZ, 0x1f, R107 ;  /* 0x0000001fff787819 */ /* 0x000fe4000001146b */
[----:B------:R-:W-:-:S02]  /*0270*/  @P0 LOP3.LUT R9, R9, 0x80, RZ, 0xfc, !PT ;  /* 0x0000008009090812 */ /* 0x000fc400078efcff */
[----:B------:R-:W-:Y:S02]  /*0280*/  ISETP.LT.AND.EX P5, PT, R120, UR11, !P1, P4 ;  /* 0x0000000b78007c0c */ /* 0x000fe4000cfa1340 */
[----:B------:R-:W-:Y:S02]  /*0290*/  LOP3.LUT R9, R9, 0xffffffbf, RZ, 0xc0, !PT ;  /* 0xffffffbf09097812 */ /* 0x000fe400078ec0ff */
[----:B------:R-:W-:Y:S02]  /*02a0*/  IADD3 R106, R21, 0x18, RZ ;  /* 0x00000018156a7810 */ /* 0x000fe40007ffe0ff */
[----:B------:R-:W-:Y:S02]  /*02b0*/  @P6 LOP3.LUT R9, R9, 0x40, RZ, 0xfc, !PT ;  /* 0x0000004009096812 */ /* 0x000fe400078efcff */
[----:B------:R-:W-:Y:S02]  /*02c0*/  IADD3 R105, R21, 0x20, RZ ;  /* 0x0000002015697810 */ /* 0x000fe40007ffe0ff */
[----:B------:R-:W-:-:S02]  /*02d0*/  ISETP.LT.U32.AND P3, PT, R106, UR10, PT ;  /* 0x0000000a6a007c0c */ /* 0x000fc4000bf61070 */
[----:B------:R-:W-:Y:S02]  /*02e0*/  SHF.R.S32.HI R119, RZ, 0x1f, R106 ;  /* 0x0000001fff777819 */ /* 0x000fe4000001146a */
[----:B------:R-:W-:Y:S02]  /*02f0*/  LOP3.LUT R9, R9, 0xffffffdf, RZ, 0xc0, !PT ;  /* 0xffffffdf09097812 */ /* 0x000fe400078ec0ff */
[----:B------:R-:W-:Y:S02]  /*0300*/  ISETP.LT.U32.AND P2, PT, R105, UR10, PT ;  /* 0x0000000a69007c0c */ /* 0x000fe4000bf41070 */
[----:B------:R-:W-:Y:S02]  /*0310*/  SHF.R.S32.HI R118, RZ, 0x1f, R105 ;  /* 0x0000001fff767819 */ /* 0x000fe40000011469 */
[----:B------:R-:W-:Y:S02]  /*0320*/  ISETP.LT.AND.EX P4, PT, R119, UR11, !P1, P3 ;  /* 0x0000000b77007c0c */ /* 0x000fe4000cf81330 */
[----:B------:R-:W-:-:S02]  /*0330*/  @P5 LOP3.LUT R9, R9, 0x20, RZ, 0xfc, !PT ;  /* 0x0000002009095812 */ /* 0x000fc400078efcff */
[----:B------:R-:W-:Y:S02]  /*0340*/  IADD3 R104, R21, 0x28, RZ ;  /* 0x0000002815687810 */ /* 0x000fe40007ffe0ff */
[----:B------:R-:W-:Y:S02]  /*0350*/  ISETP.LT.AND.EX P3, PT, R118, UR11, !P1, P2 ;  /* 0x0000000b76007c0c */ /* 0x000fe4000cf61320 */
[----:B------:R-:W-:Y:S02]  /*0360*/  LOP3.LUT R9, R9, 0xfffffff7, RZ, 0xc0, !PT ;  /* 0xfffffff709097812 */ /* 0x000fe400078ec0ff */
[----:B------:R-:W-:Y:S02]  /*0370*/  ISETP.LT.U32.AND P0, PT, R104, UR10, PT ;  /* 0x0000000a68007c0c */ /* 0x000fe4000bf01070 */
[----:B------:R-:W-:Y:S02]  /*0380*/  SHF.R.S32.HI R117, RZ, 0x1f, R104 ;  /* 0x0000001fff757819 */ /* 0x000fe40000011468 */
[----:B------:R-:W-:-:S02]  /*0390*/  LOP3.LUT R9, R9, 0xffffffef, RZ, 0xc0, !PT ;  /* 0xffffffef09097812 */ /* 0x000fc400078ec0ff */
[----:B------:R-:W-:Y:S02]  /*03a0*/  IADD3 R103, R21, 0x30, RZ ;  /* 0x0000003015677810 */ /* 0x000fe40007ffe0ff */
[----:B------:R-:W-:Y:S02]  /*03b0*/  ISETP.LT.AND.EX P2, PT, R117, UR11, !P1, P0 ;  /* 0x0000000b75007c0c */ /* 0x000fe4000cf41300 */
[----:B------:R-:W-:Y:S02]  /*03c0*/  @P4 LOP3.LUT R9, R9, 0x10, RZ, 0xfc, !PT ;  /* 0x0000001009094812 */ /* 0x000fe400078efcff */
[----:B------:R-:W-:Y:S02]  /*03d0*/  SHF.R.S32.HI R116, RZ, 0x1f, R103 ;  /* 0x0000001fff747819 */ /* 0x000fe40000011467 */
[----:B------:R-:W-:Y:S02]  /*03e0*/  ISETP.LT.U32.AND P0, PT, R103, UR10, PT ;  /* 0x0000000a67007c0c */ /* 0x000fe4000bf01070 */
[----:B------:R-:W-:-:S02]  /*03f0*/  @P3 LOP3.LUT R9, R9, 0x8, RZ, 0xfc, !PT ;  /* 0x0000000809093812 */ /* 0x000fc400078efcff */
[----:B------:R-:W-:Y:S02]  /*0400*/  ISETP.LT.AND.EX P0, PT, R116, UR11, !P1, P0 ;  /* 0x0000000b74007c0c */ /* 0x000fe4000cf01300 */
[----:B------:R-:W-:Y:S02]  /*0410*/  LOP3.LUT R9, R9, 0xfffffffb, RZ, 0xc0, !PT ;  /* 0xfffffffb09097812 */ /* 0x000fe400078ec0ff */
[----:B------:R-:W-:Y:S02]  /*0420*/  IADD3 R102, R21, 0x38, RZ ;  /* 0x0000003815667810 */ /* 0x000fe40007ffe0ff */
[----:B------:R-:W-:Y:S02]  /*0430*/  @P2 LOP3.LUT R9, R9, 0x4, RZ, 0xfc, !PT ;  /* 0x0000000409092812 */ /* 0x000fe400078efcff */
[C---:B------:R-:W-:Y:S02]  /*0440*/  IADD3 R101, R21.reuse, 0x40, RZ ;  /* 0x0000004015657810 */ /* 0x040fe40007ffe0ff */
[----:B------:R-:W-:-:S02]  /*0450*/  IADD3 R100, R21, 0x48, RZ ;  /* 0x0000004815647810 */ /* 0x000fc40007ffe0ff */
[----:B------:R-:W-:Y:S02]  /*0460*/  IADD3 R99, R21, 0x50, RZ ;  /* 0x0000005015637810 */ /* 0x000fe40007ffe0ff */
[----:B------:R-:W-:Y:S02]  /*0470*/  LOP3.LUT R9, R9, 0xfffffffd, RZ, 0xc0, !PT ;  /* 0xfffffffd09097812 */ /* 0x000fe400078ec0ff */
[----:B------:R-:W-:Y:S02]  /*0480*/  IADD3 R98, R21, 0x58, RZ ;  /* 0x0000005815627810 */ /* 0x000fe40007ffe0ff */
[----:B------:R-:W-:Y:S02]  /*0490*/  SHF.R.S32.HI R115, RZ, 0x1f, R102 ;  /* 0x0000001fff737819 */ /* 0x000fe40000011466 */
[----:B------:R-:W-:Y:S02]  /*04a0*/  SHF.R.S32.HI R114, RZ, 0x1f, R101 ;  /* 0x0000001fff727819 */ /* 0x000fe40000011465 */
[----:B------:R-:W-:-:S02]  /*04b0*/  SHF.R.S32.HI R113, RZ, 0x1f, R100 ;  /* 0x0000001fff717819 */ /* 0x000fc40000011464 */
[----:B------:R-:W-:Y:S02]  /*04c0*/  SHF.R.S32.HI R112, RZ, 0x1f, R99 ;  /* 0x0000001fff707819 */ /* 0x000fe40000011463 */
[----:B------:R-:W-:Y:S02]  /*04d0*/  ISETP.LT.U32.AND P5, PT, R102, UR10, PT ;  /* 0x0000000a66007c0c */ /* 0x000fe4000bfa1070 */
[----:B------:R-:W-:Y:S02]  /*04e0*/  @P0 LOP3.LUT R9, R9, 0x2, RZ, 0xfc, !PT ;  /* 0x0000000209090812 */ /* 0x000fe400078efcff */
[----:B------:R-:W-:Y:S02]  /*04f0*/  ISETP.LT.U32.AND P4, PT, R101, UR10, PT ;  /* 0x0000000a65007c0c */ /* 0x000fe4000bf81070 */
[----:B------:R-:W-:Y:S02]  /*0500*/  ISETP.LT.U32.AND P3, PT, R100, UR10, PT ;  /* 0x0000000a64007c0c */ /* 0x000fe4000bf61070 */
[----:B------:R-:W-:-:S02]  /*0510*/  ISETP.LT.U32.AND P2, PT, R99, UR10, PT ;  /* 0x0000000a63007c0c */ /* 0x000fc4000bf41070 */
[----:B------:R-:W-:Y:S02]  /*0520*/  SHF.R.S32.HI R111, RZ, 0x1f, R98 ;  /* 0x0000001fff6f7819 */ /* 0x000fe40000011462 */
[----:B------:R-:W-:Y:S01]  /*0530*/  ISETP.LT.U32.AND P0, PT, R98, UR10, PT ;  /* 0x0000000a62007c0c */ /* 0x000fe2000bf01070 */
[----:B------:R-:W-:Y:S01]  /*0540*/  ULDC.U8 UR10, c[0x0][0x2a4] ;  /* 0x0000a900000a7ab9 */ /* 0x000fe20000000000 */
[----:B------:R-:W-:Y:S02]  /*0550*/  ISETP.LT.AND.EX P5, PT, R115, UR11, !P1, P5 ;  /* 0x0000000b73007c0c */ /* 0x000fe4000cfa1350 */
[----:B------:R-:W-:Y:S02]  /*0560*/  ISETP.LT.AND.EX P4, PT, R114, UR11, !P1, P4 ;  /* 0x0000000b72007c0c */ /* 0x000fe4000cf81340 */
[----:B------:R-:W-:Y:S02]  /*0570*/  ISETP.LT.AND.EX P3, PT, R113, UR11, !P1, P3 ;  /* 0x0000000b71007c0c */ /* 0x000fe4000cf61330 */
[----:B------:R-:W-:-:S02]  /*0580*/  ISETP.LT.AND.EX P2, PT, R112, UR11, !P1, P2 ;  /* 0x0000000b70007c0c */ /* 0x000fc4000cf41320 */
[----:B------:R-:W-:Y:S02]  /*0590*/  ISETP.LT.AND.EX P1, PT, R111, UR11, !P1, P0 ;  /* 0x0000000b6f007c0c */ /* 0x000fe4000cf21300 */
[----:B--2---:R-:W-:Y:S02]  /*05a0*/  LEA.HI R13, P0, R5, R4, RZ, 0x1 ;  /* 0x00000004050d7211 */ /* 0x004fe400078108ff */
[----:B------:R-:W-:Y:S02]  /*05b0*/  LOP3.LUT R2, R0, 0xffffffe0, RZ, 0xc0, !PT ;  /* 0xffffffe000027812 */ /* 0x000fe400078ec0ff */
[----:B------:R-:W-:Y:S02]  /*05c0*/  IADD3.X R12, RZ, R5, RZ, P0, !PT ;  /* 0x00000005ff0c7210 */ /* 0x000fe400007fe4ff */
[----:B------:R-:W-:Y:S02]  /*05d0*/  IADD3 R2, -R2, 0x187, RZ ;  /* 0x0000018702027810 */ /* 0x000fe40007ffe1ff */
[----:B------:R-:W-:-:S02]  /*05e0*/  ISETP.GT.AND P0, PT, R22, 0x17f, PT ;  /* 0x0000017f1600780c */ /* 0x000fc40003f04270 */
[----:B------:R-:W-:Y:S02]  /*05f0*/  LEA R5, R5, R5, 0x1 ;  /* 0x0000000505057211 */ /* 0x000fe400078e08ff */
[----:B------:R-:W-:Y:S01]  /*0600*/  SEL R20, R2, 0x1f, P0 ;  /* 0x0000001f02147807 */ /* 0x000fe20000000000 */
[----:B------:R-:W-:Y:S01]  /*0610*/  IMAD.WIDE.U32 R2, R4, 0x3, RZ ;  /* 0x0000000304027825 */ /* 0x000fe200078e00ff */
[----:B------:R-:W-:Y:S02]  /*0620*/  SHF.R.S64 R13, R13, 0x1, R12 ;  /* 0x000000010d0d7819 */ /* 0x000fe4000000100c */
[----:B------:R-:W-:Y:S01]  /*0630*/  SHF.R.S32.HI R14, RZ, 0x5, R0 ;  /* 0x00000005ff0e7819 */ /* 0x000fe20000011400 */
[----:B0-----:R-:W-:Y:S01]  /*0640*/  IMAD R0, R19, UR7, R23 ;  /* 0x0000000713007c24 */ /* 0x001fe2000f8e0217 */
[----:B------:R-:W-:Y:S02]  /*0650*/  IADD3 R3, R3, R5, RZ ;  /* 0x0000000503037210 */ /* 0x000fe40007ffe0ff */
[----:B------:R-:W-:-:S02]  /*0660*/  SHF.R.S32.HI R12, RZ, 0x1, R12 ;  /* 0x00000001ff0c7819 */ /* 0x000fc4000001140c */
[----:B------:R-:W-:Y:S02]  /*0670*/  LEA.HI R11, P0, R3, R2, RZ, 0x1 ;  /* 0x00000002030b7211 */ /* 0x000fe400078108ff */
[C---:B------:R-:W-:Y:S02]  /*0680*/  IADD3 R97, R21.reuse, 0x60, RZ ;  /* 0x0000006015617810 */ /* 0x040fe40007ffe0ff */
[----:B------:R-:W-:Y:S02]  /*0690*/  IADD3.X R10, RZ, R3, RZ, P0, !PT ;  /* 0x00000003ff0a7210 */ /* 0x000fe400007fe4ff */
[----:B------:R-:W-:Y:S02]  /*06a0*/  IADD3 R96, R21, 0x68, RZ ;  /* 0x0000006815607810 */ /* 0x000fe40007ffe0ff */
[----:B------:R-:W-:Y:S02]  /*06b0*/  SHF.R.S64 R11, R11, 0x1, R10 ;  /* 0x000000010b0b7819 */ /* 0x000fe4000000100a */
[----:B------:R-:W-:-:S02]  /*06c0*/  IADD3 R95, R21, 0x70, RZ ;  /* 0x00000070155f7810 */ /* 0x000fc40007ffe0ff */
[----:B------:R-:W-:Y:S02]  /*06d0*/  IADD3 R94, R21, 0x78, RZ ;  /* 0x00000078155e7810 */ /* 0x000fe40007ffe0ff */
[----:B------:R-:W-:Y:S02]  /*06e0*/  SHF.R.S32.HI R10, RZ, 0x1, R10 ;  /* 0x00000001ff0a7819 */ /* 0x000fe4000001140a */
[----:B----4-:R-:W-:Y:S02]  /*06f0*/  LOP3.LUT R109, R18, 0x3, RZ, 0xc0, !PT ;  /* 0x00000003126d7812 */ /* 0x010fe400078ec0ff */
[----:B------:R-:W-:Y:S02]  /*0700*/  SHF.L.U32 R15, R15, 0x1, RZ ;  /* 0x000000010f0f7819 */ /* 0x000fe400000006ff */
[----:B------:R-:W-:Y:S02]  /*0710*/  LEA R14, R14, UR5, 0x3 ;  /* 0x000000050e0e7c11 */ /* 0x000fe4000f8e18ff */
[----:B------:R-:W-:-:S02]  /*0720*/  SHF.L.U64.HI R12, R13, 0x2, R12 ;  /* 0x000000020d0c7819 */ /* 0x000fc4000001020c */
[----:B------:R-:W-:Y:S02]  /*0730*/  SHF.R.S32.HI R0, RZ, 0x1f, R97 ;  /* 0x0000001fff007819 */ /* 0x000fe40000011461 */
[----:B------:R-:W-:Y:S02]  /*0740*/  SHF.R.S32.HI R125, RZ, 0x1f, R96 ;  /* 0x0000001fff7d7819 */ /* 0x000fe40000011460 */
[----:B------:R-:W-:Y:S02]  /*0750*/  SHF.R.S32.HI R124, RZ, 0x1f, R95 ;  /* 0x0000001fff7c7819 */ /* 0x000fe4000001145f */
[----:B------:R-:W-:Y:S02]  /*0760*/  SHF.R.S32.HI R123, RZ, 0x1f, R94 ;  /* 0x0000001fff7b7819 */ /* 0x000fe4000001145e */
[----:B-1----:R-:W-:-:S07]  /*0770*/  SHF.L.U64.HI R10, R11, 0x2, R10 ;  /* 0x000000020b0a7819 */ /* 0x002fce000001020a */
.L_x_1726:
[----:B0-----:R-:W0:Y:S01]  /*0780*/  LDC R25, c[0x0][0x2a0] ;  /* 0x0000a800ff197b82 */ /* 0x001e220000000800 */
[----:B------:R-:W-:Y:S01]  /*0790*/  P2R R6, PR, RZ, 0x4 ;  /* 0x00000004ff067803 */ /* 0x000fe20000000000 */
[----:B------:R-:W-:Y:S01]  /*07a0*/  ULDC.64 UR12, c[0x0][0x298] ;  /* 0x0000a600000c7ab9 */ /* 0x000fe20000000a00 */
[C---:B------:R-:W-:Y:S02]  /*07b0*/  LOP3.LUT P2, RZ, R9.reuse, 0x80, RZ, 0xc0, !PT ;  /* 0x0000008009ff7812 */ /* 0x040fe4000784c0ff */
[C---:B------:R-:W-:Y:S02]  /*07c0*/  LOP3.LUT P6, RZ, R9.reuse, 0x40, RZ, 0xc0, !PT ;  /* 0x0000004009ff7812 */ /* 0x040fe400078cc0ff */
[----:B------:R-:W-:Y:S01]  /*07d0*/  P2R R0, PR, RZ, 0x2 ;  /* 0x00000002ff007803 */ /* 0x000fe20000000000 */
[----:B-1----:R-:W1:Y:S01]  /*07e0*/  @P5 LDC.64 R44, c[0x0][0x230] ;  /* 0x00008c00ff2c5b82 */ /* 0x002e620000000a00 */
        /* <DEDUP_REMOVED lines=25> */
[----:B------:R-:W-:Y:S01]  /*0980*/  IMAD R4, R7, R4, R8 ;  /* 0x0000000407047224 */ /* 0x000fe200078e0208 */
[----:B------:R-:W-:-:S04]  /*0990*/  MOV R8, RZ ;  /* 0x000000ff00087202 */ /* 0x000fc80000000f00 */
        /* <DEDUP_REMOVED lines=122> */
[----:B------:R-:W-:Y:S02]  /*1140*/  ISETP.NE.AND P1, PT, R0, RZ, PT ;  /* 0x000000ff0000720c */ /* 0x000fe40003f25270 */
[----:B------:R-:W-:-:S11]  /*1150*/  @P6 MOV R4, R70 ;  /* 0x0000004600046202 */ /* 0x000fd60000000f00 */
[----:B------:R-:W3:Y:S01]  /*1160*/  @P1 LDC.64 R26, c[0x0][0x230] ;  /* 0x00008c00ff1a1b82 */ /* 0x000ee20000000a00 */
[----:B-1----:R-:W-:-:S07]  /*1170*/  @P6 IMAD R0, R116, R2, RZ ;  /* 0x0000000274006224 */ /* 0x002fce00078e02ff */
[----:B------:R-:W1:Y:S01]  /*1180*/  @P1 LDC.64 R28, c[0x0][0x228] ;  /* 0x00008a00ff1c1b82 */ /* 0x000e620000000a00 */
[----:B------:R-:W-:-:S04]  /*1190*/  @P6 IMAD.WIDE.U32 R4, R103, R2, R4 ;  /* 0x0000000267046225 */ /* 0x000fc800078e0004 */
[----:B------:R-:W-:-:S05]  /*11a0*/  @P6 IMAD R3, R103, R3, R0 ;  /* 0x0000000367036224 */ /* 0x000fca00078e0200 */
[----:B------:R-:W-:Y:S02]  /*11b0*/  @P6 IADD3 R5, R5, R3, RZ ;  /* 0x0000000305056210 */ /* 0x000fe40007ffe0ff */
[C---:B------:R-:W-:Y:S02]  /*11c0*/  @P6 SHF.L.U32 R3, R4.reuse, 0x1, RZ ;  /* 0x0000000104036819 */ /* 0x040fe400000006ff */
[----:B------:R-:W-:Y:S02]  /*11d0*/  @P6 SHF.L.U64.HI R4, R4, 0x1, R5 ;  /* 0x0000000104046819 */ /* 0x000fe40000010205 */
[----:B------:R-:W-:Y:S02]  /*11e0*/  @P6 IADD3 R48, P0, R3, R48, RZ ;  /* 0x0000003003306210 */ /* 0x000fe40007f1e0ff */
[----:B------:R-:W-:Y:S02]  /*11f0*/  @P5 MOV R5, R69 ;  /* 0x0000004500055202 */ /* 0x000fe40000000f00 */
[----:B------:R-:W-:-:S02]  /*1200*/  @P6 IADD3.X R49, R4, R49, RZ, P0, !PT ;  /* 0x0000003104316210 */ /* 0x000fc400007fe4ff */
[----:B0-----:R-:W-:Y:S02]  /*1210*/  @P6 IADD3 R46, P0, R3, R46, RZ ;  /* 0x0000002e032e6210 */ /* 0x001fe40007f1e0ff */
[----:B------:R-:W0:Y:S02]  /*1220*/  @P5 LDC.64 R2, c[0x0][0x288] ;  /* 0x0000a200ff025b82 */ /* 0x000e240000000a00 */
[----:B------:R-:W-:Y:S02]  /*1230*/  @P6 IADD3.X R47, R4, R47, RZ, P0, !PT ;  /* 0x0000002f042f6210 */ /* 0x000fe400007fe4ff */
[----:B------:R-:W-:Y:S01]  /*1240*/  @P5 MOV R4, R70 ;  /* 0x0000004600045202 */ /* 0x000fe20000000f00 */
[----:B0-----:R-:W-:-:S04]  /*1250*/  @P5 IMAD R0, R115, R2, RZ ;  /* 0x0000000273005224 */ /* 0x001fc800078e02ff */
        /* <DEDUP_REMOVED lines=8> */
[----:B------:R-:W-:Y:S02]  /*12e0*/  @P5 IADD3 R42, P0, R3, R42, RZ ;  /* 0x0000002a032a5210 */ /* 0x000fe40007f1e0ff */
[----:B------:R-:W0:Y:S02]  /*12f0*/  @P4 LDC.64 R2, c[0x0][0x288] ;  /* 0x0000a200ff024b82 */ /* 0x000e240000000a00 */
[----:B------:R-:W-:Y:S02]  /*1300*/  @P5 IADD3.X R43, R4, R43, RZ, P0, !PT ;  /* 0x0000002b042b5210 */ /* 0x000fe400007fe4ff */
[----:B------:R-:W-:Y:S02]  /*1310*/  @P4 MOV R4, R70 ;  /* 0x0000004600044202 */ /* 0x000fe40000000f00 */
[----:B------:R-:W-:-:S04]  /*1320*/  LOP3.LUT P5, RZ, R9, 0x8, RZ, 0xc0, !PT ;  /* 0x0000000809ff7812 */ /* 0x000fc800078ac0ff */
[----:B------:R-:W-:Y:S02]  /*1330*/  P2R R85, PR, RZ, 0x20 ;  /* 0x00000020ff557803 */ /* 0x000fe40000000000 */
[----:B------:R-:W-:-:S04]  /*1340*/  LOP3.LUT P5, RZ, R9, 0x10, RZ, 0xc0, !PT ;  /* 0x0000001009ff7812 */ /* 0x000fc800078ac0ff */
[----:B------:R-:W-:Y:S02]  /*1350*/  P2R R86, PR, RZ, 0x20 ;  /* 0x00000020ff567803 */ /* 0x000fe40000000000 */
[----:B------:R-:W-:-:S04]  /*1360*/  LOP3.LUT P5, RZ, R9, 0x20, RZ, 0xc0, !PT ;  /* 0x0000002009ff7812 */ /* 0x000fc800078ac0ff */
[----:B------:R-:W-:Y:S01]  /*1370*/  P2R R87, PR, RZ, 0x20 ;  /* 0x00000020ff577803 */ /* 0x000fe20000000000 */
[-C--:B0-----:R-:W-:Y:S01]  /*1380*/  @P4 IMAD R0, R114, R2.reuse, RZ ;  /* 0x0000000272004224 */ /* 0x081fe200078e02ff */
[----:B------:R-:W-:Y:S01]  /*1390*/  LOP3.LUT P5, RZ, R9, 0x40, RZ, 0xc0, !PT ;  /* 0x0000004009ff7812 */ /* 0x000fe200078ac0ff */
[----:B------:R-:W-:-:S03]  /*13a0*/  @P4 IMAD.WIDE.U32 R4, R101, R2, R4 ;  /* 0x0000000265044225 */ /* 0x000fc600078e0004 */
[----:B------:R-:W-:Y:S01]  /*13b0*/  P2R R88, PR, RZ, 0x20 ;  /* 0x00000020ff587803 */ /* 0x000fe20000000000 */
[----:B------:R-:W-:Y:S01]  /*13c0*/  @P4 IMAD R3, R101, R3, R0 ;  /* 0x0000000365034224 */ /* 0x000fe200078e0200 */
[----:B------:R-:W-:-:S04]  /*13d0*/  LOP3.LUT P5, RZ, R9, 0x80, RZ, 0xc0, !PT ;  /* 0x0000008009ff7812 */ /* 0x000fc800078ac0ff */
        /* <DEDUP_REMOVED lines=29> */
[----:B----4-:R-:W-:Y:S02]  /*15b0*/  @P2 IADD3 R32, P0, R3, R32, RZ ;  /* 0x0000002003202210 */ /* 0x010fe40007f1e0ff */
[----:B------:R-:W-:Y:S02]  /*15c0*/  @P1 MOV R5, R69 ;  /* 0x0000004500051202 */ /* 0x000fe40000000f00 */
[----:B------:R-:W-:-:S02]  /*15d0*/  @P2 IADD3.X R33, R4, R33, RZ, P0, !PT ;  /* 0x0000002104212210 */ /* 0x000fc400007fe4ff */
[----:B--2---:R-:W-:Y:S02]  /*15e0*/  @P2 IADD3 R24, P0, R3, R24, RZ ;  /* 0x0000001803182210 */ /* 0x004fe40007f1e0ff */
        /* <DEDUP_REMOVED lines=9> */
[----:B------:R-:W0:Y:S01]  /*1680*/  LDC R5, c[0x0][0x2ac] ;  /* 0x0000ab00ff057b82 */ /* 0x000e220000000800 */
[----:B---3--:R-:W-:-:S04]  /*1690*/  @P1 IADD3 R26, P0, R3, R26, RZ ;  /* 0x0000001a031a1210 */ /* 0x008fc80007f1e0ff */
[----:B------:R-:W-:Y:S02]  /*16a0*/  @P1 IADD3.X R27, R4, R27, RZ, P0, !PT ;  /* 0x0000001b041b1210 */ /* 0x000fe400007fe4ff */
[----:B-1----:R-:W-:Y:S01]  /*16b0*/  @P1 IADD3 R28, P0, R3, R28, RZ ;  /* 0x0000001c031c1210 */ /* 0x002fe20007f1e0ff */
[----:B------:R-:W-:-:S03]  /*16c0*/  IMAD.WIDE.U32 R2, R22, 0x5397829d, RZ ;  /* 0x5397829d16027825 */ /* 0x000fc600078e00ff */
[----:B------:R-:W-:Y:S02]  /*16d0*/  @P1 IADD3.X R29, R4, R29, RZ, P0, !PT ;  /* 0x0000001d041d1210 */ /* 0x000fe400007fe4ff */
[----:B------:R-:W-:-:S05]  /*16e0*/  SHF.R.U32.HI R0, RZ, 0x4, R3 ;  /* 0x00000004ff007819 */ /* 0x000fca0000011603 */
        /* <DEDUP_REMOVED lines=21> */
[----:B------:R-:W-:Y:S02]  /*1840*/  MOV R7, RZ ;  /* 0x000000ff00077202 */ /* 0x000fe40000000f00 */
[----:B------:R-:W-:Y:S02]  /*1850*/  @P0 IADD3.X R5, R6, R5, RZ, P6, !PT ;  /* 0x0000000506050210 */ /* 0x000fe400037fe4ff */
[----:B------:R-:W-:-:S03]  /*1860*/  IADD3 R6, R0, 0x68, RZ ;  /* 0x0000006800067810 */ /* 0x000fc60007ffe0ff */
[----:B------:R0:W5:Y:S01]  /*1870*/  @P0 LDG.E R7, desc[UR8][R4.64] ;  /* 0x0000000804070981 */ /* 0x000162000c1e1900 */
[----:B------:R-:W-:Y:S02]  /*1880*/  SHF.R.S32.HI R56, RZ, 0x1f, R6 ;  /* 0x0000001fff387819 */ /* 0x000fe40000011406 */
        /* <DEDUP_REMOVED lines=16> */
[----:B------:R-:W-:-:S06]  /*1990*/  MOV R6, RZ ;  /* 0x000000ff00067202 */ /* 0x000fcc0000000f00 */
[----:B------:R1:W5:Y:S01]  /*19a0*/  @P0 LDG.E R6, desc[UR8][R2.64] ;  /* 0x0000000802060981 */ /* 0x000362000c1e1900 */
        /* <DEDUP_REMOVED lines=9> */
[----:B-1----:R-:W1:Y:S01]  /*1a40*/  @P0 LDC.64 R2, c[0x0][0x288] ;  /* 0x0000a200ff020b82 */ /* 0x002e620000000a00 */
[----:B------:R-:W-:Y:S02]  /*1a50*/  @P0 MOV R58, R70 ;  /* 0x00000046003a0202 */ /* 0x000fe40000000f00 */
[----:B------:R-:W-:-:S05]  /*1a60*/  @P0 MOV R59, R69 ;  /* 0x00000045003b0202 */ /* 0x000fca0000000f00 */
[----:B0-----:R-:W0:Y:S01]  /*1a70*/  @P0 LDC.64 R56, c[0x0][0x230] ;  /* 0x00008c00ff380b82 */ /* 0x001e220000000a00 */
[-C--:B-1----:R-:W-:Y:S02]  /*1a80*/  @P0 IMAD R4, R124, R2.reuse, RZ ;  /* 0x000000027c040224 */ /* 0x082fe400078e02ff */
[----:B------:R-:W-:-:S04]  /*1a90*/  @P0 IMAD.WIDE.U32 R58, R95, R2, R58 ;  /* 0x000000025f3a0225 */ /* 0x000fc800078e003a */
[----:B------:R-:W-:-:S05]  /*1aa0*/  @P0 IMAD R67, R95, R3, R4 ;  /* 0x000000035f430224 */ /* 0x000fca00078e0204 */
[----:B------:R-:W-:Y:S02]  /*1ab0*/  @P0 IADD3 R59, R59, R67, RZ ;  /* 0x000000433b3b0210 */ /* 0x000fe40007ffe0ff */
[C---:B------:R-:W-:Y:S02]  /*1ac0*/  @P0 SHF.L.U32 R3, R58.reuse, 0x1, RZ ;  /* 0x000000013a030819 */ /* 0x040fe400000006ff */
[----:B------:R-:W-:Y:S02]  /*1ad0*/  @P0 SHF.L.U64.HI R2, R58, 0x1, R59 ;  /* 0x000000013a020819 */ /* 0x000fe4000001023b */
[----:B------:R-:W1:Y:S01]  /*1ae0*/  @P0 LDC.64 R58, c[0x0][0x228] ;  /* 0x00008a00ff3a0b82 */ /* 0x000e620000000a00 */
[----:B0-----:R-:W-:-:S04]  /*1af0*/  @P0 IADD3 R56, P6, R3, R56, RZ ;  /* 0x0000003803380210 */ /* 0x001fc80007fde0ff */
[----:B------:R-:W-:Y:S02]  /*1b00*/  @P0 IADD3.X R57, R2, R57, RZ, P6, !PT ;  /* 0x0000003902390210 */ /* 0x000fe400037fe4ff */
[----:B------:R-:W-:Y:S02]  /*1b10*/  MOV R4, RZ ;  /* 0x000000ff00047202 */ /* 0x000fe40000000f00 */
[----:B------:R-:W-:-:S04]  /*1b20*/  IADD3 R0, R0, 0x78, RZ ;  /* 0x0000007800007810 */ /* 0x000fc80007ffe0ff */
[----:B------:R-:W5:Y:S01]  /*1b30*/  @P0 LDG.E R4, desc[UR8][R56.64] ;  /* 0x0000000838040981 */ /* 0x000f62000c1e1900 */
[----:B-1----:R-:W-:Y:S02]  /*1b40*/  @P0 IADD3 R58, P6, R3, R58, RZ ;  /* 0x0000003a033a0210 */ /* 0x002fe40007fde0ff */
[----:B------:R-:W-:Y:S02]  /*1b50*/  MOV R3, RZ ;  /* 0x000000ff00037202 */ /* 0x000fe40000000f00 */
[----:B------:R-:W-:Y:S02]  /*1b60*/  @P0 IADD3.X R59, R2, R59, RZ, P6, !PT ;  /* 0x0000003b023b0210 */ /* 0x000fe400037fe4ff */
[----:B------:R-:W-:-:S03]  /*1b70*/  SHF.R.S32.HI R2, RZ, 0x1f, R0 ;  /* 0x0000001fff027819 */ /* 0x000fc60000011400 */
        /* <DEDUP_REMOVED lines=22> */
[----:B------:R-:W-:Y:S02]  /*1ce0*/  MOV R2, RZ ;  /* 0x000000ff00027202 */ /* 0x000fe40000000f00 */
[----:B------:R-:W-:-:S04]  /*1cf0*/  MOV R0, RZ ;  /* 0x000000ff00007202 */ /* 0x000fc80000000f00 */
[----:B------:R0:W5:Y:S04]  /*1d00*/  @P0 LDG.E R2, desc[UR8][R56.64] ;  /* 0x0000000838020981 */ /* 0x000168000c1e1900 */
[----:B------:R1:W5:Y:S01]  /*1d10*/  @P0 LDG.E R0, desc[UR8][R58.64] ;  /* 0x000000083a000981 */ /* 0x000362000c1e1900 */
[----:B0-----:R-:W-:Y:S02]  /*1d20*/  MOV R57, RZ ;  /* 0x000000ff00397202 */ /* 0x001fe40000000f00 */
[----:B-1----:R-:W-:-:S04]  /*1d30*/  CS2R R58, SRZ ;  /* 0x00000000003a7805 */ /* 0x002fc8000001ff00 */
[----:B------:R-:W5:Y:S04]  /*1d40*/  @P5 LDG.E R57, desc[UR8][R82.64] ;  /* 0x0000000852395981 */ /* 0x000f68000c1e1900 */
[----:B------:R0:W5:Y:S01]  /*1d50*/  @P5 LDG.E R58, desc[UR8][R60.64] ;  /* 0x000000083c3a5981 */ /* 0x000162000c1e1900 */
[----:B------:R-:W-:Y:S02]  /*1d60*/  ISETP.NE.AND P5, PT, R88, RZ, PT ;  /* 0x000000ff5800720c */ /* 0x000fe40003fa5270 */
[----:B0-----:R-:W-:-:S11]  /*1d70*/  CS2R R60, SRZ ;  /* 0x00000000003c7805 */ /* 0x001fd6000001ff00 */
        /* <DEDUP_REMOVED lines=8> */
[----:B------:R0:W5:Y:S04]  /*1e00*/  @P5 LDG.E R63, desc[UR8][R76.64] ;  /* 0x000000084c3f5981 */ /* 0x000168000c1e1900 */
[----:B------:R1:W5:Y:S01]  /*1e10*/  @P5 LDG.E R64, desc[UR8][R74.64] ;  /* 0x000000084a405981 */ /* 0x000362000c1e1900 */
[----:B------:R-:W-:Y:S02]  /*1e20*/  ISETP.NE.AND P5, PT, R85, RZ, PT ;  /* 0x000000ff5500720c */ /* 0x000fe40003fa5270 */
[----:B------:R-:W-:Y:S02]  /*1e30*/  LOP3.LUT P6, RZ, R9, 0x2, RZ, 0xc0, !PT ;  /* 0x0000000209ff7812 */ /* 0x000fe400078cc0ff */
[----:B------:R-:W-:Y:S02]  /*1e40*/  MOV R56, 0x3f800000 ;  /* 0x3f80000000387802 */ /* 0x000fe40000000f00 */
[----:B------:R-:W-:-:S07]  /*1e50*/  CS2R R78, SRZ ;  /* 0x00000000004e7805 */ /* 0x000fce000001ff00 */
[----:B------:R1:W5:Y:S01]  /*1e60*/  @P5 LDG.E R65, desc[UR8][R72.64] ;  /* 0x0000000848415981 */ /* 0x000362000c1e1900 */
[----:B------:R-:W-:Y:S02]  /*1e70*/  CS2R R80, SRZ ;  /* 0x0000000000507805 */ /* 0x000fe4000001ff00 */
[----:B------:R-:W-:Y:S02]  /*1e80*/  CS2R R82, SRZ ;  /* 0x0000000000527805 */ /* 0x000fe4000001ff00 */
[----:B------:R-:W-:Y:S01]  /*1e90*/  CS2R R86, SRZ ;  /* 0x0000000000567805 */ /* 0x000fe2000001ff00 */
[----:B------:R1:W5:Y:S04]  /*1ea0*/  @P6 LDG.E R78, desc[UR8][R48.64] ;  /* 0x00000008304e6981 */ /* 0x000368000c1e1900 */
[----:B------:R1:W5:Y:S04]  /*1eb0*/  @P6 LDG.E R79, desc[UR8][R46.64] ;  /* 0x000000082e4f6981 */ /* 0x000368000c1e1900 */
[----:B------:R1:W5:Y:S04]  /*1ec0*/  @P4 LDG.E R82, desc[UR8][R40.64] ;  /* 0x0000000828524981 */ /* 0x000368000c1e1900 */
[----:B------:R1:W5:Y:S04]  /*1ed0*/  @P4 LDG.E R83, desc[UR8][R38.64] ;  /* 0x0000000826534981 */ /* 0x000368000c1e1900 */
[----:B------:R1:W5:Y:S04]  /*1ee0*/  @P2 LDG.E R86, desc[UR8][R32.64] ;  /* 0x0000000820562981 */ /* 0x000368000c1e1900 */
[----:B------:R1:W5:Y:S01]  /*1ef0*/  @P2 LDG.E R87, desc[UR8][R24.64] ;  /* 0x0000000818572981 */ /* 0x000362000c1e1900 */
[----:B--2---:R-:W-:-:S05]  /*1f00*/  FFMA.FTZ R90, -R66, R66, R67 ;  /* 0x00000042425a7223 */ /* 0x004fca0000010143 */
[----:B------:R-:W-:-:S13]  /*1f10*/  FSETP.GTU.FTZ.AND P0, PT, R90, RZ, PT ;  /* 0x000000ff5a00720b */ /* 0x000fda0003f1c000 */
[----:B------:R-:W2:Y:S01]  /*1f20*/  @P0 LDC R89, c[0x0][0x250] ;  /* 0x00009400ff590b82 */ /* 0x000ea20000000800 */
[----:B------:R-:W-:-:S06]  /*1f30*/  MOV R67, RZ ;  /* 0x000000ff00437202 */ /* 0x000fcc0000000f00 */
[----:B------:R1:W5:Y:S01]  /*1f40*/  @P5 LDG.E R67, desc[UR8][R54.64] ;  /* 0x0000000836435981 */ /* 0x000362000c1e1900 */
[----:B------:R-:W-:Y:S02]  /*1f50*/  ISETP.NE.AND P5, PT, R84, RZ, PT ;  /* 0x000000ff5400720c */ /* 0x000fe40003fa5270 */
[----:B------:R-:W-:-:S06]  /*1f60*/  CS2R R84, SRZ ;  /* 0x0000000000547805 */ /* 0x000fcc000001ff00 */
[----:B------:R1:W5:Y:S04]  /*1f70*/  @P3 LDG.E R84, desc[UR8][R36.64] ;  /* 0x0000000824543981 */ /* 0x000368000c1e1900 */
[----:B------:R1:W5:Y:S04]  /*1f80*/  @P3 LDG.E R85, desc[UR8][R34.64] ;  /* 0x0000000822553981 */ /* 0x000368000c1e1900 */
[----:B------:R1:W5:Y:S01]  /*1f90*/  @P5 LDG.E R80, desc[UR8][R44.64] ;  /* 0x000000082c505981 */ /* 0x000362000c1e1900 */
[----:B--2---:R-:W-:-:S03]  /*1fa0*/  @P0 FADD.FTZ R89, R90, R89 ;  /* 0x000000595a590221 */ /* 0x004fc60000010000 */
[----:B------:R1:W5:Y:S01]  /*1fb0*/  @P5 LDG.E R81, desc[UR8][R42.64] ;  /* 0x000000082a515981 */ /* 0x000362000c1e1900 */
[----:B------:R2:W3:Y:S02]  /*1fc0*/  @P0 MUFU.RSQ R56, R89 ;  /* 0x0000005900380308 */ /* 0x0004e40000001400 */
[----:B--2---:R-:W-:-:S06]  /*1fd0*/  CS2R R88, SRZ ;  /* 0x0000000000587805 */ /* 0x004fcc000001ff00 */
[----:B------:R1:W5:Y:S04]  /*1fe0*/  @P1 LDG.E R88, desc[UR8][R26.64] ;  /* 0x000000081a581981 */ /* 0x000368000c1e1900 */
[----:B------:R1:W5:Y:S01]  /*1ff0*/  @P1 LDG.E R89, desc[UR8][R28.64] ;  /* 0x000000081c591981 */ /* 0x000362000c1e1900 */
[----:B------:R-:W-:Y:S02]  /*2000*/  LOP3.LUT P0, RZ, R9, 0x4, RZ, 0xc0, !PT ;  /* 0x0000000409ff7812 */ /* 0x000fe4000780c0ff */
[----:B0-----:R-:W-:-:S11]  /*2010*/  CS2R R76, SRZ ;  /* 0x00000000004c7805 */ /* 0x001fd6000001ff00 */
[----:B------:R1:W5:Y:S04]  /*2020*/  @P0 LDG.E R76, desc[UR8][R52.64] ;  /* 0x00000008344c0981 */ /* 0x000368000c1e1900 */
[----:B------:R1:W5:Y:S01]  /*2030*/  @P0 LDG.E R77, desc[UR8][R50.64] ;  /* 0x00000008324d0981 */ /* 0x000362000c1e1900 */
[----:B------:R-:W-:Y:S01]  /*2040*/  ISETP.GT.U32.AND P0, PT, R22, 0x187, PT ;  /* 0x000001871600780c */ /* 0x000fe20003f04070 */
[----:B------:R-:W-:Y:S01]  /*2050*/  BSSY B0, `(.L_x_1644) ;  /* 0x0000014000007945 */ /* 0x000fe20003800000 */
[----:B------:R-:W-:Y:S02]  /*2060*/  CS2R R90, SRZ ;  /* 0x00000000005a7805 */ /* 0x000fe4000001ff00 */
[----:B------:R-:W-:-:S09]  /*2070*/  CS2R R92, SRZ ;  /* 0x00000000005c7805 */ /* 0x000fd2000001ff00 */
[----:B-1-3--:R-:W-:Y:S05]  /*2080*/  @P0 BRA `(.L_x_1645) ;  /* 0x0000000000400947 */ /* 0x00afea0003800000 */
[----:B------:R-:W-:Y:S02]  /*2090*/  ISETP.NE.AND P0, PT, RZ, UR10, PT ;  /* 0x0000000aff007c0c */ /* 0x000fe4000bf05270 */
[----:B------:R-:W-:-:S04]  /*20a0*/  IADD3 R31, R15, R31, RZ ;  /* 0x0000001f0f1f7210 */ /* 0x000fc80007ffe0ff */
[----:B------:R-:W-:-:S07]  /*20b0*/  SHF.R.S32.HI R26, RZ, 0x1f, R31 ;  /* 0x0000001fff1a7819 */ /* 0x000fce000001141f */
[----:B------:R-:W0:Y:S02]  /*20c0*/  @P0 LDC.64 R24, c[0x0][0x240] ;  /* 0x00009000ff180b82 */ /* 0x000e240000000a00 */
[----:B0-----:R-:W-:-:S04]  /*20d0*/  @P0 LEA R24, P6, R31, R24, 0x1 ;  /* 0x000000181f180211 */ /* 0x001fc800078c08ff */
        /* <DEDUP_REMOVED lines=11> */
.L_x_1645:
[----:B------:R-:W-:Y:S05]  /*2190*/  BSYNC B0 ;  /* 0x0000000000007941 */ /* 0x000fea0003800000 */
.L_x_1644:
[----:B------:R-:W-:Y:S01]  /*21a0*/  ISETP.NE.AND P0, PT, RZ, UR10, PT ;  /* 0x0000000aff007c0c */ /* 0x000fe2000bf05270 */
[--C-:B-----5:R-:W-:Y:S01]  /*21b0*/  HADD2.F32 R25, -RZ, R57.reuse.H0_H0 ;  /* 0x20000039ff197230 */ /* 0x120fe20000004100 */
        /* <DEDUP_REMOVED lines=34> */
.L_x_1646:
        /* <DEDUP_REMOVED lines=26> */
.L_x_1647:
[----:B------:R-:W-:Y:S01]  /*2580*/  FFMA.FTZ R36, R25, R35, R26 ;  /* 0x0000002319247223 */ /* 0x000fe2000001001a */
[----:B------:R-:W-:Y:S01]  /*2590*/  FMUL.FTZ R37, R27, R90 ;  /* 0x0000005a1b257220 */ /* 0x000fe20000410000 */
[----:B------:R-:W-:Y:S01]  /*25a0*/  FADD.FTZ R26, RZ, R29 ;  /* 0x0000001dff1a7221 */ /* 0x000fe20000010000 */
[----:B------:R-:W-:Y:S01]  /*25b0*/  FADD.FTZ R38, R35, R24 ;  /* 0x0000001823267221 */ /* 0x000fe20000010000 */
[C---:B------:R-:W-:Y:S01]  /*25c0*/  FFMA.FTZ R24, R34.reuse, R27, R33 ;  /* 0x0000001b22187223 */ /* 0x040fe20000010021 */
[--C-:B------:R-:W-:Y:S02]  /*25d0*/  HADD2.F32 R35, -RZ, R61.reuse.H0_H0 ;  /* 0x2000003dff237230 */ /* 0x100fe40000004100 */
[----:B------:R-:W-:Y:S01]  /*25e0*/  FFMA.FTZ R33, R34, R37, R36 ;  /* 0x0000002522217223 */ /* 0x000fe20000010024 */
[----:B------:R-:W-:Y:S02]  /*25f0*/  HADD2.F32 R39, -RZ, R61.H1_H1 ;  /* 0x3000003dff277230 */ /* 0x000fe40000004100 */
[----:B------:R-:W-:Y:S01]  /*2600*/  FFMA.FTZ R34, R25, R32, RZ ;  /* 0x0000002019227223 */ /* 0x000fe200000100ff */
[----:B------:R-:W-:Y:S01]  /*2610*/  FADD.FTZ R27, R26, R27 ;  /* 0x0000001b1a1b7221 */ /* 0x000fe20000010000 */
[----:B------:R-:W-:Y:S01]  /*2620*/  FADD.FTZ R29, RZ, R32 ;  /* 0x00000020ff1d7221 */ /* 0x000fe20000010000 */
[----:B------:R-:W-:Y:S01]  /*2630*/  FMUL.FTZ R26, R28, R93 ;  /* 0x0000005d1c1a7220 */ /* 0x000fe20000410000 */
[C---:B------:R-:W-:Y:S01]  /*2640*/  FADD.FTZ R35, -R66.reuse, R35 ;  /* 0x0000002342237221 */ /* 0x040fe20000010100 */
[----:B------:R-:W-:Y:S01]  /*2650*/  FADD.FTZ R39, -R66, R39 ;  /* 0x0000002742277221 */ /* 0x000fe20000010100 */
[----:B------:R-:W-:Y:S01]  /*2660*/  FFMA.FTZ R25, R31, R28, R34 ;  /* 0x0000001c1f197223 */ /* 0x000fe20000010022 */
[----:B------:R-:W-:Y:S01]  /*2670*/  FADD.FTZ R28, R29, R28 ;  /* 0x0000001c1d1c7221 */ /* 0x000fe20000010000 */
[----:B------:R-:W-:Y:S01]  /*2680*/  FADD.FTZ R29, R38, R37 ;  /* 0x00000025261d7221 */ /* 0x000fe20000010000 */
[----:B------:R-:W-:Y:S01]  /*2690*/  FFMA.FTZ R31, R31, R26, R33 ;  /* 0x0000001a1f1f7223 */ /* 0x000fe20000010021 */
        /* <DEDUP_REMOVED lines=23> */
.L_x_1648:
[----:B------:R-:W-:Y:S01]  /*2810*/  FMUL.FTZ R34, R37, R90 ;  /* 0x0000005a25227220 */ /* 0x000fe20000410000 */
[----:B------:R-:W-:Y:S01]  /*2820*/  FADD.FTZ R39, R26, R29 ;  /* 0x0000001d1a277221 */ /* 0x000fe20000010000 */
[--C-:B------:R-:W-:Y:S02]  /*2830*/  HADD2.F32 R35, -RZ, R63.reuse.H1_H1 ;  /* 0x3000003fff237230 */ /* 0x100fe40000004100 */
[----:B------:R-:W-:Y:S01]  /*2840*/  FMUL.FTZ R29, R33, R93 ;  /* 0x0000005d211d7220 */ /* 0x000fe20000410000 */
[----:B------:R-:W-:Y:S01]  /*2850*/  FFMA.FTZ R26, R43, R34, R31 ;  /* 0x000000222b1a7223 */ /* 0x000fe2000001001f */
[----:B------:R-:W-:Y:S02]  /*2860*/  HADD2.F32 R31, -RZ, R63.H0_H0 ;  /* 0x2000003fff1f7230 */ /* 0x000fe40000004100 */
[----:B------:R-:W-:Y:S01]  /*2870*/  FADD.FTZ R28, R28, R33 ;  /* 0x000000211c1c7221 */ /* 0x000fe20000010000 */
[----:B------:R-:W-:Y:S01]  /*2880*/  FFMA.FTZ R25, R32, R33, R25 ;  /* 0x0000002120197223 */ /* 0x000fe20000010019 */
[C---:B------:R-:W-:Y:S01]  /*2890*/  FADD.FTZ R35, -R66.reuse, R35 ;  /* 0x0000002342237221 */ /* 0x040fe20000010100 */
[----:B------:R-:W-:Y:S01]  /*28a0*/  FADD.FTZ R27, R27, R37 ;  /* 0x000000251b1b7221 */ /* 0x000fe20000010000 */
[----:B------:R-:W-:Y:S01]  /*28b0*/  FADD.FTZ R33, -R66, R31 ;  /* 0x0000001f42217221 */ /* 0x000fe20000010100 */
[----:B------:R-:W-:Y:S01]  /*28c0*/  FFMA.FTZ R24, R43, R37, R24 ;  /* 0x000000252b187223 */ /* 0x000fe20000010018 */
[----:B------:R-:W-:Y:S01]  /*28d0*/  FFMA.FTZ R32, R32, R29, R26 ;  /* 0x0000001d20207223 */ /* 0x000fe2000001001a */
        /* <DEDUP_REMOVED lines=24> */
.L_x_1649:
[----:B------:R-:W-:Y:S01]  /*2a60*/  FMUL.FTZ R33, R37, R90 ;  /* 0x0000005a25217220 */ /* 0x000fe20000410000 */
[----:B------:R-:W-:Y:S01]  /*2a70*/  FADD.FTZ R27, R27, R37 ;  /* 0x000000251b1b7221 */ /* 0x000fe20000010000 */
[----:B------:R-:W-:Y:S01]  /*2a80*/  FFMA.FTZ R24, R41, R37, R24 ;  /* 0x0000002529187223 */ /* 0x000fe20000010018 */
[--C-:B------:R-:W-:Y:S02]  /*2a90*/  HADD2.F32 R35, -RZ, R65.reuse.H0_H0 ;  /* 0x20000041ff237230 */ /* 0x100fe40000004100 */
[----:B------:R-:W-:Y:S01]  /*2aa0*/  FADD.FTZ R34, R29, R34 ;  /* 0x000000221d227221 */ /* 0x000fe20000010000 */
[----:B------:R-:W-:Y:S02]  /*2ab0*/  HADD2.F32 R37, -RZ, R65.H1_H1 ;  /* 0x30000041ff257230 */ /* 0x000fe40000004100 */
[----:B------:R-:W-:Y:S01]  /*2ac0*/  FFMA.FTZ R32, R41, R33, R32 ;  /* 0x0000002129207223 */ /* 0x000fe20000010020 */
[----:B------:R-:W-:Y:S01]  /*2ad0*/  FMUL.FTZ R29, R31, R93 ;  /* 0x0000005d1f1d7220 */ /* 0x000fe20000410000 */
[----:B------:R-:W-:Y:S01]  /*2ae0*/  FADD.FTZ R35, -R66, R35 ;  /* 0x0000002342237221 */ /* 0x000fe20000010100 */
[----:B------:R-:W-:Y:S01]  /*2af0*/  FADD.FTZ R28, R28, R31 ;  /* 0x0000001f1c1c7221 */ /* 0x000fe20000010000 */
[----:B------:R-:W-:Y:S01]  /*2b00*/  FADD.FTZ R37, -R66, R37 ;  /* 0x0000002542257221 */ /* 0x000fe20000010100 */
[----:B------:R-:W-:Y:S01]  /*2b10*/  FFMA.FTZ R25, R26, R31, R25 ;  /* 0x0000001f1a197223 */ /* 0x000fe20000010019 */
        /* <DEDUP_REMOVED lines=25> */
.L_x_1650:
[----:B------:R-:W-:Y:S01]  /*2cb0*/  FMUL.FTZ R36, R33, R90 ;  /* 0x0000005a21247220 */ /* 0x000fe20000410000 */
[----:B------:R-:W-:Y:S01]  /*2cc0*/  FADD.FTZ R27, R27, R33 ;  /* 0x000000211b1b7221 */ /* 0x000fe20000010000 */
[C---:B------:R-:W-:Y:S01]  /*2cd0*/  FFMA.FTZ R24, R44.reuse, R33, R24 ;  /* 0x000000212c187223 */ /* 0x040fe20000010018 */
[--C-:B------:R-:W-:Y:S02]  /*2ce0*/  HADD2.F32 R33, -RZ, R76.reuse.H1_H1 ;  /* 0x3000004cff217230 */ /* 0x100fe40000004100 */
[----:B------:R-:W-:Y:S01]  /*2cf0*/  FFMA.FTZ R38, R44, R36, R31 ;  /* 0x000000242c267223 */ /* 0x000fe2000001001f */
[----:B------:R-:W-:Y:S02]  /*2d00*/  HADD2.F32 R31, -RZ, R76.H0_H0 ;  /* 0x2000004cff1f7230 */ /* 0x000fe40000004100 */
[----:B------:R-:W-:Y:S01]  /*2d10*/  FADD.FTZ R35, R29, R34 ;  /* 0x000000221d237221 */ /* 0x000fe20000010000 */
[----:B------:R-:W-:Y:S01]  /*2d20*/  FMUL.FTZ R29, R32, R93 ;  /* 0x0000005d201d7220 */ /* 0x000fe20000410000 */
[----:B------:R-:W-:Y:S01]  /*2d30*/  FADD.FTZ R33, -R66, R33 ;  /* 0x0000002142217221 */ /* 0x000fe20000010100 */
[----:B------:R-:W-:Y:S01]  /*2d40*/  FADD.FTZ R28, R28, R32 ;  /* 0x000000201c1c7221 */ /* 0x000fe20000010000 */
[----:B------:R-:W-:Y:S01]  /*2d50*/  FADD.FTZ R31, -R66, R31 ;  /* 0x0000001f421f7221 */ /* 0x000fe20000010100 */
[C---:B------:R-:W-:Y:S01]  /*2d60*/  FFMA.FTZ R25, R26.reuse, R32, R25 ;  /* 0x000000201a197223 */ /* 0x040fe20000010019 */
        /* <DEDUP_REMOVED lines=25> */
.L_x_1651:
[----:B------:R-:W-:Y:S01]  /*2f00*/  FMUL.FTZ R33, R35, R90 ;  /* 0x0000005a23217220 */ /* 0x000fe20000410000 */
[----:B------:R-:W-:Y:S01]  /*2f10*/  FADD.FTZ R34, R29, R34 ;  /* 0x000000221d227221 */ /* 0x000fe20000010000 */
[----:B------:R-:W-:Y:S01]  /*2f20*/  FADD.FTZ R29, R27, R35 ;  /* 0x000000231b1d7221 */ /* 0x000fe20000010000 */
[C---:B------:R-:W-:Y:S01]  /*2f30*/  FFMA.FTZ R24, R44.reuse, R35, R24 ;  /* 0x000000232c187223 */ /* 0x040fe20000010018 */
[----:B------:R-:W-:Y:S01]  /*2f40*/  FFMA.FTZ R32, R44, R33, R32 ;  /* 0x000000212c207223 */ /* 0x000fe20000010020 */
[----:B------:R-:W-:Y:S01]  /*2f50*/  FMUL.FTZ R27, R26, R93 ;  /* 0x0000005d1a1b7220 */ /* 0x000fe20000410000 */
[--C-:B------:R-:W-:Y:S02]  /*2f60*/  HADD2.F32 R35, -RZ, R78.reuse.H0_H0 ;  /* 0x2000004eff237230 */ /* 0x100fe40000004100 */
[----:B------:R-:W-:Y:S01]  /*2f70*/  FADD.FTZ R34, R34, R33 ;  /* 0x0000002122227221 */ /* 0x000fe20000010000 */
[----:B------:R-:W-:Y:S02]  /*2f80*/  HADD2.F32 R37, -RZ, R78.H1_H1 ;  /* 0x3000004eff257230 */ /* 0x000fe40000004100 */
[C---:B------:R-:W-:Y:S01]  /*2f90*/  FFMA.FTZ R33, R31.reuse, R26, R25 ;  /* 0x0000001a1f217223 */ /* 0x040fe20000010019 */
[----:B------:R-:W-:Y:S01]  /*2fa0*/  FFMA.FTZ R25, R31, R27, R32 ;  /* 0x0000001b1f197223 */ /* 0x000fe20000010020 */
[C---:B------:R-:W-:Y:S01]  /*2fb0*/  FADD.FTZ R31, -R66.reuse, R35 ;  /* 0x00000023421f7221 */ /* 0x040fe20000010100 */
[----:B------:R-:W-:Y:S01]  /*2fc0*/  FADD.FTZ R27, R27, R34 ;  /* 0x000000221b1b7221 */ /* 0x000fe20000010000 */
[----:B------:R-:W-:Y:S01]  /*2fd0*/  FADD.FTZ R37, -R66, R37 ;  /* 0x0000002542257221 */ /* 0x000fe20000010100 */
        /* <DEDUP_REMOVED lines=23> */
.L_x_1652:
[--C-:B------:R-:W-:Y:S02]  /*3150*/  HADD2.F32 R39, -RZ, R80.reuse.H0_H0 ;  /* 0x20000050ff277230 */ /* 0x100fe40000004100 */
[----:B------:R-:W-:Y:S01]  /*3160*/  FMUL.FTZ R38, R35, R90 ;  /* 0x0000005a23267220 */ /* 0x000fe20000410000 */
[----:B------:R-:W-:Y:S02]  /*3170*/  HADD2.F32 R41, -RZ, R80.H1_H1 ;  /* 0x30000050ff297230 */ /* 0x000fe40000004100 */
[----:B------:R-:W-:Y:S01]  /*3180*/  FADD.FTZ R37, R28, R26 ;  /* 0x0000001a1c257221 */ /* 0x000fe20000010000 */
[--C-:B------:R-:W-:Y:S02]  /*3190*/  HADD2.F32 R28, -RZ, R81.reuse.H1_H1 ;  /* 0x30000051ff1c7230 */ /* 0x100fe40000004100 */
[----:B------:R-:W-:Y:S01]  /*31a0*/  FFMA.FTZ R36, R34, R38, R25 ;  /* 0x0000002622247223 */ /* 0x000fe20000010019 */
[C---:B------:R-:W-:Y:S01]  /*31b0*/  FADD.FTZ R39, -R66.reuse, R39 ;  /* 0x0000002742277221 */ /* 0x040fe20000010100 */
[----:B------:R-:W-:Y:S01]  /*31c0*/  FADD.FTZ R25, -R66, R41 ;  /* 0x0000002942197221 */ /* 0x000fe20000010100 */
[----:B------:R-:W-:Y:S01]  /*31d0*/  FADD.FTZ R38, R27, R38 ;  /* 0x000000261b267221 */ /* 0x000fe20000010000 */
[----:B------:R-:W-:-:S02]  /*31e0*/  HADD2.F32 R27, -RZ, R81.H0_H0 ;  /* 0x20000051ff1b7230 */ /* 0x000fc40000004100 */
[-C--:B------:R-:W-:Y:S01]  /*31f0*/  FMUL.FTZ R26, R39, R56.reuse ;  /* 0x00000038271a7220 */ /* 0x080fe20000410000 */
        /* <DEDUP_REMOVED lines=21> */
.L_x_1653:
        /* <DEDUP_REMOVED lines=38> */
.L_x_1654:
[----:B------:R-:W-:Y:S01]  /*35b0*/  FADD.FTZ R45, R37, R32 ;  /* 0x00000020252d7221 */ /* 0x000fe20000010000 */
[----:B------:R-:W-:Y:S01]  /*35c0*/  FMUL.FTZ R40, R33, R90 ;  /* 0x0000005a21287220 */ /* 0x000fe20000410000 */
[--C-:B------:R-:W-:Y:S02]  /*35d0*/  HADD2.F32 R39, -RZ, R84.reuse.H0_H0 ;  /* 0x20000054ff277230 */ /* 0x100fe40000004100 */
[----:B------:R-:W-:Y:S01]  /*35e0*/  FMUL.FTZ R42, R38, R93 ;  /* 0x0000005d262a7220 */ /* 0x000fe20000410000 */
[----:B------:R-:W-:Y:S02]  /*35f0*/  HADD2.F32 R37, -RZ, R84.H1_H1 ;  /* 0x30000054ff257230 */ /* 0x000fe40000004100 */
[----:B------:R-:W-:Y:S01]  /*3600*/  FFMA.FTZ R32, R34, R40, R29 ;  /* 0x0000002822207223 */ /* 0x000fe2000001001d */
[----:B------:R-:W-:Y:S01]  /*3610*/  FADD.FTZ R31, R31, R40 ;  /* 0x000000281f1f7221 */ /* 0x000fe20000010000 */
[----:B------:R-:W-:Y:S01]  /*3620*/  FADD.FTZ R29, -R66, R39 ;  /* 0x00000027421d7221 */ /* 0x000fe20000010100 */
[----:B------:R-:W-:-:S02]  /*3630*/  HADD2.F32 R39, -RZ, R85.H0_H0 ;  /* 0x20000055ff277230 */ /* 0x000fc40000004100 */
        /* <DEDUP_REMOVED lines=23> */
.L_x_1655:
[----:B------:R-:W-:Y:S01]  /*37b0*/  FFMA.FTZ R47, R35, R42, R32 ;  /* 0x0000002a232f7223 */ /* 0x000fe20000010020 */
[----:B------:R-:W-:Y:S01]  /*37c0*/  FADD.FTZ R32, R42, R31 ;  /* 0x0000001f2a207221 */ /* 0x000fe20000010000 */
[----:B------:R-:W-:Y:S01]  /*37d0*/  FFMA.FTZ R37, R26, R27, R41 ;  /* 0x0000001b1a257223 */ /* 0x000fe20000010029 */
[----:B------:R-:W-:Y:S01]  /*37e0*/  FADD.FTZ R42, R24, R27 ;  /* 0x0000001b182a7221 */ /* 0x000fe20000010000 */
[----:B------:R-:W-:Y:S01]  /*37f0*/  FMUL.FTZ R29, R39, R90 ;  /* 0x0000005a271d7220 */ /* 0x000fe20000410000 */
[--C-:B------:R-:W-:Y:S02]  /*3800*/  HADD2.F32 R27, -RZ, R86.reuse.H0_H0 ;  /* 0x20000056ff1b7230 */ /* 0x100fe40000004100 */
[----:B------:R-:W-:Y:S01]  /*3810*/  FMUL.FTZ R31, R44, R93 ;  /* 0x0000005d2c1f7220 */ /* 0x000fe20000410000 */
[----:B------:R-:W-:Y:S02]  /*3820*/  HADD2.F32 R41, -RZ, R86.H1_H1 ;  /* 0x30000056ff297230 */ /* 0x000fe40000004100 */
[----:B------:R-:W-:Y:S01]  /*3830*/  FFMA.FTZ R24, R40, R29, R47 ;  /* 0x0000001d28187223 */ /* 0x000fe2000001002f */
[----:B------:R-:W-:Y:S01]  /*3840*/  FFMA.FTZ R36, R25, R28, R36 ;  /* 0x0000001c19247223 */ /* 0x000fe20000010024 */
[----:B------:R-:W-:Y:S01]  /*3850*/  FADD.FTZ R26, R32, R29 ;  /* 0x0000001d201a7221 */ /* 0x000fe20000010000 */
        /* <DEDUP_REMOVED lines=27> */
.L_x_1656:
[----:B------:R-:W-:Y:S01]  /*3a10*/  FMUL.FTZ R32, R27, R90 ;  /* 0x0000005a1b207220 */ /* 0x000fe20000410000 */
[--C-:B------:R-:W-:Y:S02]  /*3a20*/  HADD2.F32 R47, -RZ, R88.reuse.H0_H0 ;  /* 0x20000058ff2f7230 */ /* 0x100fe40000004100 */
[----:B------:R-:W-:Y:S01]  /*3a30*/  FADD.FTZ R41, R45, R28 ;  /* 0x0000001c2d297221 */ /* 0x000fe20000010000 */
[----:B------:R-:W-:Y:S02]  /*3a40*/  HADD2.F32 R49, -RZ, R88.H1_H1 ;  /* 0x30000058ff317230 */ /* 0x000fe40000004100 */
[----:B------:R-:W-:Y:S01]  /*3a50*/  FFMA.FTZ R46, R24, R32, R29 ;  /* 0x00000020182e7223 */ /* 0x000fe2000001001d */
[----:B------:R-:W-:Y:S01]  /*3a60*/  FADD.FTZ R45, R31, R32 ;  /* 0x000000201f2d7221 */ /* 0x000fe20000010000 */
[C---:B------:R-:W-:Y:S01]  /*3a70*/  FADD.FTZ R47, -R66.reuse, R47 ;  /* 0x0000002f422f7221 */ /* 0x040fe20000010100 */
[--C-:B------:R-:W-:Y:S02]  /*3a80*/  HADD2.F32 R31, -RZ, R89.reuse.H0_H0 ;  /* 0x20000059ff1f7230 */ /* 0x100fe40000004100 */
[----:B------:R-:W-:Y:S01]  /*3a90*/  FADD.FTZ R29, -R66, R49 ;  /* 0x00000031421d7221 */ /* 0x000fe20000010100 */
[----:B------:R-:W-:-:S02]  /*3aa0*/  HADD2.F32 R32, -RZ, R89.H1_H1 ;  /* 0x30000059ff207230 */ /* 0x000fc40000004100 */
        /* <DEDUP_REMOVED lines=22> */
.L_x_1657:
[----:B------:R-:W-:Y:S01]  /*3c10*/  FFMA.FTZ R49, R25, R48, R46 ;  /* 0x0000003019317223 */ /* 0x000fe2000001002e */
[----:B------:R-:W-:Y:S01]  /*3c20*/  FMUL.FTZ R47, R31, R90 ;  /* 0x0000005a1f2f7220 */ /* 0x000fe20000410000 */
[----:B------:R-:W-:Y:S01]  /*3c30*/  FADD.FTZ R48, R48, R45 ;  /* 0x0000002d30307221 */ /* 0x000fe20000010000 */
[----:B------:R-:W-:Y:S01]  /*3c40*/  FFMA.FTZ R37, R34, R33, R37 ;  /* 0x0000002122257223 */ /* 0x000fe20000010025 */
[----:B------:R-:W-:Y:S01]  /*3c50*/  FADD.FTZ R42, R42, R33 ;  /* 0x000000212a2a7221 */ /* 0x000fe20000010000 */
[----:B------:R-:W-:Y:S01]  /*3c60*/  FFMA.FTZ R34, R28, R47, R49 ;  /* 0x0000002f1c227223 */ /* 0x000fe20000010031 */
[--C-:B------:R-:W-:Y:S02]  /*3c70*/  HADD2.F32 R33, -RZ, R8.reuse.H0_H0 ;  /* 0x20000008ff217230 */ /* 0x100fe40000004100 */
[----:B------:R-:W-:Y:S01]  /*3c80*/  FADD.FTZ R48, R48, R47 ;  /* 0x0000002f30307221 */ /* 0x000fe20000010000 */
[----:B------:R-:W-:Y:S02]  /*3c90*/  HADD2.F32 R49, -RZ, R8.H1_H1 ;  /* 0x30000008ff317230 */ /* 0x000fe40000004100 */
[----:B------:R-:W-:Y:S01]  /*3ca0*/  FMUL.FTZ R47, R32, R93 ;  /* 0x0000005d202f7220 */ /* 0x000fe20000410000 */
[----:B------:R-:W-:Y:S01]  /*3cb0*/  FFMA.FTZ R46, R35, R38, R36 ;  /* 0x00000026232e7223 */ /* 0x000fe20000010024 */
[----:B------:R-:W-:Y:S01]  /*3cc0*/  FADD.FTZ R33, -R66, R33 ;  /* 0x0000002142217221 */ /* 0x000fe20000010100 */
[----:B------:R-:W-:-:S02]  /*3cd0*/  HADD2.F32 R35, -RZ, R7.H0_H0 ;  /* 0x20000007ff237230 */ /* 0x000fc40000004100 */
[----:B------:R-:W-:Y:S01]  /*3ce0*/  FADD.FTZ R49, -R66, R49 ;  /* 0x0000003142317221 */ /* 0x000fe20000010100 */
[----:B------:R-:W-:Y:S01]  /*3cf0*/  FFMA.FTZ R45, R29, R47, R34 ;  /* 0x0000002f1d2d7223 */ /* 0x000fe20000010022 */
[-C--:B------:R-:W-:Y:S01]  /*3d00*/  FMUL.FTZ R34, R33, R56.reuse ;  /* 0x0000003821227220 */ /* 0x080fe20000410000 */
[----:B------:R-:W-:Y:S01]  /*3d10*/  FADD.FTZ R47, R47, R48 ;  /* 0x000000302f2f7221 */ /* 0x000fe20000010000 */
        /* <DEDUP_REMOVED lines=21> */
.L_x_1658:
[----:B------:R-:W-:Y:S01]  /*3e70*/  FMUL.FTZ R48, R35, R90 ;  /* 0x0000005a23307220 */ /* 0x000fe20000410000 */
[----:B------:R-:W-:Y:S01]  /*3e80*/  FADD.FTZ R49, R41, R38 ;  /* 0x0000002629317221 */ /* 0x000fe20000010000 */
[--C-:B------:R-:W-:Y:S02]  /*3e90*/  HADD2.F32 R51, -RZ, R6.reuse.H1_H1 ;  /* 0x30000006ff337230 */ /* 0x100fe40000004100 */
[----:B------:R-:W-:Y:S01]  /*3ea0*/  FFMA.FTZ R37, R40, R39, R37 ;  /* 0x0000002728257223 */ /* 0x000fe20000010025 */
[----:B------:R-:W-:Y:S01]  /*3eb0*/  FFMA.FTZ R38, R34, R48, R45 ;  /* 0x0000003022267223 */ /* 0x000fe2000001002d */
[----:B------:R-:W-:Y:S02]  /*3ec0*/  HADD2.F32 R45, -RZ, R6.H0_H0 ;  /* 0x20000006ff2d7230 */ /* 0x000fe40000004100 */
[----:B------:R-:W-:Y:S01]  /*3ed0*/  FADD.FTZ R41, R47, R48 ;  /* 0x000000302f297221 */ /* 0x000fe20000010000 */
[----:B------:R-:W-:Y:S01]  /*3ee0*/  FMUL.FTZ R48, R36, R93 ;  /* 0x0000005d24307220 */ /* 0x000fe20000410000 */
[----:B------:R-:W-:Y:S01]  /*3ef0*/  FADD.FTZ R42, R42, R39 ;  /* 0x000000272a2a7221 */ /* 0x000fe20000010000 */
[C---:B------:R-:W-:Y:S01]  /*3f00*/  FADD.FTZ R39, -R66.reuse, R51 ;  /* 0x0000003342277221 */ /* 0x040fe20000010100 */
[----:B------:R-:W-:Y:S01]  /*3f10*/  FADD.FTZ R45, -R66, R45 ;  /* 0x0000002d422d7221 */ /* 0x000fe20000010100 */
        /* <DEDUP_REMOVED lines=25> */
.L_x_1659:
[----:B------:R-:W-:Y:S01]  /*40b0*/  FMUL.FTZ R51, R41, R90 ;  /* 0x0000005a29337220 */ /* 0x000fe20000410000 */
[----:B------:R-:W-:Y:S01]  /*40c0*/  FADD.FTZ R45, R49, R44 ;  /* 0x0000002c312d7221 */ /* 0x000fe20000010000 */
[----:B------:R-:W-:Y:S01]  /*40d0*/  FFMA.FTZ R46, R43, R44, R46 ;  /* 0x0000002c2b2e7223 */ /* 0x000fe2000001002e */
[--C-:B------:R-:W-:Y:S02]  /*40e0*/  HADD2.F32 R49, -RZ, R4.reuse.H1_H1 ;  /* 0x30000004ff317230 */ /* 0x100fe40000004100 */
[----:B------:R-:W-:Y:S01]  /*40f0*/  FFMA.FTZ R44, R38, R51, R47 ;  /* 0x00000033262c7223 */ /* 0x000fe2000001002f */
[----:B------:R-:W-:Y:S02]  /*4100*/  HADD2.F32 R43, -RZ, R4.H0_H0 ;  /* 0x20000004ff2b7230 */ /* 0x000fe40000004100 */
[----:B------:R-:W-:Y:S01]  /*4110*/  FMUL.FTZ R47, R40, R93 ;  /* 0x0000005d282f7220 */ /* 0x000fe20000410000 */
[----:B------:R-:W-:Y:S01]  /*4120*/  FADD.FTZ R48, R48, R51 ;  /* 0x0000003330307221 */ /* 0x000fe20000010000 */
[----:B------:R-:W-:Y:S01]  /*4130*/  FADD.FTZ R49, -R66, R49 ;  /* 0x0000003142317221 */ /* 0x000fe20000010100 */
[----:B------:R-:W-:-:S02]  /*4140*/  HADD2.F32 R50, -RZ, R3.H1_H1 ;  /* 0x30000003ff327230 */ /* 0x000fc40000004100 */
[----:B------:R-:W-:Y:S01]  /*4150*/  FADD.FTZ R51, -R66, R43 ;  /* 0x0000002b42337221 */ /* 0x000fe20000010100 */
[----:B------:R-:W-:Y:S01]  /*4160*/  FFMA.FTZ R43, R39, R47, R44 ;  /* 0x0000002f272b7223 */ /* 0x000fe2000001002c */
[----:B------:R-:W-:Y:S01]  /*4170*/  FADD.FTZ R44, R47, R48 ;  /* 0x000000302f2c7221 */ /* 0x000fe20000010000 */
[-C--:B------:R-:W-:Y:S01]  /*4180*/  FMUL.FTZ R47, R49, R56.reuse ;  /* 0x00000038312f7220 */ /* 0x080fe20000410000 */
        /* <DEDUP_REMOVED lines=21> */
.L_x_1660:
[----:B------:R-:W-:Y:S01]  /*42e0*/  FMUL.FTZ R51, R49, R90 ;  /* 0x0000005a31337220 */ /* 0x000fe20000410000 */
[----:B------:R-:W-:-:S03]  /*42f0*/  FMUL.FTZ R54, R50, R93 ;  /* 0x0000005d32367220 */ /* 0x000fc60000410000 */
[----:B------:R-:W-:Y:S01]  /*4300*/  FFMA.FTZ R52, R48, R51, R43 ;  /* 0x0000003330347223 */ /* 0x000fe2000001002b */
[----:B------:R-:W-:Y:S01]  /*4310*/  FADD.FTZ R51, R44, R51 ;  /* 0x000000332c337221 */ /* 0x000fe20000010000 */
[--C-:B------:R-:W-:Y:S02]  /*4320*/  HADD2.F32 R43, -RZ, R2.reuse.H0_H0 ;  /* 0x20000002ff2b7230 */ /* 0x100fe40000004100 */
[----:B------:R-:W-:Y:S01]  /*4330*/  FFMA.FTZ R53, R47, R54, R52 ;  /* 0x000000362f357223 */ /* 0x000fe20000010034 */
[----:B------:R-:W-:Y:S01]  /*4340*/  FADD.FTZ R54, R54, R51 ;  /* 0x0000003336367221 */ /* 0x000fe20000010000 */
[----:B------:R-:W-:Y:S02]  /*4350*/  HADD2.F32 R51, -RZ, R2.H1_H1 ;  /* 0x30000002ff337230 */ /* 0x000fe40000004100 */
[C---:B------:R-:W-:Y:S01]  /*4360*/  FADD.FTZ R43, -R66.reuse, R43 ;  /* 0x0000002b422b7221 */ /* 0x040fe20000010100 */
[--C-:B------:R-:W-:Y:S02]  /*4370*/  HADD2.F32 R44, -RZ, R0.reuse.H1_H1 ;  /* 0x30000000ff2c7230 */ /* 0x100fe40000004100 */
[----:B------:R-:W-:Y:S01]  /*4380*/  FADD.FTZ R51, -R66, R51 ;  /* 0x0000003342337221 */ /* 0x000fe20000010100 */
[----:B------:R-:W-:Y:S01]  /*4390*/  FMUL.FTZ R52, R43, R56 ;  /* 0x000000382b347220 */ /* 0x000fe20000410000 */
[----:B------:R-:W-:-:S02]  /*43a0*/  HADD2.F32 R43, -RZ, R0.H0_H0 ;  /* 0x20000000ff2b7230 */ /* 0x000fc40000004100 */
        /* <DEDUP_REMOVED lines=20> */
.L_x_1661:
[----:B------:R-:W-:Y:S01]  /*44f0*/  FMUL.FTZ R55, R43, R90 ;  /* 0x0000005a2b377220 */ /* 0x000fe20000410000 */
[----:B------:R-:W-:Y:S01]  /*4500*/  FMUL.FTZ R75, R44, R93 ;  /* 0x0000005d2c4b7220 */ /* 0x000fe20000410000 */
[----:B------:R-:W-:Y:S01]  /*4510*/  ISETP.GE.AND P0, PT, R110, R20, PT ;  /* 0x000000146e00720c */ /* 0x000fe20003f06270 */
[----:B------:R-:W0:Y:S01]  /*4520*/  S2UR UR11, SR_CgaCtaId ;  /* 0x00000000000b79c3 */ /* 0x000e220000008800 */
[----:B------:R-:W-:Y:S01]  /*4530*/  FFMA.FTZ R74, R52, R55, R53 ;  /* 0x00000037344a7223 */ /* 0x000fe20000010035 */
[----:B------:R-:W-:Y:S01]  /*4540*/  FADD.FTZ R54, R54, R55 ;  /* 0x0000003736367221 */ /* 0x000fe20000010000 */
[----:B------:R-:W-:Y:S01]  /*4550*/  IADD3 R55, R110, 0x2, RZ ;  /* 0x000000026e377810 */ /* 0x000fe20007ffe0ff */
[----:B------:R-:W-:Y:S01]  /*4560*/  FFMA.FTZ R37, R24, R27, R37 ;  /* 0x0000001b18257223 */ /* 0x000fe20000010025 */
[----:B------:R-:W-:Y:S01]  /*4570*/  FFMA.FTZ R74, R51, R75, R74 ;  /* 0x0000004b334a7223 */ /* 0x000fe2000001004a */
[----:B------:R-:W-:Y:S01]  /*4580*/  FADD.FTZ R75, R75, R54 ;  /* 0x000000364b4b7221 */ /* 0x000fe20000010000 */
[----:B------:R-:W-:Y:S01]  /*4590*/  FADD.FTZ R42, R42, R27 ;  /* 0x0000001b2a2a7221 */ /* 0x000fe20000010000 */
[----:B------:R-:W-:Y:S01]  /*45a0*/  FFMA.FTZ R46, R25, R26, R46 ;  /* 0x0000001a192e7223 */ /* 0x000fe2000001002e */
[----:B------:R-:W-:Y:S01]  /*45b0*/  FADD.FTZ R45, R45, R26 ;  /* 0x0000001a2d2d7221 */ /* 0x000fe20000010000 */
[----:B------:R-:W1:Y:S01]  /*45c0*/  SHFL.DOWN PT, R53, R74, 0x1, R20 ;  /* 0x082000004a357989 */ /* 0x000e6200000e0014 */
[----:B------:R-:W-:Y:S01]  /*45d0*/  FFMA.FTZ R37, R28, R31, R37 ;  /* 0x0000001f1c257223 */ /* 0x000fe20000010025 */
[----:B------:R-:W-:Y:S01]  /*45e0*/  FADD.FTZ R42, R42, R31 ;  /* 0x0000001f2a2a7221 */ /* 0x000fe20000010000 */
[----:B------:R-:W-:Y:S01]  /*45f0*/  FFMA.FTZ R46, R29, R32, R46 ;  /* 0x000000201d2e7223 */ /* 0x000fe2000001002e */
[----:B------:R-:W2:Y:S01]  /*4600*/  SHFL.DOWN PT, R54, R75, 0x1, R20 ;  /* 0x082000004b367989 */ /* 0x000ea200000e0014 */
[----:B------:R-:W-:Y:S01]  /*4610*/  FADD.FTZ R45, R45, R32 ;  /* 0x000000202d2d7221 */ /* 0x000fe20000010000 */
[----:B------:R-:W-:Y:S01]  /*4620*/  FFMA.FTZ R37, R34, R35, R37 ;  /* 0x0000002322257223 */ /* 0x000fe20000010025 */
        /* <DEDUP_REMOVED lines=9> */
[----:B0-----:R-:W-:Y:S01]  /*46c0*/  ULEA UR5, UR11, UR5, 0x18 ;  /* 0x000000050b057291 */ /* 0x001fe2000f8ec03f */
[----:B------:R-:W-:Y:S01]  /*46d0*/  FFMA.FTZ R37, R48, R49, R37 ;  /* 0x0000003130257223 */ /* 0x000fe20000010025 */
[----:B------:R-:W-:Y:S01]  /*46e0*/  FADD.FTZ R42, R42, R49 ;  /* 0x000000312a2a7221 */ /* 0x000fe20000010000 */
[----:B------:R-:W-:Y:S01]  /*46f0*/  FFMA.FTZ R46, R47, R50, R46 ;  /* 0x000000322f2e7223 */ /* 0x000fe2000001002e */
        /* <DEDUP_REMOVED lines=73> */
.L_x_1663:
[----:B------:R-:W-:Y:S05]  /*4b90*/  BSYNC B0 ;  /* 0x0000000000007941 */ /* 0x000fea0003800000 */
.L_x_1662:
        /* <DEDUP_REMOVED lines=41> */
.L_x_1665:
[----:B------:R-:W-:Y:S05]  /*4e30*/  BSYNC B0 ;  /* 0x0000000000007941 */ /* 0x000fea0003800000 */
.L_x_1664:
[----:B------:R-:W-:Y:S04]  /*4e40*/  BSSY B0, `(.L_x_1666) ;  /* 0x000000d000007945 */ /* 0x000fe80003800000 */
[----:B------:R-:W-:Y:S05]  /*4e50*/  @P6 BRA `(.L_x_1667) ;  /* 0x00000000002c6947 */ /* 0x000fea0003800000 */
[----:B------:R-:W0:Y:S01]  /*4e60*/  LDC.64 R32, c[0x0][0x288] ;  /* 0x0000a200ff207b82 */ /* 0x000e220000000a00 */
[----:B------:R-:W-:Y:S01]  /*4e70*/  LEA R28, P6, R13, R72, 0x2 ;  /* 0x000000480d1c7211 */ /* 0x000fe200078c10ff */
        /* <DEDUP_REMOVED lines=9> */
.L_x_1667:
[----:B------:R-:W-:Y:S05]  /*4f10*/  BSYNC B0 ;  /* 0x0000000000007941 */ /* 0x000fea0003800000 */
.L_x_1666:
        /* <DEDUP_REMOVED lines=14> */
[----:B------:R-:W-:Y:S01]  /*5000*/  HFMA2.MMA R30, -RZ, RZ, 0, 5.9604644775390625e-08 ;  /* 0x00000001ff1e7435 */ /* 0x000fe200000001ff */
[----:B------:R-:W-:Y:S01]  /*5010*/  VOTEU.ANY UR5, UPT, PT ;  /* 0x0000000000057886 */ /* 0x000fe200038e0100 */
[----:B------:R-:W-:Y:S01]  /*5020*/  P2R R32, PR, RZ, 0x1 ;  /* 0x00000001ff207803 */ /* 0x000fe20000000000 */
[----:B------:R-:W-:Y:S01]  /*5030*/  UPOPC UR6, UR5 ;  /* 0x00000005000672bf */ /* 0x000fe20008000000 */
[----:B------:R-:W-:Y:S01]  /*5040*/  LEA R28, P6, R33, R26, 0x3 ;  /* 0x0000001a211c7211 */ /* 0x000fe200078c18ff */
[----:B------:R-:W-:-:S03]  /*5050*/  UFLO.U32 UR5, UR5 ;  /* 0x00000005000572bd */ /* 0x000fc600080e0000 */
[----:B------:R-:W-:Y:S02]  /*5060*/  LEA.HI.X R29, R33, R27, RZ, 0x3, P6 ;  /* 0x0000001b211d7211 */ /* 0x000fe400030f1cff */
        /* <DEDUP_REMOVED lines=13> */
.L_x_1670:
[----:B-1----:R-:W2:Y:S04]  /*5140*/  LDG.E.STRONG.GPU R28, desc[UR8][R24.64] ;  /* 0x00000008181c7981 */ /* 0x002ea8000c1ef900 */
[----:B--2---:R-:W-:Y:S01]  /*5150*/  CCTL.IVALL ;  /* 0x00000000ff00798f */ /* 0x004fe20002000000 */
[----:B------:R-:W-:Y:S05]  /*5160*/  YIELD ;  /* 0x0000000000007946 */ /* 0x000fea0003800000 */
[----:B------:R-:W-:-:S13]  /*5170*/  ISETP.NE.AND P6, PT, R28, R33, PT ;  /* 0x000000211c00720c */ /* 0x000fda0003fc5270 */
[----:B------:R-:W-:Y:S05]  /*5180*/  @P6 BRA `(.L_x_1670) ;  /* 0xfffffffc00ec6947 */ /* 0x000fea000383ffff */
.L_x_1669:
        /* <DEDUP_REMOVED lines=22> */
.L_x_1674:
        /* <DEDUP_REMOVED lines=115> */
.L_x_1673:
        /* <DEDUP_REMOVED lines=63> */
.L_x_1675:
[----:B------:R-:W-:-:S04]  /*5e10*/  LOP3.LUT P6, RZ, R9, 0x1, RZ, 0xc0, !PT ;  /* 0x0000000109ff7812 */ /* 0x000fc800078cc0ff */
[----:B------:R-:W-:-:S13]  /*5e20*/  ISETP.NE.OR P6, PT, R25, RZ, P6 ;  /* 0x000000ff1900720c */ /* 0x000fda00037c5670 */
[----:B------:R-:W-:Y:S05]  /*5e30*/  @!P6 BRA `(.L_x_1671) ;  /* 0x00000000007ce947 */ /* 0x000fea0003800000 */
.L_x_1672:
        /* <DEDUP_REMOVED lines=31> */
.L_x_1671:
        /* <DEDUP_REMOVED lines=10> */
.L_x_1677:
[----:B------:R-:W-:Y:S05]  /*60d0*/  BSYNC B0 ;  /* 0x0000000000007941 */ /* 0x000fea0003800000 */
.L_x_1676:
        /* <DEDUP_REMOVED lines=17> */
.L_x_1668:
[----:B------:R-:W0:Y:S01]  /*61f0*/  S2UR UR6, SR_CgaCtaId ;  /* 0x00000000000679c3 */ /* 0x000e220000008800 */
[----:B------:R-:W-:Y:S01]  /*6200*/  UMOV UR5, 0x400 ;  /* 0x0000040000057882 */ /* 0x000fe20000000000 */
[----:B-1----:R-:W-:Y:S01]  /*6210*/  IMAD.WIDE.U32 R26, R22, 0x5397829d, RZ ;  /* 0x5397829d161a7825 */ /* 0x002fe200078e00ff */
[----:B------:R-:W-:-:S03]  /*6220*/  ISETP.NE.AND P6, PT, RZ, UR10, PT ;  /* 0x0000000aff007c0c */ /* 0x000fc6000bfc5270 */
[--C-:B------:R-:W-:Y:S01]  /*6230*/  HADD2.F32 R35, -RZ, R58.reuse.H0_H0 ;  /* 0x2000003aff237230 */ /* 0x100fe20000004100 */
[----:B------:R-:W-:Y:S01]  /*6240*/  SHF.R.U32.HI R28, RZ, 0x4, R27 ;  /* 0x00000004ff1c7819 */ /* 0x000fe2000001161b */
[----:B------:R-:W1:Y:S01]  /*6250*/  LDC R31, c[0x0][0x2ac] ;  /* 0x0000ab00ff1f7b82 */ /* 0x000e620000000800 */
[--C-:B------:R-:W-:Y:S02]  /*6260*/  HADD2.F32 R27, -RZ, R57.reuse.H0_H0 ;  /* 0x20000039ff1b7230 */ /* 0x100fe40000004100 */
[----:B------:R-:W-:Y:S02]  /*6270*/  HADD2.F32 R57, -RZ, R57.H1_H1 ;  /* 0x30000039ff397230 */ /* 0x000fe40000004100 */
[----:B------:R-:W-:Y:S02]  /*6280*/  HADD2.F32 R33, -RZ, R59.H0_H0 ;  /* 0x2000003bff217230 */ /* 0x000fe40000004100 */
[----:B------:R-:W-:Y:S01]  /*6290*/  FADD.FTZ R27, -R66, R27 ;  /* 0x0000001b421b7221 */ /* 0x000fe20000010100 */
[----:B------:R-:W-:-:S02]  /*62a0*/  HADD2.F32 R58, -RZ, R58.H1_H1 ;  /* 0x3000003aff3a7230 */ /* 0x000fc40000004100 */
[----:B------:R-:W-:Y:S01]  /*62b0*/  FADD.FTZ R57, -R66, R57 ;  /* 0x0000003942397221 */ /* 0x000fe20000010100 */
[----:B------:R-:W-:Y:S02]  /*62c0*/  HADD2.F32 R59, -RZ, R59.H1_H1 ;  /* 0x3000003bff3b7230 */ /* 0x000fe40000004100 */
[-C--:B------:R-:W-:Y:S01]  /*62d0*/  FMUL.FTZ R40, R27, R56.reuse ;  /* 0x000000381b287220 */ /* 0x080fe20000410000 */
[----:B------:R-:W-:Y:S01]  /*62e0*/  FMUL.FTZ R57, R57, R56 ;  /* 0x0000003839397220 */ /* 0x000fe20000410000 */
        /* <DEDUP_REMOVED lines=26> */
.L_x_1678:
        /* <DEDUP_REMOVED lines=21> */
.L_x_1680:
[----:B------:R-:W-:Y:S05]  /*65e0*/  BSYNC B0 ;  /* 0x0000000000007941 */ /* 0x000fea0003800000 */
.L_x_1679:
[----:B------:R-:W-:Y:S01]  /*65f0*/  ISETP.NE.AND P0, PT, RZ, UR10, PT ;  /* 0x0000000aff007c0c */ /* 0x000fe2000bf05270 */
[C---:B0-----:R-:W-:Y:S01]  /*6600*/  FADD.FTZ R25, -R66.reuse, R33 ;  /* 0x0000002142197221 */ /* 0x041fe20000010100 */
[----:B------:R-:W-:Y:S01]  /*6610*/  FADD.FTZ R59, -R66, R59 ;  /* 0x0000003b423b7221 */ /* 0x000fe20000010100 */
        /* <DEDUP_REMOVED lines=25> */
.L_x_1681:
        /* <DEDUP_REMOVED lines=21> */
.L_x_1683:
[----:B------:R-:W-:Y:S05]  /*6900*/  BSYNC B0 ;  /* 0x0000000000007941 */ /* 0x000fea0003800000 */
.L_x_1682:
        /* <DEDUP_REMOVED lines=28> */
.L_x_1684:
        /* <DEDUP_REMOVED lines=21> */
.L_x_1686:
[----:B------:R-:W-:Y:S05]  /*6c20*/  BSYNC B0 ;  /* 0x0000000000007941 */ /* 0x000fea0003800000 */
.L_x_1685:
        /* <DEDUP_REMOVED lines=28> */
.L_x_1687:
        /* <DEDUP_REMOVED lines=21> */
.L_x_1689:
[----:B------:R-:W-:Y:S05]  /*6f40*/  BSYNC B0 ;  /* 0x0000000000007941 */ /* 0x000fea0003800000 */
.L_x_1688:
[----:B------:R-:W-:Y:S01]  /*6f50*/  ISETP.NE.AND P0, PT, RZ, UR10, PT ;  /* 0x0000000aff007c0c */ /* 0x000fe2000bf05270 */
[C---:B0-----:R-:W-:Y:S01]  /*6f60*/  FADD.FTZ R25, -R66.reuse, R33 ;  /* 0x0000002142197221 */ /* 0x041fe20000010100 */
[----:B------:R-:W-:Y:S01]  /*6f70*/  FADD.FTZ R65, -R66, R65 ;  /* 0x0000004142417221 */ /* 0x000fe20000010100 */
        /* <DEDUP_REMOVED lines=25> */
.L_x_1690:
        /* <DEDUP_REMOVED lines=21> */
.L_x_1692:
[----:B------:R-:W-:Y:S05]  /*7260*/  BSYNC B0 ;  /* 0x0000000000007941 */ /* 0x000fea0003800000 */
.L_x_1691:
[----:B------:R-:W-:Y:S01]  /*7270*/  ISETP.NE.AND P0, PT, RZ, UR10, PT ;  /* 0x0000000aff007c0c */ /* 0x000fe2000bf05270 */
[C---:B------:R-:W-:Y:S01]  /*7280*/  FADD.FTZ R33, -R66.reuse, R33 ;  /* 0x0000002142217221 */ /* 0x040fe20000010100 */
        /* <DEDUP_REMOVED lines=26> */
.L_x_1693:
[----:B------:R-:W-:Y:S01]  /*7430*/  LOP3.LUT P0, RZ, R9, 0x4, RZ, 0xc0, !PT ;  /* 0x0000000409ff7812 */ /* 0x000fe2000780c0ff */
[----:B------:R-:W-:-:S12]  /*7440*/  BSSY B0, `(.L_x_1694) ;  /* 0x0000014000007945 */ /* 0x000fd80003800000 */
        /* <DEDUP_REMOVED lines=19> */
.L_x_1695:
[----:B------:R-:W-:Y:S05]  /*7580*/  BSYNC B0 ;  /* 0x0000000000007941 */ /* 0x000fea0003800000 */
.L_x_1694:
        /* <DEDUP_REMOVED lines=28> */
.L_x_1696:
[----:B------:R-:W-:Y:S01]  /*7750*/  LOP3.LUT P0, RZ, R9, 0x2, RZ, 0xc0, !PT ;  /* 0x0000000209ff7812 */ /* 0x000fe2000780c0ff */
[----:B------:R-:W-:-:S12]  /*7760*/  BSSY B0, `(.L_x_1697) ;  /* 0x0000014000007945 */ /* 0x000fd80003800000 */
        /* <DEDUP_REMOVED lines=19> */
.L_x_1698:
[----:B------:R-:W-:Y:S05]  /*78a0*/  BSYNC B0 ;  /* 0x0000000000007941 */ /* 0x000fea0003800000 */
.L_x_1697:
        /* <DEDUP_REMOVED lines=28> */
.L_x_1699:
[----:B------:R-:W-:Y:S04]  /*7a70*/  BSSY B0, `(.L_x_1700) ;  /* 0x0000014000007945 */ /* 0x000fe80003800000 */
[----:B------:R-:W-:Y:S05]  /*7a80*/  @!P5 BRA `(.L_x_1701) ;  /* 0x000000000048d947 */ /* 0x000fea0003800000 */
[----:B------:R-:W-:Y:S01]  /*7a90*/  ULDC.64 UR12, c[0x0][0x288] ;  /* 0x0000a200000c7ab9 */ /* 0x000fe20000000a00 */
[----:B------:R-:W-:Y:S01]  /*7aa0*/  MOV R24, R70 ;  /* 0x0000004600187202 */ /* 0x000fe20000000f00 */
[----:B012---:R-:W-:Y:S01]  /*7ab0*/  IMAD R27, R115, UR12, RZ ;  /* 0x0000000c731b7c24 */ /* 0x007fe2000f8e02ff */
        /* <DEDUP_REMOVED lines=15> */
.L_x_1701:
[----:B------:R-:W-:Y:S05]  /*7bb0*/  BSYNC B0 ;  /* 0x0000000000007941 */ /* 0x000fea0003800000 */
.L_x_1700:
        /* <DEDUP_REMOVED lines=27> */
.L_x_1702:
[----:B------:R-:W-:Y:S04]  /*7d70*/  BSSY B0, `(.L_x_1703) ;  /* 0x0000014000007945 */ /* 0x000fe80003800000 */
[----:B------:R-:W-:Y:S05]  /*7d80*/  @!P4 BRA `(.L_x_1704) ;  /* 0x000000000048c947 */ /* 0x000fea0003800000 */
[----:B------:R-:W-:Y:S01]  /*7d90*/  ULDC.64 UR12, c[0x0][0x288] ;  /* 0x0000a200000c7ab9 */ /* 0x000fe20000000a00 */
[----:B------:R-:W-:Y:S01]  /*7da0*/  MOV R24, R70 ;  /* 0x0000004600187202 */ /* 0x000fe20000000f00 */
[----:B0123--:R-:W-:Y:S01]  /*7db0*/  IMAD R26, R114, UR12, RZ ;  /* 0x0000000c721a7c24 */ /* 0x00ffe2000f8e02ff */
        /* <DEDUP_REMOVED lines=15> */
.L_x_1704:
[----:B------:R-:W-:Y:S05]  /*7eb0*/  BSYNC B0 ;  /* 0x0000000000007941 */ /* 0x000fea0003800000 */
.L_x_1703:
        /* <DEDUP_REMOVED lines=27> */
.L_x_1705:
[----:B------:R-:W-:Y:S04]  /*8070*/  BSSY B0, `(.L_x_1706) ;  /* 0x0000014000007945 */ /* 0x000fe80003800000 */
[----:B------:R-:W-:Y:S05]  /*8080*/  @!P3 BRA `(.L_x_1707) ;  /* 0x000000000048b947 */ /* 0x000fea0003800000 */
[----:B------:R-:W-:Y:S01]  /*8090*/  ULDC.64 UR12, c[0x0][0x288] ;  /* 0x0000a200000c7ab9 */ /* 0x000fe20000000a00 */
[----:B------:R-:W-:Y:S01]  /*80a0*/  MOV R24, R70 ;  /* 0x0000004600187202 */ /* 0x000fe20000000f00 */
[----:B01234-:R-:W-:Y:S01]  /*80b0*/  IMAD R27, R113, UR12, RZ ;  /* 0x0000000c711b7c24 */ /* 0x01ffe2000f8e02ff */
        /* <DEDUP_REMOVED lines=15> */
.L_x_1707:
[----:B------:R-:W-:Y:S05]  /*81b0*/  BSYNC B0 ;  /* 0x0000000000007941 */ /* 0x000fea0003800000 */
.L_x_1706:
        /* <DEDUP_REMOVED lines=27> */
.L_x_1708:
        /* <DEDUP_REMOVED lines=20> */
.L_x_1710:
[----:B------:R-:W-:Y:S05]  /*84b0*/  BSYNC B0 ;  /* 0x0000000000007941 */ /* 0x000fea0003800000 */
.L_x_1709:
[C---:B------:R-:W-:Y:S01]  /*84c0*/  FADD.FTZ R41, -R66.reuse, R41 ;  /* 0x0000002942297221 */ /* 0x040fe20000010100 */
[----:B------:R-:W-:Y:S01]  /*84d0*/  FADD.FTZ R47, -R66, R47 ;  /* 0x0000002f422f7221 */ /* 0x000fe20000010100 */
[----:B------:R-:W-:Y:S02]  /*84e0*/  IMAD R28, R31, UR7, R28 ;  /* 0x000000071f1c7c24 */ /* 0x000fe4000f8e021c */
[--C-:B------:R-:W-:Y:S02]  /*84f0*/  HADD2.F32 R31, -RZ, R89.reuse.H0_H0 ;  /* 0x20000059ff1f7230 */ /* 0x100fe40000004100 */
[-C--:B------:R-:W-:Y:S01]  /*8500*/  FMUL.FTZ R38, R41, R56.reuse ;  /* 0x0000003829267220 */ /* 0x080fe20000410000 */
[----:B------:R-:W-:Y:S02]  /*8510*/  HADD2.F32 R32, -RZ, R89.H1_H1 ;  /* 0x30000059ff207230 */ /* 0x000fe40000004100 */
[----:B------:R-:W-:Y:S01]  /*8520*/  FMUL.FTZ R47, R47, R56 ;  /* 0x000000382f2f7220 */ /* 0x000fe20000410000 */
[----:B------:R-:W-:Y:S01]  /*8530*/  HADD2.F32 R39, -RZ, R8.H0_H0 ;  /* 0x20000008ff277230 */ /* 0x000fe20000004100 */
        /* <DEDUP_REMOVED lines=19> */
.L_x_1711:
        /* <DEDUP_REMOVED lines=20> */
.L_x_1713:
[----:B------:R-:W-:Y:S05]  /*87b0*/  BSYNC B0 ;  /* 0x0000000000007941 */ /* 0x000fea0003800000 */
.L_x_1712:
[----:B01234-:R-:W-:Y:S02]  /*87c0*/  HADD2.F32 R25, -RZ, R8.H1_H1 ;  /* 0x30000008ff197230 */ /* 0x01ffe40000004100 */
[----:B------:R-:W-:Y:S01]  /*87d0*/  FADD.FTZ R39, -R66, R39 ;  /* 0x0000002742277221 */ /* 0x000fe20000010100 */
[----:B------:R-:W-:Y:S01]  /*87e0*/  IADD3 R38, R28, 0x60, RZ ;  /* 0x000000601c267810 */ /* 0x000fe20007ffe0ff */
[----:B------:R-:W-:Y:S01]  /*87f0*/  ULDC.64 UR12, c[0x0][0x290] ;  /* 0x0000a400000c7ab9 */ /* 0x000fe20000000a00 */
[--C-:B------:R-:W-:Y:S02]  /*8800*/  HADD2.F32 R27, -RZ, R7.reuse.H0_H0 ;  /* 0x20000007ff1b7230 */ /* 0x100fe40000004100 */
[----:B------:R-:W-:Y:S01]  /*8810*/  FADD.FTZ R25, -R66, R25 ;  /* 0x0000001942197221 */ /* 0x000fe20000010100 */
        /* <DEDUP_REMOVED lines=23> */
.L_x_1714:
        /* <DEDUP_REMOVED lines=26> */
.L_x_1716:
[----:B------:R-:W-:Y:S05]  /*8b30*/  BSYNC B0 ;  /* 0x0000000000007941 */ /* 0x000fea0003800000 */
.L_x_1715:
        /* <DEDUP_REMOVED lines=27> */
.L_x_1717:
        /* <DEDUP_REMOVED lines=25> */
.L_x_1719:
[----:B------:R-:W-:Y:S05]  /*8e80*/  BSYNC B0 ;  /* 0x0000000000007941 */ /* 0x000fea0003800000 */
.L_x_1718:
        /* <DEDUP_REMOVED lines=27> */
.L_x_1720:
        /* <DEDUP_REMOVED lines=27> */
.L_x_1722:
[----:B------:R-:W-:Y:S05]  /*91f0*/  BSYNC B0 ;  /* 0x0000000000007941 */ /* 0x000fea0003800000 */
.L_x_1721:
[----:B------:R-:W-:Y:S01]  /*9200*/  IADD3 R28, R28, 0x78, RZ ;  /* 0x000000781c1c7810 */ /* 0x000fe20007ffe0ff */
        /* <DEDUP_REMOVED lines=24> */
.L_x_1723:
[----:B------:R-:W-:Y:S01]  /*9390*/  ISETP.GE.U32.AND P0, PT, R28, UR12, PT ;  /* 0x0000000c1c007c0c */ /* 0x000fe2000bf06070 */
[----:B------:R-:W-:Y:S03]  /*93a0*/  BSSY B0, `(.L_x_1724) ;  /* 0x0000016000007945 */ /* 0x000fe60003800000 */
[----:B------:R-:W-:-:S04]  /*93b0*/  ISETP.GE.AND.EX P0, PT, R26, UR13, PT, P0 ;  /* 0x0000000d1a007c0c */ /* 0x000fc8000bf06300 */
[----:B------:R-:W-:-:S13]  /*93c0*/  ISETP.LT.U32.AND P0, PT, R22, 0x188, !P0 ;  /* 0x000001881600780c */ /* 0x000fda0004701070 */
[----:B------:R-:W-:Y:S05]  /*93d0*/  @!P0 BRA `(.L_x_1725) ;  /* 0x0000000000488947 */ /* 0x000fea0003800000 */
[----:B------:R-:W-:Y:S01]  /*93e0*/  ULDC.64 UR12, c[0x0][0x288] ;  /* 0x0000a200000c7ab9 */ /* 0x000fe20000000a00 */
[----:B0-----:R-:W-:Y:S01]  /*93f0*/  MOV R4, R70 ;  /* 0x0000004600047202 */ /* 0x001fe20000000f00 */
[----:B------:R-:W-:Y:S01]  /*9400*/  IMAD R3, R123, UR12, RZ ;  /* 0x0000000c7b037c24 */ /* 0x000fe2000f8e02ff */
[----:B------:R-:W-:-:S03]  /*9410*/  MOV R5, R69 ;  /* 0x0000004500057202 */ /* 0x000fc60000000f00 */
[C---:B------:R-:W-:Y:S02]  /*9420*/  IMAD R3, R94.reuse, UR13, R3 ;  /* 0x0000000d5e037c24 */ /* 0x040fe4000f8e0203 */
[----:B------:R-:W-:Y:S01]  /*9430*/  IMAD.WIDE.U32 R4, R94, UR12, R4 ;  /* 0x0000000c5e047c25 */ /* 0x000fe2000f8e0004 */
[----:B------:R-:W-:-:S04]  /*9440*/  ULDC.64 UR12, c[0x0][0x210] ;  /* 0x00008400000c7ab9 */ /* 0x000fc80000000a00 */
[----:B------:R-:W-:Y:S02]  /*9450*/  IADD3 R3, R5, R3, RZ ;  /* 0x0000000305037210 */ /* 0x000fe40007ffe0ff */
[----:B------:R-:W-:-:S04]  /*9460*/  LEA R2, P0, R4, UR12, 0x1 ;  /* 0x0000000c04027c11 */ /* 0x000fc8000f8008ff */
[----:B------:R-:W-:Y:S01]  /*9470*/  LEA.HI.X R3, R4, UR13, R3, 0x1, P0 ;  /* 0x0000000d04037c11 */ /* 0x000fe200080f0c03 */
[C-C-:B------:R-:W-:Y:S01]  /*9480*/  FFMA.FTZ R4, R29.reuse, R24, R30.reuse ;  /* 0x000000181d047223 */ /* 0x140fe2000001001e */
[----:B------:R-:W-:-:S03]  /*9490*/  FFMA.FTZ R29, R29, R31, R30 ;  /* 0x0000001f1d1d7223 */ /* 0x000fc6000001001e */
[----:B------:R-:W-:Y:S01]  /*94a0*/  FFMA.FTZ R7, R7, R90, -R4 ;  /* 0x0000005a07077223 */ /* 0x000fe20000010804 */
[----:B------:R-:W-:-:S03]  /*94b0*/  FFMA.FTZ R29, R0, R93, -R29 ;  /* 0x0000005d001d7223 */ /* 0x000fc6000001081d */
[-C--:B------:R-:W-:Y:S01]  /*94c0*/  FMUL.FTZ R5, R7, R56.reuse ;  /* 0x0000003807057220 */ /* 0x080fe20000410000 */
[----:B------:R-:W-:-:S05]  /*94d0*/  FMUL.FTZ R56, R29, R56 ;  /* 0x000000381d387220 */ /* 0x000fca0000410000 */
[----:B------:R-:W-:-:S05]  /*94e0*/  F2FP.F16.F32.PACK_AB R5, R56, R5 ;  /* 0x000000053805723e */ /* 0x000fca00000000ff */
[----:B------:R1:W-:Y:S02]  /*94f0*/  STG.E desc[UR8][R2.64], R5 ;  /* 0x0000000502007986 */ /* 0x0003e4000c101908 */
.L_x_1725:
[----:B------:R-:W-:Y:S05]  /*9500*/  BSYNC B0 ;  /* 0x0000000000007941 */ /* 0x000fea0003800000 */
.L_x_1724:
[----:B------:R-:W-:Y:S02]  /*9510*/  IADD3 R16, R19, R16, RZ ;  /* 0x0000001013107210 */ /* 0x000fe40007ffe0ff */
[----:B------:R-:W-:Y:S02]  /*9520*/  IADD3 R17, R17, 0x1, RZ ;  /* 0x0000000111117810 */ /* 0x000fe40007ffe0ff */
[----:B------:R-:W-:-:S13]  /*9530*/  ISETP.GE.AND P0, PT, R16, UR4, PT ;  /* 0x0000000410007c0c */ /* 0x000fda000bf06270 */
[----:B------:R-:W-:Y:S05]  /*9540*/  @!P0 BRA `(.L_x_1726) ;  /* 0xffffff70008c8947 */ /* 0x000fea000383ffff */
.L_x_1643:
[----:B------:R-:W2:Y:S01]  /*9550*/  LDC R6, c[0x0][0xc] ;  /* 0x00000300ff067b82 */ /* 0x000ea20000000800 */
[----:B------:R-:W-:Y:S01]  /*9560*/  ISETP.NE.AND P2, PT, R22, RZ, PT ;  /* 0x000000ff1600720c */ /* 0x000fe20003f45270 */
[----:B------:R-:W-:Y:S06]  /*9570*/  BSSY B0, `(.L_x_1727) ;  /* 0x0000015000007945 */ /* 0x000fec0003800000 */
[----:B------:R-:W3:Y:S08]  /*9580*/  LDC R7, c[0x0][0x10] ;  /* 0x00000400ff077b82 */ /* 0x000ef00000000800 */
[----:B01----:R-:W0:Y:S01]  /*9590*/  LDC.64 R2, c[0x0][0x258] ;  /* 0x00009600ff027b82 */ /* 0x003e220000000a00 */
[----:B--2---:R-:W-:-:S02]  /*95a0*/  IADD3 R0, R6, -0x1, RZ ;  /* 0xffffffff06007810 */ /* 0x004fc40007ffe0ff */
[----:B------:R-:W-:Y:S02]  /*95b0*/  ISETP.NE.AND P1, PT, R6, 0x1, PT ;  /* 0x000000010600780c */ /* 0x000fe40003f25270 */
[----:B------:R-:W-:Y:S02]  /*95c0*/  ISETP.NE.AND P0, PT, R0, UR7, PT ;  /* 0x0000000700007c0c */ /* 0x000fe4000bf05270 */
[C---:B---3--:R-:W-:Y:S02]  /*95d0*/  SHF.L.U32 R0, R7.reuse, 0x1, RZ ;  /* 0x0000000107007819 */ /* 0x048fe400000006ff */
[----:B------:R-:W-:Y:S02]  /*95e0*/  IADD3 R4, R7, -0x1, RZ ;  /* 0xffffffff07047810 */ /* 0x000fe40007ffe0ff */
[----:B------:R-:W-:Y:S02]  /*95f0*/  SEL R5, R0, RZ, P1 ;  /* 0x000000ff00057207 */ /* 0x000fe40000800000 */
[----:B------:R-:W-:-:S03]  /*9600*/  ISETP.NE.OR P0, PT, R23, R4, P0 ;  /* 0x000000041700720c */ /* 0x000fc60000705670 */
[----:B0-----:R-:W-:Y:S01]  /*9610*/  IMAD.WIDE.U32 R2, R5, 0x4, R2 ;  /* 0x0000000405027825 */ /* 0x001fe200078e0002 */
        /* <DEDUP_REMOVED lines=10> */
.L_x_1728:
[----:B------:R-:W-:Y:S05]  /*96c0*/  BSYNC B0 ;  /* 0x0000000000007941 */ /* 0x000fea0003800000 */
.L_x_1727:
[----:B------:R-:W-:Y:S05]  /*96d0*/  @P0 EXIT ;  /* 0x000000000000094d */ /* 0x000fea0003800000 */
[----:B------:R-:W-:Y:S05]  /*96e0*/  @P2 BRA `(.L_x_1729) ;  /* 0x0000000000202947 */ /* 0x000fea0003800000 */
[----:B------:R-:W-:-:S05]  /*96f0*/  IMAD R0, R6, R7, RZ ;  /* 0x0000000706007224 */ /* 0x000fca00078e02ff */
[----:B------:R-:W-:-:S13]  /*9700*/  ISETP.NE.AND P0, PT, R0, -0x1, PT ;  /* 0xffffffff0000780c */ /* 0x000fda0003f05270 */
[----:B------:R-:W-:Y:S05]  /*9710*/  @!P0 BRA `(.L_x_1729) ;  /* 0x0000000000148947 */ /* 0x000fea0003800000 */
.L_x_1730:
[----:B0-----:R-:W2:Y:S04]  /*9720*/  LDG.E.STRONG.GPU R5, desc[UR8][R2.64] ;  /* 0x0000000802057981 */ /* 0x001ea8000c1ef900 */
[----:B--2---:R-:W-:Y:S01]  /*9730*/  CCTL.IVALL ;  /* 0x00000000ff00798f */ /* 0x004fe20002000000 */
[----:B------:R-:W-:Y:S05]  /*9740*/  YIELD ;  /* 0x0000000000007946 */ /* 0x000fea0003800000 */
[----:B------:R-:W-:-:S13]  /*9750*/  ISETP.NE.AND P0, PT, R5, R0, PT ;  /* 0x000000000500720c */ /* 0x000fda0003f05270 */
[----:B------:R-:W-:Y:S05]  /*9760*/  @P0 BRA `(.L_x_1730) ;  /* 0xfffffffc00ec0947 */ /* 0x000fea000383ffff */
.L_x_1729:
        /* <DEDUP_REMOVED lines=24> */
.L_x_1731:
        /* <DEDUP_REMOVED lines=25> */
.L_x_1732:
        /* <DEDUP_REMOVED lines=16> */
.L_x_5602:


//--------------------- .text._Z35group_norm_nhwc_bwd_one_pass_kernelI11Fp16IOBf16WLi256ELi98ELi392EEv26Group_norm_nhwc_bwd_params --------------------------
	.section	.text._Z35group_norm_nhwc_bwd_one_pass_kernelI11Fp16IOBf16WLi256ELi98ELi392EEv26Group_norm_nhwc_bwd_params,"ax",@progbits
	.align	128
        .global         _Z35group_norm_nhwc_bwd_one_pass_kernelI11Fp16IOBf16WLi256ELi98ELi392EEv26Group_norm_nhwc_bwd_params
        .type           _Z35group_norm_nhwc_bwd_one_pass_kernelI11Fp16IOBf16WLi256ELi98ELi392EEv26Group_norm_nhwc_bwd_params,@function
        .size           _Z35group_norm_nhwc_bwd_one_pass_kernelI11Fp16IOBf16WLi256ELi98ELi392EEv26Group_norm_nhwc_bwd_params,(.L_x_5603 - _Z35group_norm_nhwc_bwd_one_pass_kernelI11Fp16IOBf16WLi256ELi98ELi392EEv26Group_norm_nhwc_bwd_params)
        .other          _Z35group_norm_nhwc_bwd_one_pass_kernelI11Fp16IOBf16WLi256ELi98ELi392EEv26Group_norm_nhwc_bwd_params,@"STO_CUDA_ENTRY STV_DEFAULT"
_Z35group_norm_nhwc_bwd_one_pass_kernelI11Fp16IOBf16WLi256ELi98ELi392EEv26Group_norm_nhwc_bwd_params:
.text._Z35group_norm_nhwc_bwd_one_pass_kernelI11Fp16IOBf16WLi256ELi98ELi392EEv26Group_norm_nhwc_bwd_params:
        /* <DEDUP_REMOVED lines=21> */
[----:B------:R-:W-:-:S03]  /*0150*/  ULDC.U8 UR21, c[0x0][0x2a4] ;  /* 0x0000a90000157ab9 */ /* 0x000fc60000000000 */
[----:B------:R-:W-:-:S04]  /*0160*/  UIADD3.X UR10, URZ, UR7, URZ, UP0, !UPT ;  /* 0x000000073f0a7290 */ /* 0x000fc800087fe43f */
[----:B------:R-:W-:Y:S02]  /*0170*/  USHF.R.S64 UR8, UR8, 0x1, UR10 ;  /* 0x0000000108087899 */ /* 0x000fe4000800100a */
[----:B------:R-:W-:-:S04]  /*0180*/  USHF.R.S32.HI UR10, URZ, 0x1, UR10 ;  /* 0x000000013f0a7899 */ /* 0x000fc8000801140a */
[----:B------:R-:W-:Y:S01]  /*0190*/  USHF.L.U64.HI UR10, UR8, 0x2, UR10 ;  /* 0x00000002080a7899 */ /* 0x000fe2000801020a */
[----:B0-----:R-:W-:Y:S02]  /*01a0*/  IMAD R70, R5, UR20, R100 ;  /* 0x0000001405467c24 */ /* 0x001fe4000f8e0264 */
[----:B------:R-:W-:-:S03]  /*01b0*/  IMAD R100, R100, -0x31, R71 ;  /* 0xffffffcf64647824 */ /* 0x000fc600078e0247 */
        /* <DEDUP_REMOVED lines=139> */
[----:B------:R-:W-:-:S02]  /*0a70*/  SHF.R.S32.HI R0, RZ, 0x1f, R71 ;  /* 0x0000001fff007819 */ /* 0x000fc40000011447 */
[----:B------:R-:W-:Y:S01]  /*0a80*/  SHF.L.U32 R100, R100, 0x1, RZ ;  /* 0x0000000164647819 */ /* 0x000fe200000006ff */
        /* <DEDUP_REMOVED lines=9> */
.L_x_1880:
        /* <DEDUP_REMOVED lines=16> */
[----:B------:R-:W-:Y:S01]  /*0c20*/  SHF.R.S32.HI R10, RZ, 0x1f, R122 ;  /* 0x0000001fff0a7819 */ /* 0x000fe2000001147a */
[----:B------:R-:W2:Y:S01]  /*0c30*/  @P4 LDC.64 R18, c[0x0][0x230] ;  /* 0x00008c00ff124b82 */ /* 0x000ea20000000a00 */
[----:B------:R-:W-:Y:S01]  /*0c40*/  P2R R0, PR, RZ, 0x2 ;  /* 0x00000002ff007803 */ /* 0x000fe20000000000 */
[----:B------:R-:W3:Y:S01]  /*0c50*/  I2F.RP R2, UR16 ;  /* 0x0000001000027d06 */ /* 0x000ee20008209400 */
[----:B------:R-:W-:-:S02]  /*0c60*/  LOP3.LUT P1, RZ, R69, 0x2000, RZ, 0xc0, !PT ;  /* 0x0000200045ff7812 */ /* 0x000fc4000782c0ff */
[----:B------:R-:W-:Y:S02]  /*0c70*/  SHF.R.S32.HI R15, RZ, 0x1f, R119 ;  /* 0x0000001fff0f7819 */ /* 0x000fe40000011477 */
[----:B------:R-:W-:Y:S01]  /*0c80*/  LOP3.LUT P6, RZ, R69, 0x200, RZ, 0xc0, !PT ;  /* 0x0000020045ff7812 */ /* 0x000fe200078cc0ff */
[----:B------:R-:W4:Y:S01]  /*0c90*/  @P2 LDC.64 R4, c[0x0][0x288] ;  /* 0x0000a200ff042b82 */ /* 0x000f220000000a00 */
[----:B------:R-:W-:-:S07]  /*0ca0*/  SHF.R.S32.HI R56, RZ, 0x1f, R103 ;  /* 0x0000001fff387819 */ /* 0x000fce0000011467 */
[----:B------:R-:W0:Y:S01]  /*0cb0*/  @P2 LDC.64 R8, c[0x0][0x230] ;  /* 0x00008c00ff082b82 */ /* 0x000e220000000a00 */
[----:B---3--:R-:W3:Y:S07]  /*0cc0*/  MUFU.RCP R2, R2 ;  /* 0x0000000200027308 */ /* 0x008eee0000001000 */
[----:B------:R-:W1:Y:S08]  /*0cd0*/  @P3 LDC.64 R76, c[0x0][0x230] ;  /* 0x00008c00ff4c3b82 */ /* 0x000e700000000a00 */
[----:B------:R-:W2:Y:S01]  /*0ce0*/  @P1 LDC.64 R92, c[0x0][0x230] ;  /* 0x00008c00ff5c1b82 */ /* 0x000ea20000000a00 */
[----:B---3--:R-:W-:-:S02]  /*0cf0*/  IADD3 R3, R2, 0xffffffe, RZ ;  /* 0x0ffffffe02037810 */ /* 0x008fc40007ffe0ff */
[----:B------:R-:W-:-:S04]  /*0d00*/  SHF.R.S32.HI R2, RZ, 0x1f, R100 ;  /* 0x0000001fff027819 */ /* 0x000fc80000011464 */
[----:B------:R-:W3:Y:S01]  /*0d10*/  F2I.FTZ.U32.TRUNC.NTZ R3, R3 ;  /* 0x0000000300037305 */ /* 0x000ee2000021f000 */
[----:B------:R-:W2:Y:S08]  /*0d20*/  @P1 LDC.64 R64, c[0x0][0x228] ;  /* 0x00008a00ff401b82 */ /* 0x000eb00000000a00 */
[----:B------:R-:W2:Y:S01]  /*0d30*/  @P6 LDC.64 R104, c[0x0][0x230] ;  /* 0x00008c00ff686b82 */ /* 0x000ea20000000a00 */
[----:B---3--:R-:W-:-:S07]  /*0d40*/  R2UR UR7, R3 ;  /* 0x00000000030772ca */ /* 0x008fce00000e0000 */
[----:B------:R-:W3:Y:S08]  /*0d50*/  @P6 LDC.64 R60, c[0x0][0x228] ;  /* 0x00008a00ff3c6b82 */ /* 0x000ef00000000a00 */
[----:B------:R-:W3:Y:S01]  /*0d60*/  @P4 LDC.64 R80, c[0x0][0x228] ;  /* 0x00008a00ff504b82 */ /* 0x000ee20000000a00 */
        /* <DEDUP_REMOVED lines=28> */
[----:B----4-:R-:W-:Y:S01]  /*0f30*/  @P2 IMAD R2, R6, R4, RZ ;  /* 0x0000000406022224 */ /* 0x010fe200078e02ff */
[----:B------:R-:W-:Y:S01]  /*0f40*/  SHF.R.S32.HI R6, RZ, 0x1f, R123 ;  /* 0x0000001fff067819 */ /* 0x000fe2000001147b */
[----:B------:R-:W-:Y:S02]  /*0f50*/  USHF.R.S32.HI UR5, URZ, 0x1f, UR7 ;  /* 0x0000001f3f057899 */ /* 0x000fe40008011407 */
[----:B------:R-:W-:Y:S02]  /*0f60*/  IMAD.WIDE.U32 R46, R3, UR7, R46 ;  /* 0x00000007032e7c25 */ /* 0x000fe4000f8e002e */
[----:B------:R-:W-:Y:S02]  /*0f70*/  UIMAD UR5, UR5, UR16, URZ ;  /* 0x00000010050572a4 */ /* 0x000fe4000f8e023f */
[C---:B------:R-:W-:Y:S01]  /*0f80*/  @P2 IMAD R5, R70.reuse, R5, R2 ;  /* 0x0000000546052224 */ /* 0x040fe200078e0202 */
[----:B------:R-:W-:Y:S01]  /*0f90*/  @P2 MOV R44, R46 ;  /* 0x0000002e002c2202 */ /* 0x000fe20000000f00 */
[----:B------:R-:W-:Y:S01]  /*0fa0*/  UIMAD UR5, UR7, UR17, UR5 ;  /* 0x00000011070572a4 */ /* 0x000fe2000f8e0205 */
[----:B------:R-:W-:-:S02]  /*0fb0*/  IADD3 R68, R70, 0xa8, RZ ;  /* 0x000000a846447810 */ /* 0x000fc40007ffe0ff */
[----:B------:R-:W-:Y:S02]  /*0fc0*/  CS2R R88, SRZ ;  /* 0x0000000000587805 */ /* 0x000fe4000001ff00 */
[----:B------:R-:W-:Y:S01]  /*0fd0*/  CS2R R94, SRZ ;  /* 0x00000000005e7805 */ /* 0x000fe2000001ff00 */
[----:B------:R-:W-:Y:S01]  /*0fe0*/  ULDC.64 UR6, c[0x0][0x290] ;  /* 0x0000a40000067ab9 */ /* 0x000fe20000000a00 */
[----:B------:R-:W-:-:S03]  /*0ff0*/  IADD3 R45, R47, UR5, RZ ;  /* 0x000000052f2d7c10 */ /* 0x000fc6000fffe0ff */
[----:B------:R-:W-:-:S05]  /*1000*/  @P2 IMAD.WIDE.U32 R2, R70, R4, R44 ;  /* 0x0000000446022225 */ /* 0x000fca00078e002c */
[----:B------:R-:W-:Y:S02]  /*1010*/  @P2 IADD3 R3, R3, R5, RZ ;  /* 0x0000000503032210 */ /* 0x000fe40007ffe0ff */
[----:B------:R-:W4:Y:S01]  /*1020*/  @P2 LDC.64 R4, c[0x0][0x228] ;  /* 0x00008a00ff042b82 */ /* 0x000f220000000a00 */
[C---:B------:R-:W-:Y:S02]  /*1030*/  @P2 SHF.L.U32 R39, R2.reuse, 0x1, RZ ;  /* 0x0000000102272819 */ /* 0x040fe400000006ff */
[----:B------:R-:W-:Y:S02]  /*1040*/  @P2 SHF.L.U64.HI R2, R2, 0x1, R3 ;  /* 0x0000000102022819 */ /* 0x000fe40000010203 */
[----:B0-----:R-:W-:Y:S02]  /*1050*/  @P2 IADD3 R8, P0, R39, R8, RZ ;  /* 0x0000000827082210 */ /* 0x001fe40007f1e0ff */
[----:B------:R-:W-:Y:S02]  /*1060*/  @P3 MOV R3, R45 ;  /* 0x0000002d00033202 */ /* 0x000fe40000000f00 */
[----:B------:R-:W-:-:S02]  /*1070*/  @P2 IADD3.X R9, R2, R9, RZ, P0, !PT ;  /* 0x0000000902092210 */ /* 0x000fc400007fe4ff */
[----:B----4-:R-:W-:-:S04]  /*1080*/  @P2 IADD3 R38, P0, R39, R4, RZ ;  /* 0x0000000427262210 */ /* 0x010fc80007f1e0ff */
[----:B------:R-:W-:Y:S02]  /*1090*/  @P2 IADD3.X R39, R2, R5, RZ, P0, !PT ;  /* 0x0000000502272210 */ /* 0x000fe400007fe4ff */
[----:B------:R-:W0:Y:S01]  /*10a0*/  @P3 LDC.64 R4, c[0x0][0x288] ;  /* 0x0000a200ff043b82 */ /* 0x000e220000000a00 */
[----:B------:R-:W-:Y:S01]  /*10b0*/  LOP3.LUT P2, RZ, R69, 0x4000, RZ, 0xc0, !PT ;  /* 0x0000400045ff7812 */ /* 0x000fe2000784c0ff */
[----:B0-----:R-:W-:-:S12]  /*10c0*/  @P3 IMAD R2, R6, R4, RZ ;  /* 0x0000000406023224 */ /* 0x001fd800078e02ff */
[----:B------:R-:W0:Y:S01]  /*10d0*/  @P2 LDC.64 R6, c[0x0][0x230] ;  /* 0x00008c00ff062b82 */ /* 0x000e220000000a00 */
[----:B------:R-:W-:Y:S01]  /*10e0*/  @P3 IMAD R5, R123, R5, R2 ;  /* 0x000000057b053224 */ /* 0x000fe200078e0202 */
[----:B------:R-:W-:-:S05]  /*10f0*/  @P3 MOV R2, R46 ;  /* 0x0000002e00023202 */ /* 0x000fca0000000f00 */
[----:B------:R-:W-:-:S05]  /*1100*/  @P3 IMAD.WIDE.U32 R2, R123, R4, R2 ;  /* 0x000000047b023225 */ /* 0x000fca00078e0002 */
        /* <DEDUP_REMOVED lines=11> */
[----:B-1----:R-:W-:Y:S01]  /*11c0*/  @P2 IMAD R2, R10, R4, RZ ;  /* 0x000000040a022224 */ /* 0x002fe200078e02ff */
[----:B------:R-:W-:-:S03]  /*11d0*/  SHF.R.S32.HI R10, RZ, 0x1f, R121 ;  /* 0x0000001fff0a7819 */ /* 0x000fc60000011479 */
[----:B------:R-:W-:Y:S01]  /*11e0*/  @P2 IMAD R5, R122, R5, R2 ;  /* 0x000000057a052224 */ /* 0x000fe200078e0202 */
        /* <DEDUP_REMOVED lines=8> */
[----:B-1----:R-:W-:-:S04]  /*1270*/  @P2 IADD3 R36, P0, R37, R4, RZ ;  /* 0x0000000425242210 */ /* 0x002fc80007f1e0ff */
[----:B------:R-:W-:Y:S02]  /*1280*/  @P2 IADD3.X R37, R2, R5, RZ, P0, !PT ;  /* 0x0000000502252210 */ /* 0x000fe400007fe4ff */
[----:B------:R-:W0:Y:S01]  /*1290*/  @P1 LDC.64 R2, c[0x0][0x288] ;  /* 0x0000a200ff021b82 */ /* 0x000e220000000a00 */
[----:B------:R-:W-:Y:S02]  /*12a0*/  @P1 MOV R5, R45 ;  /* 0x0000002d00051202 */ /* 0x000fe40000000f00 */
[----:B------:R-:W-:-:S13]  /*12b0*/  LOP3.LUT P2, RZ, R69, 0x800, RZ, 0xc0, !PT ;  /* 0x0000080045ff7812 */ /* 0x000fda000784c0ff */
[----:B------:R-:W1:Y:S01]  /*12c0*/  @P2 LDC.64 R96, c[0x0][0x230] ;  /* 0x00008c00ff602b82 */ /* 0x000e620000000a00 */
[----:B0-----:R-:W-:Y:S01]  /*12d0*/  @P1 IMAD R4, R10, R2, RZ ;  /* 0x000000020a041224 */ /* 0x001fe200078e02ff */
[----:B------:R-:W-:-:S06]  /*12e0*/  SHF.R.S32.HI R10, RZ, 0x1f, R120 ;  /* 0x0000001fff0a7819 */ /* 0x000fcc0000011478 */
[----:B------:R-:W0:Y:S01]  /*12f0*/  @P2 LDC.64 R62, c[0x0][0x228] ;  /* 0x00008a00ff3e2b82 */ /* 0x000e220000000a00 */
[----:B------:R-:W-:Y:S01]  /*1300*/  @P1 IMAD R11, R121, R3, R4 ;  /* 0x00000003790b1224 */ /* 0x000fe200078e0204 */
[----:B------:R-:W-:-:S05]  /*1310*/  @P1 MOV R4, R46 ;  /* 0x0000002e00041202 */ /* 0x000fca0000000f00 */
[----:B------:R-:W-:-:S05]  /*1320*/  @P1 IMAD.WIDE.U32 R2, R121, R2, R4 ;  /* 0x0000000279021225 */ /* 0x000fca00078e0004 */
[----:B------:R-:W-:Y:S02]  /*1330*/  @P1 IADD3 R5, R3, R11, RZ ;  /* 0x0000000b03051210 */ /* 0x000fe40007ffe0ff */
[C---:B------:R-:W-:Y:S02]  /*1340*/  @P1 SHF.L.U32 R3, R2.reuse, 0x1, RZ ;  /* 0x0000000102031819 */ /* 0x040fe400000006ff */
[----:B------:R-:W-:Y:S02]  /*1350*/  @P1 SHF.L.U64.HI R2, R2, 0x1, R5 ;  /* 0x0000000102021819 */ /* 0x000fe40000010205 */
[----:B------:R-:W4:Y:S01]  /*1360*/  @P3 LDC.64 R4, c[0x0][0x288] ;  /* 0x0000a200ff043b82 */ /* 0x000f220000000a00 */
[----:B------:R-:W-:Y:S02]  /*1370*/  @P3 MOV R11, R45 ;  /* 0x0000002d000b3202 */ /* 0x000fe40000000f00 */
[----:B--2---:R-:W-:-:S04]  /*1380*/  @P1 IADD3 R92, P0, R3, R92, RZ ;  /* 0x0000005c035c1210 */ /* 0x004fc80007f1e0ff */
[----:B------:R-:W-:Y:S02]  /*1390*/  @P1 IADD3.X R93, R2, R93, RZ, P0, !PT ;  /* 0x0000005d025d1210 */ /* 0x000fe400007fe4ff */
[----:B------:R-:W-:-:S04]  /*13a0*/  @P1 IADD3 R64, P0, R3, R64, RZ ;  /* 0x0000004003401210 */ /* 0x000fc80007f1e0ff */
[----:B------:R-:W-:Y:S02]  /*13b0*/  @P1 IADD3.X R65, R2, R65, RZ, P0, !PT ;  /* 0x0000004102411210 */ /* 0x000fe400007fe4ff */
[----:B------:R-:W2:Y:S01]  /*13c0*/  @P3 LDC.64 R2, c[0x0][0x230] ;  /* 0x00008c00ff023b82 */ /* 0x000ea20000000a00 */
[----:B------:R-:W-:Y:S01]  /*13d0*/  LOP3.LUT P1, RZ, R69, 0x400, RZ, 0xc0, !PT ;  /* 0x0000040045ff7812 */ /* 0x000fe2000782c0ff */
[----:B----4-:R-:W-:-:S04]  /*13e0*/  @P3 IMAD R10, R10, R4, RZ ;  /* 0x000000040a0a3224 */ /* 0x010fc800078e02ff */
[----:B------:R-:W-:Y:S01]  /*13f0*/  @P3 IMAD R13, R120, R5, R10 ;  /* 0x00000005780d3224 */ /* 0x000fe200078e020a */
[----:B------:R-:W-:-:S07]  /*1400*/  @P3 MOV R10, R46 ;  /* 0x0000002e000a3202 */ /* 0x000fce0000000f00 */
[----:B------:R-:W4:Y:S01]  /*1410*/  @P1 LDC.64 R32, c[0x0][0x230] ;  /* 0x00008c00ff201b82 */ /* 0x000f220000000a00 */
[----:B------:R-:W-:-:S07]  /*1420*/  @P3 IMAD.WIDE.U32 R4, R120, R4, R10 ;  /* 0x0000000478043225 */ /* 0x000fce00078e000a */
[----:B------:R-:W3:Y:S01]  /*1430*/  @P1 LDC.64 R34, c[0x0][0x228] ;  /* 0x00008a00ff221b82 */ /* 0x000ee20000000a00 */
[----:B------:R-:W-:Y:S02]  /*1440*/  @P3 IADD3 R5, R5, R13, RZ ;  /* 0x0000000d05053210 */ /* 0x000fe40007ffe0ff */
[C---:B------:R-:W-:Y:S02]  /*1450*/  @P3 SHF.L.U32 R11, R4.reuse, 0x1, RZ ;  /* 0x00000001040b3819 */ /* 0x040fe400000006ff */
[----:B------:R-:W-:Y:S02]  /*1460*/  @P3 SHF.L.U64.HI R10, R4, 0x1, R5 ;  /* 0x00000001040a3819 */ /* 0x000fe40000010205 */
[----:B--2---:R-:W-:Y:S01]  /*1470*/  @P3 IADD3 R2, P0, R11, R2, RZ ;  /* 0x000000020b023210 */ /* 0x004fe20007f1e0ff */
[----:B------:R-:W2:Y:S01]  /*1480*/  @P3 LDC.64 R4, c[0x0][0x228] ;  /* 0x00008a00ff043b82 */ /* 0x000ea20000000a00 */
[----:B------:R-:W-:Y:S02]  /*1490*/  @P2 MOV R13, R45 ;  /* 0x0000002d000d2202 */ /* 0x000fe40000000f00 */
[----:B------:R-:W-:-:S02]  /*14a0*/  @P3 IADD3.X R3, R10, R3, RZ, P0, !PT ;  /* 0x000000030a033210 */ /* 0x000fc400007fe4ff */
[----:B--2---:R-:W-:-:S04]  /*14b0*/  @P3 IADD3 R4, P0, R11, R4, RZ ;  /* 0x000000040b043210 */ /* 0x004fc80007f1e0ff */
[----:B------:R-:W-:Y:S02]  /*14c0*/  @P3 IADD3.X R5, R10, R5, RZ, P0, !PT ;  /* 0x000000050a053210 */ /* 0x000fe400007fe4ff */
[----:B------:R-:W2:Y:S01]  /*14d0*/  @P2 LDC.64 R10, c[0x0][0x288] ;  /* 0x0000a200ff0a2b82 */ /* 0x000ea20000000a00 */
[----:B------:R-:W-:-:S13]  /*14e0*/  ISETP.NE.AND P3, PT, R12, RZ, PT ;  /* 0x000000ff0c00720c */ /* 0x000fda0003f65270 */
[----:B------:R-:W3:Y:S01]  /*14f0*/  @P3 LDC.64 R16, c[0x0][0x230] ;  /* 0x00008c00ff103b82 */ /* 0x000ee20000000a00 */
[----:B--2---:R-:W-:Y:S01]  /*1500*/  @P2 IMAD R12, R15, R10, RZ ;  /* 0x0000000a0f0c2224 */ /* 0x004fe200078e02ff */
[----:B------:R-:W-:-:S03]  /*1510*/  SHF.R.S32.HI R15, RZ, 0x1f, R118 ;  /* 0x0000001fff0f7819 */ /* 0x000fc60000011476 */
[----:B------:R-:W-:Y:S01]  /*1520*/  @P2 IMAD R11, R119, R11, R12 ;  /* 0x0000000b770b2224 */ /* 0x000fe200078e020c */
[----:B------:R-:W-:-:S05]  /*1530*/  @P2 MOV R12, R46 ;  /* 0x0000002e000c2202 */ /* 0x000fca0000000f00 */
[----:B------:R-:W-:-:S05]  /*1540*/  @P2 IMAD.WIDE.U32 R12, R119, R10, R12 ;  /* 0x0000000a770c2225 */ /* 0x000fca00078e000c */
[----:B------:R-:W-:Y:S02]  /*1550*/  @P2 IADD3 R13, R13, R11, RZ ;  /* 0x0000000b0d0d2210 */ /* 0x000fe40007ffe0ff */
[C---:B------:R-:W-:Y:S02]  /*1560*/  @P2 SHF.L.U32 R11, R12.reuse, 0x1, RZ ;  /* 0x000000010c0b2819 */ /* 0x040fe400000006ff */
[----:B------:R-:W-:Y:S02]  /*1570*/  @P2 SHF.L.U64.HI R12, R12, 0x1, R13 ;  /* 0x000000010c0c2819 */ /* 0x000fe4000001020d */
[----:B-1----:R-:W-:Y:S02]  /*1580*/  @P2 IADD3 R96, P0, R11, R96, RZ ;  /* 0x000000600b602210 */ /* 0x002fe40007f1e0ff */
[----:B------:R-:W-:Y:S02]  /*1590*/  @P1 MOV R13, R45 ;  /* 0x0000002d000d1202 */ /* 0x000fe40000000f00 */
[----:B------:R-:W-:-:S02]  /*15a0*/  @P2 IADD3.X R97, R12, R97, RZ, P0, !PT ;  /* 0x000000610c612210 */ /* 0x000fc400007fe4ff */
[----:B0-----:R-:W-:Y:S02]  /*15b0*/  @P2 IADD3 R62, P0, R11, R62, RZ ;  /* 0x0000003e0b3e2210 */ /* 0x001fe40007f1e0ff */
[----:B------:R-:W0:Y:S02]  /*15c0*/  @P1 LDC.64 R10, c[0x0][0x288] ;  /* 0x0000a200ff0a1b82 */ /* 0x000e240000000a00 */
[----:B------:R-:W-:Y:S02]  /*15d0*/  @P2 IADD3.X R63, R12, R63, RZ, P0, !PT ;  /* 0x0000003f0c3f2210 */ /* 0x000fe400007fe4ff */
        /* <DEDUP_REMOVED lines=14> */
[----:B---3--:R-:W-:Y:S02]  /*16c0*/  @P1 IADD3 R34, P0, R11, R34, RZ ;  /* 0x000000220b221210 */ /* 0x008fe40007f1e0ff */
[----:B------:R-:W2:Y:S02]  /*16d0*/  @P6 LDC.64 R10, c[0x0][0x288] ;  /* 0x0000a200ff0a6b82 */ /* 0x000ea40000000a00 */
[----:B------:R-:W-:Y:S02]  /*16e0*/  @P1 IADD3.X R35, R12, R35, RZ, P0, !PT ;  /* 0x000000230c231210 */ /* 0x000fe400007fe4ff */
[C---:B------:R-:W-:Y:S02]  /*16f0*/  LOP3.LUT P1, RZ, R69.reuse, 0x100, RZ, 0xc0, !PT ;  /* 0x0000010045ff7812 */ /* 0x040fe4000782c0ff */
[----:B------:R-:W-:-:S04]  /*1700*/  LOP3.LUT R69, R69, 0xfbffffff, RZ, 0xc0, !PT ;  /* 0xfbffffff45457812 */ /* 0x000fc800078ec0ff */
[----:B------:R-:W-:-:S07]  /*1710*/  @P6 LOP3.LUT R69, R69, 0x4000000, RZ, 0xfc, !PT ;  /* 0x0400000045456812 */ /* 0x000fce00078efcff */
[----:B------:R-:W3:Y:S01]  /*1720*/  @P1 LDC.64 R58, c[0x0][0x230] ;  /* 0x00008c00ff3a1b82 */ /* 0x000ee20000000a00 */
[----:B--2---:R-:W-:Y:S01]  /*1730*/  @P6 IMAD R12, R15, R10, RZ ;  /* 0x0000000a0f0c6224 */ /* 0x004fe200078e02ff */
[----:B------:R-:W-:-:S06]  /*1740*/  SHF.R.S32.HI R15, RZ, 0x1f, R116 ;  /* 0x0000001fff0f7819 */ /* 0x000fcc0000011474 */
[----:B------:R-:W2:Y:S01]  /*1750*/  @P1 LDC.64 R98, c[0x0][0x228] ;  /* 0x00008a00ff621b82 */ /* 0x000ea20000000a00 */
        /* <DEDUP_REMOVED lines=10> */
[----:B------:R-:W4:Y:S02]  /*1800*/  @P1 LDC.64 R10, c[0x0][0x288] ;  /* 0x0000a200ff0a1b82 */ /* 0x000f240000000a00 */
[----:B------:R-:W-:Y:S02]  /*1810*/  @P6 IADD3.X R61, R12, R61, RZ, P0, !PT ;  /* 0x0000003d0c3d6210 */ /* 0x000fe400007fe4ff */
[----:B------:R-:W-:-:S13]  /*1820*/  LOP3.LUT P6, RZ, R69, 0x2, RZ, 0xc0, !PT ;  /* 0x0000000245ff7812 */ /* 0x000fda00078cc0ff */
[----:B------:R-:W0:Y:S01]  /*1830*/  @P6 LDC.64 R22, c[0x0][0x230] ;  /* 0x00008c00ff166b82 */ /* 0x000e220000000a00 */
[----:B----4-:R-:W-:Y:S01]  /*1840*/  @P1 IMAD R12, R15, R10, RZ ;  /* 0x0000000a0f0c1224 */ /* 0x010fe200078e02ff */
[----:B------:R-:W-:-:S06]  /*1850*/  SHF.R.S32.HI R15, RZ, 0x1f, R115 ;  /* 0x0000001fff0f7819 */ /* 0x000fcc0000011473 */
[----:B------:R-:W4:Y:S01]  /*1860*/  @P6 LDC.64 R84, c[0x0][0x228] ;  /* 0x00008a00ff546b82 */ /* 0x000f220000000a00 */
        /* <DEDUP_REMOVED lines=9> */
[----:B--2---:R-:W-:Y:S02]  /*1900*/  @P1 IADD3 R98, P0, R11, R98, RZ ;  /* 0x000000620b621210 */ /* 0x004fe40007f1e0ff */
[----:B------:R-:W2:Y:S02]  /*1910*/  @P2 LDC.64 R10, c[0x0][0x288] ;  /* 0x0000a200ff0a2b82 */ /* 0x000ea40000000a00 */
[----:B------:R-:W-:Y:S02]  /*1920*/  @P1 IADD3.X R99, R12, R99, RZ, P0, !PT ;  /* 0x000000630c631210 */ /* 0x000fe400007fe4ff */
[----:B------:R-:W-:-:S13]  /*1930*/  LOP3.LUT P1, RZ, R69, 0x40, RZ, 0xc0, !PT ;  /* 0x0000004045ff7812 */ /* 0x000fda000782c0ff */
        /* <DEDUP_REMOVED lines=84> */
[----:B------:R-:W-:Y:S02]  /*1e80*/  ISETP.NE.AND P2, PT, R14, RZ, PT ;  /* 0x000000ff0e00720c */ /* 0x000fe40003f45270 */
[----:B------:R-:W-:-:S11]  /*1e90*/  SHF.R.S32.HI R14, RZ, 0x1f, R107 ;  /* 0x0000001fff0e7819 */ /* 0x000fd6000001146b */
[----:B------:R-:W1:Y:S01]  /*1ea0*/  @P2 LDC.64 R78, c[0x0][0x230] ;  /* 0x00008c00ff4e2b82 */ /* 0x000e620000000a00 */
        /* <DEDUP_REMOVED lines=12> */
[----:B------:R-:W0:Y:S02]  /*1f70*/  @P6 LDC.64 R10, c[0x0][0x288] ;  /* 0x0000a200ff0a6b82 */ /* 0x000e240000000a00 */
[----:B------:R-:W-:Y:S02]  /*1f80*/  @P1 IADD3.X R87, R12, R87, RZ, P0, !PT ;  /* 0x000000570c571210 */ /* 0x000fe400007fe4ff */
[----:B------:R-:W-:Y:S02]  /*1f90*/  ISETP.NE.AND P1, PT, R0, RZ, PT ;  /* 0x000000ff0000720c */ /* 0x000fe40003f25270 */
[----:B------:R-:W-:-:S11]  /*1fa0*/  @P6 MOV R12, R46 ;  /* 0x0000002e000c6202 */ /* 0x000fd60000000f00 */
[----:B------:R-:W-:Y:S02]  /*1fb0*/  @P1 MOV R72, R46 ;  /* 0x0000002e00481202 */ /* 0x000fe40000000f00 */
[----:B------:R-:W-:Y:S01]  /*1fc0*/  @P1 MOV R73, R45 ;  /* 0x0000002d00491202 */ /* 0x000fe20000000f00 */
[-C--:B0-----:R-:W-:Y:S01]  /*1fd0*/  @P6 IMAD R0, R15, R10.reuse, RZ ;  /* 0x0000000a0f006224 */ /* 0x081fe200078e02ff */
[----:B------:R-:W-:Y:S01]  /*1fe0*/  SHF.R.S32.HI R15, RZ, 0x1f, R108 ;  /* 0x0000001fff0f7819 */ /* 0x000fe2000001146c */
        /* <DEDUP_REMOVED lines=8> */
[----:B----4-:R-:W-:Y:S02]  /*2070*/  @P6 IADD3 R84, P0, R11, R84, RZ ;  /* 0x000000540b546210 */ /* 0x010fe40007f1e0ff */
[----:B------:R-:W0:Y:S02]  /*2080*/  @P5 LDC.64 R10, c[0x0][0x288] ;  /* 0x0000a200ff0a5b82 */ /* 0x000e240000000a00 */
[----:B------:R-:W-:Y:S02]  /*2090*/  @P6 IADD3.X R85, R12, R85, RZ, P0, !PT ;  /* 0x000000550c556210 */ /* 0x000fe400007fe4ff */
[----:B------:R-:W-:Y:S02]  /*20a0*/  @P5 MOV R12, R46 ;  /* 0x0000002e000c5202 */ /* 0x000fe40000000f00 */
[C---:B------:R-:W-:Y:S02]  /*20b0*/  LOP3.LUT P6, RZ, R69.reuse, 0x4000, RZ, 0xc0, !PT ;  /* 0x0000400045ff7812 */ /* 0x040fe400078cc0ff */
[----:B------:R-:W-:-:S04]  /*20c0*/  LOP3.LUT R69, R69, 0xfeffffff, RZ, 0xc0, !PT ;  /* 0xfeffffff45457812 */ /* 0x000fc800078ec0ff */
[----:B------:R-:W-:-:S07]  /*20d0*/  @P5 LOP3.LUT R69, R69, 0x1000000, RZ, 0xfc, !PT ;  /* 0x0100000045455812 */ /* 0x000fce00078efcff */
[----:B------:R-:W5:Y:S01]  /*20e0*/  @P6 LDG.E R88, desc[UR18][R36.64] ;  /* 0x0000001224586981 */ /* 0x000f62000c1e1900 */
[-C--:B0-----:R-:W-:Y:S02]  /*20f0*/  @P5 IMAD R0, R15, R10.reuse, RZ ;  /* 0x0000000a0f005224 */ /* 0x081fe400078e02ff */
        /* <DEDUP_REMOVED lines=12> */
[C---:B------:R-:W-:Y:S02]  /*21c0*/  LOP3.LUT P5, RZ, R69.reuse, 0x8000, RZ, 0xc0, !PT ;  /* 0x0000800045ff7812 */ /* 0x040fe400078ac0ff */
[----:B------:R-:W-:-:S04]  /*21d0*/  LOP3.LUT R69, R69, 0xfdffffff, RZ, 0xc0, !PT ;  /* 0xfdffffff45457812 */ /* 0x000fc800078ec0ff */
[----:B------:R-:W-:Y:S01]  /*21e0*/  @P4 LOP3.LUT R69, R69, 0x2000000, RZ, 0xfc, !PT ;  /* 0x0200000045454812 */ /* 0x000fe200078efcff */
[-C--:B0-----:R-:W-:Y:S01]  /*21f0*/  @P4 IMAD R0, R14, R10.reuse, RZ ;  /* 0x0000000a0e004224 */ /* 0x081fe200078e02ff */
[----:B------:R-:W-:Y:S01]  /*2200*/  SHF.R.S32.HI R14, RZ, 0x1f, R106 ;  /* 0x0000001fff0e7819 */ /* 0x000fe2000001146a */
[----:B------:R-:W-:-:S04]  /*2210*/  @P4 IMAD.WIDE.U32 R12, R107, R10, R12 ;  /* 0x0000000a6b0c4225 */ /* 0x000fc800078e000c */
[----:B------:R-:W-:Y:S01]  /*2220*/  @P4 IMAD R11, R107, R11, R0 ;  /* 0x0000000b6b0b4224 */ /* 0x000fe200078e0200 */
[----:B------:R-:W-:-:S04]  /*2230*/  @P4 SHF.L.U32 R0, R12, 0x1, RZ ;  /* 0x000000010c004819 */ /* 0x000fc800000006ff */
[----:B------:R-:W-:Y:S02]  /*2240*/  @P4 IADD3 R11, R13, R11, RZ ;  /* 0x0000000b0d0b4210 */ /* 0x000fe40007ffe0ff */
[----:B------:R-:W-:Y:S02]  /*2250*/  @P4 IADD3 R18, P0, R0, R18, RZ ;  /* 0x0000001200124210 */ /* 0x000fe40007f1e0ff */
[----:B------:R-:W-:Y:S02]  /*2260*/  @P4 SHF.L.U64.HI R12, R12, 0x1, R11 ;  /* 0x000000010c0c4819 */ /* 0x000fe4000001020b */
[----:B------:R-:W0:Y:S01]  /*2270*/  @P3 LDC.64 R10, c[0x0][0x288] ;  /* 0x0000a200ff0a3b82 */ /* 0x000e220000000a00 */
[----:B------:R-:W-:Y:S02]  /*2280*/  @P3 MOV R13, R45 ;  /* 0x0000002d000d3202 */ /* 0x000fe40000000f00 */
[----:B------:R-:W-:Y:S02]  /*2290*/  @P4 IADD3.X R19, R12, R19, RZ, P0, !PT ;  /* 0x000000130c134210 */ /* 0x000fe400007fe4ff */
[----:B------:R-:W-:-:S04]  /*22a0*/  @P4 IADD3 R80, P0, R0, R80, RZ ;  /* 0x0000005000504210 */ /* 0x000fc80007f1e0ff */
[----:B------:R-:W-:Y:S02]  /*22b0*/  @P4 IADD3.X R81, R12, R81, RZ, P0, !PT ;  /* 0x000000510c514210 */ /* 0x000fe400007fe4ff */
[----:B------:R-:W-:Y:S02]  /*22c0*/  @P3 MOV R12, R46 ;  /* 0x0000002e000c3202 */ /* 0x000fe40000000f00 */
[C---:B------:R-:W-:Y:S02]  /*22d0*/  LOP3.LUT P4, RZ, R69.reuse, 0x80000, RZ, 0xc0, !PT ;  /* 0x0008000045ff7812 */ /* 0x040fe4000788c0ff */
[----:B------:R-:W-:-:S04]  /*22e0*/  LOP3.LUT R69, R69, 0xf7ffffff, RZ, 0xc0, !PT ;  /* 0xf7ffffff45457812 */ /* 0x000fc800078ec0ff */
[----:B------:R-:W-:Y:S01]  /*22f0*/  @P3 LOP3.LUT R69, R69, 0x8000000, RZ, 0xfc, !PT ;  /* 0x0800000045453812 */ /* 0x000fe200078efcff */
[-C--:B0-----:R-:W-:Y:S02]  /*2300*/  @P3 IMAD R0, R14, R10.reuse, RZ ;  /* 0x0000000a0e003224 */ /* 0x081fe400078e02ff */
[C---:B------:R-:W-:Y:S01]  /*2310*/  @P3 IMAD.WIDE.U32 R12, R106.reuse, R10, R12 ;  /* 0x0000000a6a0c3225 */ /* 0x040fe200078e000c */
[----:B------:R-:W0:Y:S03]  /*2320*/  @P3 LDC.64 R14, c[0x0][0x228] ;  /* 0x00008a00ff0e3b82 */ /* 0x000e260000000a00 */
[----:B------:R-:W-:Y:S01]  /*2330*/  @P3 IMAD R11, R106, R11, R0 ;  /* 0x0000000b6a0b3224 */ /* 0x000fe200078e0200 */
[----:B------:R-:W-:-:S04]  /*2340*/  @P3 SHF.L.U32 R0, R12, 0x1, RZ ;  /* 0x000000010c003819 */ /* 0x000fc800000006ff */
[----:B------:R-:W-:Y:S02]  /*2350*/  @P3 IADD3 R11, R13, R11, RZ ;  /* 0x0000000b0d0b3210 */ /* 0x000fe40007ffe0ff */
[----:B------:R-:W-:Y:S02]  /*2360*/  @P3 IADD3 R16, P0, R0, R16, RZ ;  /* 0x0000001000103210 */ /* 0x000fe40007f1e0ff */
[----:B------:R-:W-:Y:S02]  /*2370*/  @P3 SHF.L.U64.HI R12, R12, 0x1, R11 ;  /* 0x000000010c0c3819 */ /* 0x000fe4000001020b */
[----:B------:R-:W2:Y:S01]  /*2380*/  @P2 LDC.64 R10, c[0x0][0x288] ;  /* 0x0000a200ff0a2b82 */ /* 0x000ea20000000a00 */
[----:B------:R-:W-:Y:S02]  /*2390*/  @P2 MOV R13, R45 ;  /* 0x0000002d000d2202 */ /* 0x000fe40000000f00 */
[----:B------:R-:W-:Y:S02]  /*23a0*/  @P3 IADD3.X R17, R12, R17, RZ, P0, !PT ;  /* 0x000000110c113210 */ /* 0x000fe400007fe4ff */
[----:B0-----:R-:W-:-:S04]  /*23b0*/  @P3 IADD3 R14, P0, R0, R14, RZ ;  /* 0x0000000e000e3210 */ /* 0x001fc80007f1e0ff */
[----:B------:R-:W-:Y:S02]  /*23c0*/  @P3 IADD3.X R15, R12, R15, RZ, P0, !PT ;  /* 0x0000000f0c0f3210 */ /* 0x000fe400007fe4ff */
[----:B------:R-:W-:Y:S02]  /*23d0*/  @P2 MOV R12, R46 ;  /* 0x0000002e000c2202 */ /* 0x000fe40000000f00 */
[----:B------:R-:W-:Y:S01]  /*23e0*/  LOP3.LUT P3, RZ, R69, 0x100000, RZ, 0xc0, !PT ;  /* 0x0010000045ff7812 */ /* 0x000fe2000786c0ff */
[-C--:B--2---:R-:W-:Y:S02]  /*23f0*/  @P2 IMAD R0, R56, R10.reuse, RZ ;  /* 0x0000000a38002224 */ /* 0x084fe400078e02ff */
[C---:B------:R-:W-:Y:S01]  /*2400*/  @P2 IMAD.WIDE.U32 R12, R103.reuse, R10, R12 ;  /* 0x0000000a670c2225 */ /* 0x040fe200078e000c */
[----:B------:R-:W0:Y:S03]  /*2410*/  @P1 LDC.64 R56, c[0x0][0x230] ;  /* 0x00008c00ff381b82 */ /* 0x000e260000000a00 */
[----:B------:R-:W-:Y:S01]  /*2420*/  @P2 IMAD R11, R103, R11, R0 ;  /* 0x0000000b670b2224 */ /* 0x000fe200078e0200 */
[----:B------:R-:W-:-:S05]  /*2430*/  @P2 SHF.L.U32 R0, R12, 0x1, RZ ;  /* 0x000000010c002819 */ /* 0x000fca00000006ff */
[----:B------:R2:W3:Y:S01]  /*2440*/  @P3 LDG.E R74, desc[UR18][R8.64] ;  /* 0x00000012084a3981 */ /* 0x0004e2000c1e1900 */
[----:B------:R-:W-:Y:S02]  /*2450*/  @P2 IADD3 R10, R13, R11, RZ ;  /* 0x0000000b0d0a2210 */ /* 0x000fe40007ffe0ff */
[----:B-1----:R-:W-:Y:S02]  /*2460*/  @P2 IADD3 R78, P0, R0, R78, RZ ;  /* 0x0000004e004e2210 */ /* 0x002fe40007f1e0ff */
[----:B------:R-:W-:Y:S02]  /*2470*/  @P2 SHF.L.U64.HI R10, R12, 0x1, R10 ;  /* 0x000000010c0a2819 */ /* 0x000fe4000001020a */
[----:B------:R-:W1:Y:S02]  /*2480*/  @P2 LDC.64 R12, c[0x0][0x228] ;  /* 0x00008a00ff0c2b82 */ /* 0x000e640000000a00 */
[----:B------:R-:W-:-:S06]  /*2490*/  @P2 IADD3.X R79, R10, R79, RZ, P0, !PT ;  /* 0x0000004f0a4f2210 */ /* 0x000fcc00007fe4ff */
[----:B--2---:R-:W2:Y:S01]  /*24a0*/  @P4 LDC.64 R8, c[0x0][0x288] ;  /* 0x0000a200ff084b82 */ /* 0x004ea20000000a00 */
[----:B-1----:R-:W-:-:S04]  /*24b0*/  @P2 IADD3 R12, P0, R0, R12, RZ ;  /* 0x0000000c000c2210 */ /* 0x002fc80007f1e0ff */
[----:B------:R-:W-:-:S03]  /*24c0*/  @P2 IADD3.X R13, R10, R13, RZ, P0, !PT ;  /* 0x0000000d0a0d2210 */ /* 0x000fc600007fe4ff */
[----:B------:R-:W1:Y:S02]  /*24d0*/  @P1 LDC.64 R10, c[0x0][0x288] ;  /* 0x0000a200ff0a1b82 */ /* 0x000e640000000a00 */
[-C--:B-1----:R-:W-:Y:S02]  /*24e0*/  @P1 IMAD R0, R125, R10.reuse, RZ ;  /* 0x0000000a7d001224 */ /* 0x082fe400078e02ff */
[----:B------:R-:W-:-:S04]  /*24f0*/  @P1 IMAD.WIDE.U32 R72, R102, R10, R72 ;  /* 0x0000000a66481225 */ /* 0x000fc800078e0048 */
[----:B------:R-:W-:Y:S01]  /*2500*/  @P1 IMAD R11, R102, R11, R0 ;  /* 0x0000000b660b1224 */ /* 0x000fe200078e0200 */
[----:B------:R-:W-:-:S04]  /*2510*/  @P1 SHF.L.U32 R0, R72, 0x1, RZ ;  /* 0x0000000148001819 */ /* 0x000fc800000006ff */
[----:B------:R-:W-:Y:S02]  /*2520*/  @P1 IADD3 R11, R73, R11, RZ ;  /* 0x0000000b490b1210 */ /* 0x000fe40007ffe0ff */
[----:B0-----:R-:W-:Y:S02]  /*2530*/  @P1 IADD3 R56, P0, R0, R56, RZ ;  /* 0x0000003800381210 */ /* 0x001fe40007f1e0ff */
[----:B------:R-:W-:Y:S02]  /*2540*/  @P1 SHF.L.U64.HI R72, R72, 0x1, R11 ;  /* 0x0000000148481819 */ /* 0x000fe4000001020b */
[----:B------:R-:W0:Y:S01]  /*2550*/  @P1 LDC.64 R10, c[0x0][0x228] ;  /* 0x00008a00ff0a1b82 */ /* 0x000e220000000a00 */
[----:B------:R-:W-:Y:S02]  /*2560*/  MOV R73, RZ ;  /* 0x000000ff00497202 */ /* 0x000fe40000000f00 */
[----:B------:R-:W-:-:S04]  /*2570*/  @P1 IADD3.X R57, R72, R57, RZ, P0, !PT ;  /* 0x0000003948391210 */ /* 0x000fc800007fe4ff */
[----:B------:R1:W5:Y:S02]  /*2580*/  @P3 LDG.E R73, desc[UR18][R38.64] ;  /* 0x0000001226493981 */ /* 0x000364000c1e1900 */
[----:B-1----:R-:W-:Y:S02]  /*2590*/  @P4 MOV R38, R46 ;  /* 0x0000002e00264202 */ /* 0x002fe40000000f00 */
[----:B0-----:R-:W-:Y:S02]  /*25a0*/  @P1 IADD3 R10, P0, R0, R10, RZ ;  /* 0x0000000a000a1210 */ /* 0x001fe40007f1e0ff */
[----:B------:R-:W-:Y:S02]  /*25b0*/  SHF.R.S32.HI R0, RZ, 0x1f, R68 ;  /* 0x0000001fff007819 */ /* 0x000fe40000011444 */
[----:B------:R-:W-:Y:S02]  /*25c0*/  @P4 MOV R39, R45 ;  /* 0x0000002d00274202 */ /* 0x000fe40000000f00 */
[----:B------:R-:W-:Y:S01]  /*25d0*/  @P1 IADD3.X R11, R72, R11, RZ, P0, !PT ;  /* 0x0000000b480b1210 */ /* 0x000fe200007fe4ff */
[----:B--2---:R-:W-:-:S04]  /*25e0*/  @P4 IMAD R0, R0, R8, RZ ;  /* 0x0000000800004224 */ /* 0x004fc800078e02ff */
[C---:B------:R-:W-:Y:S02]  /*25f0*/  @P4 IMAD R0, R68.reuse, R9, R0 ;  /* 0x0000000944004224 */ /* 0x040fe400078e0200 */
[----:B------:R-:W-:Y:S02]  /*2600*/  @P4 IMAD.WIDE.U32 R8, R68, R8, R38 ;  /* 0x0000000844084225 */ /* 0x000fe400078e0026 */
[----:B------:R-:W0:Y:S03]  /*2610*/  @P4 LDC.64 R38, c[0x0][0x230] ;  /* 0x00008c00ff264b82 */ /* 0x000e260000000a00 */
[----:B------:R-:W-:Y:S02]  /*2620*/  @P4 IADD3 R0, R9, R0, RZ ;  /* 0x0000000009004210 */ /* 0x000fe40007ffe0ff */
[C---:B------:R-:W-:Y:S02]  /*2630*/  @P4 SHF.L.U32 R68, R8.reuse, 0x1, RZ ;  /* 0x0000000108444819 */ /* 0x040fe400000006ff */
[----:B------:R-:W-:-:S02]  /*2640*/  @P4 SHF.L.U64.HI R0, R8, 0x1, R0 ;  /* 0x0000000108004819 */ /* 0x000fc40000010200 */
[----:B------:R-:W1:Y:S01]  /*2650*/  @P4 LDC.64 R8, c[0x0][0x228] ;  /* 0x00008a00ff084b82 */ /* 0x000e620000000a00 */
[----:B0-----:R-:W-:-:S04]  /*2660*/  @P4 IADD3 R38, P0, R68, R38, RZ ;  /* 0x0000002644264210 */ /* 0x001fc80007f1e0ff */
[----:B------:R-:W-:Y:S02]  /*2670*/  @P4 IADD3.X R39, R0, R39, RZ, P0, !PT ;  /* 0x0000002700274210 */ /* 0x000fe400007fe4ff */
[----:B-1----:R-:W-:Y:S01]  /*2680*/  @P4 IADD3 R8, P0, R68, R8, RZ ;  /* 0x0000000844084210 */ /* 0x002fe20007f1e0ff */
[----:B------:R-:W-:Y:S01]  /*2690*/  HFMA2.MMA R68, -RZ, RZ, 0, 0 ;  /* 0x00000000ff447435 */ /* 0x000fe200000001ff */
[----:B------:R-:W-:-:S09]  /*26a0*/  LOP3.LUT P3, RZ, R69, 0x40000, RZ, 0xc0, !PT ;  /* 0x0004000045ff7812 */ /* 0x000fd2000786c0ff */
[----:B------:R0:W5:Y:S02]  /*26b0*/  @P5 LDG.E R68, desc[UR18][R76.64] ;  /* 0x000000124c445981 */ /* 0x000164000c1e1900 */
[----:B0-----:R-:W-:-:S06]  /*26c0*/  CS2R R76, SRZ ;  /* 0x00000000004c7805 */ /* 0x001fcc000001ff00 */
[----:B------:R0:W5:Y:S02]  /*26d0*/  @P5 LDG.E R76, desc[UR18][R66.64] ;  /* 0x00000012424c5981 */ /* 0x000164000c1e1900 */
[----:B0-----:R-:W-:-:S06]  /*26e0*/  MOV R67, RZ ;  /* 0x000000ff00437202 */ /* 0x001fcc0000000f00 */
[----:B------:R0:W5:Y:S02]  /*26f0*/  @P6 LDG.E R67, desc[UR18][R6.64] ;  /* 0x0000001206436981 */ /* 0x000164000c1e1900 */
[----:B0-----:R-:W0:Y:S01]  /*2700*/  @P3 LDC.64 R6, c[0x0][0x288] ;  /* 0x0000a200ff063b82 */ /* 0x001e220000000a00 */
[----:B------:R-:W-:Y:S02]  /*2710*/  IADD3 R66, R70, 0xb0, RZ ;  /* 0x000000b046427810 */ /* 0x000fe40007ffe0ff */
[----:B------:R-:W-:Y:S02]  /*2720*/  @P4 IADD3.X R9, R0, R9, RZ, P0, !PT ;  /* 0x0000000900094210 */ /* 0x000fe400007fe4ff */
[----:B------:R-:W-:Y:S02]  /*2730*/  SHF.R.S32.HI R0, RZ, 0x1f, R66 ;  /* 0x0000001fff007819 */ /* 0x000fe40000011442 */
[----:B------:R-:W-:Y:S02]  /*2740*/  @P3 MOV R36, R46 ;  /* 0x0000002e00243202 */ /* 0x000fe40000000f00 */
[----:B------:R-:W-:Y:S01]  /*2750*/  @P3 MOV R37, R45 ;  /* 0x0000002d00253202 */ /* 0x000fe20000000f00 */
[----:B0-----:R-:W-:-:S04]  /*2760*/  @P3 IMAD R0, R0, R6, RZ ;  /* 0x0000000600003224 */ /* 0x001fc800078e02ff */
        /* <DEDUP_REMOVED lines=9> */
[----:B-1----:R-:W-:-:S04]  /*2800*/  @P3 IADD3 R6, P0, R66, R6, RZ ;  /* 0x0000000642063210 */ /* 0x002fc80007f1e0ff */
[----:B------:R-:W-:Y:S02]  /*2810*/  @P3 IADD3.X R7, R0, R7, RZ, P0, !PT ;  /* 0x0000000700073210 */ /* 0x000fe400007fe4ff */
[C---:B------:R-:W-:Y:S01]  /*2820*/  LOP3.LUT P0, RZ, R69.reuse, 0x2000, RZ, 0xc0, !PT ;  /* 0x0000200045ff7812 */ /* 0x040fe2000780c0ff */
[----:B------:R-:W-:Y:S01]  /*2830*/  HFMA2.MMA R66, -RZ, RZ, 0, 0 ;  /* 0x00000000ff427435 */ /* 0x000fe200000001ff */
[C---:B------:R-:W-:Y:S02]  /*2840*/  LOP3.LUT P4, RZ, R69.reuse, 0x1000, RZ, 0xc0, !PT ;  /* 0x0000100045ff7812 */ /* 0x040fe4000788c0ff */
[----:B------:R-:W-:-:S09]  /*2850*/  LOP3.LUT P6, RZ, R69, 0x20000, RZ, 0xc0, !PT ;  /* 0x0002000045ff7812 */ /* 0x000fd200078cc0ff */
[----:B------:R0:W5:Y:S04]  /*2860*/  @P0 LDG.E R66, desc[UR18][R92.64] ;  /* 0x000000125c420981 */ /* 0x000168000c1e1900 */
[----:B------:R-:W5:Y:S01]  /*2870*/  @P4 LDG.E R94, desc[UR18][R4.64] ;  /* 0x00000012045e4981 */ /* 0x000f62000c1e1900 */
[----:B0-----:R-:W-:-:S06]  /*2880*/  CS2R R92, SRZ ;  /* 0x00000000005c7805 */ /* 0x001fcc000001ff00 */
[----:B------:R0:W5:Y:S02]  /*2890*/  @P0 LDG.E R92, desc[UR18][R64.64] ;  /* 0x00000012405c0981 */ /* 0x000164000c1e1900 */
[----:B0-----:R-:W-:-:S06]  /*28a0*/  MOV R65, RZ ;  /* 0x000000ff00417202 */ /* 0x001fcc0000000f00 */
[----:B------:R0:W5:Y:S02]  /*28b0*/  @P4 LDG.E R65, desc[UR18][R2.64] ;  /* 0x0000001202414981 */ /* 0x000164000c1e1900 */
[----:B0-----:R-:W0:Y:S01]  /*28c0*/  @P6 LDC.64 R2, c[0x0][0x288] ;  /* 0x0000a200ff026b82 */ /* 0x001e220000000a00 */
[----:B------:R-:W-:-:S04]  /*28d0*/  IADD3 R64, R70, 0xb8, RZ ;  /* 0x000000b846407810 */ /* 0x000fc80007ffe0ff */
        /* <DEDUP_REMOVED lines=11> */
[----:B------:R-:W-:Y:S02]  /*2990*/  LOP3.LUT P5, RZ, R69, 0x800, RZ, 0xc0, !PT ;  /* 0x0000080045ff7812 */ /* 0x000fe400078ac0ff */
[----:B0-----:R-:W-:-:S04]  /*29a0*/  @P6 IADD3 R4, P0, R64, R4, RZ ;  /* 0x0000000440046210 */ /* 0x001fc80007f1e0ff */
[----:B------:R-:W-:Y:S02]  /*29b0*/  @P6 IADD3.X R5, R0, R5, RZ, P0, !PT ;  /* 0x0000000500056210 */ /* 0x000fe400007fe4ff */
[----:B-1----:R-:W-:Y:S01]  /*29c0*/  @P6 IADD3 R2, P0, R64, R2, RZ ;  /* 0x0000000240026210 */ /* 0x002fe20007f1e0ff */
[----:B------:R-:W-:Y:S01]  /*29d0*/  HFMA2.MMA R64, -RZ, RZ, 0, 0 ;  /* 0x00000000ff407435 */ /* 0x000fe200000001ff */
[C---:B------:R-:W-:Y:S02]  /*29e0*/  LOP3.LUT P4, RZ, R69.reuse, 0x10000, RZ, 0xc0, !PT ;  /* 0x0001000045ff7812 */ /* 0x040fe4000788c0ff */
[----:B------:R-:W-:Y:S02]  /*29f0*/  @P6 IADD3.X R3, R0, R3, RZ, P0, !PT ;  /* 0x0000000300036210 */ /* 0x000fe400007fe4ff */
[----:B------:R-:W-:-:S05]  /*2a00*/  LOP3.LUT P0, RZ, R69, 0x400, RZ, 0xc0, !PT ;  /* 0x0000040045ff7812 */ /* 0x000fca000780c0ff */
[----:B------:R0:W5:Y:S02]  /*2a10*/  @P5 LDG.E R64, desc[UR18][R96.64] ;  /* 0x0000001260405981 */ /* 0x000164000c1e1900 */
[----:B0-----:R-:W-:-:S06]  /*2a20*/  CS2R R96, SRZ ;  /* 0x0000000000607805 */ /* 0x001fcc000001ff00 */
[----:B------:R0:W5:Y:S04]  /*2a30*/  @P5 LDG.E R97, desc[UR18][R62.64] ;  /* 0x000000123e615981 */ /* 0x000168000c1e1900 */
[----:B------:R-:W5:Y:S01]  /*2a40*/  @P0 LDG.E R96, desc[UR18][R34.64] ;  /* 0x0000001222600981 */ /* 0x000f62000c1e1900 */
[----:B0-----:R-:W-:-:S06]  /*2a50*/  MOV R63, RZ ;  /* 0x000000ff003f7202 */ /* 0x001fcc0000000f00 */
[----:B------:R0:W5:Y:S02]  /*2a60*/  @P0 LDG.E R63, desc[UR18][R32.64] ;  /* 0x00000012203f0981 */ /* 0x000164000c1e1900 */
[----:B0-----:R-:W0:Y:S01]  /*2a70*/  @P4 LDC.64 R32, c[0x0][0x288] ;  /* 0x0000a200ff204b82 */ /* 0x001e220000000a00 */
[----:B------:R-:W-:-:S04]  /*2a80*/  IADD3 R62, R70, 0xc0, RZ ;  /* 0x000000c0463e7810 */ /* 0x000fc80007ffe0ff */
[----:B------:R-:W-:Y:S02]  /*2a90*/  SHF.R.S32.HI R0, RZ, 0x1f, R62 ;  /* 0x0000001fff007819 */ /* 0x000fe4000001143e */
[----:B------:R-:W-:Y:S02]  /*2aa0*/  @P4 MOV R34, R46 ;  /* 0x0000002e00224202 */ /* 0x000fe40000000f00 */
[----:B------:R-:W-:Y:S01]  /*2ab0*/  @P4 MOV R35, R45 ;  /* 0x0000002d00234202 */ /* 0x000fe20000000f00 */
[-C--:B0-----:R-:W-:Y:S02]  /*2ac0*/  @P4 IMAD R0, R0, R32.reuse, RZ ;  /* 0x0000002000004224 */ /* 0x081fe400078e02ff */
[----:B------:R-:W-:-:S04]  /*2ad0*/  @P4 IMAD.WIDE.U32 R34, R62, R32, R34 ;  /* 0x000000203e224225 */ /* 0x000fc800078e0022 */
[----:B------:R-:W-:Y:S02]  /*2ae0*/  @P4 IMAD R0, R62, R33, R0 ;  /* 0x000000213e004224 */ /* 0x000fe400078e0200 */
[----:B------:R-:W0:Y:S03]  /*2af0*/  @P4 LDC.64 R32, c[0x0][0x230] ;  /* 0x00008c00ff204b82 */ /* 0x000e260000000a00 */
[----:B------:R-:W-:Y:S02]  /*2b00*/  @P4 IADD3 R0, R35, R0, RZ ;  /* 0x0000000023004210 */ /* 0x000fe40007ffe0ff */
[C---:B------:R-:W-:Y:S02]  /*2b10*/  @P4 SHF.L.U32 R62, R34.reuse, 0x1, RZ ;  /* 0x00000001223e4819 */ /* 0x040fe400000006ff */
[----:B------:R-:W-:Y:S02]  /*2b20*/  @P4 SHF.L.U64.HI R0, R34, 0x1, R0 ;  /* 0x0000000122004819 */ /* 0x000fe40000010200 */
[----:B------:R-:W1:Y:S01]  /*2b30*/  @P4 LDC.64 R34, c[0x0][0x228] ;  /* 0x00008a00ff224b82 */ /* 0x000e620000000a00 */
[----:B------:R-:W-:-:S02]  /*2b40*/  LOP3.LUT P6, RZ, R69, 0x4000000, RZ, 0xc0, !PT ;  /* 0x0400000045ff7812 */ /* 0x000fc400078cc0ff */
[----:B------:R-:W-:-:S11]  /*2b50*/  LOP3.LUT P5, RZ, R69, 0x100, RZ, 0xc0, !PT ;  /* 0x0000010045ff7812 */ /* 0x000fd600078ac0ff */
[----:B------:R2:W5:Y:S01]  /*2b60*/  @P6 LDG.E R95, desc[UR18][R60.64] ;  /* 0x000000123c5f6981 */ /* 0x000562000c1e1900 */
[----:B0-----:R-:W-:-:S03]  /*2b70*/  @P4 IADD3 R32, P0, R62, R32, RZ ;  /* 0x000000203e204210 */ /* 0x001fc60007f1e0ff */
[----:B------:R-:W5:Y:S01]  /*2b80*/  @P5 LDG.E R93, desc[UR18][R98.64] ;  /* 0x00000012625d5981 */ /* 0x000f62000c1e1900 */
[----:B------:R-:W-:Y:S02]  /*2b90*/  @P4 IADD3.X R33, R0, R33, RZ, P0, !PT ;  /* 0x0000002100214210 */ /* 0x000fe400007fe4ff */
[----:B-1----:R-:W-:-:S04]  /*2ba0*/  @P4 IADD3 R34, P0, R62, R34, RZ ;  /* 0x000000223e224210 */ /* 0x002fc80007f1e0ff */
[----:B------:R-:W-:Y:S02]  /*2bb0*/  @P4 IADD3.X R35, R0, R35, RZ, P0, !PT ;  /* 0x0000002300234210 */ /* 0x000fe400007fe4ff */
[----:B------:R-:W0:Y:S01]  /*2bc0*/  LDC R0, c[0x0][0x2ac] ;  /* 0x0000ab00ff007b82 */ /* 0x000e220000000800 */
[----:B--2---:R-:W-:-:S05]  /*2bd0*/  IMAD.WIDE.U32 R60, R71, 0x5397829d, RZ ;  /* 0x5397829d473c7825 */ /* 0x004fca00078e00ff */
[----:B------:R-:W-:Y:S02]  /*2be0*/  SHF.R.U32.HI R60, RZ, 0x4, R61 ;  /* 0x00000004ff3c7819 */ /* 0x000fe4000001163d */
[----:B------:R-:W-:-:S06]  /*2bf0*/  MOV R61, RZ ;  /* 0x000000ff003d7202 */ /* 0x000fcc0000000f00 */
[----:B------:R1:W5:Y:S01]  /*2c00*/  @P5 LDG.E R61, desc[UR18][R58.64] ;  /* 0x000000123a3d5981 */ /* 0x000362000c1e1900 */
[----:B0-----:R-:W-:-:S05]  /*2c10*/  IMAD R0, R0, UR20, R60 ;  /* 0x0000001400007c24 */ /* 0x001fca000f8e023c */
[----:B-1----:R-:W-:-:S04]  /*2c20*/  IADD3 R58, R0, 0xc8, RZ ;  /* 0x000000c8003a7810 */ /* 0x002fc80007ffe0ff */
[----:B------:R-:W-:Y:S02]  /*2c30*/  SHF.R.S32.HI R59, RZ, 0x1f, R58 ;  /* 0x0000001fff3b7819 */ /* 0x000fe4000001143a */
[----:B------:R-:W-:-:S04]  /*2c40*/  ISETP.GE.U32.AND P0, PT, R58, UR6, PT ;  /* 0x000000063a007c0c */ /* 0x000fc8000bf06070 */
[----:B------:R-:W-:-:S04]  /*2c50*/  ISETP.GE.AND.EX P0, PT, R59, UR7, PT, P0 ;  /* 0x000000073b007c0c */ /* 0x000fc8000bf06300 */
[----:B------:R-:W-:Y:S01]  /*2c60*/  ISETP.LT.U32.AND P0, PT, R71, 0x188, !P0 ;  /* 0x000001884700780c */ /* 0x000fe20004701070 */
[----:B------:R-:W-:Y:S01]  /*2c70*/  HFMA2.MMA R62, -RZ, RZ, 0, 0 ;  /* 0x00000000ff3e7435 */ /* 0x000fe200000001ff */
[----:B------:R-:W-:-:S11]  /*2c80*/  IADD3 R60, R70, 0xc8, RZ ;  /* 0x000000c8463c7810 */ /* 0x000fd60007ffe0ff */
[----:B------:R-:W0:Y:S01]  /*2c90*/  @P0 LDC.64 R58, c[0x0][0x288] ;  /* 0x0000a200ff3a0b82 */ /* 0x000e220000000a00 */
[----:B------:R-:W-:Y:S01]  /*2ca0*/  SHF.R.S32.HI R72, RZ, 0x1f, R60 ;  /* 0x0000001fff487819 */ /* 0x000fe2000001143c */
[----:B------:R1:W5:Y:S02]  /*2cb0*/  @P6 LDG.E R62, desc[UR18][R104.64] ;  /* 0x00000012683e6981 */ /* 0x000364000c1e1900 */
[----:B-1----:R-:W-:Y:S02]  /*2cc0*/  @P0 MOV R104, R46 ;  /* 0x0000002e00680202 */ /* 0x002fe40000000f00 */
        /* <DEDUP_REMOVED lines=10> */
[C---:B------:R-:W-:Y:S02]  /*2d70*/  LOP3.LUT P4, RZ, R69.reuse, 0x80, RZ, 0xc0, !PT ;  /* 0x0000008045ff7812 */ /* 0x040fe4000788c0ff */
[----:B------:R-:W-:-:S11]  /*2d80*/  LOP3.LUT P5, RZ, R69, 0x40, RZ, 0xc0, !PT ;  /* 0x0000004045ff7812 */ /* 0x000fd600078ac0ff */
[----:B------:R-:W5:Y:S01]  /*2d90*/  @P4 LDG.E R89, desc[UR18][R52.64] ;  /* 0x0000001234594981 */ /* 0x000f62000c1e1900 */
[----:B0-----:R-:W-:-:S03]  /*2da0*/  @P0 IADD3 R58, P6, R75, R58, RZ ;  /* 0x0000003a4b3a0210 */ /* 0x001fc60007fde0ff */
[----:B------:R-:W5:Y:S01]  /*2db0*/  @P5 LDG.E R77, desc[UR18][R90.64] ;  /* 0x000000125a4d5981 */ /* 0x000f62000c1e1900 */
        /* <DEDUP_REMOVED lines=29> */
[----:B------:R-:W-:-:S10]  /*2f90*/  HFMA2.MMA R53, -RZ, RZ, 0, 0 ;  /* 0x00000000ff357435 */ /* 0x000fd400000001ff */
[----:B------:R1:W5:Y:S01]  /*2fa0*/  @P5 LDG.E R53, desc[UR18][R50.64] ;  /* 0x0000001232355981 */ /* 0x000362000c1e1900 */
[----:B0-----:R-:W-:-:S04]  /*2fb0*/  @P0 IADD3 R98, P6, R72, R98, RZ ;  /* 0x0000006248620210 */ /* 0x001fc80007fde0ff */
[----:B------:R-:W-:Y:S02]  /*2fc0*/  @P0 IADD3.X R99, R54, R99, RZ, P6, !PT ;  /* 0x0000006336630210 */ /* 0x000fe400037fe4ff */
[----:B------:R-:W-:Y:S02]  /*2fd0*/  MOV R54, RZ ;  /* 0x000000ff00367202 */ /* 0x000fe40000000f00 */
[----:B-1----:R-:W-:-:S04]  /*2fe0*/  IADD3 R50, R0, 0xd8, RZ ;  /* 0x000000d800327810 */ /* 0x002fc80007ffe0ff */
[----:B------:R0:W5:Y:S01]  /*2ff0*/  @P0 LDG.E R54, desc[UR18][R98.64] ;  /* 0x0000001262360981 */ /* 0x000162000c1e1900 */
[----:B------:R-:W-:Y:S02]  /*3000*/  SHF.R.S32.HI R51, RZ, 0x1f, R50 ;  /* 0x0000001fff337819 */ /* 0x000fe40000011432 */
        /* <DEDUP_REMOVED lines=49> */
[----:B------:R-:W-:-:S09]  /*3320*/  LOP3.LUT P5, RZ, R69, 0x10, RZ, 0xc0, !PT ;  /* 0x0000001045ff7812 */ /* 0x000fd200078ac0ff */
[----:B------:R1:W5:Y:S02]  /*3330*/  @P4 LDG.E R75, desc[UR18][R42.64] ;  /* 0x000000122a4b4981 */ /* 0x000364000c1e1900 */
[----:B-1----:R-:W-:Y:S02]  /*3340*/  MOV R43, RZ ;  /* 0x000000ff002b7202 */ /* 0x002fe40000000f00 */
[----:B0-----:R-:W-:-:S04]  /*3350*/  @P0 IADD3 R90, P6, R72, R90, RZ ;  /* 0x0000005a485a0210 */ /* 0x001fc80007fde0ff */
[----:B------:R0:W5:Y:S01]  /*3360*/  @P5 LDG.E R43, desc[UR18][R40.64] ;  /* 0x00000012282b5981 */ /* 0x000162000c1e1900 */
[----:B------:R-:W-:Y:S02]  /*3370*/  @P0 IADD3.X R91, R48, R91, RZ, P6, !PT ;  /* 0x0000005b305b0210 */ /* 0x000fe400037fe4ff */
[----:B------:R-:W-:-:S06]  /*3380*/  MOV R48, RZ ;  /* 0x000000ff00307202 */ /* 0x000fcc0000000f00 */
[----:B------:R1:W5:Y:S01]  /*3390*/  @P0 LDG.E R48, desc[UR18][R90.64] ;  /* 0x000000125a300981 */ /* 0x000362000c1e1900 */
        /* <DEDUP_REMOVED lines=23> */
[----:B------:R-:W-:Y:S01]  /*3510*/  @P0 IADD3.X R91, R72, R91, RZ, P6, !PT ;  /* 0x0000005b485b0210 */ /* 0x000fe200037fe4ff */
[----:B------:R-:W-:Y:S01]  /*3520*/  HFMA2.MMA R72, -RZ, RZ, 0, 0 ;  /* 0x00000000ff487435 */ /* 0x000fe200000001ff */
[----:B------:R-:W-:Y:S02]  /*3530*/  IADD3 R0, R0, 0xf0, RZ ;  /* 0x000000f000007810 */ /* 0x000fe40007ffe0ff */
[----:B0-----:R-:W-:-:S07]  /*3540*/  MOV R41, RZ ;  /* 0x000000ff00297202 */ /* 0x001fce0000000f00 */
[----:B------:R0:W5:Y:S04]  /*3550*/  @P5 LDG.E R72, desc[UR18][R30.64] ;  /* 0x000000121e485981 */ /* 0x000168000c1e1900 */
        /* <DEDUP_REMOVED lines=13> */
[----:B------:R-:W-:Y:S02]  /*3630*/  @P0 IADD3 R0, R91, R31, RZ ;  /* 0x0000001f5b000210 */ /* 0x000fe40007ffe0ff */
[----:B------:R-:W0:Y:S01]  /*3640*/  @P0 LDC.64 R30, c[0x0][0x230] ;  /* 0x00008c00ff1e0b82 */ /* 0x000e220000000a00 */
[C---:B------:R-:W-:Y:S02]  /*3650*/  @P0 SHF.L.U32 R98, R90.reuse, 0x1, RZ ;  /* 0x000000015a620819 */ /* 0x040fe400000006ff */
[----:B------:R-:W-:-:S05]  /*3660*/  @P0 SHF.L.U64.HI R0, R90, 0x1, R0 ;  /* 0x000000015a000819 */ /* 0x000fca0000010200 */
        /* <DEDUP_REMOVED lines=26> */
[----:B------:R-:W-:-:S05]  /*3810*/  @!P0 IMAD R24, R0, R25, R24 ;  /* 0x0000001900188224 */ /* 0x000fca00078e0218 */
[----:B------:R-:W-:Y:S02]  /*3820*/  @!P0 IADD3 R0, R27, R24, RZ ;  /* 0x000000181b008210 */ /* 0x000fe40007ffe0ff */
[----:B------:R-:W0:Y:S02]  /*3830*/  @!P0 LDC.64 R24, c[0x0][0x230] ;  /* 0x00008c00ff188b82 */ /* 0x000e240000000a00 */
[C---:B------:R-:W-:Y:S02]  /*3840*/  @!P0 SHF.L.U64.HI R0, R26.reuse, 0x1, R0 ;  /* 0x000000011a008819 */ /* 0x040fe40000010200 */
[----:B------:R-:W-:Y:S01]  /*3850*/  @!P0 SHF.L.U32 R26, R26, 0x1, RZ ;  /* 0x000000011a1a8819 */ /* 0x000fe200000006ff */
[----:B------:R-:W-:-:S03]  /*3860*/  HFMA2.MMA R27, -RZ, RZ, 0, 0 ;  /* 0x00000000ff1b7435 */ /* 0x000fc600000001ff */
[----:B0-----:R-:W-:-:S04]  /*3870*/  @!P0 IADD3 R24, P6, R26, R24, RZ ;  /* 0x000000181a188210 */ /* 0x001fc80007fde0ff */
[----:B------:R-:W-:-:S05]  /*3880*/  @!P0 IADD3.X R25, R0, R25, RZ, P6, !PT ;  /* 0x0000001900198210 */ /* 0x000fca00037fe4ff */
[----:B------:R0:W5:Y:S02]  /*3890*/  @!P0 LDG.E R27, desc[UR18][R24.64] ;  /* 0x00000012181b8981 */ /* 0x000164000c1e1900 */
[----:B0-----:R-:W0:Y:S01]  /*38a0*/  @!P0 LDC.64 R24, c[0x0][0x228] ;  /* 0x00008a00ff188b82 */ /* 0x001e220000000a00 */
[----:B------:R-:W-:Y:S01]  /*38b0*/  UIMAD.WIDE UR6, UR12, 0x8, UR6 ;  /* 0x000000080c0678a5 */ /* 0x000fe2000f8e0206 */
[----:B0-----:R-:W-:Y:S02]  /*38c0*/  @!P0 IADD3 R24, P6, R26, R24, RZ ;  /* 0x000000181a188210 */ /* 0x001fe40007fde0ff */
[----:B------:R-:W-:Y:S02]  /*38d0*/  MOV R26, RZ ;  /* 0x000000ff001a7202 */ /* 0x000fe40000000f00 */
[----:B------:R-:W-:-:S05]  /*38e0*/  @!P0 IADD3.X R25, R0, R25, RZ, P6, !PT ;  /* 0x0000001900198210 */ /* 0x000fca00037fe4ff */
[----:B------:R0:W5:Y:S02]  /*38f0*/  @!P0 LDG.E R26, desc[UR18][R24.64] ;  /* 0x00000012181a8981 */ /* 0x000164000c1e1900 */
[----:B0-----:R-:W-:Y:S02]  /*3900*/  MOV R24, UR6 ;  /* 0x0000000600187c02 */ /* 0x001fe40008000f00 */
[----:B------:R-:W-:-:S06]  /*3910*/  MOV R25, UR7 ;  /* 0x0000000700197c02 */ /* 0x000fcc0008000f00 */
[----:B------:R-:W2:Y:S01]  /*3920*/  LDG.E.64 R24, desc[UR18][R24.64] ;  /* 0x0000001218187981 */ /* 0x000ea2000c1e1b00 */
[C---:B------:R-:W-:Y:S01]  /*3930*/  LOP3.LUT P6, RZ, R69.reuse, 0x2, RZ, 0xc0, !PT ;  /* 0x0000000245ff7812 */ /* 0x040fe200078cc0ff */
[----:B------:R-:W-:Y:S01]  /*3940*/  UMOV UR23, 0x3f800000 ;  /* 0x3f80000000177882 */ /* 0x000fe20000000000 */
[C---:B------:R-:W-:Y:S02]  /*3950*/  LOP3.LUT P4, RZ, R69.reuse, 0x2000000, RZ, 0xc0, !PT ;  /* 0x0200000045ff7812 */ /* 0x040fe4000788c0ff */
[----:B------:R-:W-:Y:S02]  /*3960*/  LOP3.LUT P3, RZ, R69, 0x8000000, RZ, 0xc0, !PT ;  /* 0x0800000045ff7812 */ /* 0x000fe4000786c0ff */
        /* <DEDUP_REMOVED lines=8> */
[----:B------:R-:W-:Y:S02]  /*39f0*/  PLOP3.LUT P0, PT, PT, PT, UP0, 0x80, 0x0 ;  /* 0x000000000000781c */ /* 0x000fe40003f0f008 */
[----:B------:R-:W-:-:S06]  /*3a00*/  CS2R R24, SRZ ;  /* 0x0000000000187805 */ /* 0x000fcc000001ff00 */
[----:B------:R-:W5:Y:S05]  /*3a10*/  @P5 LDG.E R25, desc[UR18][R86.64] ;  /* 0x0000001256195981 */ /* 0x000f6a000c1e1900 */
[----:B------:R-:W0:Y:S01]  /*3a20*/  @P0 MUFU.RSQ R0, R0 ;  /* 0x0000000000000308 */ /* 0x000e220000001400 */
[----:B------:R-:W-:Y:S01]  /*3a30*/  PLOP3.LUT P0, PT, PT, PT, UP0, 0x80, 0x0 ;  /* 0x000000000000781c */ /* 0x000fe20003f0f008 */
[----:B------:R1:W5:Y:S01]  /*3a40*/  @P6 LDG.E R24, desc[UR18][R22.64] ;  /* 0x0000001216186981 */ /* 0x000362000c1e1900 */
[----:B------:R-:W-:Y:S02]  /*3a50*/  LOP3.LUT P5, RZ, R69, 0x1000000, RZ, 0xc0, !PT ;  /* 0x0100000045ff7812 */ /* 0x000fe400078ac0ff */
[----:B-1----:R-:W-:-:S09]  /*3a60*/  CS2R R22, SRZ ;  /* 0x0000000000167805 */ /* 0x002fd2000001ff00 */
[----:B0-----:R-:W-:Y:S02]  /*3a70*/  @P0 R2UR UR23, R0 ;  /* 0x00000000001702ca */ /* 0x001fe400000e0000 */
[----:B------:R0:W5:Y:S01]  /*3a80*/  @P5 LDG.E R22, desc[UR18][R20.64] ;  /* 0x0000001214165981 */ /* 0x000162000c1e1900 */
[C---:B------:R-:W-:Y:S02]  /*3a90*/  LOP3.LUT P0, RZ, R69.reuse, 0x20000, RZ, 0xc0, !PT ;  /* 0x0002000045ff7812 */ /* 0x040fe4000780c0ff */
[----:B------:R-:W-:Y:S01]  /*3aa0*/  LOP3.LUT R69, R69, 0xffbfffff, RZ, 0xc0, !PT ;  /* 0xffbfffff45457812 */ /* 0x000fe200078ec0ff */
[----:B------:R-:W5:Y:S01]  /*3ab0*/  @P6 LDG.E R23, desc[UR18][R84.64] ;  /* 0x0000001254176981 */ /* 0x000f62000c1e1900 */
[----:B0-----:R-:W-:-:S09]  /*3ac0*/  CS2R R20, SRZ ;  /* 0x0000000000147805 */ /* 0x001fd2000001ff00 */
[----:B------:R-:W-:Y:S01]  /*3ad0*/  @P0 LOP3.LUT R69, R69, 0x400000, RZ, 0xfc, !PT ;  /* 0x0040000045450812 */ /* 0x000fe200078efcff */
[----:B------:R0:W5:Y:S03]  /*3ae0*/  @P4 LDG.E R20, desc[UR18][R18.64] ;  /* 0x0000001212144981 */ /* 0x000166000c1e1900 */
[----:B------:R-:W-:Y:S01]  /*3af0*/  LOP3.LUT P0, RZ, R69, 0x40000, RZ, 0xc0, !PT ;  /* 0x0004000045ff7812 */ /* 0x000fe2000780c0ff */
[----:B------:R-:W5:Y:S01]  /*3b00*/  @P5 LDG.E R21, desc[UR18][R82.64] ;  /* 0x0000001252155981 */ /* 0x000f62000c1e1900 */
[----:B0-----:R-:W-:-:S06]  /*3b10*/  CS2R R18, SRZ ;  /* 0x0000000000127805 */ /* 0x001fcc000001ff00 */
[----:B------:R0:W5:Y:S01]  /*3b20*/  @P3 LDG.E R18, desc[UR18][R16.64] ;  /* 0x0000001210123981 */ /* 0x000162000c1e1900 */
[----:B------:R-:W-:-:S03]  /*3b30*/  LOP3.LUT R69, R69, 0xff7fffff, RZ, 0xc0, !PT ;  /* 0xff7fffff45457812 */ /* 0x000fc600078ec0ff */
[----:B------:R-:W5:Y:S01]  /*3b40*/  @P4 LDG.E R19, desc[UR18][R80.64] ;  /* 0x0000001250134981 */ /* 0x000f62000c1e1900 */
[----:B0-----:R-:W-:Y:S02]  /*3b50*/  CS2R R16, SRZ ;  /* 0x0000000000107805 */ /* 0x001fe4000001ff00 */
[----:B------:R-:W-:-:S04]  /*3b60*/  @P0 LOP3.LUT R69, R69, 0x800000, RZ, 0xfc, !PT ;  /* 0x0080000045450812 */ /* 0x000fc800078efcff */
[----:B------:R0:W5:Y:S01]  /*3b70*/  @P3 LDG.E R17, desc[UR18][R14.64] ;  /* 0x000000120e113981 */ /* 0x000162000c1e1900 */
[----:B------:R-:W-:-:S03]  /*3b80*/  LOP3.LUT P0, RZ, R69, 0x80000, RZ, 0xc0, !PT ;  /* 0x0008000045ff7812 */ /* 0x000fc6000780c0ff */
[----:B------:R-:W5:Y:S01]  /*3b90*/  @P2 LDG.E R16, desc[UR18][R78.64] ;  /* 0x000000124e102981 */ /* 0x000f62000c1e1900 */
[----:B0-----:R-:W-:-:S06]  /*3ba0*/  CS2R R14, SRZ ;  /* 0x00000000000e7805 */ /* 0x001fcc000001ff00 */
[----:B------:R0:W5:Y:S01]  /*3bb0*/  @P2 LDG.E R15, desc[UR18][R12.64] ;  /* 0x000000120c0f2981 */ /* 0x000162000c1e1900 */
[----:B------:R-:W-:-:S03]  /*3bc0*/  LOP3.LUT P6, RZ, R69, 0x10000, RZ, 0xc0, !PT ;  /* 0x0001000045ff7812 */ /* 0x000fc600078cc0ff */
        /* <DEDUP_REMOVED lines=9> */
[----:B------:R0:W5:Y:S02]  /*3c60*/  @P0 LDG.E R9, desc[UR18][R6.64] ;  /* 0x0000001206090981 */ /* 0x000164000c1e1900 */
[----:B0-----:R-:W-:-:S06]  /*3c70*/  CS2R R6, SRZ ;  /* 0x0000000000067805 */ /* 0x001fcc000001ff00 */
[----:B------:R-:W5:Y:S01]  /*3c80*/  @P6 LDG.E R6, desc[UR18][R32.64] ;  /* 0x0000001220066981 */ /* 0x000f62000c1e1900 */
[----:B------:R-:W-:-:S13]  /*3c90*/  LOP3.LUT P0, RZ, R69, 0x400000, RZ, 0xc0, !PT ;  /* 0x0040000045ff7812 */ /* 0x000fda000780c0ff */
[----:B------:R0:W5:Y:S04]  /*3ca0*/  @P0 LDG.E R8, desc[UR18][R4.64] ;  /* 0x0000001204080981 */ /* 0x000168000c1e1900 */
[----:B------:R1:W5:Y:S01]  /*3cb0*/  @P0 LDG.E R7, desc[UR18][R2.64] ;  /* 0x0000001202070981 */ /* 0x000362000c1e1900 */
[----:B------:R-:W-:Y:S01]  /*3cc0*/  ISETP.GT.U32.AND P0, PT, R71, 0x187, PT ;  /* 0x000001874700780c */ /* 0x000fe20003f04070 */
[----:B------:R-:W-:Y:S01]  /*3cd0*/  BSSY B0, `(.L_x_1734) ;  /* 0x0000018000007945 */ /* 0x000fe20003800000 */
[----:B0-----:R-:W-:Y:S01]  /*3ce0*/  CS2R R4, SRZ ;  /* 0x0000000000047805 */ /* 0x001fe2000001ff00 */
[----:B------:R-:W-:Y:S01]  /*3cf0*/  HFMA2.MMA R0, -RZ, RZ, 0, 0 ;  /* 0x00000000ff007435 */ /* 0x000fe200000001ff */
[----:B-1----:R-:W-:-:S04]  /*3d00*/  CS2R R2, SRZ ;  /* 0x0000000000027805 */ /* 0x002fc8000001ff00 */
[----:B------:R3:W5:Y:S02]  /*3d10*/  @P6 LDG.E R4, desc[UR18][R34.64] ;  /* 0x0000001222046981 */ /* 0x000764000c1e1900 */
[--C-:B---3--:R-:W-:Y:S02]  /*3d20*/  HADD2.F32 R34, -RZ, R74.reuse.H0_H0 ;  /* 0x2000004aff227230 */ /* 0x108fe40000004100 */
[----:B------:R-:W-:Y:S01]  /*3d30*/  HADD2.F32 R35, -RZ, R74.H1_H1 ;  /* 0x3000004aff237230 */ /* 0x000fe20000004100 */
[----:B------:R-:W-:Y:S06]  /*3d40*/  @P0 BRA `(.L_x_1735) ;  /* 0x0000000000400947 */ /* 0x000fec0003800000 */
[----:B------:R-:W-:Y:S02]  /*3d50*/  ISETP.NE.AND P0, PT, RZ, UR21, PT ;  /* 0x00000015ff007c0c */ /* 0x000fe4000bf05270 */
[----:B------:R-:W-:-:S04]  /*3d60*/  IADD3 R0, R100, UR24, RZ ;  /* 0x0000001864007c10 */ /* 0x000fc8000fffe0ff */
        /* <DEDUP_REMOVED lines=14> */
.L_x_1735:
[----:B------:R-:W-:Y:S05]  /*3e50*/  BSYNC B0 ;  /* 0x0000000000007941 */ /* 0x000fea0003800000 */
.L_x_1734:
[----:B------:R-:W-:Y:S01]  /*3e60*/  ISETP.NE.AND P0, PT, RZ, UR21, PT ;  /* 0x00000015ff007c0c */ /* 0x000fe2000bf05270 */
[----:B------:R-:W-:Y:S01]  /*3e70*/  FADD.FTZ R34, R34, -UR22 ;  /* 0x8000001622227e21 */ /* 0x000fe20008010000 */
[----:B------:R-:W-:Y:S01]  /*3e80*/  FADD.FTZ R32, R35, -UR22 ;  /* 0x8000001623207e21 */ /* 0x000fe20008010000 */
        /* <DEDUP_REMOVED lines=25> */
.L_x_1736:
        /* <DEDUP_REMOVED lines=34> */
.L_x_1737:
        /* <DEDUP_REMOVED lines=40> */
.L_x_1738:
        /* <DEDUP_REMOVED lines=37> */
.L_x_1739:
        /* <DEDUP_REMOVED lines=37> */
.L_x_1740:
        /* <DEDUP_REMOVED lines=37> */
.L_x_1741:
        /* <DEDUP_REMOVED lines=37> */
.L_x_1742:
        /* <DEDUP_REMOVED lines=37> */
.L_x_1743:
        /* <DEDUP_REMOVED lines=37> */
.L_x_1744:
        /* <DEDUP_REMOVED lines=37> */
.L_x_1745:
        /* <DEDUP_REMOVED lines=37> */
.L_x_1746:
        /* <DEDUP_REMOVED lines=37> */
.L_x_1747:
        /* <DEDUP_REMOVED lines=37> */
.L_x_1748:
        /* <DEDUP_REMOVED lines=37> */
.L_x_1749:
        /* <DEDUP_REMOVED lines=37> */
.L_x_1750:
        /* <DEDUP_REMOVED lines=37> */
.L_x_1751:
        /* <DEDUP_REMOVED lines=37> */
.L_x_1752:
        /* <DEDUP_REMOVED lines=37> */
.L_x_1753:
        /* <DEDUP_REMOVED lines=37> */
.L_x_1754:
        /* <DEDUP_REMOVED lines=37> */
.L_x_1755:
        /* <DEDUP_REMOVED lines=37> */
.L_x_1756:
        /* <DEDUP_REMOVED lines=37> */
.L_x_1757:
        /* <DEDUP_REMOVED lines=37> */
.L_x_1758:
        /* <DEDUP_REMOVED lines=37> */
.L_x_1759:
        /* <DEDUP_REMOVED lines=37> */
.L_x_1760:
        /* <DEDUP_REMOVED lines=37> */
.L_x_1761:
        /* <DEDUP_REMOVED lines=37> */
.L_x_1762:
        /* <DEDUP_REMOVED lines=37> */
.L_x_1763:
        /* <DEDUP_REMOVED lines=37> */
.L_x_1764:
        /* <DEDUP_REMOVED lines=37> */
.L_x_1765:
        /* <DEDUP_REMOVED lines=35> */
.L_x_1766:
        /* <DEDUP_REMOVED lines=33> */
.L_x_1767:
        /* <DEDUP_REMOVED lines=95> */
.L_x_1769:
[----:B------:R-:W-:Y:S05]  /*8d60*/  BSYNC B0 ;  /* 0x0000000000007941 */ /* 0x000fea0003800000 */
.L_x_1768:
        /* <DEDUP_REMOVED lines=41> */
.L_x_1771:
[----:B------:R-:W-:Y:S05]  /*9000*/  BSYNC B0 ;  /* 0x0000000000007941 */ /* 0x000fea0003800000 */
.L_x_1770:
        /* <DEDUP_REMOVED lines=20> */
.L_x_1773:
[----:B------:R-:W-:Y:S05]  /*9150*/  BSYNC B0 ;  /* 0x0000000000007941 */ /* 0x000fea0003800000 */
.L_x_1772:
        /* <DEDUP_REMOVED lines=40> */
.L_x_1776:
[----:B------:R-:W-:Y:S02]  /*93e0*/  MOV R33, UR25 ;  /* 0x0000001900217c02 */ /* 0x000fe40008000f00 */
[----:B------:R-:W-:-:S05]  /*93f0*/  MOV R32, UR24 ;  /* 0x0000001800207c02 */ /* 0x000fca0008000f00 */
[----:B------:R-:W2:Y:S04]  /*9400*/  LDG.E.STRONG.GPU R33, desc[UR18][R32.64] ;  /* 0x0000001220217981 */ /* 0x000ea8000c1ef900 */
[----:B--2---:R-:W-:Y:S01]  /*9410*/  CCTL.IVALL ;  /* 0x00000000ff00798f */ /* 0x004fe20002000000 */
[----:B------:R-:W-:Y:S05]  /*9420*/  YIELD ;  /* 0x0000000000007946 */ /* 0x000fea0003800000 */
[----:B------:R-:W-:-:S13]  /*9430*/  ISETP.NE.AND P6, PT, R33, R34, PT ;  /* 0x000000222100720c */ /* 0x000fda0003fc5270 */
[----:B------:R-:W-:Y:S05]  /*9440*/  @P6 BRA `(.L_x_1776) ;  /* 0xfffffffc00e46947 */ /* 0x000fea000383ffff */
.L_x_1775:
        /* <DEDUP_REMOVED lines=26> */
.L_x_1780:
        /* <DEDUP_REMOVED lines=164> */
.L_x_1779:
        /* <DEDUP_REMOVED lines=88> */
.L_x_1781:
[----:B------:R-:W-:-:S04]  /*a5b0*/  LOP3.LUT P6, RZ, R69, 0x1, RZ, 0xc0, !PT ;  /* 0x0000000145ff7812 */ /* 0x000fc800078cc0ff */
[----:B------:R-:W-:-:S13]  /*a5c0*/  ISETP.NE.OR P6, PT, R32, RZ, P6 ;  /* 0x000000ff2000720c */ /* 0x000fda00037c5670 */
[----:B------:R-:W-:Y:S05]  /*a5d0*/  @!P6 BRA `(.L_x_1777) ;  /* 0x0000000000b0e947 */ /* 0x000fea0003800000 */
.L_x_1778:
        /* <DEDUP_REMOVED lines=44> */
.L_x_1777:
        /* <DEDUP_REMOVED lines=14> */
.L_x_1783:
[----:B------:R-:W-:Y:S05]  /*a980*/  BSYNC B0 ;  /* 0x0000000000007941 */ /* 0x000fea0003800000 */
.L_x_1782:
        /* <DEDUP_REMOVED lines=25> */
.L_x_1774:
[----:B------:R-:W1:Y:S01]  /*ab20*/  S2UR UR6, SR_CgaCtaId ;  /* 0x00000000000679c3 */ /* 0x000e620000008800 */
[----:B------:R-:W-:Y:S01]  /*ab30*/  UMOV UR5, 0x400 ;  /* 0x0000040000057882 */ /* 0x000fe20000000000 */
[----:B------:R-:W-:Y:S01]  /*ab40*/  ISETP.NE.AND P6, PT, RZ, UR21, PT ;  /* 0x00000015ff007c0c */ /* 0x000fe2000bfc5270 */
[--C-:B------:R-:W-:Y:S02]  /*ab50*/  HADD2.F32 R38, -RZ, R73.reuse.H0_H0 ;  /* 0x20000049ff267230 */ /* 0x100fe40000004100 */
[----:B------:R-:W-:Y:S01]  /*ab60*/  HADD2.F32 R73, -RZ, R73.H1_H1 ;  /* 0x30000049ff497230 */ /* 0x000fe20000004100 */
[----:B-1----:R-:W-:-:S03]  /*ab70*/  ULEA UR5, UR6, UR5, 0x18 ;  /* 0x0000000506057291 */ /* 0x002fc6000f8ec03f */
[----:B------:R-:W-:-:S06]  /*ab80*/  ULDC UR6, c[0x0][0x2bc] ;  /* 0x0000af0000067ab9 */ /* 0x000fcc0000000800 */
[----:B------:R-:W-:Y:S01]  /*ab90*/  @!P0 STS.64 [UR5+0x80], R56 ;  /* 0x00008038ff008988 */ /* 0x000fe20008000a05 */
[----:B------:R-:W-:Y:S06]  /*aba0*/  BAR.SYNC.DEFER_BLOCKING 0x0 ;  /* 0x0000000000007b1d */ /* 0x000fec0000010000 */
[----:B0-----:R-:W0:Y:S02]  /*abb0*/  LDS.64 R32, [UR5+0x80] ;  /* 0x00008005ff207984 */ /* 0x001e240008000a00 */
[----:B0-----:R-:W-:Y:S01]  /*abc0*/  FMUL.FTZ R32, R32, UR6 ;  /* 0x0000000620207c20 */ /* 0x001fe20008410000 */
[----:B------:R-:W-:-:S04]  /*abd0*/  FMUL.FTZ R36, R33, UR6 ;  /* 0x0000000621247c20 */ /* 0x000fc80008410000 */
        /* <DEDUP_REMOVED lines=26> */
.L_x_1784:
        /* <DEDUP_REMOVED lines=22> */
.L_x_1786:
[----:B------:R-:W-:Y:S05]  /*aee0*/  BSYNC B0 ;  /* 0x0000000000007941 */ /* 0x000fea0003800000 */
.L_x_1785:
        /* <DEDUP_REMOVED lines=28> */
.L_x_1787:
[----:B------:R-:W-:Y:S01]  /*b0b0*/  LOP3.LUT P0, RZ, R69, 0x8000, RZ, 0xc0, !PT ;  /* 0x0000800045ff7812 */ /* 0x000fe2000780c0ff */
[----:B------:R-:W-:-:S12]  /*b0c0*/  BSSY B0, `(.L_x_1788) ;  /* 0x0000015000007945 */ /* 0x000fd80003800000 */
[----:B------:R-:W-:Y:S05]  /*b0d0*/  @!P0 BRA `(.L_x_1789) ;  /* 0x00000000004c8947 */ /* 0x000fea0003800000 */
[----:B------:R-:W-:Y:S01]  /*b0e0*/  SHF.R.S32.HI R32, RZ, 0x1f, R123 ;  /* 0x0000001fff207819 */ /* 0x000fe2000001147b */
[----:B------:R-:W-:Y:S01]  /*b0f0*/  ULDC.64 UR6, c[0x0][0x288] ;  /* 0x0000a20000067ab9 */ /* 0x000fe20000000a00 */
[----:B0-----:R-:W-:Y:S01]  /*b100*/  MOV R33, R45 ;  /* 0x0000002d00217202 */ /* 0x001fe20000000f00 */
[--C-:B------:R-:W-:Y:S01]  /*b110*/  FFMA.FTZ R38, R38, UR5, R36.reuse ;  /* 0x0000000526267c23 */ /* 0x100fe20008010024 */
[----:B------:R-:W-:Y:S01]  /*b120*/  FFMA.FTZ R39, R39, UR5, R36 ;  /* 0x0000000527277c23 */ /* 0x000fe20008010024 */
        /* <DEDUP_REMOVED lines=9> */
[----:B------:R-:W-:Y:S01]  /*b1c0*/  FFMA.FTZ R32, R76, R0, -R39 ;  /* 0x000000004c207223 */ /* 0x000fe20000010827 */
[----:B------:R-:W-:-:S03]  /*b1d0*/  FMUL.FTZ R33, R38, UR23 ;  /* 0x0000001726217c20 */ /* 0x000fc60008410000 */
[----:B------:R-:W-:-:S05]  /*b1e0*/  FMUL.FTZ R32, R32, UR23 ;  /* 0x0000001720207c20 */ /* 0x000fca0008410000 */
[----:B------:R-:W-:-:S05]  /*b1f0*/  F2FP.F16.F32.PACK_AB R33, R32, R33 ;  /* 0x000000212021723e */ /* 0x000fca00000000ff */
[----:B------:R1:W-:Y:S02]  /*b200*/  STG.E desc[UR18][R34.64], R33 ;  /* 0x0000002122007986 */ /* 0x0003e4000c101912 */
.L_x_1789:
[----:B------:R-:W-:Y:S05]  /*b210*/  BSYNC B0 ;  /* 0x0000000000007941 */ /* 0x000fea0003800000 */
.L_x_1788:
        /* <DEDUP_REMOVED lines=28> */
.L_x_1790:
[----:B------:R-:W-:Y:S01]  /*b3e0*/  LOP3.LUT P0, RZ, R69, 0x4000, RZ, 0xc0, !PT ;  /* 0x0000400045ff7812 */ /* 0x000fe2000780c0ff */
[----:B------:R-:W-:-:S12]  /*b3f0*/  BSSY B0, `(.L_x_1791) ;  /* 0x0000015000007945 */ /* 0x000fd80003800000 */
[----:B------:R-:W-:Y:S05]  /*b400*/  @!P0 BRA `(.L_x_1792) ;  /* 0x00000000004c8947 */ /* 0x000fea0003800000 */
[----:B------:R-:W-:Y:S01]  /*b410*/  SHF.R.S32.HI R32, RZ, 0x1f, R122 ;  /* 0x0000001fff207819 */ /* 0x000fe2000001147a */
[----:B------:R-:W-:Y:S01]  /*b420*/  ULDC.64 UR6, c[0x0][0x288] ;  /* 0x0000a20000067ab9 */ /* 0x000fe20000000a00 */
[----:B01----:R-:W-:Y:S01]  /*b430*/  MOV R33, R45 ;  /* 0x0000002d00217202 */ /* 0x003fe20000000f00 */
[----:B------:R-:W-:Y:S02]  /*b440*/  FFMA.FTZ R57, R57, UR5, R36 ;  /* 0x0000000539397c23 */ /* 0x000fe40008010024 */
[----:B------:R-:W-:Y:S01]  /*b450*/  IMAD R35, R32, UR6, RZ ;  /* 0x0000000620237c24 */ /* 0x000fe2000f8e02ff */
[----:B------:R-:W-:Y:S01]  /*b460*/  MOV R32, R46 ;  /* 0x0000002e00207202 */ /* 0x000fe20000000f00 */
[----:B------:R-:W-:Y:S02]  /*b470*/  FFMA.FTZ R57, R38, R5, -R57 ;  /* 0x0000000526397223 */ /* 0x000fe40000010839 */
[C---:B------:R-:W-:Y:S02]  /*b480*/  IMAD R35, R122.reuse, UR7, R35 ;  /* 0x000000077a237c24 */ /* 0x040fe4000f8e0223 */
[----:B------:R-:W-:Y:S01]  /*b490*/  IMAD.WIDE.U32 R32, R122, UR6, R32 ;  /* 0x000000067a207c25 */ /* 0x000fe2000f8e0020 */
[----:B------:R-:W-:-:S04]  /*b4a0*/  ULDC.64 UR6, c[0x0][0x210] ;  /* 0x0000840000067ab9 */ /* 0x000fc80000000a00 */
[----:B------:R-:W-:Y:S01]  /*b4b0*/  IADD3 R35, R33, R35, RZ ;  /* 0x0000002321237210 */ /* 0x000fe20007ffe0ff */
[----:B------:R-:W-:Y:S01]  /*b4c0*/  FMUL.FTZ R33, R57, UR23 ;  /* 0x0000001739217c20 */ /* 0x000fe20008410000 */
[----:B------:R-:W-:-:S04]  /*b4d0*/  LEA R34, P0, R32, UR6, 0x1 ;  /* 0x0000000620227c11 */ /* 0x000fc8000f8008ff */
[----:B------:R-:W-:Y:S01]  /*b4e0*/  LEA.HI.X R35, R32, UR7, R35, 0x1, P0 ;  /* 0x0000000720237c11 */ /* 0x000fe200080f0c23 */
[----:B------:R-:W-:-:S04]  /*b4f0*/  FFMA.FTZ R32, R39, UR5, R36 ;  /* 0x0000000527207c23 */ /* 0x000fc80008010024 */
[----:B------:R-:W-:-:S04]  /*b500*/  FFMA.FTZ R32, R37, R0, -R32 ;  /* 0x0000000025207223 */ /* 0x000fc80000010820 */
[----:B------:R-:W-:-:S05]  /*b510*/  FMUL.FTZ R32, R32, UR23 ;  /* 0x0000001720207c20 */ /* 0x000fca0008410000 */
[----:B------:R-:W-:-:S05]  /*b520*/  F2FP.F16.F32.PACK_AB R33, R32, R33 ;  /* 0x000000212021723e */ /* 0x000fca00000000ff */
[----:B------:R2:W-:Y:S02]  /*b530*/  STG.E desc[UR18][R34.64], R33 ;  /* 0x0000002122007986 */ /* 0x0005e4000c101912 */
.L_x_1792:
[----:B------:R-:W-:Y:S05]  /*b540*/  BSYNC B0 ;  /* 0x0000000000007941 */ /* 0x000fea0003800000 */
.L_x_1791:
[----:B------:R-:W3:Y:S01]  /*b550*/  LDC R38, c[0x0][0x2ac] ;  /* 0x0000ab00ff267b82 */ /* 0x000ee20000000800 */
        /* <DEDUP_REMOVED lines=28> */
.L_x_1793:
[----:B------:R-:W-:Y:S01]  /*b720*/  LOP3.LUT P0, RZ, R69, 0x2000, RZ, 0xc0, !PT ;  /* 0x0000200045ff7812 */ /* 0x000fe2000780c0ff */
[----:B------:R-:W-:-:S12]  /*b730*/  BSSY B0, `(.L_x_1794) ;  /* 0x0000015000007945 */ /* 0x000fd80003800000 */
[----:B------:R-:W-:Y:S05]  /*b740*/  @!P0 BRA `(.L_x_1795) ;  /* 0x00000000004c8947 */ /* 0x000fea0003800000 */
[----:B------:R-:W-:Y:S01]  /*b750*/  SHF.R.S32.HI R32, RZ, 0x1f, R121 ;  /* 0x0000001fff207819 */ /* 0x000fe20000011479 */
[----:B------:R-:W-:Y:S01]  /*b760*/  ULDC.64 UR6, c[0x0][0x288] ;  /* 0x0000a20000067ab9 */ /* 0x000fe20000000a00 */
[----:B012---:R-:W-:Y:S01]  /*b770*/  MOV R33, R45 ;  /* 0x0000002d00217202 */ /* 0x007fe20000000f00 */
        /* <DEDUP_REMOVED lines=16> */
.L_x_1795:
[----:B------:R-:W-:Y:S05]  /*b880*/  BSYNC B0 ;  /* 0x0000000000007941 */ /* 0x000fea0003800000 */
.L_x_1794:
        /* <DEDUP_REMOVED lines=28> */
.L_x_1796:
[----:B------:R-:W-:Y:S01]  /*ba50*/  LOP3.LUT P0, RZ, R69, 0x1000, RZ, 0xc0, !PT ;  /* 0x0000100045ff7812 */ /* 0x000fe2000780c0ff */
[----:B------:R-:W-:-:S12]  /*ba60*/  BSSY B0, `(.L_x_1797) ;  /* 0x0000015000007945 */ /* 0x000fd80003800000 */
[----:B------:R-:W-:Y:S05]  /*ba70*/  @!P0 BRA `(.L_x_1798) ;  /* 0x00000000004c8947 */ /* 0x000fea0003800000 */
[----:B------:R-:W-:Y:S01]  /*ba80*/  SHF.R.S32.HI R32, RZ, 0x1f, R120 ;  /* 0x0000001fff207819 */ /* 0x000fe20000011478 */
[----:B------:R-:W-:Y:S01]  /*ba90*/  ULDC.64 UR6, c[0x0][0x288] ;  /* 0x0000a20000067ab9 */ /* 0x000fe20000000a00 */
[----:B012-4-:R-:W-:Y:S01]  /*baa0*/  MOV R33, R45 ;  /* 0x0000002d00217202 */ /* 0x017fe20000000f00 */
        /* <DEDUP_REMOVED lines=16> */
.L_x_1798:
[----:B------:R-:W-:Y:S05]  /*bbb0*/  BSYNC B0 ;  /* 0x0000000000007941 */ /* 0x000fea0003800000 */
.L_x_1797:
[----:B------:R-:W-:Y:S01]  /*bbc0*/  ISETP.NE.AND P0, PT, RZ, UR21, PT ;  /* 0x00000015ff007c0c */ /* 0x000fe2000bf05270 */
[----:B012-4-:R-:W-:-:S04]  /*bbd0*/  IMAD.WIDE.U32 R32, R71, 0x5397829d, RZ ;  /* 0x5397829d47207825 */ /* 0x017fc800078e00ff */
[--C-:B------:R-:W-:Y:S01]  /*bbe0*/  HADD2.F32 R32, -RZ, R64.reuse.H0_H0 ;  /* 0x20000040ff207230 */ /* 0x100fe20000004100 */
[----:B------:R-:W-:Y:S01]  /*bbf0*/  SHF.R.U32.HI R37, RZ, 0x4, R33 ;  /* 0x00000004ff257819 */ /* 0x000fe20000011621 */
[----:B------:R-:W-:Y:S02]  /*bc00*/  HADD2.F32 R64, -RZ, R64.H1_H1 ;  /* 0x30000040ff407230 */ /* 0x000fe40000004100 */
[----:B------:R-:W-:Y:S02]  /*bc10*/  HADD2.F32 R56, -RZ, R97.H0_H0 ;  /* 0x20000061ff387230 */ /* 0x000fe40000004100 */
[----:B------:R-:W-:Y:S01]  /*bc20*/  FADD.FTZ R32, R32, -UR22 ;  /* 0x8000001620207e21 */ /* 0x000fe20008010000 */
[----:B------:R-:W-:Y:S02]  /*bc30*/  HADD2.F32 R39, -RZ, R63.H0_H0 ;  /* 0x2000003fff277230 */ /* 0x000fe40000004100 */
        /* <DEDUP_REMOVED lines=24> */
.L_x_1799:
[----:B------:R-:W-:Y:S01]  /*bdc0*/  LOP3.LUT P0, RZ, R69, 0x800, RZ, 0xc0, !PT ;  /* 0x0000080045ff7812 */ /* 0x000fe2000780c0ff */
[----:B------:R-:W-:-:S12]  /*bdd0*/  BSSY B0, `(.L_x_1800) ;  /* 0x0000015000007945 */ /* 0x000fd80003800000 */
[----:B------:R-:W-:Y:S05]  /*bde0*/  @!P0 BRA `(.L_x_1801) ;  /* 0x00000000004c8947 */ /* 0x000fea0003800000 */
[----:B------:R-:W-:Y:S01]  /*bdf0*/  SHF.R.S32.HI R32, RZ, 0x1f, R119 ;  /* 0x0000001fff207819 */ /* 0x000fe20000011477 */
[----:B------:R-:W-:Y:S01]  /*be00*/  ULDC.64 UR6, c[0x0][0x288] ;  /* 0x0000a20000067ab9 */ /* 0x000fe20000000a00 */
[----:B------:R-:W-:Y:S01]  /*be10*/  MOV R33, R45 ;  /* 0x0000002d00217202 */ /* 0x000fe20000000f00 */
        /* <DEDUP_REMOVED lines=16> */
.L_x_1801:
[----:B------:R-:W-:Y:S05]  /*bf20*/  BSYNC B0 ;  /* 0x0000000000007941 */ /* 0x000fea0003800000 */
.L_x_1800:
        /* <DEDUP_REMOVED lines=28> */
.L_x_1802:
        /* <DEDUP_REMOVED lines=22> */
.L_x_1804:
[----:B------:R-:W-:Y:S05]  /*c250*/  BSYNC B0 ;  /* 0x0000000000007941 */ /* 0x000fea0003800000 */
.L_x_1803:
        /* <DEDUP_REMOVED lines=28> */
.L_x_1805:
        /* <DEDUP_REMOVED lines=22> */
.L_x_1807:
[----:B------:R-:W-:Y:S05]  /*c580*/  BSYNC B0 ;  /* 0x0000000000007941 */ /* 0x000fea0003800000 */
.L_x_1806:
        /* <DEDUP_REMOVED lines=28> */
.L_x_1808:
        /* <DEDUP_REMOVED lines=22> */
.L_x_1810:
[----:B------:R-:W-:Y:S05]  /*c8b0*/  BSYNC B0 ;  /* 0x0000000000007941 */ /* 0x000fea0003800000 */
.L_x_1809:
        /* <DEDUP_REMOVED lines=28> */
.L_x_1811:
        /* <DEDUP_REMOVED lines=22> */
.L_x_1813:
[----:B------:R-:W-:Y:S05]  /*cbe0*/  BSYNC B0 ;  /* 0x0000000000007941 */ /* 0x000fea0003800000 */
.L_x_1812:
        /* <DEDUP_REMOVED lines=28> */
.L_x_1814:
        /* <DEDUP_REMOVED lines=22> */
.L_x_1816:
[----:B------:R-:W-:Y:S05]  /*cf10*/  BSYNC B0 ;  /* 0x0000000000007941 */ /* 0x000fea0003800000 */
.L_x_1815:
        /* <DEDUP_REMOVED lines=28> */
.L_x_1817:
        /* <DEDUP_REMOVED lines=22> */
.L_x_1819:
[----:B------:R-:W-:Y:S05]  /*d240*/  BSYNC B0 ;  /* 0x0000000000007941 */ /* 0x000fea0003800000 */
.L_x_1818:
        /* <DEDUP_REMOVED lines=28> */
.L_x_1820:
        /* <DEDUP_REMOVED lines=22> */
.L_x_1822:
[----:B------:R-:W-:Y:S05]  /*d570*/  BSYNC B0 ;  /* 0x0000000000007941 */ /* 0x000fea0003800000 */
.L_x_1821:
[----:B------:R-:W-:Y:S01]  /*d580*/  ISETP.NE.AND P0, PT, RZ, UR21, PT ;  /* 0x00000015ff007c0c */ /* 0x000fe2000bf05270 */
[--C-:B------:R-:W-:Y:S02]  /*d590*/  HADD2.F32 R50, -RZ, R29.reuse.H0_H0 ;  /* 0x2000001dff327230 */ /* 0x100fe40000004100 */
[----:B------:R-:W-:Y:S01]  /*d5a0*/  FADD.FTZ R39, R39, -UR22 ;  /* 0x8000001627277e21 */ /* 0x000fe20008010000 */
[----:B012-4-:R-:W-:Y:S02]  /*d5b0*/  HADD2.F32 R35, -RZ, R29.H1_H1 ;  /* 0x3000001dff237230 */ /* 0x017fe40000004100 */
[----:B------:R-:W-:Y:S01]  /*d5c0*/  FADD.FTZ R29, R30, -UR22 ;  /* 0x800000161e1d7e21 */ /* 0x000fe20008010000 */
[--C-:B------:R-:W-:Y:S02]  /*d5d0*/  HADD2.F32 R30, -RZ, R28.reuse.H0_H0 ;  /* 0x2000001cff1e7230 */ /* 0x100fe40000004100 */
[----:B------:R-:W-:Y:S01]  /*d5e0*/  FMUL.FTZ R43, R39, UR23 ;  /* 0x00000017272b7c20 */ /* 0x000fe20008410000 */
[----:B------:R-:W-:-:S02]  /*d5f0*/  HADD2.F32 R34, -RZ, R28.H1_H1 ;  /* 0x3000001cff227230 */ /* 0x000fc40000004100 */
        /* <DEDUP_REMOVED lines=20> */
.L_x_1823:
        /* <DEDUP_REMOVED lines=22> */
.L_x_1825:
[----:B------:R-:W-:Y:S05]  /*d8a0*/  BSYNC B0 ;  /* 0x0000000000007941 */ /* 0x000fea0003800000 */
.L_x_1824:
[----:B------:R-:W-:Y:S01]  /*d8b0*/  ISETP.NE.AND P0, PT, RZ, UR21, PT ;  /* 0x00000015ff007c0c */ /* 0x000fe2000bf05270 */
[--C-:B------:R-:W-:Y:S02]  /*d8c0*/  HADD2.F32 R50, -RZ, R25.reuse.H0_H0 ;  /* 0x20000019ff327230 */ /* 0x100fe40000004100 */
[----:B------:R-:W-:Y:S01]  /*d8d0*/  FADD.FTZ R34, R34, -UR22 ;  /* 0x8000001622227e21 */ /* 0x000fe20008010000 */
[----:B0-----:R-:W-:Y:S02]  /*d8e0*/  HADD2.F32 R33, -RZ, R25.H1_H1 ;  /* 0x30000019ff217230 */ /* 0x001fe40000004100 */
        /* <DEDUP_REMOVED lines=24> */
.L_x_1826:
        /* <DEDUP_REMOVED lines=16> */
[----:B------:R-:W-:Y:S02]  /*db70*/  FFMA.FTZ R24, R53, UR5, R36 ;  /* 0x0000000535187c23 */ /* 0x000fe40008010024 */
[----:B------:R-:W-:Y:S02]  /*db80*/  FMUL.FTZ R25, R25, UR23 ;  /* 0x0000001719197c20 */ /* 0x000fe40008410000 */
[----:B------:R-:W-:-:S04]  /*db90*/  FFMA.FTZ R24, R33, R0, -R24 ;  /* 0x0000000021187223 */ /* 0x000fc80000010818 */
[----:B------:R-:W-:-:S05]  /*dba0*/  FMUL.FTZ R24, R24, UR23 ;  /* 0x0000001718187c20 */ /* 0x000fca0008410000 */
[----:B------:R-:W-:-:S05]  /*dbb0*/  F2FP.F16.F32.PACK_AB R25, R24, R25 ;  /* 0x000000191819723e */ /* 0x000fca00000000ff */
[----:B------:R0:W-:Y:S02]  /*dbc0*/  STG.E desc[UR18][R28.64], R25 ;  /* 0x000000191c007986 */ /* 0x0001e4000c101912 */
.L_x_1828:
[----:B------:R-:W-:Y:S05]  /*dbd0*/  BSYNC B0 ;  /* 0x0000000000007941 */ /* 0x000fea0003800000 */
.L_x_1827:
[----:B------:R-:W-:Y:S01]  /*dbe0*/  ISETP.NE.AND P0, PT, RZ, UR21, PT ;  /* 0x00000015ff007c0c */ /* 0x000fe2000bf05270 */
[----:B------:R-:W-:Y:S01]  /*dbf0*/  FADD.FTZ R30, R30, -UR22 ;  /* 0x800000161e1e7e21 */ /* 0x000fe20008010000 */
[----:B------:R-:W-:Y:S01]  /*dc00*/  FADD.FTZ R32, R32, -UR22 ;  /* 0x8000001620207e21 */ /* 0x000fe20008010000 */
[--C-:B------:R-:W-:Y:S02]  /*dc10*/  HADD2.F32 R34, -RZ, R23.reuse.H0_H0 ;  /* 0x20000017ff227230 */ /* 0x100fe40000004100 */
[----:B------:R-:W-:Y:S02]  /*dc20*/  HADD2.F32 R33, -RZ, R23.H1_H1 ;  /* 0x30000017ff217230 */ /* 0x000fe40000004100 */
[----:B------:R-:W-:Y:S01]  /*dc30*/  FMUL.FTZ R39, R30, UR23 ;  /* 0x000000171e277c20 */ /* 0x000fe20008410000 */
[--C-:B0-----:R-:W-:Y:S02]  /*dc40*/  HADD2.F32 R28, -RZ, R22.reuse.H0_H0 ;  /* 0x20000016ff1c7230 */ /* 0x101fe40000004100 */
[----:B------:R-:W-:Y:S01]  /*dc50*/  FMUL.FTZ R43, R32, UR23 ;  /* 0x00000017202b7c20 */ /* 0x000fe20008410000 */
        /* <DEDUP_REMOVED lines=20> */
.L_x_1829:
        /* <DEDUP_REMOVED lines=22> */
.L_x_1831:
[----:B------:R-:W-:Y:S05]  /*df00*/  BSYNC B0 ;  /* 0x0000000000007941 */ /* 0x000fea0003800000 */
.L_x_1830:
        /* <DEDUP_REMOVED lines=28> */
.L_x_1832:
[----:B------:R-:W-:Y:S04]  /*e0d0*/  BSSY B0, `(.L_x_1833) ;  /* 0x0000015000007945 */ /* 0x000fe80003800000 */
        /* <DEDUP_REMOVED lines=20> */
.L_x_1834:
[----:B------:R-:W-:Y:S05]  /*e220*/  BSYNC B0 ;  /* 0x0000000000007941 */ /* 0x000fea0003800000 */
.L_x_1833:
[----:B------:R-:W-:Y:S01]  /*e230*/  FADD.FTZ R24, R24, -UR22 ;  /* 0x8000001618187e21 */ /* 0x000fe20008010000 */
[----:B------:R-:W-:Y:S01]  /*e240*/  FADD.FTZ R25, R25, -UR22 ;  /* 0x8000001619197e21 */ /* 0x000fe20008010000 */
[--C-:B------:R-:W-:Y:S02]  /*e250*/  HADD2.F32 R28, -RZ, R19.reuse.H0_H0 ;  /* 0x20000013ff1c7230 */ /* 0x100fe40000004100 */
[----:B------:R-:W-:Y:S02]  /*e260*/  HADD2.F32 R29, -RZ, R19.H1_H1 ;  /* 0x30000013ff1d7230 */ /* 0x000fe40000004100 */
[----:B------:R-:W-:Y:S01]  /*e270*/  FMUL.FTZ R35, R24, UR23 ;  /* 0x0000001718237c20 */ /* 0x000fe20008410000 */
[--C-:B0-----:R-:W-:Y:S02]  /*e280*/  HADD2.F32 R22, -RZ, R18.reuse.H0_H0 ;  /* 0x20000012ff167230 */ /* 0x101fe40000004100 */
[----:B------:R-:W-:Y:S01]  /*e290*/  FMUL.FTZ R39, R25, UR23 ;  /* 0x0000001719277c20 */ /* 0x000fe20008410000 */
        /* <DEDUP_REMOVED lines=20> */
.L_x_1835:
        /* <DEDUP_REMOVED lines=21> */
.L_x_1837:
[----:B------:R-:W-:Y:S05]  /*e530*/  BSYNC B0 ;  /* 0x0000000000007941 */ /* 0x000fea0003800000 */
.L_x_1836:
        /* <DEDUP_REMOVED lines=27> */
.L_x_1838:
        /* <DEDUP_REMOVED lines=21> */
.L_x_1840:
[----:B------:R-:W-:Y:S05]  /*e840*/  BSYNC B0 ;  /* 0x0000000000007941 */ /* 0x000fea0003800000 */
.L_x_1839:
[----:B------:R-:W-:Y:S01]  /*e850*/  FADD.FTZ R20, R20, -UR22 ;  /* 0x8000001614147e21 */ /* 0x000fe20008010000 */
[----:B------:R-:W-:Y:S01]  /*e860*/  FADD.FTZ R21, R21, -UR22 ;  /* 0x8000001615157e21 */ /* 0x000fe20008010000 */
[--C-:B0-----:R-:W-:Y:S02]  /*e870*/  HADD2.F32 R18, -RZ, R15.reuse.H0_H0 ;  /* 0x2000000fff127230 */ /* 0x101fe40000004100 */
[----:B------:R-:W-:Y:S02]  /*e880*/  HADD2.F32 R19, -RZ, R15.H1_H1 ;  /* 0x3000000fff137230 */ /* 0x000fe40000004100 */
[----:B------:R-:W-:Y:S01]  /*e890*/  FMUL.FTZ R25, R20, UR23 ;  /* 0x0000001714197c20 */ /* 0x000fe20008410000 */
[--C-:B------:R-:W-:Y:S02]  /*e8a0*/  HADD2.F32 R28, -RZ, R14.reuse.H0_H0 ;  /* 0x2000000eff1c7230 */ /* 0x100fe40000004100 */
        /* <DEDUP_REMOVED lines=21> */
.L_x_1841:
        /* <DEDUP_REMOVED lines=21> */
.L_x_1843:
[----:B------:R-:W-:Y:S05]  /*eb50*/  BSYNC B0 ;  /* 0x0000000000007941 */ /* 0x000fea0003800000 */
.L_x_1842:
        /* <DEDUP_REMOVED lines=27> */
.L_x_1844:
        /* <DEDUP_REMOVED lines=20> */
.L_x_1846:
[----:B------:R-:W-:Y:S05]  /*ee50*/  BSYNC B0 ;  /* 0x0000000000007941 */ /* 0x000fea0003800000 */
.L_x_1845:
        /* <DEDUP_REMOVED lines=27> */
.L_x_1847:
        /* <DEDUP_REMOVED lines=18> */
[----:B------:R-:W-:Y:S01]  /*f130*/  FFMA.FTZ R10, R15, R0, -R10 ;  /* 0x000000000f0a7223 */ /* 0x000fe2000001080a */
[----:B------:R-:W-:-:S03]  /*f140*/  FMUL.FTZ R11, R11, UR23 ;  /* 0x000000170b0b7c20 */ /* 0x000fc60008410000 */
[----:B------:R-:W-:-:S05]  /*f150*/  FMUL.FTZ R10, R10, UR23 ;  /* 0x000000170a0a7c20 */ /* 0x000fca0008410000 */
[----:B------:R-:W-:-:S05]  /*f160*/  F2FP.F16.F32.PACK_AB R11, R10, R11 ;  /* 0x0000000b0a0b723e */ /* 0x000fca00000000ff */
[----:B------:R0:W-:Y:S02]  /*f170*/  STG.E desc[UR18][R12.64], R11 ;  /* 0x0000000b0c007986 */ /* 0x0001e4000c101912 */
.L_x_1849:
[----:B------:R-:W-:Y:S05]  /*f180*/  BSYNC B0 ;  /* 0x0000000000007941 */ /* 0x000fea0003800000 */
.L_x_1848:
[----:B------:R-:W-:Y:S01]  /*f190*/  ISETP.NE.AND P0, PT, RZ, UR21, PT ;  /* 0x00000015ff007c0c */ /* 0x000fe2000bf05270 */
[----:B------:R-:W-:Y:S01]  /*f1a0*/  FADD.FTZ R22, R22, -UR22 ;  /* 0x8000001616167e21 */ /* 0x000fe20008010000 */
[----:B------:R-:W-:Y:S01]  /*f1b0*/  FADD.FTZ R23, R23, -UR22 ;  /* 0x8000001617177e21 */ /* 0x000fe20008010000 */
[--C-:B0-----:R-:W-:Y:S02]  /*f1c0*/  HADD2.F32 R12, -RZ, R9.reuse.H0_H0 ;  /* 0x20000009ff0c7230 */ /* 0x101fe40000004100 */
[----:B------:R-:W-:Y:S02]  /*f1d0*/  HADD2.F32 R13, -RZ, R9.H1_H1 ;  /* 0x30000009ff0d7230 */ /* 0x000fe40000004100 */
[----:B------:R-:W-:Y:S01]  /*f1e0*/  FMUL.FTZ R19, R22, UR23 ;  /* 0x0000001716137c20 */ /* 0x000fe20008410000 */
[--C-:B------:R-:W-:Y:S02]  /*f1f0*/  HADD2.F32 R20, -RZ, R8.reuse.H0_H0 ;  /* 0x20000008ff147230 */ /* 0x100fe40000004100 */
        /* <DEDUP_REMOVED lines=21> */
.L_x_1850:
        /* <DEDUP_REMOVED lines=23> */
.L_x_1852:
[----:B------:R-:W-:Y:S05]  /*f4c0*/  BSYNC B0 ;  /* 0x0000000000007941 */ /* 0x000fea0003800000 */
.L_x_1851:
        /* <DEDUP_REMOVED lines=28> */
.L_x_1853:
        /* <DEDUP_REMOVED lines=23> */
.L_x_1855:
[----:B------:R-:W-:Y:S05]  /*f800*/  BSYNC B0 ;  /* 0x0000000000007941 */ /* 0x000fea0003800000 */
.L_x_1854:
[----:B------:R-:W-:Y:S01]  /*f810*/  ISETP.NE.AND P0, PT, RZ, UR21, PT ;  /* 0x00000015ff007c0c */ /* 0x000fe2000bf05270 */
[----:B------:R-:W-:Y:S01]  /*f820*/  FADD.FTZ R18, R18, -UR22 ;  /* 0x8000001612127e21 */ /* 0x000fe20008010000 */
[----:B------:R-:W-:Y:S01]  /*f830*/  FADD.FTZ R19, R19, -UR22 ;  /* 0x8000001613137e21 */ /* 0x000fe20008010000 */
[----:B---3--:R-:W-:Y:S02]  /*f840*/  IMAD R37, R38, UR20, R37 ;  /* 0x0000001426257c24 */ /* 0x008fe4000f8e0225 */
[--C-:B------:R-:W-:Y:S02]  /*f850*/  HADD2.F32 R10, -RZ, R4.reuse.H0_H0 ;  /* 0x20000004ff0a7230 */ /* 0x100fe40000004100 */
[----:B------:R-:W-:Y:S01]  /*f860*/  FMUL.FTZ R21, R18, UR23 ;  /* 0x0000001712157c20 */ /* 0x000fe20008410000 */
[----:B------:R-:W-:Y:S02]  /*f870*/  HADD2.F32 R11, -RZ, R4.H1_H1 ;  /* 0x30000004ff0b7230 */ /* 0x000fe40000004100 */
[----:B------:R-:W-:Y:S01]  /*f880*/  FMUL.FTZ R19, R19, UR23 ;  /* 0x0000001713137c20 */ /* 0x000fe20008410000 */
[----:B------:R-:W-:-:S02]  /*f890*/  HADD2.F32 R16, -RZ, R60.H0_H0 ;  /* 0x2000003cff107230 */ /* 0x000fc40000004100 */
[----:B------:R-:W-:Y:S05]  /*f8a0*/  @!P0 BRA `(.L_x_1856) ;  /* 0x0000000000488947 */ /* 0x000fea0003800000 */
        /* <DEDUP_REMOVED lines=18> */
.L_x_1856:
        /* <DEDUP_REMOVED lines=10> */
[----:B------:R-:W-:Y:S02]  /*fa70*/  IMAD R9, R9, UR7, R4 ;  /* 0x0000000709097c24 */ /* 0x000fe4000f8e0204 */
[----:B------:R-:W-:Y:S01]  /*fa80*/  FFMA.FTZ R4, R19, UR5, R36 ;  /* 0x0000000513047c23 */ /* 0x000fe20008010024 */
[----:B------:R-:W-:Y:S02]  /*fa90*/  ULDC.64 UR6, c[0x0][0x210] ;  /* 0x0000840000067ab9 */ /* 0x000fe40000000a00 */
[----:B------:R-:W-:Y:S01]  /*faa0*/  LEA R8, P0, R6, UR6, 0x1 ;  /* 0x0000000606087c11 */ /* 0x000fe2000f8008ff */
[----:B------:R-:W-:Y:S01]  /*fab0*/  FFMA.FTZ R4, R11, R0, -R4 ;  /* 0x000000000b047223 */ /* 0x000fe20000010804 */
[----:B------:R-:W-:Y:S01]  /*fac0*/  IADD3 R9, R7, R9, RZ ;  /* 0x0000000907097210 */ /* 0x000fe20007ffe0ff */
[----:B------:R-:W-:Y:S02]  /*fad0*/  FFMA.FTZ R7, R21, UR5, R36 ;  /* 0x0000000515077c23 */ /* 0x000fe40008010024 */
[----:B------:R-:W-:Y:S01]  /*fae0*/  FMUL.FTZ R4, R4, UR23 ;  /* 0x0000001704047c20 */ /* 0x000fe20008410000 */
[----:B------:R-:W-:Y:S01]  /*faf0*/  LEA.HI.X R9, R6, UR7, R9, 0x1, P0 ;  /* 0x0000000706097c11 */ /* 0x000fe200080f0c09 */
[----:B------:R-:W-:-:S04]  /*fb00*/  FFMA.FTZ R7, R10, R5, -R7 ;  /* 0x000000050a077223 */ /* 0x000fc80000010807 */
[----:B------:R-:W-:-:S05]  /*fb10*/  FMUL.FTZ R7, R7, UR23 ;  /* 0x0000001707077c20 */ /* 0x000fca0008410000 */
[----:B------:R-:W-:-:S05]  /*fb20*/  F2FP.F16.F32.PACK_AB R7, R4, R7 ;  /* 0x000000070407723e */ /* 0x000fca00000000ff */
[----:B------:R1:W-:Y:S02]  /*fb30*/  STG.E desc[UR18][R8.64], R7 ;  /* 0x0000000708007986 */ /* 0x0003e4000c101912 */
.L_x_1858:
[----:B------:R-:W-:Y:S05]  /*fb40*/  BSYNC B0 ;  /* 0x0000000000007941 */ /* 0x000fea0003800000 */
.L_x_1857:
[----:B------:R-:W-:Y:S01]  /*fb50*/  ISETP.NE.AND P6, PT, RZ, UR21, PT ;  /* 0x00000015ff007c0c */ /* 0x000fe2000bfc5270 */
[----:B------:R-:W-:Y:S02]  /*fb60*/  HADD2.F32 R60, -RZ, R60.H1_H1 ;  /* 0x3000003cff3c7230 */ /* 0x000fe40000004100 */
[----:B------:R-:W-:Y:S01]  /*fb70*/  FADD.FTZ R16, R16, -UR22 ;  /* 0x8000001610107e21 */ /* 0x000fe20008010000 */
[----:B------:R-:W-:Y:S01]  /*fb80*/  IADD3 R18, R37, 0xc8, RZ ;  /* 0x000000c825127810 */ /* 0x000fe20007ffe0ff */
[----:B------:R-:W-:Y:S01]  /*fb90*/  ULDC.64 UR6, c[0x0][0x290] ;  /* 0x0000a40000067ab9 */ /* 0x000fe20000000a00 */
[--C-:B------:R-:W-:Y:S02]  /*fba0*/  HADD2.F32 R4, -RZ, R59.reuse.H0_H0 ;  /* 0x2000003bff047230 */ /* 0x100fe40000004100 */
[----:B------:R-:W-:Y:S01]  /*fbb0*/  FADD.FTZ R60, R60, -UR22 ;  /* 0x800000163c3c7e21 */ /* 0x000fe20008010000 */
[----:B------:R-:W-:Y:S01]  /*fbc0*/  FMUL.FTZ R15, R16, UR23 ;  /* 0x00000017100f7c20 */ /* 0x000fe20008410000 */
[----:B------:R-:W-:Y:S01]  /*fbd0*/  HADD2.F32 R59, -RZ, R59.H1_H1 ;  /* 0x3000003bff3b7230 */ /* 0x000fe20000004100 */
[----:B------:R-:W-:Y:S01]  /*fbe0*/  SHF.R.S32.HI R16, RZ, 0x1f, R18 ;  /* 0x0000001fff107819 */ /* 0x000fe20000011412 */
        /* <DEDUP_REMOVED lines=20> */
.L_x_1859:
[----:B------:R-:W-:Y:S01]  /*fd30*/  ISETP.GE.U32.AND P0, PT, R18, UR6, PT ;  /* 0x0000000612007c0c */ /* 0x000fe2000bf06070 */
[----:B------:R-:W-:Y:S01]  /*fd40*/  BSSY B0, `(.L_x_1860) ;  /* 0x000001a000007945 */ /* 0x000fe20003800000 */
[--C-:B------:R-:W-:Y:S02]  /*fd50*/  HADD2.F32 R10, -RZ, R55.reuse.H0_H0 ;  /* 0x20000037ff0a7230 */ /* 0x100fe40000004100 */
[----:B------:R-:W-:Y:S01]  /*fd60*/  ISETP.GE.AND.EX P0, PT, R16, UR7, PT, P0 ;  /* 0x0000000710007c0c */ /* 0x000fe2000bf06300 */
[----:B------:R-:W-:-:S03]  /*fd70*/  HADD2.F32 R55, -RZ, R55.H1_H1 ;  /* 0x30000037ff377230 */ /* 0x000fc60000004100 */
[----:B------:R-:W-:-:S13]  /*fd80*/  ISETP.LT.U32.AND P0, PT, R71, 0x188, !P0 ;  /* 0x000001884700780c */ /* 0x000fda0004701070 */
        /* <DEDUP_REMOVED lines=21> */
.L_x_1861:
[----:B------:R-:W-:Y:S05]  /*fee0*/  BSYNC B0 ;  /* 0x0000000000007941 */ /* 0x000fea0003800000 */
.L_x_1860:
        /* <DEDUP_REMOVED lines=27> */
.L_x_1862:
[----:B------:R-:W-:Y:S01]  /*100a0*/  ISETP.GE.U32.AND P0, PT, R16, UR6, PT ;  /* 0x0000000610007c0c */ /* 0x000fe2000bf06070 */
[----:B------:R-:W-:Y:S01]  /*100b0*/  BSSY B0, `(.L_x_1863) ;  /* 0x000001a000007945 */ /* 0x000fe20003800000 */
[--C-:B------:R-:W-:Y:S02]  /*100c0*/  HADD2.F32 R10, -RZ, R52.reuse.H0_H0 ;  /* 0x20000034ff0a7230 */ /* 0x100fe40000004100 */
[----:B------:R-:W-:Y:S01]  /*100d0*/  ISETP.GE.AND.EX P0, PT, R17, UR7, PT, P0 ;  /* 0x0000000711007c0c */ /* 0x000fe2000bf06300 */
[----:B------:R-:W-:-:S03]  /*100e0*/  HADD2.F32 R52, -RZ, R52.H1_H1 ;  /* 0x30000034ff347230 */ /* 0x000fc60000004100 */
[----:B------:R-:W-:-:S13]  /*100f0*/  ISETP.LT.U32.AND P0, PT, R71, 0x188, !P0 ;  /* 0x000001884700780c */ /* 0x000fda0004701070 */
        /* <DEDUP_REMOVED lines=21> */
.L_x_1864:
[----:B------:R-:W-:Y:S05]  /*10250*/  BSYNC B0 ;  /* 0x0000000000007941 */ /* 0x000fea0003800000 */
.L_x_1863:
        /* <DEDUP_REMOVED lines=27> */
.L_x_1865:
[----:B------:R-:W-:Y:S01]  /*10410*/  ISETP.GE.U32.AND P0, PT, R16, UR6, PT ;  /* 0x0000000610007c0c */ /* 0x000fe2000bf06070 */
[----:B------:R-:W-:Y:S01]  /*10420*/  BSSY B0, `(.L_x_1866) ;  /* 0x000001a000007945 */ /* 0x000fe20003800000 */
[--C-:B------:R-:W-:Y:S02]  /*10430*/  HADD2.F32 R10, -RZ, R49.reuse.H0_H0 ;  /* 0x20000031ff0a7230 */ /* 0x100fe40000004100 */
[----:B------:R-:W-:Y:S01]  /*10440*/  ISETP.GE.AND.EX P0, PT, R18, UR7, PT, P0 ;  /* 0x0000000712007c0c */ /* 0x000fe2000bf06300 */
[----:B------:R-:W-:-:S03]  /*10450*/  HADD2.F32 R49, -RZ, R49.H1_H1 ;  /* 0x30000031ff317230 */ /* 0x000fc60000004100 */
        /* <DEDUP_REMOVED lines=22> */
.L_x_1867:
[----:B------:R-:W-:Y:S05]  /*105c0*/  BSYNC B0 ;  /* 0x0000000000007941 */ /* 0x000fea0003800000 */
.L_x_1866:
        /* <DEDUP_REMOVED lines=27> */
.L_x_1868:
        /* <DEDUP_REMOVED lines=27> */
.L_x_1870:
[----:B------:R-:W-:Y:S05]  /*10930*/  BSYNC B0 ;  /* 0x0000000000007941 */ /* 0x000fea0003800000 */
.L_x_1869:
        /* <DEDUP_REMOVED lines=27> */
.L_x_1871:
        /* <DEDUP_REMOVED lines=27> */
.L_x_1873:
[----:B------:R-:W-:Y:S05]  /*10ca0*/  BSYNC B0 ;  /* 0x0000000000007941 */ /* 0x000fea0003800000 */
.L_x_1872:
        /* <DEDUP_REMOVED lines=27> */
.L_x_1874:
        /* <DEDUP_REMOVED lines=27> */
.L_x_1876:
[----:B------:R-:W-:Y:S05]  /*11010*/  BSYNC B0 ;  /* 0x0000000000007941 */ /* 0x000fea0003800000 */
.L_x_1875:
[----:B------:R-:W-:Y:S01]  /*11020*/  FADD.FTZ R10, R10, -UR22 ;  /* 0x800000160a0a7e21 */ /* 0x000fe20008010000 */
[----:B------:R-:W-:Y:S01]  /*11030*/  FADD.FTZ R27, R27, -UR22 ;  /* 0x800000161b1b7e21 */ /* 0x000fe20008010000 */
[--C-:B------:R-:W-:Y:S01]  /*11040*/  HADD2.F32 R4, -RZ, R26.reuse.H0_H0 ;  /* 0x2000001aff047230 */ /* 0x100fe20000004100 */
[----:B------:R-:W-:Y:S01]  /*11050*/  IADD3 R17, R70, 0xf8, RZ ;  /* 0x000000f846117810 */ /* 0x000fe20007ffe0ff */
[----:B01234-:R-:W-:Y:S02]  /*11060*/  HADD2.F32 R7, -RZ, R26.H1_H1 ;  /* 0x3000001aff077230 */ /* 0x01ffe40000004100 */
        /* <DEDUP_REMOVED lines=21> */
.L_x_1877:
[----:B------:R-:W-:Y:S01]  /*111c0*/  ISETP.GE.U32.AND P0, PT, R17, UR6, PT ;  /* 0x0000000611007c0c */ /* 0x000fe2000bf06070 */
[----:B------:R-:W-:Y:S03]  /*111d0*/  BSSY B0, `(.L_x_1878) ;  /* 0x0000015000007945 */ /* 0x000fe60003800000 */
[----:B------:R-:W-:-:S04]  /*111e0*/  ISETP.GE.AND.EX P0, PT, R90, UR7, PT, P0 ;  /* 0x000000075a007c0c */ /* 0x000fc8000bf06300 */
[----:B------:R-:W-:-:S13]  /*111f0*/  ISETP.GT.U32.OR P0, PT, R71, 0x187, P0 ;  /* 0x000001874700780c */ /* 0x000fda0000704470 */
[----:B------:R-:W-:Y:S05]  /*11200*/  @P0 BRA `(.L_x_1879) ;  /* 0x0000000000440947 */ /* 0x000fea0003800000 */
[----:B------:R-:W-:Y:S01]  /*11210*/  ULDC.64 UR6, c[0x0][0x288] ;  /* 0x0000a20000067ab9 */ /* 0x000fe20000000a00 */
[----:B------:R-:W-:Y:S01]  /*11220*/  MOV R44, R46 ;  /* 0x0000002e002c7202 */ /* 0x000fe20000000f00 */
[--C-:B------:R-:W-:Y:S01]  /*11230*/  FFMA.FTZ R9, R15, UR5, R36.reuse ;  /* 0x000000050f097c23 */ /* 0x100fe20008010024 */
[----:B------:R-:W-:Y:S02]  /*11240*/  IMAD R90, R90, UR6, RZ ;  /* 0x000000065a5a7c24 */ /* 0x000fe4000f8e02ff */
        /* <DEDUP_REMOVED lines=13> */
.L_x_1879:
[----:B------:R-:W-:Y:S05]  /*11320*/  BSYNC B0 ;  /* 0x0000000000007941 */ /* 0x000fea0003800000 */
.L_x_1878:
        /* <DEDUP_REMOVED lines=9> */
.L_x_1733:
        /* <DEDUP_REMOVED lines=19> */
.L_x_1882:
[----:B------:R-:W-:Y:S05]  /*114f0*/  BSYNC B0 ;  /* 0x0000000000007941 */ /* 0x000fea0003800000 */
.L_x_1881:
        /* <DEDUP_REMOVED lines=11> */
.L_x_1884:
[----:B------:R-:W2:Y:S04]  /*115b0*/  LDG.E.STRONG.GPU R5, desc[UR18][R2.64] ;  /* 0x0000001202057981 */ /* 0x000ea8000c1ef900 */
[----:B--2---:R-:W-:Y:S01]  /*115c0*/  CCTL.IVALL ;  /* 0x00000000ff00798f */ /* 0x004fe20002000000 */
[----:B------:R-:W-:Y:S05]  /*115d0*/  YIELD ;  /* 0x0000000000007946 */ /* 0x000fea0003800000 */
[----:B------:R-:W-:-:S13]  /*115e0*/  ISETP.NE.AND P0, PT, R5, R0, PT ;  /* 0x000000000500720c */ /* 0x000fda0003f05270 */
[----:B------:R-:W-:Y:S05]  /*115f0*/  @P0 BRA `(.L_x_1884) ;  /* 0xfffffffc00ec0947 */ /* 0x000fea000383ffff */
.L_x_1883:
        /* <DEDUP_REMOVED lines=24> */
.L_x_1885:
        /* <DEDUP_REMOVED lines=25> */
.L_x_1886:
        /* <DEDUP_REMOVED lines=15> */
.L_x_5603:


//--------------------- .text._Z35group_norm_nhwc_bwd_one_pass_kernelI11Fp16IOBf16WLi512ELi98ELi392EEv26Group_norm_nhwc_bwd_params --------------------------
	.section	.text._Z35group_norm_nhwc_bwd_one_pass_kernelI11Fp16IOBf16WLi512ELi98ELi392EEv26Group_norm_nhwc_bwd_params,"ax",@progbits
	.align	128
        .global         _Z35group_norm_nhwc_bwd_one_pass_kernelI11Fp16IOBf16WLi512ELi98ELi392EEv26Group_norm_nhwc_bwd_params
        .type           _Z35group_norm_nhwc_bwd_one_pass_kernelI11Fp16IOBf16WLi512ELi98ELi392EEv26Group_norm_nhwc_bwd_params,@function
        .size           _Z35group_norm_nhwc_bwd_one_pass_kernelI11Fp16IOBf16WLi512ELi98ELi392EEv26Group_norm_nhwc_bwd_params,(.L_x_5604 - _Z35group_norm_nhwc_bwd_one_pass_kernelI11Fp16IOBf16WLi512ELi98ELi392EEv26Group_norm_nhwc_bwd_params)
        .other          _Z35group_norm_nhwc_bwd_one_pass_kernelI11Fp16IOBf16WLi512ELi98ELi392EEv26Group_norm_nhwc_bwd_params,@"STO_CUDA_ENTRY STV_DEFAULT"
_Z35group_norm_nhwc_bwd_one_pass_kernelI11Fp16IOBf16WLi512ELi98ELi392EEv26Group_norm_nhwc_bwd_params:
.text._Z35group_norm_nhwc_bwd_one_pass_kernelI11Fp16IOBf16WLi512ELi98ELi392EEv26Group_norm_nhwc_bwd_params:
        /* <DEDUP_REMOVED lines=27> */
.L_x_1974:
        /* <DEDUP_REMOVED lines=21> */
[----:B------:R-:W-:-:S03]  /*0300*/  LOP3.LUT R86, R86, 0xfffffffb, RZ, 0xc0, !PT ;  /* 0xfffffffb56567812 */ /* 0x000fc600078ec0ff */
        /* <DEDUP_REMOVED lines=360> */
[----:B-1----:R-:W-:Y:S02]  /*1990*/  @!P2 IADD3 R32, P0, R37, R38, RZ ;  /* 0x000000262520a210 */ /* 0x002fe40007f1e0ff */
[----:B------:R-:W-:Y:S02]  /*19a0*/  IADD3 R13, R17, 0x80, RZ ;  /* 0x00000080110d7810 */ /* 0x000fe40007ffe0ff */
[----:B------:R-:W-:-:S02]  /*19b0*/  @!P2 IADD3.X R33, R0, R39, RZ, P0, !PT ;  /* 0x000000270021a210 */ /* 0x000fc400007fe4ff */
[----:B------:R-:W0:Y:S02]  /*19c0*/  @!P2 LDC.64 R38, c[0x0][0x228] ;  /* 0x00008a00ff26ab82 */ /* 0x000e240000000a00 */
        /* <DEDUP_REMOVED lines=187> */
[C---:B------:R-:W-:Y:S02]  /*2580*/  @!P2 IADD3.X R71, R0.reuse, R71, RZ, P0, !PT ;  /* 0x000000470047a210 */ /* 0x040fe400007fe4ff */
[----:B0-----:R-:W-:Y:S02]  /*2590*/  @!P2 IADD3 R46, P0, R13, R46, RZ ;  /* 0x0000002e0d2ea210 */ /* 0x001fe40007f1e0ff */
[----:B------:R-:W-:Y:S02]  /*25a0*/  IADD3 R13, R17, 0xc8, RZ ;  /* 0x000000c8110d7810 */ /* 0x000fe40007ffe0ff */
        /* <DEDUP_REMOVED lines=16> */
[----:B-1----:R-:W-:-:S04]  /*26b0*/  @!P2 IADD3 R44, P0, R13, R48, RZ ;  /* 0x000000300d2ca210 */ /* 0x002fc80007f1e0ff */
[C---:B------:R-:W-:Y:S02]  /*26c0*/  @!P2 IADD3.X R45, R54.reuse, R49, RZ, P0, !PT ;  /* 0x00000031362da210 */ /* 0x040fe400007fe4ff */
[----:B------:R-:W0:Y:S02]  /*26d0*/  @!P2 LDC.64 R48, c[0x0][0x228] ;  /* 0x00008a00ff30ab82 */ /* 0x000e240000000a00 */
[----:B0-----:R-:W-:Y:S02]  /*26e0*/  @!P2 IADD3 R48, P0, R13, R48, RZ ;  /* 0x000000300d30a210 */ /* 0x001fe40007f1e0ff */
[----:B------:R-:W-:Y:S02]  /*26f0*/  IADD3 R13, R17, 0xd0, RZ ;  /* 0x000000d0110d7810 */ /* 0x000fe40007ffe0ff */
[----:B------:R-:W-:Y:S02]  /*2700*/  @!P2 IADD3.X R49, R54, R49, RZ, P0, !PT ;  /* 0x000000313631a210 */ /* 0x000fe400007fe4ff */
[----:B------:R-:W-:-:S02]  /*2710*/  SHF.R.S32.HI R119, RZ, 0x1f, R13 ;  /* 0x0000001fff777819 */ /* 0x000fc4000001140d */
        /* <DEDUP_REMOVED lines=25> */
[----:B0-----:R-:W-:Y:S02]  /*28b0*/  @!P2 MOV R120, R64 ;  /* 0x000000400078a202 */ /* 0x001fe40000000f00 */
[----:B------:R-:W-:Y:S02]  /*28c0*/  @!P2 MOV R121, R63 ;  /* 0x0000003f0079a202 */ /* 0x000fe40000000f00 */
[----:B------:R-:W-:-:S03]  /*28d0*/  @P2 LOP3.LUT R87, R87, 0x800000, RZ, 0xfc, !PT ;  /* 0x0080000057572812 */ /* 0x000fc600078efcff */
[----:B------:R-:W0:Y:S01]  /*28e0*/  @!P2 LDC.64 R54, c[0x0][0x230] ;  /* 0x00008c00ff36ab82 */ /* 0x000e220000000a00 */
[----:B------:R-:W-:Y:S01]  /*28f0*/  LOP3.LUT R87, R87, 0xffbfffff, RZ, 0xc0, !PT ;  /* 0xffbfffff57577812 */ /* 0x000fe200078ec0ff */
[-C--:B-1----:R-:W-:Y:S02]  /*2900*/  @!P2 IMAD R13, R13, R118.reuse, RZ ;  /* 0x000000760d0da224 */ /* 0x082fe400078e02ff */
[----:B------:R-:W-:-:S04]  /*2910*/  @!P2 IMAD.WIDE.U32 R120, R0, R118, R120 ;  /* 0x000000760078a225 */ /* 0x000fc800078e0078 */
[----:B------:R-:W-:Y:S01]  /*2920*/  @!P2 IMAD R119, R0, R119, R13 ;  /* 0x000000770077a224 */ /* 0x000fe200078e020d */
[----:B------:R-:W-:-:S04]  /*2930*/  @!P2 SHF.L.U32 R13, R120, 0x1, RZ ;  /* 0x00000001780da819 */ /* 0x000fc800000006ff */
[----:B------:R-:W-:Y:S02]  /*2940*/  @!P2 IADD3 R0, R121, R119, RZ ;  /* 0x000000777900a210 */ /* 0x000fe40007ffe0ff */
[----:B------:R-:W1:Y:S01]  /*2950*/  @!P2 LDC.64 R118, c[0x0][0x228] ;  /* 0x00008a00ff76ab82 */ /* 0x000e620000000a00 */
[----:B0-----:R-:W-:Y:S02]  /*2960*/  @!P2 IADD3 R54, P0, R13, R54, RZ ;  /* 0x000000360d36a210 */ /* 0x001fe40007f1e0ff */
[----:B------:R-:W-:-:S04]  /*2970*/  @!P2 SHF.L.U64.HI R0, R120, 0x1, R0 ;  /* 0x000000017800a819 */ /* 0x000fc80000010200 */
[----:B------:R-:W-:-:S05]  /*2980*/  @!P2 IADD3.X R55, R0, R55, RZ, P0, !PT ;  /* 0x000000370037a210 */ /* 0x000fca00007fe4ff */
[----:B------:R-:W-:Y:S01]  /*2990*/  STL.64 [R1+0x3f0], R54 ;  /* 0x0003f03601007387 */ /* 0x000fe20000100a00 */
[----:B-1----:R-:W-:-:S04]  /*29a0*/  @!P2 IADD3 R122, P0, R13, R118, RZ ;  /* 0x000000760d7aa210 */ /* 0x002fc80007f1e0ff */
[----:B------:R-:W-:Y:S02]  /*29b0*/  @!P2 IADD3.X R123, R0, R119, RZ, P0, !PT ;  /* 0x00000077007ba210 */ /* 0x000fe400007fe4ff */
[----:B------:R-:W-:-:S03]  /*29c0*/  IADD3 R0, R17, 0xe0, RZ ;  /* 0x000000e011007810 */ /* 0x000fc60007ffe0ff */
[----:B------:R0:W-:Y:S01]  /*29d0*/  @!P2 STL.64 [R1+0x230], R122 ;  /* 0x0002307a0100a387 */ /* 0x0001e20000100a00 */
[----:B------:R-:W-:Y:S02]  /*29e0*/  SHF.R.S32.HI R13, RZ, 0x1f, R0 ;  /* 0x0000001fff0d7819 */ /* 0x000fe40000011400 */
[----:B------:R-:W-:-:S04]  /*29f0*/  ISETP.GE.U32.AND P0, PT, R0, UR18, PT ;  /* 0x0000001200007c0c */ /* 0x000fc8000bf06070 */
        /* <DEDUP_REMOVED lines=12> */
[----:B0-----:R-:W-:Y:S02]  /*2ac0*/  @!P2 IADD3 R54, P0, R0, R120, RZ ;  /* 0x000000780036a210 */ /* 0x001fe40007f1e0ff */
[----:B------:R-:W-:Y:S02]  /*2ad0*/  @!P2 SHF.L.U64.HI R122, R122, 0x1, R119 ;  /* 0x000000017a7aa819 */ /* 0x000fe40000010277 */
[----:B------:R-:W0:Y:S02]  /*2ae0*/  @!P2 LDC.64 R118, c[0x0][0x228] ;  /* 0x00008a00ff76ab82 */ /* 0x000e240000000a00 */
        /* <DEDUP_REMOVED lines=133> */
[----:B------:R-:W-:Y:S02]  /*3340*/  @!P4 SHF.L.U32 R0, R122, 0x1, RZ ;  /* 0x000000017a00c819 */ /* 0x000fe400000006ff */
[----:B------:R-:W-:Y:S02]  /*3350*/  IADD3 R13, R17, 0x118, RZ ;  /* 0x00000118110d7810 */ /* 0x000fe40007ffe0ff */
[----:B------:R-:W-:Y:S02]  /*3360*/  @!P4 IADD3 R119, R123, R119, RZ ;  /* 0x000000777b77c210 */ /* 0x000fe40007ffe0ff */
[----:B0-----:R-:W-:Y:S02]  /*3370*/  @!P4 IADD3 R54, P2, R0, R120, RZ ;  /* 0x000000780036c210 */ /* 0x001fe40007f5e0ff */
[----:B------:R-:W-:Y:S02]  /*3380*/  @!P4 SHF.L.U64.HI R122, R122, 0x1, R119 ;  /* 0x000000017a7ac819 */ /* 0x000fe40000010277 */
[----:B------:R-:W0:Y:S02]  /*3390*/  @!P4 LDC.64 R118, c[0x0][0x228] ;  /* 0x00008a00ff76cb82 */ /* 0x000e240000000a00 */
[----:B------:R-:W-:-:S02]  /*33a0*/  @!P4 IADD3.X R55, R122, R121, RZ, P2, !PT ;  /* 0x000000797a37c210 */ /* 0x000fc400017fe4ff */
[----:B------:R-:W-:-:S03]  /*33b0*/  LOP3.LUT P2, RZ, R87, 0x8, RZ, 0xc0, !PT ;  /* 0x0000000857ff7812 */ /* 0x000fc6000784c0ff */
[----:B------:R0:W-:Y:S02]  /*33c0*/  @!P4 STL.64 [R1+0x280], R54 ;  /* 0x000280360100c387 */ /* 0x0001e40000100a00 */
[----:B0-----:R-:W-:Y:S02]  /*33d0*/  @!P4 IADD3 R54, P3, R0, R118, RZ ;  /* 0x000000760036c210 */ /* 0x001fe40007f7e0ff */
[----:B------:R-:W-:Y:S02]  /*33e0*/  SHF.R.S32.HI R0, RZ, 0x1f, R13 ;  /* 0x0000001fff007819 */ /* 0x000fe4000001140d */
[----:B------:R-:W-:Y:S02]  /*33f0*/  @!P4 IADD3.X R55, R122, R119, RZ, P3, !PT ;  /* 0x000000777a37c210 */ /* 0x000fe40001ffe4ff */
[----:B------:R-:W-:-:S03]  /*3400*/  ISETP.GE.U32.AND P3, PT, R13, UR18, PT ;  /* 0x000000120d007c0c */ /* 0x000fc6000bf66070 */
[----:B------:R0:W-:Y:S01]  /*3410*/  @!P4 STL.64 [R1+0x2a0], R54 ;  /* 0x0002a0360100c387 */ /* 0x0001e20000100a00 */
        /* <DEDUP_REMOVED lines=43> */
[----:B------:R-:W0:Y:S01]  /*36d0*/  @!P5 LDC.64 R114, c[0x0][0x228] ;  /* 0x00008a00ff72db82 */ /* 0x000e220000000a00 */
[----:B------:R-:W-:Y:S02]  /*36e0*/  IADD3 R13, R17, 0x128, RZ ;  /* 0x00000128110d7810 */ /* 0x000fe40007ffe0ff */
[----:B0-----:R-:W-:-:S04]  /*36f0*/  @!P5 IADD3 R116, P4, R116, R114, RZ ;  /* 0x000000727474d210 */ /* 0x001fc80007f9e0ff */
[----:B------:R-:W-:Y:S01]  /*3700*/  @!P5 IADD3.X R117, R5, R115, RZ, P4, !PT ;  /* 0x000000730575d210 */ /* 0x000fe200027fe4ff */
[----:B------:R-:W-:Y:S01]  /*3710*/  HFMA2.MMA R5, -RZ, RZ, 0, 0 ;  /* 0x00000000ff057435 */ /* 0x000fe200000001ff */
[----:B------:R-:W-:-:S09]  /*3720*/  SHF.R.S32.HI R16, RZ, 0x1f, R13 ;  /* 0x0000001fff107819 */ /* 0x000fd2000001140d */
[----:B------:R0:W4:Y:S02]  /*3730*/  @!P3 LDG.E R5, desc[UR10][R6.64] ;  /* 0x0000000a0605b981 */ /* 0x000124000c1e1900 */
[----:B0-----:R-:W-:-:S06]  /*3740*/  CS2R R6, SRZ ;  /* 0x0000000000067805 */ /* 0x001fcc000001ff00 */
[----:B------:R-:W4:Y:S01]  /*3750*/  @!P3 LDG.E R6, desc[UR10][R112.64] ;  /* 0x0000000a7006b981 */ /* 0x000f22000c1e1900 */
[----:B------:R-:W-:-:S03]  /*3760*/  ISETP.GE.U32.AND P3, PT, R13, UR18, PT ;  /* 0x000000120d007c0c */ /* 0x000fc6000bf66070 */
[----:B------:R0:W4:Y:S01]  /*3770*/  @!P0 LDG.E R7, desc[UR10][R10.64] ;  /* 0x0000000a0a078981 */ /* 0x000122000c1e1900 */
[----:B------:R-:W-:Y:S02]  /*3780*/  ISETP.GE.OR.EX P3, PT, R16, UR19, P1, P3 ;  /* 0x0000001310007c0c */ /* 0x000fe40008f66730 */
[----:B0-----:R-:W-:-:S06]  /*3790*/  MOV R10, RZ ;  /* 0x000000ff000a7202 */ /* 0x001fcc0000000f00 */
[----:B------:R0:W4:Y:S05]  /*37a0*/  @!P0 LDG.E R10, desc[UR10][R8.64] ;  /* 0x0000000a080a8981 */ /* 0x00012a000c1e1900 */
[----:B0-----:R-:W0:Y:S01]  /*37b0*/  @!P3 LDC.64 R8, c[0x0][0x288] ;  /* 0x0000a200ff08bb82 */ /* 0x001e220000000a00 */
[----:B------:R-:W-:Y:S02]  /*37c0*/  @!P3 MOV R112, R64 ;  /* 0x000000400070b202 */ /* 0x000fe40000000f00 */
[----:B------:R-:W-:Y:S01]  /*37d0*/  @!P3 MOV R113, R63 ;  /* 0x0000003f0071b202 */ /* 0x000fe20000000f00 */
[----:B------:R1:W-:Y:S04]  /*37e0*/  @!P5 STL.64 [R1+0x238], R122 ;  /* 0x0002387a0100d387 */ /* 0x0003e80000100a00 */
[----:B-1----:R-:W1:Y:S01]  /*37f0*/  @!P3 LDC.64 R122, c[0x0][0x230] ;  /* 0x00008c00ff7abb82 */ /* 0x002e620000000a00 */
[----:B0-----:R-:W-:-:S02]  /*3800*/  @!P3 IMAD R16, R16, R8, RZ ;  /* 0x000000081010b224 */ /* 0x001fc400078e02ff */
[----:B------:R-:W-:-:S04]  /*3810*/  @!P3 IMAD.WIDE.U32 R112, R13, R8, R112 ;  /* 0x000000080d70b225 */ /* 0x000fc800078e0070 */
[----:B------:R-:W-:-:S05]  /*3820*/  @!P3 IMAD R9, R13, R9, R16 ;  /* 0x000000090d09b224 */ /* 0x000fca00078e0210 */
[----:B------:R-:W-:-:S04]  /*3830*/  @!P3 IADD3 R9, R113, R9, RZ ;  /* 0x000000097109b210 */ /* 0x000fc80007ffe0ff */
[C---:B------:R-:W-:Y:S02]  /*3840*/  @!P3 SHF.L.U64.HI R11, R112.reuse, 0x1, R9 ;  /* 0x00000001700bb819 */ /* 0x040fe40000010209 */
[----:B------:R-:W0:Y:S01]  /*3850*/  @!P3 LDC.64 R8, c[0x0][0x228] ;  /* 0x00008a00ff08bb82 */ /* 0x000e220000000a00 */
[----:B------:R-:W-:-:S04]  /*3860*/  @!P3 SHF.L.U32 R112, R112, 0x1, RZ ;  /* 0x000000017070b819 */ /* 0x000fc800000006ff */
[C---:B-1----:R-:W-:Y:S02]  /*3870*/  @!P3 IADD3 R122, P0, R112.reuse, R122, RZ ;  /* 0x0000007a707ab210 */ /* 0x042fe40007f1e0ff */
[----:B------:R-:W-:Y:S02]  /*3880*/  LOP3.LUT P2, RZ, R87, 0x1, RZ, 0xc0, !PT ;  /* 0x0000000157ff7812 */ /* 0x000fe4000784c0ff */
[----:B------:R-:W-:Y:S02]  /*3890*/  @!P3 IADD3.X R123, R11, R123, RZ, P0, !PT ;  /* 0x0000007b0b7bb210 */ /* 0x000fe400007fe4ff */
[----:B------:R-:W-:Y:S02]  /*38a0*/  IADD3 R13, R17, 0x130, RZ ;  /* 0x00000130110d7810 */ /* 0x000fe40007ffe0ff */
[----:B0-----:R-:W-:-:S04]  /*38b0*/  @!P3 IADD3 R118, P0, R112, R8, RZ ;  /* 0x000000087076b210 */ /* 0x001fc80007f1e0ff */
[----:B------:R-:W-:Y:S02]  /*38c0*/  @!P3 IADD3.X R119, R11, R9, RZ, P0, !PT ;  /* 0x000000090b77b210 */ /* 0x000fe400007fe4ff */
[----:B------:R-:W-:Y:S02]  /*38d0*/  CS2R R8, SRZ ;  /* 0x0000000000087805 */ /* 0x000fe4000001ff00 */
[----:B------:R-:W-:-:S04]  /*38e0*/  LOP3.LUT P0, RZ, R12, 0x2, RZ, 0xc0, !PT ;  /* 0x000000020cff7812 */ /* 0x000fc8000780c0ff */
[----:B------:R-:W4:Y:S04]  /*38f0*/  @!P2 LDG.E R9, desc[UR10][R110.64] ;  /* 0x0000000a6e09a981 */ /* 0x000f28000c1e1900 */
[----:B------:R0:W4:Y:S01]  /*3900*/  @!P2 LDG.E R8, desc[UR10][R108.64] ;  /* 0x0000000a6c08a981 */ /* 0x000122000c1e1900 */
[----:B------:R-:W-:Y:S02]  /*3910*/  ISETP.GE.U32.AND P2, PT, R13, UR18, PT ;  /* 0x000000120d007c0c */ /* 0x000fe4000bf46070 */
[----:B0-----:R-:W-:-:S04]  /*3920*/  SHF.R.S32.HI R108, RZ, 0x1f, R13 ;  /* 0x0000001fff6c7819 */ /* 0x001fc8000001140d */
[----:B------:R-:W-:Y:S02]  /*3930*/  ISETP.GE.OR.EX P2, PT, R108, UR19, P1, P2 ;  /* 0x000000136c007c0c */ /* 0x000fe40008f46720 */
[----:B------:R-:W-:-:S06]  /*3940*/  MOV R11, RZ ;  /* 0x000000ff000b7202 */ /* 0x000fcc0000000f00 */
[----:B------:R0:W4:Y:S05]  /*3950*/  @!P0 LDG.E R11, desc[UR10][R104.64] ;  /* 0x0000000a680b8981 */ /* 0x00012a000c1e1900 */
[----:B0-----:R-:W0:Y:S01]  /*3960*/  @!P2 LDC.64 R104, c[0x0][0x288] ;  /* 0x0000a200ff68ab82 */ /* 0x001e220000000a00 */
[----:B------:R-:W-:Y:S01]  /*3970*/  HFMA2.MMA R16, -RZ, RZ, 0, 0 ;  /* 0x00000000ff107435 */ /* 0x000fe200000001ff */
[----:B------:R-:W-:-:S09]  /*3980*/  LOP3.LUT R86, R86, 0xfffffffd, RZ, 0xc0, !PT ;  /* 0xfffffffd56567812 */ /* 0x000fd200078ec0ff */
[----:B------:R1:W4:Y:S01]  /*3990*/  @!P0 LDG.E R16, desc[UR10][R106.64] ;  /* 0x0000000a6a108981 */ /* 0x000322000c1e1900 */
[----:B------:R-:W-:-:S03]  /*39a0*/  @P5 LOP3.LUT R86, R86, 0x2, RZ, 0xfc, !PT ;  /* 0x0000000256565812 */ /* 0x000fc600078efcff */
[----:B---3--:R-:W-:Y:S01]  /*39b0*/  STL [R1+0x400], R4 ;  /* 0x0004000401007387 */ /* 0x008fe20000100800 */
[----:B-1----:R-:W-:Y:S02]  /*39c0*/  @!P2 MOV R106, R64 ;  /* 0x00000040006aa202 */ /* 0x002fe40000000f00 */
[----:B------:R-:W-:Y:S01]  /*39d0*/  @!P2 MOV R107, R63 ;  /* 0x0000003f006ba202 */ /* 0x000fe20000000f00 */
[----:B0-----:R-:W-:-:S04]  /*39e0*/  @!P2 IMAD R108, R108, R104, RZ ;  /* 0x000000686c6ca224 */ /* 0x001fc800078e02ff */
[C---:B------:R-:W-:Y:S02]  /*39f0*/  @!P2 IMAD R108, R13.reuse, R105, R108 ;  /* 0x000000690d6ca224 */ /* 0x040fe400078e026c */
[----:B------:R-:W-:Y:S02]  /*3a00*/  @!P2 IMAD.WIDE.U32 R106, R13, R104, R106 ;  /* 0x000000680d6aa225 */ /* 0x000fe400078e006a */
[----:B------:R-:W0:Y:S01]  /*3a10*/  @!P2 LDC.64 R104, c[0x0][0x230] ;  /* 0x00008c00ff68ab82 */ /* 0x000e220000000a00 */
[----:B------:R-:W-:-:S04]  /*3a20*/  LOP3.LUT R86, R86, 0xfffffffe, RZ, 0xc0, !PT ;  /* 0xfffffffe56567812 */ /* 0x000fc800078ec0ff */
        /* <DEDUP_REMOVED lines=11> */
[----:B------:R-:W-:Y:S01]  /*3ae0*/  @!P2 STL.64 [R1+0x210], R120 ;  /* 0x000210780100a387 */ /* 0x000fe20000100a00 */
[C---:B------:R-:W-:Y:S02]  /*3af0*/  LOP3.LUT P5, RZ, R12.reuse, 0x10, RZ, 0xc0, !PT ;  /* 0x000000100cff7812 */ /* 0x040fe400078ac0ff */
[C---:B------:R-:W-:Y:S02]  /*3b00*/  LOP3.LUT P4, RZ, R12.reuse, 0x8, RZ, 0xc0, !PT ;  /* 0x000000080cff7812 */ /* 0x040fe4000788c0ff */
[----:B------:R-:W-:-:S02]  /*3b10*/  LOP3.LUT P3, RZ, R12, 0x4, RZ, 0xc0, !PT ;  /* 0x000000040cff7812 */ /* 0x000fc4000786c0ff */
[----:B0-----:R-:W-:-:S04]  /*3b20*/  @!P2 IADD3 R104, P0, R106, R104, RZ ;  /* 0x000000686a68a210 */ /* 0x001fc80007f1e0ff */
[----:B------:R-:W-:Y:S02]  /*3b30*/  @!P2 IADD3.X R105, R13, R105, RZ, P0, !PT ;  /* 0x000000690d69a210 */ /* 0x000fe400007fe4ff */
[----:B------:R-:W-:Y:S02]  /*3b40*/  LOP3.LUT P2, RZ, R12, 0x1, RZ, 0xc0, !PT ;  /* 0x000000010cff7812 */ /* 0x000fe4000784c0ff */
[----:B------:R-:W-:Y:S02]  /*3b50*/  CS2R R12, SRZ ;  /* 0x00000000000c7805 */ /* 0x000fe4000001ff00 */
[----:B------:R-:W-:-:S04]  /*3b60*/  LOP3.LUT R86, R86, 0xf7ffffff, RZ, 0xc0, !PT ;  /* 0xf7ffffff56567812 */ /* 0x000fc800078ec0ff */
[----:B------:R-:W3:Y:S05]  /*3b70*/  @!P3 LDG.E R13, desc[UR10][R22.64] ;  /* 0x0000000a160db981 */ /* 0x000eea000c1e1900 */
[----:B------:R0:W3:Y:S02]  /*3b80*/  @!P2 LDG.E R12, desc[UR10][R14.64] ;  /* 0x0000000a0e0ca981 */ /* 0x0000e4000c1e1900 */
[----:B0-----:R-:W-:-:S06]  /*3b90*/  CS2R R14, SRZ ;  /* 0x00000000000e7805 */ /* 0x001fcc000001ff00 */
[----:B------:R0:W3:Y:S01]  /*3ba0*/  @!P2 LDG.E R15, desc[UR10][R102.64] ;  /* 0x0000000a660fa981 */ /* 0x0000e2000c1e1900 */
[----:B------:R-:W-:-:S03]  /*3bb0*/  @P2 LOP3.LUT R86, R86, 0x8000000, RZ, 0xfc, !PT ;  /* 0x0800000056562812 */ /* 0x000fc600078efcff */
[----:B------:R1:W3:Y:S01]  /*3bc0*/  @!P3 LDG.E R14, desc[UR10][R74.64] ;  /* 0x0000000a4a0eb981 */ /* 0x0002e2000c1e1900 */
[----:B0-----:R-:W-:-:S04]  /*3bd0*/  IADD3 R102, R17, 0x138, RZ ;  /* 0x0000013811667810 */ /* 0x001fc80007ffe0ff */
[----:B------:R-:W-:Y:S02]  /*3be0*/  SHF.R.S32.HI R103, RZ, 0x1f, R102 ;  /* 0x0000001fff677819 */ /* 0x000fe40000011466 */
[----:B------:R-:W-:-:S04]  /*3bf0*/  ISETP.GE.U32.AND P0, PT, R102, UR18, PT ;  /* 0x0000001266007c0c */ /* 0x000fc8000bf06070 */
[----:B------:R-:W-:-:S13]  /*3c00*/  ISETP.GE.OR.EX P2, PT, R103, UR19, P1, P0 ;  /* 0x0000001367007c0c */ /* 0x000fda0008f46700 */
[----:B------:R-:W0:Y:S01]  /*3c10*/  @!P2 LDC.64 R22, c[0x0][0x288] ;  /* 0x0000a200ff16ab82 */ /* 0x000e220000000a00 */
[----:B-1----:R-:W-:Y:S02]  /*3c20*/  @!P2 MOV R74, R64 ;  /* 0x00000040004aa202 */ /* 0x002fe40000000f00 */
[----:B------:R-:W-:Y:S01]  /*3c30*/  @!P2 MOV R75, R63 ;  /* 0x0000003f004ba202 */ /* 0x000fe20000000f00 */
[----:B------:R1:W-:Y:S01]  /*3c40*/  STL.64 [R1+0x378], R122 ;  /* 0x0003787a01007387 */ /* 0x0003e20000100a00 */
[----:B0-----:R-:W-:-:S04]  /*3c50*/  @!P2 IMAD R103, R103, R22, RZ ;  /* 0x000000166767a224 */ /* 0x001fc800078e02ff */
[C---:B------:R-:W-:Y:S02]  /*3c60*/  @!P2 IMAD R103, R102.reuse, R23, R103 ;  /* 0x000000176667a224 */ /* 0x040fe400078e0267 */
[----:B------:R-:W-:Y:S02]  /*3c70*/  @!P2 IMAD.WIDE.U32 R22, R102, R22, R74 ;  /* 0x000000166616a225 */ /* 0x000fe400078e004a */
[----:B------:R-:W0:Y:S01]  /*3c80*/  @!P2 LDC.64 R74, c[0x0][0x230] ;  /* 0x00008c00ff4aab82 */ /* 0x000e220000000a00 */
[----:B-1----:R-:W-:Y:S02]  /*3c90*/  MOV R122, R116 ;  /* 0x00000074007a7202 */ /* 0x002fe40000000f00 */
[----:B------:R-:W-:-:S05]  /*3ca0*/  MOV R123, R117 ;  /* 0x00000075007b7202 */ /* 0x000fca0000000f00 */
[----:B------:R-:W1:Y:S01]  /*3cb0*/  @!P2 LDC.64 R116, c[0x0][0x228] ;  /* 0x00008a00ff74ab82 */ /* 0x000e620000000a00 */
        /* <DEDUP_REMOVED lines=8> */
[----:B------:R0:W3:Y:S01]  /*3d40*/  @!P4 LDG.E R23, desc[UR10][R18.64] ;  /* 0x0000000a1217c981 */ /* 0x0000e2000c1e1900 */
[----:B------:R-:W-:-:S03]  /*3d50*/  LOP3.LUT R86, R86, 0xffffffdf, RZ, 0xc0, !PT ;  /* 0xffffffdf56567812 */ /* 0x000fc600078ec0ff */
[----:B------:R-:W3:Y:S01]  /*3d60*/  @!P5 LDG.E R22, desc[UR10][R20.64] ;  /* 0x0000000a1416d981 */ /* 0x000ee2000c1e1900 */
        /* <DEDUP_REMOVED lines=21> */
[----:B------:R-:W-:Y:S01]  /*3ec0*/  LOP3.LUT R86, R86, 0xefffffff, RZ, 0xc0, !PT ;  /* 0xefffffff56567812 */ /* 0x000fe200078ec0ff */
[----:B------:R1:W-:Y:S03]  /*3ed0*/  STL.64 [R1+0x370], R104 ;  /* 0x0003706801007387 */ /* 0x0003e60000100a00 */
[----:B------:R-:W-:-:S04]  /*3ee0*/  @P3 LOP3.LUT R86, R86, 0x10000000, RZ, 0xfc, !PT ;  /* 0x1000000056563812 */ /* 0x000fc800078efcff */
[----:B------:R-:W-:Y:S02]  /*3ef0*/  LOP3.LUT R86, R86, 0xfbffffff, RZ, 0xc0, !PT ;  /* 0xfbffffff56567812 */ /* 0x000fe400078ec0ff */
[----:B-1----:R-:W-:Y:S02]  /*3f00*/  MOV R104, R118 ;  /* 0x0000007600687202 */ /* 0x002fe40000000f00 */
[----:B------:R-:W-:Y:S02]  /*3f10*/  MOV R105, R119 ;  /* 0x0000007700697202 */ /* 0x000fe40000000f00 */
[----:B------:R-:W-:Y:S02]  /*3f20*/  @P4 LOP3.LUT R86, R86, 0x4000000, RZ, 0xfc, !PT ;  /* 0x0400000056564812 */ /* 0x000fe400078efcff */
[----:B0-----:R-:W-:-:S04]  /*3f30*/  @!P2 IADD3 R118, P0, R98, R20, RZ ;  /* 0x000000146276a210 */ /* 0x001fc80007f1e0ff */
[----:B------:R-:W-:Y:S02]  /*3f40*/  @!P2 IADD3.X R119, R99, R21, RZ, P0, !PT ;  /* 0x000000156377a210 */ /* 0x000fe400007fe4ff */
[----:B------:R-:W-:Y:S02]  /*3f50*/  CS2R R20, SRZ ;  /* 0x0000000000147805 */ /* 0x000fe4000001ff00 */
[----:B------:R-:W-:Y:S02]  /*3f60*/  LOP3.LUT R86, R86, 0xffffffef, RZ, 0xc0, !PT ;  /* 0xffffffef56567812 */ /* 0x000fe400078ec0ff */
[----:B------:R-:W-:Y:S02]  /*3f70*/  LOP3.LUT P3, RZ, R87, 0x100, RZ, 0xc0, !PT ;  /* 0x0000010057ff7812 */ /* 0x000fe4000786c0ff */
[----:B------:R-:W-:Y:S01]  /*3f80*/  @P2 LOP3.LUT R86, R86, 0x10, RZ, 0xfc, !PT ;  /* 0x0000001056562812 */ /* 0x000fe200078efcff */
[----:B------:R0:W3:Y:S03]  /*3f90*/  @!P6 LDG.E R20, desc[UR10][R28.64] ;  /* 0x0000000a1c14e981 */ /* 0x0000e6000c1e1900 */
[----:B------:R-:W-:Y:S01]  /*3fa0*/  LOP3.LUT R86, R86, 0xbfffffff, RZ, 0xc0, !PT ;  /* 0xbfffffff56567812 */ /* 0x000fe200078ec0ff */
[----:B------:R1:W3:Y:S01]  /*3fb0*/  @!P6 LDG.E R21, desc[UR10][R96.64] ;  /* 0x0000000a6015e981 */ /* 0x0002e2000c1e1900 */
[----:B0-----:R-:W-:Y:S01]  /*3fc0*/  IADD3 R28, R17, 0x148, RZ ;  /* 0x00000148111c7810 */ /* 0x001fe20007ffe0ff */
[----:B------:R-:W-:-:S03]  /*3fd0*/  HFMA2.MMA R29, -RZ, RZ, 0, 0 ;  /* 0x00000000ff1d7435 */ /* 0x000fc600000001ff */
[----:B-1----:R-:W-:Y:S02]  /*3fe0*/  SHF.R.S32.HI R96, RZ, 0x1f, R28 ;  /* 0x0000001fff607819 */ /* 0x002fe4000001141c */
[----:B------:R-:W-:Y:S02]  /*3ff0*/  ISETP.GE.U32.AND P4, PT, R28, UR18, PT ;  /* 0x000000121c007c0c */ /* 0x000fe4000bf86070 */
[----:B------:R-:W-:Y:S02]  /*4000*/  @P5 LOP3.LUT R86, R86, 0x40000000, RZ, 0xfc, !PT ;  /* 0x4000000056565812 */ /* 0x000fe400078efcff */
[----:B------:R-:W-:Y:S01]  /*4010*/  ISETP.GE.OR.EX P5, PT, R96, UR19, P1, P4 ;  /* 0x0000001360007c0c */ /* 0x000fe20008fa6740 */
[----:B------:R0:W3:Y:S02]  /*4020*/  @!P3 LDG.E R29, desc[UR10][R24.64] ;  /* 0x0000000a181db981 */ /* 0x0000e4000c1e1900 */
[----:B0-----:R-:W-:-:S10]  /*4030*/  MOV R24, RZ ;  /* 0x000000ff00187202 */ /* 0x001fd40000000f00 */
[----:B------:R-:W0:Y:S01]  /*4040*/  @!P5 LDC.64 R110, c[0x0][0x230] ;  /* 0x00008c00ff6edb82 */ /* 0x000e220000000a00 */
[----:B------:R1:W3:Y:S07]  /*4050*/  @!P3 LDG.E R24, desc[UR10][R94.64] ;  /* 0x0000000a5e18b981 */ /* 0x0002ee000c1e1900 */
        /* <DEDUP_REMOVED lines=9> */
[----:B------:R-:W-:Y:S02]  /*40f0*/  @!P5 SHF.L.U32 R96, R96, 0x1, RZ ;  /* 0x000000016060d819 */ /* 0x000fe400000006ff */
[----:B------:R-:W-:Y:S02]  /*4100*/  LOP3.LUT P2, RZ, R87, 0x80, RZ, 0xc0, !PT ;  /* 0x0000008057ff7812 */ /* 0x000fe4000784c0ff */
[----:B0-----:R-:W-:-:S04]  /*4110*/  @!P5 IADD3 R110, P3, R96, R110, RZ ;  /* 0x0000006e606ed210 */ /* 0x001fc80007f7e0ff */
[----:B------:R-:W-:Y:S02]  /*4120*/  @!P5 IADD3.X R111, R25, R111, RZ, P3, !PT ;  /* 0x0000006f196fd210 */ /* 0x000fe40001ffe4ff */
        /* <DEDUP_REMOVED lines=212> */
[----:B0-----:R-:W3:Y:S04]  /*4e70*/  LDL.LU R4, [R1+0x400] ;  /* 0x0004000001047983 */ /* 0x001ee80000300800 */
[----:B-----5:R-:W-:Y:S04]  /*4e80*/  STL [R1+0x3f8], R3 ;  /* 0x0003f80301007387 */ /* 0x020fe80000100800 */
[----:B------:R0:W-:Y:S02]  /*4e90*/  STL [R1+0x3fc], R3 ;  /* 0x0003fc0301007387 */ /* 0x0001e40000100800 */
[----:B0-----:R-:W-:-:S02]  /*4ea0*/  PRMT R3, RZ, 0x7610, R3 ;  /* 0x00007610ff037816 */ /* 0x001fc40000000003 */
[----:B----4-:R0:W-:Y:S02]  /*4eb0*/  STL.64 [R1+0x3e0], R8 ;  /* 0x0003e00801007387 */ /* 0x0101e40000100a00 */
[----:B0-----:R-:W-:Y:S02]  /*4ec0*/  MOV R8, R54 ;  /* 0x0000003600087202 */ /* 0x001fe40000000f00 */
[----:B------:R-:W-:Y:S02]  /*4ed0*/  MOV R9, R55 ;  /* 0x0000003700097202 */ /* 0x000fe40000000f00 */
[----:B------:R-:W4:Y:S01]  /*4ee0*/  LDL.LU.64 R54, [R1+0x278] ;  /* 0x0002780001367983 */ /* 0x000f220000300a00 */
[----:B---3--:R-:W-:-:S04]  /*4ef0*/  @!P4 SHF.R.U32.HI R49, RZ, 0x10, R4 ;  /* 0x00000010ff31c819 */ /* 0x008fc80000011604 */
[----:B------:R-:W-:-:S05]  /*4f00*/  @!P4 PRMT R3, R49, 0x7610, R3 ;  /* 0x000076103103c816 */ /* 0x000fca0000000003 */
[----:B------:R0:W-:Y:S04]  /*4f10*/  STL.S16 [R1+0x2d2], R3 ;  /* 0x0002d20301007387 */ /* 0x0001e80000100600 */
[----:B0-----:R-:W3:Y:S01]  /*4f20*/  LDL.LU R3, [R1+0x3fc] ;  /* 0x0003fc0001037983 */ /* 0x001ee20000300800 */
[----:B------:R-:W-:-:S03]  /*4f30*/  LOP3.LUT P3, RZ, R87, 0x1000000, RZ, 0xc0, !PT ;  /* 0x0100000057ff7812 */ /* 0x000fc6000786c0ff */
[----:B------:R-:W-:Y:S04]  /*4f40*/  STL [R1+0x10], R0 ;  /* 0x0000100001007387 */ /* 0x000fe80000100800 */
[----:B------:R-:W-:Y:S04]  /*4f50*/  STL [R1+0x380], R102 ;  /* 0x0003806601007387 */ /* 0x000fe80000100800 */
[----:B------:R0:W-:Y:S04]  /*4f60*/  STL.64 [R1+0x388], R102 ;  /* 0x0003886601007387 */ /* 0x0001e80000100a00 */
[----:B0-----:R-:W5:Y:S01]  /*4f70*/  LDL.LU.64 R102, [R1+0x230] ;  /* 0x0002300001667983 */ /* 0x001f620000300a00 */
[----:B---3--:R-:W-:-:S04]  /*4f80*/  PRMT R3, RZ, 0x7610, R3 ;  /* 0x00007610ff037816 */ /* 0x008fc80000000003 */
[----:B------:R-:W-:-:S05]  /*4f90*/  @!P4 PRMT R3, R0, 0x7610, R3 ;  /* 0x000076100003c816 */ /* 0x000fca0000000003 */
[----:B------:R0:W-:Y:S04]  /*4fa0*/  STL.S16 [R1+0x2ce], R3 ;  /* 0x0002ce0301007387 */ /* 0x0001e80000100600 */
[----:B0-----:R-:W3:Y:S01]  /*4fb0*/  LDL.LU R3, [R1+0x3f8] ;  /* 0x0003f80001037983 */ /* 0x001ee20000300800 */
[----:B------:R-:W-:-:S06]  /*4fc0*/  MOV R0, RZ ;  /* 0x000000ff00007202 */ /* 0x000fcc0000000f00 */
[----:B----4-:R-:W4:Y:S04]  /*4fd0*/  @!P3 LDG.E R0, desc[UR10][R54.64] ;  /* 0x0000000a3600b981 */ /* 0x010f28000c1e1900 */
[----:B------:R-:W2:Y:S01]  /*4fe0*/  LDL.LU.64 R54, [R1+0x3f0] ;  /* 0x0003f00001367983 */ /* 0x000ea20000300a00 */
[----:B------:R-:W-:Y:S02]  /*4ff0*/  LOP3.LUT P2, RZ, R87, 0x8, RZ, 0xc0, !PT ;  /* 0x0000000857ff7812 */ /* 0x000fe4000784c0ff */
[----:B------:R-:W-:-:S04]  /*5000*/  PRMT R49, RZ, 0x7610, R49 ;  /* 0x00007610ff317816 */ /* 0x000fc80000000031 */
[----:B------:R-:W-:Y:S02]  /*5010*/  @!P4 PRMT R49, R4, 0x7610, R49 ;  /* 0x000076100431c816 */ /* 0x000fe40000000031 */
[----:B------:R-:W-:-:S03]  /*5020*/  PRMT R88, RZ, 0x7610, R88 ;  /* 0x00007610ff587816 */ /* 0x000fc60000000058 */
[----:B------:R-:W-:Y:S04]  /*5030*/  STL.S16 [R1+0x2d0], R49 ;  /* 0x0002d03101007387 */ /* 0x000fe80000100600 */
[----:B------:R-:W-:Y:S04]  /*5040*/  STL [R1+0x390], R75 ;  /* 0x0003904b01007387 */ /* 0x000fe80000100800 */
[----:B------:R0:W-:Y:S01]  /*5050*/  STL.64 [R1+0x398], R74 ;  /* 0x0003984a01007387 */ /* 0x0001e20000100a00 */
[----:B------:R-:W-:Y:S02]  /*5060*/  @!P6 IADD3.X R45, R48, R45, RZ, P0, !PT ;  /* 0x0000002d302de210 */ /* 0x000fe400007fe4ff */
[----:B0-----:R-:W-:-:S02]  /*5070*/  PRMT R75, RZ, 0x7610, R75 ;  /* 0x00007610ff4b7816 */ /* 0x001fc4000000004b */
[C---:B------:R-:W-:Y:S02]  /*5080*/  LOP3.LUT P0, RZ, R87.reuse, 0x800000, RZ, 0xc0, !PT ;  /* 0x0080000057ff7812 */ /* 0x040fe4000780c0ff */
[----:B------:R-:W-:Y:S02]  /*5090*/  @!P6 IADD3.X R47, R48, R47, RZ, P5, !PT ;  /* 0x0000002f302fe210 */ /* 0x000fe40002ffe4ff */
[----:B------:R-:W-:Y:S02]  /*50a0*/  LOP3.LUT R86, R86, 0xfffffbff, RZ, 0xc0, !PT ;  /* 0xfffffbff56567812 */ /* 0x000fe400078ec0ff */
[----:B------:R-:W-:Y:S02]  /*50b0*/  LOP3.LUT P5, RZ, R87, 0x4, RZ, 0xc0, !PT ;  /* 0x0000000457ff7812 */ /* 0x000fe400078ac0ff */
[----:B------:R-:W-:Y:S01]  /*50c0*/  @P6 LOP3.LUT R86, R86, 0x400, RZ, 0xfc, !PT ;  /* 0x0000040056566812 */ /* 0x000fe200078efcff */
[----:B------:R-:W-:Y:S04]  /*50d0*/  STL [R1+0x3d4], R15 ;  /* 0x0003d40f01007387 */ /* 0x000fe80000100800 */
[----:B------:R0:W-:Y:S04]  /*50e0*/  STL.64 [R1+0x3d8], R14 ;  /* 0x0003d80e01007387 */ /* 0x0001e80000100a00 */
[----:B------:R1:W-:Y:S04]  /*50f0*/  STL [R1+0x110], R4 ;  /* 0x0001100401007387 */ /* 0x0003e80000100800 */
[----:B------:R-:W-:Y:S01]  /*5100*/  STL [R1+0x114], R2 ;  /* 0x0001140201007387 */ /* 0x000fe20000100800 */
[----:B0-----:R-:W-:-:S03]  /*5110*/  PRMT R15, RZ, 0x7610, R15 ;  /* 0x00007610ff0f7816 */ /* 0x001fc6000000000f */
[----:B------:R0:W-:Y:S01]  /*5120*/  STL [R1+0x394], R74 ;  /* 0x0003944a01007387 */ /* 0x0001e20000100800 */
[----:B-1----:R-:W-:Y:S02]  /*5130*/  PRMT R4, RZ, 0x7610, R4 ;  /* 0x00007610ff047816 */ /* 0x002fe40000000004 */
[----:B------:R-:W-:Y:S01]  /*5140*/  @!P2 PRMT R15, R2, 0x7610, R15 ;  /* 0x00007610020fa816 */ /* 0x000fe2000000000f */
[----:B------:R1:W-:Y:S01]  /*5150*/  STL [R1+0x3ec], R10 ;  /* 0x0003ec0a01007387 */ /* 0x0003e20000100800 */
[----:B0-----:R-:W-:-:S03]  /*5160*/  PRMT R74, RZ, 0x7610, R74 ;  /* 0x00007610ff4a7816 */ /* 0x001fc6000000004a */
[----:B------:R-:W-:Y:S01]  /*5170*/  STL [R1+0x118], R6 ;  /* 0x0001180601007387 */ /* 0x000fe20000100800 */
[----:B------:R-:W-:Y:S02]  /*5180*/  @!P5 PRMT R74, R6, 0x7610, R74 ;  /* 0x00007610064ad816 */ /* 0x000fe4000000004a */
[----:B-1----:R-:W-:Y:S01]  /*5190*/  PRMT R10, RZ, 0x7610, R10 ;  /* 0x00007610ff0a7816 */ /* 0x002fe2000000000a */
[----:B------:R0:W-:Y:S02]  /*51a0*/  STL [R1+0x3d0], R14 ;  /* 0x0003d00e01007387 */ /* 0x0001e40000100800 */
[----:B0-----:R-:W-:-:S04]  /*51b0*/  PRMT R14, RZ, 0x7610, R14 ;  /* 0x00007610ff0e7816 */ /* 0x001fc8000000000e */
[----:B------:R-:W-:Y:S01]  /*51c0*/  @!P5 PRMT R14, R5, 0x7610, R14 ;  /* 0x00007610050ed816 */ /* 0x000fe2000000000e */
[----:B------:R-:W-:Y:S04]  /*51d0*/  STL.S16 [R1+0x2c8], R15 ;  /* 0x0002c80f01007387 */ /* 0x000fe80000100600 */
[----:B------:R0:W-:Y:S04]  /*51e0*/  STL.S16 [R1+0x2d8], R14 ;  /* 0x0002d80e01007387 */ /* 0x0001e80000100600 */
[----:B0-----:R-:W4:Y:S01]  /*51f0*/  LDL.LU.64 R14, [R1+0x298] ;  /* 0x00029800010e7983 */ /* 0x001f220000300a00 */
[----:B---3--:R-:W-:-:S04]  /*5200*/  @!P2 SHF.R.U32.HI R49, RZ, 0x10, R3 ;  /* 0x00000010ff31a819 */ /* 0x008fc80000011603 */
        /* <DEDUP_REMOVED lines=11> */
[----:B-----5:R1:W3:Y:S01]  /*52c0*/  @!P0 LDG.E R54, desc[UR10][R102.64] ;  /* 0x0000000a66368981 */ /* 0x0202e2000c1e1900 */
[----:B0-----:R-:W-:Y:S02]  /*52d0*/  SHF.R.S32.HI R88, RZ, 0x1f, R55 ;  /* 0x0000001fff587819 */ /* 0x001fe40000011437 */
[----:B------:R-:W-:-:S04]  /*52e0*/  ISETP.GE.U32.AND P0, PT, R55, UR6, PT ;  /* 0x0000000637007c0c */ /* 0x000fc8000bf06070 */
[----:B------:R-:W-:Y:S02]  /*52f0*/  ISETP.GE.OR.EX P6, PT, R88, UR7, P1, P0 ;  /* 0x0000000758007c0c */ /* 0x000fe40008fc6700 */
[----:B------:R-:W-:Y:S02]  /*5300*/  LOP3.LUT P0, RZ, R87, 0x2, RZ, 0xc0, !PT ;  /* 0x0000000257ff7812 */ /* 0x000fe4000780c0ff */
[----:B------:R-:W-:-:S04]  /*5310*/  @!P5 SHF.R.U32.HI R2, RZ, 0x10, R5 ;  /* 0x00000010ff02d819 */ /* 0x000fc80000011605 */
[----:B------:R-:W-:Y:S02]  /*5320*/  @!P5 PRMT R4, R2, 0x7610, R4 ;  /* 0x000076100204d816 */ /* 0x000fe40000000004 */
[----:B------:R-:W-:-:S05]  /*5330*/  @!P5 SHF.R.U32.HI R2, RZ, 0x10, R6 ;  /* 0x00000010ff02d819 */ /* 0x000fca0000011606 */
[----:B------:R-:W-:-:S04]  /*5340*/  @!P0 SHF.R.U32.HI R6, RZ, 0x10, R7 ;  /* 0x00000010ff068819 */ /* 0x000fc80000011607 */
[----:B------:R-:W-:-:S05]  /*5350*/  @!P0 PRMT R10, R6, 0x7610, R10 ;  /* 0x00007610060a8816 */ /* 0x000fca000000000a */
[----:B------:R0:W-:Y:S04]  /*5360*/  STL.S16 [R1+0x27e], R10 ;  /* 0x00027e0a01007387 */ /* 0x0001e80000100600 */
[----:B0-----:R-:W5:Y:S01]  /*5370*/  LDL.LU R10, [R1+0x3ec] ;  /* 0x0003ec00010a7983 */ /* 0x001f620000300800 */
[----:B-1----:R-:W-:Y:S02]  /*5380*/  MOV R102, R8 ;  /* 0x0000000800667202 */ /* 0x002fe40000000f00 */
[----:B------:R-:W-:Y:S02]  /*5390*/  MOV R103, R9 ;  /* 0x0000000900677202 */ /* 0x000fe40000000f00 */
[----:B------:R-:W2:Y:S04]  /*53a0*/  LDL.LU.64 R8, [R1+0x2b8] ;  /* 0x0002b80001087983 */ /* 0x000ea80000300a00 */
[----:B------:R0:W-:Y:S02]  /*53b0*/  STL [R1+0x14], R3 ;  /* 0x0000140301007387 */ /* 0x0001e40000100800 */
[----:B0-----:R-:W-:-:S04]  /*53c0*/  PRMT R3, RZ, 0x7610, R3 ;  /* 0x00007610ff037816 */ /* 0x001fc80000000003 */
[----:B------:R-:W-:-:S05]  /*53d0*/  @!P5 PRMT R3, R2, 0x7610, R3 ;  /* 0x000076100203d816 */ /* 0x000fca0000000003 */
[----:B------:R0:W-:Y:S02]  /*53e0*/  STL.S16 [R1+0x2d6], R3 ;  /* 0x0002d60301007387 */ /* 0x0001e40000100600 */
[----:B0-----:R-:W0:Y:S02]  /*53f0*/  @!P6 LDC.64 R2, c[0x0][0x288] ;  /* 0x0000a200ff02eb82 */ /* 0x001e240000000a00 */
[----:B------:R1:W-:Y:S04]  /*5400*/  STL [R1+0x18], R5 ;  /* 0x0000180501007387 */ /* 0x0003e80000100800 */
[----:B------:R4:W-:Y:S01]  /*5410*/  STL.S16 [R1+0x2da], R4 ;  /* 0x0002da0401007387 */ /* 0x0009e20000100600 */
[----:B-1----:R-:W-:Y:S02]  /*5420*/  @!P6 MOV R5, R63 ;  /* 0x0000003f0005e202 */ /* 0x002fe40000000f00 */
[----:B----4-:R-:W-:Y:S01]  /*5430*/  @!P6 MOV R4, R64 ;  /* 0x000000400004e202 */ /* 0x010fe20000000f00 */
        /* <DEDUP_REMOVED lines=15> */
[----:B------:R-:W4:Y:S04]  /*5530*/  @!P4 LDG.E R88, desc[UR10][R14.64] ;  /* 0x0000000a0e58c981 */ /* 0x000f28000c1e1900 */
[----:B------:R-:W3:Y:S01]  /*5540*/  LDL.LU.64 R14, [R1+0x270] ;  /* 0x00027000010e7983 */ /* 0x000ee20000300a00 */
[----:B-----5:R-:W-:-:S05]  /*5550*/  @!P0 PRMT R55, R10, 0x7610, R55 ;  /* 0x000076100a378816 */ /* 0x020fca0000000037 */
[----:B------:R0:W-:Y:S02]  /*5560*/  STL.S16 [R1+0x27c], R55 ;  /* 0x00027c3701007387 */ /* 0x0001e40000100600 */
[----:B0-----:R-:W-:-:S06]  /*5570*/  MOV R55, RZ ;  /* 0x000000ff00377202 */ /* 0x001fcc0000000f00 */
[----:B--2---:R0:W2:Y:S04]  /*5580*/  @!P4 LDG.E R55, desc[UR10][R8.64] ;  /* 0x0000000a0837c981 */ /* 0x0040a8000c1e1900 */
[----:B------:R-:W5:Y:S01]  /*5590*/  LDL.LU.64 R8, [R1+0x3e0] ;  /* 0x0003e00001087983 */ /* 0x000f620000300a00 */
[----:B------:R-:W-:-:S03]  /*55a0*/  @!P0 SHF.R.U32.HI R6, RZ, 0x10, R10 ;  /* 0x00000010ff068819 */ /* 0x000fc6000001160a */
[----:B------:R1:W-:Y:S04]  /*55b0*/  STL [R1+0x3e8], R16 ;  /* 0x0003e81001007387 */ /* 0x0003e80000100800 */
[----:B------:R-:W-:Y:S01]  /*55c0*/  STL.S16 [R1+0x2ca], R75 ;  /* 0x0002ca4b01007387 */ /* 0x000fe20000100600 */
[----:B-1----:R-:W-:-:S03]  /*55d0*/  PRMT R16, RZ, 0x7610, R16 ;  /* 0x00007610ff107816 */ /* 0x002fc60000000010 */
[----:B------:R1:W-:Y:S01]  /*55e0*/  STL.S16 [R1+0x2c4], R74 ;  /* 0x0002c44a01007387 */ /* 0x0003e20000100600 */
[----:B------:R-:W-:-:S05]  /*55f0*/  @!P0 PRMT R16, R6, 0x7610, R16 ;  /* 0x0000761006108816 */ /* 0x000fca0000000010 */
[----:B------:R0:W-:Y:S04]  /*5600*/  STL.S16 [R1+0x29a], R16 ;  /* 0x00029a1001007387 */ /* 0x0001e80000100600 */
[----:B-1----:R-:W4:Y:S04]  /*5610*/  LDL.LU.64 R74, [R1+0x260] ;  /* 0x00026000014a7983 */ /* 0x002f280000300a00 */
[----:B0-----:R-:W2:Y:S01]  /*5620*/  LDL.LU R16, [R1+0x3e8] ;  /* 0x0003e80001107983 */ /* 0x001ea20000300800 */
[----:B------:R-:W-:-:S10]  /*5630*/  HFMA2.MMA R48, -RZ, RZ, 0, 0 ;  /* 0x00000000ff307435 */ /* 0x000fd400000001ff */
[----:B------:R-:W2:Y:S01]  /*5640*/  @!P3 LDG.E R48, desc[UR10][R124.64] ;  /* 0x0000000a7c30b981 */ /* 0x000ea2000c1e1900 */
[C---:B------:R-:W-:Y:S02]  /*5650*/  LOP3.LUT P3, RZ, R87.reuse, 0x1, RZ, 0xc0, !PT ;  /* 0x0000000157ff7812 */ /* 0x040fe4000786c0ff */
[----:B------:R-:W-:Y:S02]  /*5660*/  PRMT R89, RZ, 0x7610, R89 ;  /* 0x00007610ff597816 */ /* 0x000fe40000000059 */
[----:B------:R-:W-:Y:S02]  /*5670*/  LOP3.LUT P2, RZ, R87, 0x10000000, RZ, 0xc0, !PT ;  /* 0x1000000057ff7812 */ /* 0x000fe4000784c0ff */
[----:B------:R-:W-:-:S04]  /*5680*/  PRMT R6, RZ, 0x7610, R6 ;  /* 0x00007610ff067816 */ /* 0x000fc80000000006 */
[----:B------:R-:W-:Y:S01]  /*5690*/  @!P0 PRMT R6, R7, 0x7610, R6 ;  /* 0x0000761007068816 */ /* 0x000fe20000000006 */
[----:B------:R-:W-:Y:S04]  /*56a0*/  STL [R1+0x3a0], R117 ;  /* 0x0003a07501007387 */ /* 0x000fe80000100800 */
[----:B------:R0:W-:Y:S04]  /*56b0*/  STL.64 [R1+0x3a8], R116 ;  /* 0x0003a87401007387 */ /* 0x0001e80000100a00 */
[----:B------:R-:W-:Y:S01]  /*56c0*/  STL.S16 [R1+0x27a], R6 ;  /* 0x00027a0601007387 */ /* 0x000fe20000100600 */
[----:B------:R-:W-:-:S02]  /*56d0*/  LOP3.LUT R86, R86, 0xfffffff7, RZ, 0xc0, !PT ;  /* 0xfffffff756567812 */ /* 0x000fc400078ec0ff */
[----:B------:R-:W-:Y:S02]  /*56e0*/  PRMT R90, RZ, 0x7610, R90 ;  /* 0x00007610ff5a7816 */ /* 0x000fe4000000005a */
[----:B0-----:R-:W-:Y:S02]  /*56f0*/  PRMT R117, RZ, 0x7610, R117 ;  /* 0x00007610ff757816 */ /* 0x001fe40000000075 */
[----:B------:R-:W-:-:S04]  /*5700*/  @P6 LOP3.LUT R86, R86, 0x8, RZ, 0xfc, !PT ;  /* 0x0000000856566812 */ /* 0x000fc800078efcff */
[----:B------:R-:W-:Y:S01]  /*5710*/  LOP3.LUT P0, RZ, R86, 0x20000000, RZ, 0xc0, !PT ;  /* 0x2000000056ff7812 */ /* 0x000fe2000780c0ff */
[----:B------:R0:W-:Y:S04]  /*5720*/  STL [R1+0x11c], R10 ;  /* 0x00011c0a01007387 */ /* 0x0001e80000100800 */
[----:B------:R-:W-:Y:S01]  /*5730*/  STL.64 [R1+0x3c8], R18 ;  /* 0x0003c81201007387 */ /* 0x000fe20000100a00 */
[----:B0-----:R-:W-:Y:S02]  /*5740*/  IADD3 R10, R17, 0x190, RZ ;  /* 0x00000190110a7810 */ /* 0x001fe40007ffe0ff */
[----:B-----5:R-:W-:-:S05]  /*5750*/  @!P3 PRMT R89, R9, 0x7610, R89 ;  /* 0x000076100959b816 */ /* 0x020fca0000000059 */
[----:B------:R0:W-:Y:S02]  /*5760*/  STL.S16 [R1+0x278], R89 ;  /* 0x0002785901007387 */ /* 0x0001e40000100600 */
[----:B0-----:R-:W-:-:S10]  /*5770*/  HFMA2.MMA R89, -RZ, RZ, 0, 0 ;  /* 0x00000000ff597435 */ /* 0x001fd400000001ff */
[----:B---3--:R0:W3:Y:S04]  /*5780*/  @!P2 LDG.E R89, desc[UR10][R14.64] ;  /* 0x0000000a0e59a981 */ /* 0x0080e8000c1e1900 */
[----:B------:R-:W0:Y:S01]  /*5790*/  LDL.LU.64 R14, [R1+0x3d8] ;  /* 0x0003d800010e7983 */ /* 0x000e220000300a00 */
[----:B------:R-:W-:-:S04]  /*57a0*/  @!P3 SHF.R.U32.HI R6, RZ, 0x10, R9 ;  /* 0x00000010ff06b819 */ /* 0x000fc80000011609 */
[----:B------:R-:W-:Y:S02]  /*57b0*/  @!P3 PRMT R117, R6, 0x7610, R117 ;  /* 0x000076100675b816 */ /* 0x000fe40000000075 */
[----:B------:R-:W-:-:S04]  /*57c0*/  @!P3 SHF.R.U32.HI R6, RZ, 0x10, R8 ;  /* 0x00000010ff06b819 */ /* 0x000fc80000011608 */
[----:B------:R-:W-:Y:S02]  /*57d0*/  @!P3 PRMT R90, R6, 0x7610, R90 ;  /* 0x00007610065ab816 */ /* 0x000fe4000000005a */
[----:B------:R-:W-:-:S03]  /*57e0*/  PRMT R6, RZ, 0x7610, R6 ;  /* 0x00007610ff067816 */ /* 0x000fc60000000006 */
[----:B------:R1:W-:Y:S01]  /*57f0*/  STL.S16 [R1+0x2b8], R90 ;  /* 0x0002b85a01007387 */ /* 0x0003e20000100600 */
[----:B------:R-:W-:-:S03]  /*5800*/  @!P3 PRMT R6, R8, 0x7610, R6 ;  /* 0x000076100806b816 */ /* 0x000fc60000000006 */
[----:B------:R5:W-:Y:S01]  /*5810*/  STL [R1+0x120], R8 ;  /* 0x0001200801007387 */ /* 0x000be20000100800 */
[----:B-1----:R-:W-:-:S03]  /*5820*/  MOV R90, RZ ;  /* 0x000000ff005a7202 */ /* 0x002fc60000000f00 */
[----:B------:R2:W-:Y:S01]  /*5830*/  STL.S16 [R1+0x29e], R6 ;  /* 0x00029e0601007387 */ /* 0x0005e20000100600 */
[----:B------:R-:W-:Y:S02]  /*5840*/  PRMT R18, RZ, 0x7610, R18 ;  /* 0x00007610ff127816 */ /* 0x000fe40000000012 */
[----:B-----5:R-:W-:Y:S01]  /*5850*/  SHF.R.S32.HI R8, RZ, 0x1f, R10 ;  /* 0x0000001fff087819 */ /* 0x020fe2000001140a */
[----:B----4-:R-:W4:Y:S01]  /*5860*/  @!P2 LDG.E R90, desc[UR10][R74.64] ;  /* 0x0000000a4a5aa981 */ /* 0x010f22000c1e1900 */
[----:B------:R-:W-:Y:S02]  /*5870*/  ISETP.GE.U32.AND P2, PT, R10, UR6, PT ;  /* 0x000000060a007c0c */ /* 0x000fe4000bf46070 */
[----:B--2---:R-:W-:Y:S02]  /*5880*/  @!P0 SHF.R.U32.HI R6, RZ, 0x10, R16 ;  /* 0x00000010ff068819 */ /* 0x004fe40000011610 */
[----:B------:R-:W-:Y:S01]  /*5890*/  ISETP.GE.OR.EX P3, PT, R8, UR7, P1, P2 ;  /* 0x0000000708007c0c */ /* 0x000fe20008f66720 */
[----:B------:R1:W-:Y:S01]  /*58a0*/  STL [R1+0x1c], R7 ;  /* 0x00001c0701007387 */ /* 0x0003e20000100800 */
[----:B------:R-:W-:-:S02]  /*58b0*/  @!P0 PRMT R18, R6, 0x7610, R18 ;  /* 0x0000761006128816 */ /* 0x000fc40000000012 */
[----:B------:R-:W-:Y:S01]  /*58c0*/  @!P0 SHF.R.U32.HI R6, RZ, 0x10, R11 ;  /* 0x00000010ff068819 */ /* 0x000fe2000001160b */
[----:B------:R-:W-:Y:S01]  /*58d0*/  STL [R1+0x24], R16 ;  /* 0x0000241001007387 */ /* 0x000fe20000100800 */
[----:B------:R-:W-:-:S03]  /*58e0*/  PRMT R19, RZ, 0x7610, R19 ;  /* 0x00007610ff137816 */ /* 0x000fc60000000013 */
[----:B------:R-:W-:Y:S01]  /*58f0*/  STL [R1+0x20], R9 ;  /* 0x0000200901007387 */ /* 0x000fe20000100800 */
[----:B-1----:R-:W-:-:S03]  /*5900*/  PRMT R7, RZ, 0x7610, R7 ;  /* 0x00007610ff077816 */ /* 0x002fc60000000007 */
[----:B------:R-:W2:Y:S01]  /*5910*/  LDL.LU.64 R74, [R1+0x290] ;  /* 0x00029000014a7983 */ /* 0x000ea20000300a00 */
[----:B------:R-:W-:-:S05]  /*5920*/  @!P0 PRMT R7, R6, 0x7610, R7 ;  /* 0x0000761006078816 */ /* 0x000fca0000000007 */
[----:B------:R1:W-:Y:S02]  /*5930*/  STL.S16 [R1+0x2bc], R7 ;  /* 0x0002bc0701007387 */ /* 0x0003e40000100600 */
[----:B-1----:R-:W1:Y:S01]  /*5940*/  @!P3 LDC.64 R6, c[0x0][0x288] ;  /* 0x0000a200ff06bb82 */ /* 0x002e620000000a00 */
[----:B------:R-:W-:Y:S02]  /*5950*/  @!P0 PRMT R19, R16, 0x7610, R19 ;  /* 0x0000761010138816 */ /* 0x000fe40000000013 */
[----:B------:R-:W-:Y:S01]  /*5960*/  @!P3 MOV R9, R63 ;  /* 0x0000003f0009b202 */ /* 0x000fe20000000f00 */
[----:B-1----:R-:W-:Y:S01]  /*5970*/  @!P3 IMAD R16, R8, R6, RZ ;  /* 0x000000060810b224 */ /* 0x002fe200078e02ff */
[----:B------:R-:W-:-:S03]  /*5980*/  @!P3 MOV R8, R64 ;  /* 0x000000400008b202 */ /* 0x000fc60000000f00 */
[C---:B------:R-:W-:Y:S02]  /*5990*/  @!P3 IMAD R7, R10.reuse, R7, R16 ;  /* 0x000000070a07b224 */ /* 0x040fe400078e0210 */
[----:B------:R-:W-:-:S05]  /*59a0*/  @!P3 IMAD.WIDE.U32 R8, R10, R6, R8 ;  /* 0x000000060a08b225 */ /* 0x000fca00078e0008 */
[----:B------:R-:W-:-:S04]  /*59b0*/  @!P3 IADD3 R7, R9, R7, RZ ;  /* 0x000000070907b210 */ /* 0x000fc80007ffe0ff */
[C---:B------:R-:W-:Y:S02]  /*59c0*/  @!P3 SHF.L.U64.HI R10, R8.reuse, 0x1, R7 ;  /* 0x00000001080ab819 */ /* 0x040fe40000010207 */
[----:B------:R-:W1:Y:S01]  /*59d0*/  @!P3 LDC.64 R6, c[0x0][0x230] ;  /* 0x00008c00ff06bb82 */ /* 0x000e620000000a00 */
[----:B------:R-:W-:-:S07]  /*59e0*/  @!P3 SHF.L.U32 R16, R8, 0x1, RZ ;  /* 0x000000010810b819 */ /* 0x000fce00000006ff */
[----:B------:R-:W5:Y:S01]  /*59f0*/  @!P3 LDC.64 R8, c[0x0][0x228] ;  /* 0x00008a00ff08bb82 */ /* 0x000f620000000a00 */
[----:B-1----:R-:W-:-:S04]  /*5a00*/  @!P3 IADD3 R6, P2, R16, R6, RZ ;  /* 0x000000061006b210 */ /* 0x002fc80007f5e0ff */
[----:B------:R-:W-:Y:S02]  /*5a10*/  @!P3 IADD3.X R7, R10, R7, RZ, P2, !PT ;  /* 0x000000070a07b210 */ /* 0x000fe400017fe4ff */
[----:B-----5:R-:W-:-:S04]  /*5a20*/  @!P3 IADD3 R8, P2, R16, R8, RZ ;  /* 0x000000081008b210 */ /* 0x020fc80007f5e0ff */
[----:B------:R-:W-:Y:S02]  /*5a30*/  @!P3 IADD3.X R9, R10, R9, RZ, P2, !PT ;  /* 0x000000090a09b210 */ /* 0x000fe400017fe4ff */
[----:B------:R-:W-:-:S13]  /*5a40*/  LOP3.LUT P2, RZ, R86, 0x8000000, RZ, 0xc0, !PT ;  /* 0x0800000056ff7812 */ /* 0x000fda000784c0ff */
[----:B------:R-:W-:Y:S01]  /*5a50*/  @!P2 SHF.R.U32.HI R10, RZ, 0x10, R12 ;  /* 0x00000010ff0aa819 */ /* 0x000fe2000001160c */
[----:B------:R-:W-:Y:S04]  /*5a60*/  STL.S16 [R1+0x298], R19 ;  /* 0x0002981301007387 */ /* 0x000fe80000100600 */
[----:B------:R1:W-:Y:S04]  /*5a70*/  STL.S16 [R1+0x2ba], R18 ;  /* 0x0002ba1201007387 */ /* 0x0003e80000100600 */
[----:B-1----:R-:W5:Y:S01]  /*5a80*/  LDL.LU.64 R18, [R1+0x2b0] ;  /* 0x0002b00001127983 */ /* 0x002f620000300a00 */
[----:B0-----:R-:W-:-:S04]  /*5a90*/  PRMT R15, RZ, 0x7610, R15 ;  /* 0x00007610ff0f7816 */ /* 0x001fc8000000000f */
[----:B------:R-:W-:-:S05]  /*5aa0*/  @!P2 PRMT R15, R10, 0x7610, R15 ;  /* 0x000076100a0fa816 */ /* 0x000fca000000000f */
[----:B------:R0:W-:Y:S04]  /*5ab0*/  STL.S16 [R1+0x272], R15 ;  /* 0x0002720f01007387 */ /* 0x0001e80000100600 */
[----:B0-----:R-:W3:Y:S01]  /*5ac0*/  LDL.LU R15, [R1+0x3d4] ;  /* 0x0003d400010f7983 */ /* 0x001ee20000300800 */
[----:B------:R-:W-:Y:S02]  /*5ad0*/  PRMT R14, RZ, 0x7610, R14 ;  /* 0x00007610ff0e7816 */ /* 0x000fe4000000000e */
[----:B------:R-:W-:Y:S01]  /*5ae0*/  LOP3.LUT P4, RZ, R87, 0x8000000, RZ, 0xc0, !PT ;  /* 0x0800000057ff7812 */ /* 0x000fe2000788c0ff */
[----:B------:R0:W-:Y:S01]  /*5af0*/  STL [R1+0x3a4], R116 ;  /* 0x0003a47401007387 */ /* 0x0001e20000100800 */
[----:B------:R-:W-:Y:S01]  /*5b00*/  HFMA2.MMA R16, -RZ, RZ, 0, 0 ;  /* 0x00000000ff107435 */ /* 0x000fe200000001ff */
[----:B------:R-:W-:-:S02]  /*5b10*/  PRMT R91, RZ, 0x7610, R91 ;  /* 0x00007610ff5b7816 */ /* 0x000fc4000000005b */
[----:B0-----:R-:W-:-:S04]  /*5b20*/  PRMT R116, RZ, 0x7610, R116 ;  /* 0x00007610ff747816 */ /* 0x001fc80000000074 */
[----:B------:R-:W-:Y:S01]  /*5b30*/  @!P0 PRMT R116, R11, 0x7610, R116 ;  /* 0x000076100b748816 */ /* 0x000fe20000000074 */
[----:B------:R-:W-:Y:S04]  /*5b40*/  STL.S16 [R1+0x29c], R117 ;  /* 0x00029c7501007387 */ /* 0x000fe80000100600 */
[----:B------:R0:W-:Y:S04]  /*5b50*/  STL.S16 [R1+0x276], R116 ;  /* 0x0002767401007387 */ /* 0x0001e80000100600 */
[----:B--2---:R-:W2:Y:S04]  /*5b60*/  @!P4 LDG.E R16, desc[UR10][R74.64] ;  /* 0x0000000a4a10c981 */ /* 0x004ea8000c1e1900 */
[----:B0-----:R-:W4:Y:S04]  /*5b70*/  LDL.LU.64 R116, [R1+0x268] ;  /* 0x0002680001747983 */ /* 0x001f280000300a00 */
[----:B------:R-:W2:Y:S01]  /*5b80*/  LDL.LU.64 R74, [R1+0x258] ;  /* 0x00025800014a7983 */ /* 0x000ea20000300a00 */
[----:B---3--:R-:W-:-:S04]  /*5b90*/  @!P2 SHF.R.U32.HI R10, RZ, 0x10, R15 ;  /* 0x00000010ff0aa819 */ /* 0x008fc8000001160f */
[----:B------:R-:W-:-:S05]  /*5ba0*/  @!P2 PRMT R14, R10, 0x7610, R14 ;  /* 0x000076100a0ea816 */ /* 0x000fca000000000e */
[----:B------:R0:W-:Y:S04]  /*5bb0*/  STL.S16 [R1+0x274], R14 ;  /* 0x0002740e01007387 */ /* 0x0001e80000100600 */
[----:B0-----:R-:W3:Y:S01]  /*5bc0*/  LDL.LU R14, [R1+0x3d0] ;  /* 0x0003d000010e7983 */ /* 0x001ee20000300800 */
[----:B------:R-:W-:-:S05]  /*5bd0*/  @!P2 PRMT R91, R15, 0x7610, R91 ;  /* 0x000076100f5ba816 */ /* 0x000fca000000005b */
[----:B------:R0:W-:Y:S02]  /*5be0*/  STL.S16 [R1+0x266], R91 ;  /* 0x0002665b01007387 */ /* 0x0001e40000100600 */
[----:B0-----:R-:W-:-:S06]  /*5bf0*/  MOV R91, RZ ;  /* 0x000000ff005b7202 */ /* 0x001fcc0000000f00 */
[----:B-----5:R-:W5:Y:S04]  /*5c00*/  @!P4 LDG.E R91, desc[UR10][R18.64] ;  /* 0x0000000a125bc981 */ /* 0x020f68000c1e1900 */
[----:B------:R-:W5:Y:S01]  /*5c10*/  LDL.LU.64 R18, [R1+0x3c8] ;  /* 0x0003c80001127983 */ /* 0x000f620000300a00 */
[----:B------:R-:W-:-:S04]  /*5c20*/  LOP3.LUT R87, R87, 0xfdffffff, RZ, 0xc0, !PT ;  /* 0xfdffffff57577812 */ /* 0x000fc800078ec0ff */
[----:B------:R-:W-:Y:S02]  /*5c30*/  @P3 LOP3.LUT R87, R87, 0x2000000, RZ, 0xfc, !PT ;  /* 0x0200000057573812 */ /* 0x000fe400078efcff */
[----:B------:R-:W-:Y:S02]  /*5c40*/  LOP3.LUT P3, RZ, R86, 0x10000000, RZ, 0xc0, !PT ;  /* 0x1000000056ff7812 */ /* 0x000fe4000786c0ff */
[----:B------:R-:W-:-:S04]  /*5c50*/  PRMT R10, RZ, 0x7610, R10 ;  /* 0x00007610ff0a7816 */ /* 0x000fc8000000000a */
[----:B------:R-:W-:Y:S01]  /*5c60*/  @!P2 PRMT R10, R12, 0x7610, R10 ;  /* 0x000076100c0aa816 */ /* 0x000fe2000000000a */
[----:B------:R0:W-:Y:S04]  /*5c70*/  STL.64 [R1+0x3b8], R100 ;  /* 0x0003b86401007387 */ /* 0x0001e80000100a00 */
[----:B------:R-:W-:Y:S01]  /*5c80*/  STL.S16 [R1+0x264], R10 ;  /* 0x0002640a01007387 */ /* 0x000fe20000100600 */
[----:B------:R-:W-:Y:S02]  /*5c90*/  PRMT R93, RZ, 0x7610, R93 ;  /* 0x00007610ff5d7816 */ /* 0x000fe4000000005d */
[----:B0-----:R-:W-:Y:S02]  /*5ca0*/  PRMT R101, RZ, 0x7610, R101 ;  /* 0x00007610ff657816 */ /* 0x001fe40000000065 */
[----:B------:R-:W-:-:S02]  /*5cb0*/  PRMT R92, RZ, 0x7610, R92 ;  /* 0x00007610ff5c7816 */ /* 0x000fc4000000005c */
[----:B------:R-:W-:Y:S02]  /*5cc0*/  LOP3.LUT P0, RZ, R87, 0x4000000, RZ, 0xc0, !PT ;  /* 0x0400000057ff7812 */ /* 0x000fe4000780c0ff */
[----:B------:R-:W-:Y:S01]  /*5cd0*/  LOP3.LUT P4, RZ, R86, 0x4000000, RZ, 0xc0, !PT ;  /* 0x0400000056ff7812 */ /* 0x000fe2000788c0ff */
[----:B------:R-:W-:Y:S04]  /*5ce0*/  STL [R1+0x128], R15 ;  /* 0x0001280f01007387 */ /* 0x000fe80000100800 */
[----:B------:R0:W-:Y:S04]  /*5cf0*/  STL [R1+0x28], R12 ;  /* 0x0000280c01007387 */ /* 0x0001e80000100800 */
[----:B------:R1:W-:Y:S01]  /*5d00*/  STL [R1+0x124], R11 ;  /* 0x0001240b01007387 */ /* 0x0003e20000100800 */
[----:B0-----:R-:W-:-:S02]  /*5d10*/  PRMT R12, RZ, 0x7610, R12 ;  /* 0x00007610ff0c7816 */ /* 0x001fc4000000000c */
[----:B-1----:R-:W-:Y:S01]  /*5d20*/  PRMT R11, RZ, 0x7610, R11 ;  /* 0x00007610ff0b7816 */ /* 0x002fe2000000000b */
[----:B------:R-:W-:Y:S01]  /*5d30*/  STL [R1+0x12c], R13 ;  /* 0x00012c0d01007387 */ /* 0x000fe20000100800 */
[----:B------:R-:W-:-:S03]  /*5d40*/  LOP3.LUT P5, RZ, R86, 0x40000000, RZ, 0xc0, !PT ;  /* 0x4000000056ff7812 */ /* 0x000fc600078ac0ff */
[----:B------:R0:W-:Y:S02]  /*5d50*/  STL [R1+0x3c4], R22 ;  /* 0x0003c41601007387 */ /* 0x0001e40000100800 */
[----:B0-----:R-:W-:Y:S02]  /*5d60*/  PRMT R22, RZ, 0x7610, R22 ;  /* 0x00007610ff167816 */ /* 0x001fe40000000016 */
[----:B------:R-:W-:Y:S04]  /*5d70*/  STL [R1+0x3b0], R100 ;  /* 0x0003b06401007387 */ /* 0x000fe80000100800 */
[----:B------:R0:W-:Y:S02]  /*5d80*/  STL [R1+0x3b4], R100 ;  /* 0x0003b46401007387 */ /* 0x0001e40000100800 */
[----:B0-----:R-:W-:-:S04]  /*5d90*/  PRMT R100, RZ, 0x7610, R100 ;  /* 0x00007610ff647816 */ /* 0x001fc80000000064 */
[----:B------:R-:W-:-:S05]  /*5da0*/  @!P4 PRMT R100, R23, 0x7610, R100 ;  /* 0x000076101764c816 */ /* 0x000fca0000000064 */
[----:B------:R-:W-:Y:S01]  /*5db0*/  STL.S16 [R1+0x268], R100 ;  /* 0x0002686401007387 */ /* 0x000fe20000100600 */
[----:B---3--:R-:W-:-:S04]  /*5dc0*/  @!P3 SHF.R.U32.HI R10, RZ, 0x10, R14 ;  /* 0x00000010ff0ab819 */ /* 0x008fc8000001160e */
[----:B------:R-:W-:Y:S02]  /*5dd0*/  @!P3 PRMT R101, R10, 0x7610, R101 ;  /* 0x000076100a65b816 */ /* 0x000fe40000000065 */
[----:B------:R-:W-:-:S04]  /*5de0*/  @!P3 SHF.R.U32.HI R10, RZ, 0x10, R13 ;  /* 0x00000010ff0ab819 */ /* 0x000fc8000001160d */
[----:B------:R-:W-:Y:S02]  /*5df0*/  @!P3 PRMT R93, R10, 0x7610, R93 ;  /* 0x000076100a5db816 */ /* 0x000fe4000000005d */
[----:B------:R-:W-:-:S03]  /*5e00*/  @!P3 PRMT R92, R14, 0x7610, R92 ;  /* 0x000076100e5cb816 */ /* 0x000fc6000000005c */
[----:B------:R0:W-:Y:S01]  /*5e10*/  STL.S16 [R1+0x294], R93 ;  /* 0x0002945d01007387 */ /* 0x0001e20000100600 */
[----:B------:R-:W-:-:S03]  /*5e20*/  PRMT R10, RZ, 0x7610, R10 ;  /* 0x00007610ff0a7816 */ /* 0x000fc6000000000a */
[----:B------:R1:W-:Y:S01]  /*5e30*/  STL.S16 [R1+0x270], R92 ;  /* 0x0002705c01007387 */ /* 0x0003e20000100600 */
[----:B0-----:R-:W-:-:S03]  /*5e40*/  HFMA2.MMA R93, -RZ, RZ, 0, 0 ;  /* 0x00000000ff5d7435 */ /* 0x001fc600000001ff */
[----:B------:R0:W-:Y:S01]  /*5e50*/  STL [R1+0x2c], R14 ;  /* 0x00002c0e01007387 */ /* 0x0001e20000100800 */
[----:B-1----:R-:W-:Y:S02]  /*5e60*/  MOV R92, RZ ;  /* 0x000000ff005c7202 */ /* 0x002fe40000000f00 */
[----:B------:R-:W-:-:S04]  /*5e70*/  @!P3 PRMT R10, R13, 0x7610, R10 ;  /* 0x000076100d0ab816 */ /* 0x000fc8000000000a */
[----:B----4-:R-:W3:Y:S01]  /*5e80*/  @!P0 LDG.E R93, desc[UR10][R116.64] ;  /* 0x0000000a745d8981 */ /* 0x010ee2000c1e1900 */
[----:B0-----:R-:W-:-:S03]  /*5e90*/  IADD3 R14, R17, 0x198, RZ ;  /* 0x00000198110e7810 */ /* 0x001fc60007ffe0ff */
[----:B--2---:R-:W2:Y:S01]  /*5ea0*/  @!P0 LDG.E R92, desc[UR10][R74.64] ;  /* 0x0000000a4a5c8981 */ /* 0x004ea2000c1e1900 */
[----:B------:R-:W-:Y:S02]  /*5eb0*/  SHF.R.S32.HI R15, RZ, 0x1f, R14 ;  /* 0x0000001fff0f7819 */ /* 0x000fe4000001140e */
[----:B------:R-:W-:Y:S01]  /*5ec0*/  ISETP.GE.U32.AND P0, PT, R14, UR6, PT ;  /* 0x000000060e007c0c */ /* 0x000fe2000bf06070 */
[----:B------:R0:W-:Y:S03]  /*5ed0*/  STL.S16 [R1+0x292], R10 ;  /* 0x0002920a01007387 */ /* 0x0001e60000100600 */
[----:B------:R-:W-:Y:S01]  /*5ee0*/  ISETP.GE.OR.EX P2, PT, R15, UR7, P1, P0 ;  /* 0x000000070f007c0c */ /* 0x000fe20008f46700 */
[----:B------:R1:W-:Y:S04]  /*5ef0*/  STL.S16 [R1+0x290], R101 ;  /* 0x0002906501007387 */ /* 0x0003e80000100600 */
[----:B------:R-:W4:Y:S01]  /*5f00*/  LDL.LU.64 R74, [R1+0x288] ;  /* 0x00028800014a7983 */ /* 0x000f220000300a00 */
[----:B0-----:R-:W-:-:S02]  /*5f10*/  @!P4 SHF.R.U32.HI R10, RZ, 0x10, R23 ;  /* 0x00000010ff0ac819 */ /* 0x001fc40000011617 */
[----:B------:R-:W-:Y:S01]  /*5f20*/  PRMT R95, RZ, 0x7610, R95 ;  /* 0x00007610ff5f7816 */ /* 0x000fe2000000005f */
[----:B------:R-:W3:Y:S01]  /*5f30*/  LDL.LU.64 R116, [R1+0x250] ;  /* 0x0002500001747983 */ /* 0x000ee20000300a00 */
[----:B------:R-:W-:Y:S02]  /*5f40*/  @!P4 PRMT R12, R10, 0x7610, R12 ;  /* 0x000076100a0cc816 */ /* 0x000fe4000000000c */
[----:B-----5:R-:W-:Y:S01]  /*5f50*/  @!P4 SHF.R.U32.HI R10, RZ, 0x10, R18 ;  /* 0x00000010ff0ac819 */ /* 0x020fe20000011612 */
[----:B-1----:R-:W5:Y:S03]  /*5f60*/  LDL.LU.64 R100, [R1+0x2a8] ;  /* 0x0002a80001647983 */ /* 0x002f660000300a00 */
        /* <DEDUP_REMOVED lines=21> */
[----:B0-----:R-:W2:Y:S01]  /*60c0*/  LDL.LU R22, [R1+0x3c4] ;  /* 0x0003c40001167983 */ /* 0x001ea20000300800 */
[----:B------:R-:W-:Y:S02]  /*60d0*/  LOP3.LUT P3, RZ, R87, 0x80000000, RZ, 0xc0, !PT ;  /* 0x8000000057ff7812 */ /* 0x000fe4000786c0ff */
[----:B------:R-:W-:-:S04]  /*60e0*/  PRMT R94, RZ, 0x7610, R94 ;  /* 0x00007610ff5e7816 */ /* 0x000fc8000000005e */
[----:B------:R-:W-:-:S05]  /*60f0*/  @!P4 PRMT R94, R18, 0x7610, R94 ;  /* 0x00007610125ec816 */ /* 0x000fca000000005e */
[----:B------:R0:W-:Y:S02]  /*6100*/  STL.S16 [R1+0x25e], R94 ;  /* 0x00025e5e01007387 */ /* 0x0001e40000100600 */
[----:B0-----:R-:W-:-:S10]  /*6110*/  HFMA2.MMA R94, -RZ, RZ, 0, 0 ;  /* 0x00000000ff5e7435 */ /* 0x001fd400000001ff */
[----:B----4-:R-:W4:Y:S04]  /*6120*/  @!P3 LDG.E R94, desc[UR10][R74.64] ;  /* 0x0000000a4a5eb981 */ /* 0x010f28000c1e1900 */
[----:B------:R-:W4:Y:S01]  /*6130*/  LDL.LU.64 R74, [R1+0x248] ;  /* 0x00024800014a7983 */ /* 0x000f220000300a00 */
[----:B--2---:R-:W-:-:S05]  /*6140*/  @!P5 PRMT R95, R22, 0x7610, R95 ;  /* 0x00007610165fd816 */ /* 0x004fca000000005f */
[----:B------:R0:W-:Y:S02]  /*6150*/  STL.S16 [R1+0x25a], R95 ;  /* 0x00025a5f01007387 */ /* 0x0001e40000100600 */
[----:B0-----:R-:W-:-:S06]  /*6160*/  MOV R95, RZ ;  /* 0x000000ff005f7202 */ /* 0x001fcc0000000f00 */
[----:B-----5:R0:W2:Y:S04]  /*6170*/  @!P3 LDG.E R95, desc[UR10][R100.64] ;  /* 0x0000000a645fb981 */ /* 0x0200a8000c1e1900 */
[----:B------:R-:W0:Y:S01]  /*6180*/  LDL.LU.64 R100, [R1+0x3b8] ;  /* 0x0003b80001647983 */ /* 0x000e220000300a00 */
[----:B------:R-:W-:-:S03]  /*6190*/  @!P5 SHF.R.U32.HI R14, RZ, 0x10, R22 ;  /* 0x00000010ff0ed819 */ /* 0x000fc60000011616 */
[----:B------:R1:W-:Y:S01]  /*61a0*/  STL [R1+0x3c0], R121 ;  /* 0x0003c07901007387 */ /* 0x0003e20000100800 */
[----:B------:R-:W-:Y:S02]  /*61b0*/  LOP3.LUT P6, RZ, R86, 0x80000000, RZ, 0xc0, !PT ;  /* 0x8000000056ff7812 */ /* 0x000fe400078cc0ff */
[----:B-1----:R-:W-:-:S04]  /*61c0*/  PRMT R121, RZ, 0x7610, R121 ;  /* 0x00007610ff797816 */ /* 0x002fc80000000079 */
[----:B------:R-:W-:Y:S02]  /*61d0*/  @!P5 PRMT R121, R14, 0x7610, R121 ;  /* 0x000076100e79d816 */ /* 0x000fe40000000079 */
        /* <DEDUP_REMOVED lines=13> */
[----:B-1----:R-:W-:-:S06]  /*62b0*/  CS2R R96, SRZ ;  /* 0x0000000000607805 */ /* 0x002fcc000001ff00 */
[----:B---3--:R-:W3:Y:S04]  /*62c0*/  @!P2 LDG.E R96, desc[UR10][R116.64] ;  /* 0x0000000a7460a981 */ /* 0x008ee8000c1e1900 */
[----:B------:R-:W5:Y:S04]  /*62d0*/  LDL.LU.64 R116, [R1+0x280] ;  /* 0x0002800001747983 */ /* 0x000f680000300a00 */
[----:B----4-:R-:W4:Y:S04]  /*62e0*/  @!P2 LDG.E R97, desc[UR10][R74.64] ;  /* 0x0000000a4a61a981 */ /* 0x010f28000c1e1900 */
[----:B------:R-:W2:Y:S01]  /*62f0*/  LDL.LU.64 R74, [R1+0x2a0] ;  /* 0x0002a000014a7983 */ /* 0x000ea20000300a00 */
[----:B0-----:R-:W-:-:S04]  /*6300*/  PRMT R100, RZ, 0x7610, R100 ;  /* 0x00007610ff647816 */ /* 0x001fc80000000064 */
[----:B------:R-:W-:-:S05]  /*6310*/  @!P6 PRMT R100, R14, 0x7610, R100 ;  /* 0x000076100e64e816 */ /* 0x000fca0000000064 */
[----:B------:R0:W-:Y:S04]  /*6320*/  STL.S16 [R1+0x26e], R100 ;  /* 0x00026e6401007387 */ /* 0x0001e80000100600 */
[----:B0-----:R-:W3:Y:S01]  /*6330*/  LDL.LU R100, [R1+0x3b4] ;  /* 0x0003b40001647983 */ /* 0x001ee20000300800 */
[----:B------:R-:W-:-:S03]  /*6340*/  @!P6 SHF.R.U32.HI R14, RZ, 0x10, R20 ;  /* 0x00000010ff0ee819 */ /* 0x000fc60000011614 */
[----:B------:R0:W-:Y:S04]  /*6350*/  STL [R1+0x138], R20 ;  /* 0x0001381401007387 */ /* 0x0001e80000100800 */
[----:B------:R1:W-:Y:S01]  /*6360*/  STL [R1+0x38], R21 ;  /* 0x0000381501007387 */ /* 0x0003e20000100800 */
[----:B0-----:R-:W-:-:S03]  /*6370*/  IADD3 R20, R17, 0x1a0, RZ ;  /* 0x000001a011147810 */ /* 0x001fc60007ffe0ff */
[----:B------:R0:W-:Y:S01]  /*6380*/  STL [R1+0x130], R18 ;  /* 0x0001301201007387 */ /* 0x0001e20000100800 */
[----:B-1----:R-:W-:Y:S02]  /*6390*/  SHF.R.S32.HI R21, RZ, 0x1f, R20 ;  /* 0x0000001fff157819 */ /* 0x002fe40000011414 */
[----:B------:R-:W-:Y:S02]  /*63a0*/  ISETP.GE.U32.AND P0, PT, R20, UR6, PT ;  /* 0x0000000614007c0c */ /* 0x000fe4000bf06070 */
[----:B0-----:R-:W-:Y:S02]  /*63b0*/  PRMT R18, RZ, 0x7610, R18 ;  /* 0x00007610ff127816 */ /* 0x001fe40000000012 */
[----:B------:R-:W-:Y:S02]  /*63c0*/  ISETP.GE.OR.EX P2, PT, R21, UR7, P1, P0 ;  /* 0x0000000715007c0c */ /* 0x000fe40008f46700 */
[----:B------:R-:W-:Y:S01]  /*63d0*/  PRMT R15, RZ, 0x7610, R15 ;  /* 0x00007610ff0f7816 */ /* 0x000fe2000000000f */
[----:B------:R0:W-:Y:S02]  /*63e0*/  STL [R1+0x34], R19 ;  /* 0x0000341301007387 */ /* 0x0001e40000100800 */
[----:B0-----:R-:W-:-:S02]  /*63f0*/  PRMT R19, RZ, 0x7610, R19 ;  /* 0x00007610ff137816 */ /* 0x001fc40000000013 */
[----:B------:R-:W-:Y:S02]  /*6400*/  PRMT R98, RZ, 0x7610, R98 ;  /* 0x00007610ff627816 */ /* 0x000fe40000000062 */
[C---:B------:R-:W-:Y:S02]  /*6410*/  LOP3.LUT P4, RZ, R87.reuse, 0x20000000, RZ, 0xc0, !PT ;  /* 0x2000000057ff7812 */ /* 0x040fe4000788c0ff */
[C---:B------:R-:W-:Y:S01]  /*6420*/  LOP3.LUT P5, RZ, R87.reuse, 0x80, RZ, 0xc0, !PT ;  /* 0x0000008057ff7812 */ /* 0x040fe200078ac0ff */
[----:B------:R-:W-:Y:S04]  /*6430*/  STL [R1+0x3c], R29 ;  /* 0x00003c1d01007387 */ /* 0x000fe80000100800 */
[----:B------:R-:W-:Y:S04]  /*6440*/  STL [R1+0x13c], R24 ;  /* 0x00013c1801007387 */ /* 0x000fe80000100800 */
[----:B------:R-:W-:Y:S01]  /*6450*/  STL [R1+0x40], R25 ;  /* 0x0000401901007387 */ /* 0x000fe20000100800 */
[----:B------:R-:W-:-:S02]  /*6460*/  LOP3.LUT P3, RZ, R87, 0x40, RZ, 0xc0, !PT ;  /* 0x0000004057ff7812 */ /* 0x000fc4000786c0ff */
[----:B------:R-:W-:-:S11]  /*6470*/  PRMT R99, RZ, 0x7610, R99 ;  /* 0x00007610ff637816 */ /* 0x000fd60000000063 */
[----:B------:R-:W-:-:S05]  /*6480*/  @!P3 PRMT R99, R26, 0x7610, R99 ;  /* 0x000076101a63b816 */ /* 0x000fca0000000063 */
[----:B------:R0:W-:Y:S02]  /*6490*/  STL.S16 [R1+0x254], R99 ;  /* 0x0002546301007387 */ /* 0x0001e40000100600 */
[----:B0-----:R-:W-:Y:S02]  /*64a0*/  MOV R99, RZ ;  /* 0x000000ff00637202 */ /* 0x001fe40000000f00 */
[----:B---3--:R-:W-:-:S04]  /*64b0*/  PRMT R100, RZ, 0x7610, R100 ;  /* 0x00007610ff647816 */ /* 0x008fc80000000064 */
[----:B------:R-:W-:Y:S02]  /*64c0*/  @!P6 PRMT R100, R14, 0x7610, R100 ;  /* 0x000076100e64e816 */ /* 0x000fe40000000064 */
[----:B------:R-:W-:-:S13]  /*64d0*/  LOP3.LUT P6, RZ, R87, 0x100, RZ, 0xc0, !PT ;  /* 0x0000010057ff7812 */ /* 0x000fda00078cc0ff */
[----:B------:R-:W-:-:S04]  /*64e0*/  @!P6 SHF.R.U32.HI R14, RZ, 0x10, R29 ;  /* 0x00000010ff0ee819 */ /* 0x000fc8000001161d */
        /* <DEDUP_REMOVED lines=9> */
[----:B---3--:R-:W-:Y:S01]  /*6580*/  @!P2 MOV R19, R63 ;  /* 0x0000003f0013a202 */ /* 0x008fe20000000f00 */
[----:B0-----:R-:W-:-:S02]  /*6590*/  @!P2 IMAD R21, R21, R14, RZ ;  /* 0x0000000e1515a224 */ /* 0x001fc400078e02ff */
[----:B------:R-:W-:-:S04]  /*65a0*/  @!P2 IMAD.WIDE.U32 R18, R20, R14, R18 ;  /* 0x0000000e1412a225 */ /* 0x000fc800078e0012 */
[----:B------:R-:W-:-:S05]  /*65b0*/  @!P2 IMAD R15, R20, R15, R21 ;  /* 0x0000000f140fa224 */ /* 0x000fca00078e0215 */
[----:B------:R-:W-:-:S04]  /*65c0*/  @!P2 IADD3 R15, R19, R15, RZ ;  /* 0x0000000f130fa210 */ /* 0x000fc80007ffe0ff */
[----:B------:R-:W-:Y:S02]  /*65d0*/  @!P2 SHF.L.U64.HI R20, R18, 0x1, R15 ;  /* 0x000000011214a819 */ /* 0x000fe4000001020f */
[----:B------:R-:W0:Y:S01]  /*65e0*/  @!P2 LDC.64 R14, c[0x0][0x230] ;  /* 0x00008c00ff0eab82 */ /* 0x000e220000000a00 */
[----:B------:R-:W-:Y:S02]  /*65f0*/  @!P6 PRMT R98, R24, 0x7610, R98 ;  /* 0x000076101862e816 */ /* 0x000fe40000000062 */
[----:B------:R-:W-:-:S03]  /*6600*/  @!P2 SHF.L.U32 R21, R18, 0x1, RZ ;  /* 0x000000011215a819 */ /* 0x000fc600000006ff */
[----:B------:R1:W-:Y:S02]  /*6610*/  STL.S16 [R1+0x236], R98 ;  /* 0x0002366201007387 */ /* 0x0003e40000100600 */
[----:B------:R-:W3:Y:S01]  /*6620*/  @!P2 LDC.64 R18, c[0x0][0x228] ;  /* 0x00008a00ff12ab82 */ /* 0x000ee20000000a00 */
[----:B-1----:R-:W-:Y:S01]  /*6630*/  HFMA2.MMA R98, -RZ, RZ, 0, 0 ;  /* 0x00000000ff627435 */ /* 0x002fe200000001ff */
[----:B------:R-:W-:Y:S02]  /*6640*/  PRMT R29, RZ, 0x7610, R29 ;  /* 0x00007610ff1d7816 */ /* 0x000fe4000000001d */
[----:B------:R-:W-:-:S07]  /*6650*/  PRMT R24, RZ, 0x7610, R24 ;  /* 0x00007610ff187816 */ /* 0x000fce0000000018 */
[----:B-----5:R1:W5:Y:S01]  /*6660*/  @!P4 LDG.E R98, desc[UR10][R116.64] ;  /* 0x0000000a7462c981 */ /* 0x020362000c1e1900 */
[----:B0-----:R-:W-:Y:S02]  /*6670*/  @!P2 IADD3 R14, P0, R21, R14, RZ ;  /* 0x0000000e150ea210 */ /* 0x001fe40007f1e0ff */
[----:B------:R-:W-:Y:S01]  /*6680*/  @!P5 PRMT R29, R25, 0x7610, R29 ;  /* 0x00007610191dd816 */ /* 0x000fe2000000001d */
[----:B------:R-:W1:Y:S01]  /*6690*/  LDL.LU.64 R116, [R1+0x3a8] ;  /* 0x0003a80001747983 */ /* 0x000e620000300a00 */
[----:B------:R-:W-:Y:S02]  /*66a0*/  @!P2 IADD3.X R15, R20, R15, RZ, P0, !PT ;  /* 0x0000000f140fa210 */ /* 0x000fe400007fe4ff */
[----:B---3--:R-:W-:Y:S01]  /*66b0*/  @!P2 IADD3 R18, P0, R21, R18, RZ ;  /* 0x000000121512a210 */ /* 0x008fe20007f1e0ff */
[----:B------:R0:W-:Y:S01]  /*66c0*/  STL.S16 [R1+0x230], R29 ;  /* 0x0002301d01007387 */ /* 0x0001e20000100600 */
[----:B------:R-:W-:Y:S02]  /*66d0*/  @!P5 PRMT R24, R28, 0x7610, R24 ;  /* 0x000076101c18d816 */ /* 0x000fe40000000018 */
[----:B------:R-:W-:-:S02]  /*66e0*/  @!P2 IADD3.X R19, R20, R19, RZ, P0, !PT ;  /* 0x000000131413a210 */ /* 0x000fc400007fe4ff */
[----:B------:R-:W-:Y:S01]  /*66f0*/  @!P5 SHF.R.U32.HI R20, RZ, 0x10, R25 ;  /* 0x00000010ff14d819 */ /* 0x000fe20000011619 */
[----:B------:R3:W-:Y:S01]  /*6700*/  STL.S16 [R1+0x232], R24 ;  /* 0x0002321801007387 */ /* 0x0007e20000100600 */
[----:B0-----:R-:W-:-:S03]  /*6710*/  MOV R29, RZ ;  /* 0x000000ff001d7202 */ /* 0x001fc60000000f00 */
[----:B---3--:R-:W3:Y:S04]  /*6720*/  LDL.LU.64 R24, [R1+0x240] ;  /* 0x0002400001187983 */ /* 0x008ee80000300a00 */
[----:B--2---:R-:W2:Y:S04]  /*6730*/  @!P4 LDG.E R29, desc[UR10][R74.64] ;  /* 0x0000000a4a1dc981 */ /* 0x004ea8000c1e1900 */
[----:B------:R-:W4:Y:S01]  /*6740*/  LDL.LU.64 R74, [R1+0x398] ;  /* 0x00039800014a7983 */ /* 0x000f220000300a00 */
[----:B------:R-:W-:-:S04]  /*6750*/  LOP3.LUT R87, R87, 0xffffffdf, RZ, 0xc0, !PT ;  /* 0xffffffdf57577812 */ /* 0x000fc800078ec0ff */
[----:B------:R-:W-:Y:S02]  /*6760*/  @P2 LOP3.LUT R87, R87, 0x20, RZ, 0xfc, !PT ;  /* 0x0000002057572812 */ /* 0x000fe400078efcff */
[----:B------:R-:W-:-:S13]  /*6770*/  LOP3.LUT P2, RZ, R86, 0x4, RZ, 0xc0, !PT ;  /* 0x0000000456ff7812 */ /* 0x000fda000784c0ff */
[----:B------:R-:W5:Y:S04]  /*6780*/  @!P2 LDG.E R99, desc[UR10][R102.64] ;  /* 0x0000000a6663a981 */ /* 0x000f68000c1e1900 */
[----:B------:R-:W2:Y:S04]  /*6790*/  LDL.LU.64 R102, [R1+0x238] ;  /* 0x0002380001667983 */ /* 0x000ea80000300a00 */
[----:B------:R-:W-:Y:S04]  /*67a0*/  STL [R1+0x140], R28 ;  /* 0x0001401c01007387 */ /* 0x000fe80000100800 */
[----:B------:R0:W-:Y:S04]  /*67b0*/  STL [R1+0x30], R23 ;  /* 0x0000301701007387 */ /* 0x0001e80000100800 */
[----:B------:R-:W-:Y:S01]  /*67c0*/  STL [R1+0x48], R34 ;  /* 0x0000482201007387 */ /* 0x000fe20000100800 */
[----:B0-----:R-:W-:-:S02]  /*67d0*/  PRMT R23, RZ, 0x7610, R23 ;  /* 0x00007610ff177816 */ /* 0x001fc40000000017 */
[----:B-1----:R-:W-:-:S04]  /*67e0*/  PRMT R116, RZ, 0x7610, R116 ;  /* 0x00007610ff747816 */ /* 0x002fc80000000074 */
[----:B------:R-:W-:Y:S02]  /*67f0*/  @!P5 PRMT R116, R20, 0x7610, R116 ;  /* 0x000076101474d816 */ /* 0x000fe40000000074 */
[----:B------:R-:W-:Y:S01]  /*6800*/  @!P5 SHF.R.U32.HI R20, RZ, 0x10, R28 ;  /* 0x00000010ff14d819 */ /* 0x000fe2000001161c */
[----:B------:R-:W-:Y:S01]  /*6810*/  HFMA2.MMA R28, -RZ, RZ, 0, 0 ;  /* 0x00000000ff1c7435 */ /* 0x000fe200000001ff */
[----:B------:R-:W-:-:S04]  /*6820*/  PRMT R117, RZ, 0x7610, R117 ;  /* 0x00007610ff757816 */ /* 0x000fc80000000075 */
[----:B------:R-:W-:Y:S02]  /*6830*/  @!P5 PRMT R117, R20, 0x7610, R117 ;  /* 0x000076101475d816 */ /* 0x000fe40000000075 */
[----:B------:R-:W-:-:S03]  /*6840*/  @!P3 SHF.R.U32.HI R20, RZ, 0x10, R27 ;  /* 0x00000010ff14b819 */ /* 0x000fc6000001161b */
[----:B---3--:R0:W3:Y:S02]  /*6850*/  @!P2 LDG.E R28, desc[UR10][R24.64] ;  /* 0x0000000a181ca981 */ /* 0x0080e4000c1e1900 */
[----:B0-----:R-:W-:Y:S02]  /*6860*/  IADD3 R24, R17, 0x1a8, RZ ;  /* 0x000001a811187810 */ /* 0x001fe40007ffe0ff */
[----:B----4-:R-:W-:Y:S02]  /*6870*/  PRMT R74, RZ, 0x7610, R74 ;  /* 0x00007610ff4a7816 */ /* 0x010fe4000000004a */
[----:B------:R-:W-:Y:S02]  /*6880*/  SHF.R.S32.HI R25, RZ, 0x1f, R24 ;  /* 0x0000001fff197819 */ /* 0x000fe40000011418 */
[----:B------:R-:W-:Y:S02]  /*6890*/  ISETP.GE.U32.AND P0, PT, R24, UR6, PT ;  /* 0x0000000618007c0c */ /* 0x000fe4000bf06070 */
[----:B------:R-:W-:-:S02]  /*68a0*/  @!P3 PRMT R74, R20, 0x7610, R74 ;  /* 0x00007610144ab816 */ /* 0x000fc4000000004a */
[----:B------:R-:W-:Y:S02]  /*68b0*/  PRMT R75, RZ, 0x7610, R75 ;  /* 0x00007610ff4b7816 */ /* 0x000fe4000000004b */
[----:B------:R-:W-:Y:S02]  /*68c0*/  @!P3 SHF.R.U32.HI R20, RZ, 0x10, R26 ;  /* 0x00000010ff14b819 */ /* 0x000fe4000001161a */
[----:B------:R-:W-:Y:S02]  /*68d0*/  ISETP.GE.OR.EX P6, PT, R25, UR7, P1, P0 ;  /* 0x0000000719007c0c */ /* 0x000fe40008fc6700 */
[----:B------:R-:W-:Y:S02]  /*68e0*/  LOP3.LUT P0, RZ, R87, 0x800, RZ, 0xc0, !PT ;  /* 0x0000080057ff7812 */ /* 0x000fe4000780c0ff */
[----:B------:R-:W-:Y:S02]  /*68f0*/  @!P3 PRMT R75, R20, 0x7610, R75 ;  /* 0x00007610144bb816 */ /* 0x000fe4000000004b */
[----:B------:R-:W-:-:S04]  /*6900*/  PRMT R20, RZ, 0x7610, R20 ;  /* 0x00007610ff147816 */ /* 0x000fc80000000014 */
[----:B------:R-:W-:Y:S02]  /*6910*/  @!P3 PRMT R20, R27, 0x7610, R20 ;  /* 0x000076101b14b816 */ /* 0x000fe40000000014 */
[----:B------:R-:W-:-:S03]  /*6920*/  LOP3.LUT P3, RZ, R86, 0x2, RZ, 0xc0, !PT ;  /* 0x0000000256ff7812 */ /* 0x000fc6000786c0ff */
[----:B------:R0:W-:Y:S01]  /*6930*/  STL.S16 [R1+0x234], R20 ;  /* 0x0002341401007387 */ /* 0x0001e20000100600 */
[----:B------:R-:W-:Y:S02]  /*6940*/  @!P0 PRMT R23, R34, 0x7610, R23 ;  /* 0x0000761022178816 */ /* 0x000fe40000000017 */
[----:B0-----:R-:W-:Y:S01]  /*6950*/  @!P0 SHF.R.U32.HI R20, RZ, 0x10, R34 ;  /* 0x00000010ff148819 */ /* 0x001fe20000011622 */
[----:B------:R-:W-:-:S10]  /*6960*/  HFMA2.MMA R34, -RZ, RZ, 0, 0 ;  /* 0x00000000ff227435 */ /* 0x000fd400000001ff */
[----:B--2---:R0:W2:Y:S04]  /*6970*/  @!P3 LDG.E R34, desc[UR10][R102.64] ;  /* 0x0000000a6622b981 */ /* 0x0040a8000c1e1900 */
[----:B------:R-:W0:Y:S04]  /*6980*/  LDL.LU.64 R102, [R1+0x388] ;  /* 0x0003880001667983 */ /* 0x000e280000300a00 */
[----:B------:R1:W-:Y:S01]  /*6990*/  STL [R1+0x134], R22 ;  /* 0x0001341601007387 */ /* 0x0003e20000100800 */
[----:B------:R-:W-:Y:S02]  /*69a0*/  PRMT R21, RZ, 0x7610, R21 ;  /* 0x00007610ff157816 */ /* 0x000fe40000000015 */
[----:B-1----:R-:W-:-:S04]  /*69b0*/  PRMT R22, RZ, 0x7610, R22 ;  /* 0x00007610ff167816 */ /* 0x002fc80000000016 */
[----:B------:R-:W-:Y:S02]  /*69c0*/  @!P0 PRMT R22, R20, 0x7610, R22 ;  /* 0x0000761014168816 */ /* 0x000fe40000000016 */
[----:B------:R-:W-:-:S04]  /*69d0*/  @!P0 SHF.R.U32.HI R20, RZ, 0x10, R30 ;  /* 0x00000010ff148819 */ /* 0x000fc8000001161e */
[----:B------:R-:W-:-:S05]  /*69e0*/  @!P0 PRMT R21, R20, 0x7610, R21 ;  /* 0x0000761014158816 */ /* 0x000fca0000000015 */
[----:B------:R1:W-:Y:S02]  /*69f0*/  STL.S16 [R1+0x244], R21 ;  /* 0x0002441501007387 */ /* 0x0003e40000100600 */
[----:B-1----:R-:W1:Y:S02]  /*6a00*/  @!P6 LDC.64 R20, c[0x0][0x288] ;  /* 0x0000a200ff14eb82 */ /* 0x002e640000000a00 */
[----:B------:R4:W-:Y:S04]  /*6a10*/  STL.S16 [R1+0x240], R23 ;  /* 0x0002401701007387 */ /* 0x0009e80000100600 */
[----:B------:R5:W-:Y:S01]  /*6a20*/  STL.S16 [R1+0x242], R22 ;  /* 0x0002421601007387 */ /* 0x000be20000100600 */
[----:B----4-:R-:W-:Y:S02]  /*6a30*/  @!P6 MOV R23, R63 ;  /* 0x0000003f0017e202 */ /* 0x010fe40000000f00 */
[----:B-----5:R-:W-:Y:S01]  /*6a40*/  @!P6 MOV R22, R64 ;  /* 0x000000400016e202 */ /* 0x020fe20000000f00 */
[----:B-1----:R-:W-:-:S04]  /*6a50*/  @!P6 IMAD R25, R25, R20, RZ ;  /* 0x000000141919e224 */ /* 0x002fc800078e02ff */
[----:B------:R-:W-:-:S04]  /*6a60*/  @!P6 IMAD.WIDE.U32 R22, R24, R20, R22 ;  /* 0x000000141816e225 */ /* 0x000fc800078e0016 */
[----:B------:R-:W-:-:S05]  /*6a70*/  @!P6 IMAD R21, R24, R21, R25 ;  /* 0x000000151815e224 */ /* 0x000fca00078e0219 */
[----:B------:R-:W-:-:S04]  /*6a80*/  @!P6 IADD3 R21, R23, R21, RZ ;  /* 0x000000151715e210 */ /* 0x000fc80007ffe0ff */
[C---:B------:R-:W-:Y:S02]  /*6a90*/  @!P6 SHF.L.U64.HI R24, R22.reuse, 0x1, R21 ;  /* 0x000000011618e819 */ /* 0x040fe40000010215 */
[----:B------:R-:W1:Y:S01]  /*6aa0*/  @!P6 LDC.64 R20, c[0x0][0x230] ;  /* 0x00008c00ff14eb82 */ /* 0x000e620000000a00 */
[----:B------:R-:W-:-:S07]  /*6ab0*/  @!P6 SHF.L.U32 R25, R22, 0x1, RZ ;  /* 0x000000011619e819 */ /* 0x000fce00000006ff */
[----:B------:R-:W4:Y:S01]  /*6ac0*/  @!P6 LDC.64 R22, c[0x0][0x228] ;  /* 0x00008a00ff16eb82 */ /* 0x000f220000000a00 */
[----:B------:R-:W-:Y:S01]  /*6ad0*/  LOP3.LUT P4, RZ, R87, 0x400, RZ, 0xc0, !PT ;  /* 0x0000040057ff7812 */ /* 0x000fe2000788c0ff */
[----:B------:R5:W-:Y:S04]  /*6ae0*/  STL.S16 [R1+0x28a], R100 ;  /* 0x00028a6401007387 */ /* 0x000be80000100600 */
[----:B-----5:R-:W5:Y:S01]  /*6af0*/  LDL.LU R100, [R1+0x3b0] ;  /* 0x0003b00001647983 */ /* 0x020f620000300800 */
[----:B-1----:R-:W-:-:S04]  /*6b00*/  @!P6 IADD3 R20, P0, R25, R20, RZ ;  /* 0x000000141914e210 */ /* 0x002fc80007f1e0ff */
[----:B------:R-:W-:Y:S02]  /*6b10*/  @!P6 IADD3.X R21, R24, R21, RZ, P0, !PT ;  /* 0x000000151815e210 */ /* 0x000fe400007fe4ff */
[----:B----4-:R-:W-:-:S04]  /*6b20*/  @!P6 IADD3 R22, P0, R25, R22, RZ ;  /* 0x000000161916e210 */ /* 0x010fc80007f1e0ff */
[----:B------:R-:W-:Y:S02]  /*6b30*/  @!P6 IADD3.X R23, R24, R23, RZ, P0, !PT ;  /* 0x000000171817e210 */ /* 0x000fe400007fe4ff */
[----:B------:R-:W-:Y:S02]  /*6b40*/  @!P4 SHF.R.U32.HI R24, RZ, 0x10, R31 ;  /* 0x00000010ff18c819 */ /* 0x000fe4000001161f */
[----:B0-----:R-:W-:-:S04]  /*6b50*/  PRMT R102, RZ, 0x7610, R102 ;  /* 0x00007610ff667816 */ /* 0x001fc80000000066 */
[----:B------:R-:W-:-:S05]  /*6b60*/  @!P4 PRMT R102, R24, 0x7610, R102 ;  /* 0x000076101866c816 */ /* 0x000fca0000000066 */
[----:B------:R0:W-:Y:S04]  /*6b70*/  STL.S16 [R1+0x220], R102 ;  /* 0x0002206601007387 */ /* 0x0001e80000100600 */
[----:B0-----:R-:W4:Y:S01]  /*6b80*/  LDL.LU R102, [R1+0x380] ;  /* 0x0003800001667983 */ /* 0x001f220000300800 */
[----:B------:R-:W-:Y:S02]  /*6b90*/  LOP3.LUT P2, RZ, R87, 0x200, RZ, 0xc0, !PT ;  /* 0x0000020057ff7812 */ /* 0x000fe4000784c0ff */
[----:B------:R-:W-:Y:S02]  /*6ba0*/  PRMT R103, RZ, 0x7610, R103 ;  /* 0x00007610ff677816 */ /* 0x000fe40000000067 */
[----:B------:R-:W-:-:S04]  /*6bb0*/  @!P4 SHF.R.U32.HI R24, RZ, 0x10, R33 ;  /* 0x00000010ff18c819 */ /* 0x000fc80000011621 */
[----:B------:R-:W-:-:S05]  /*6bc0*/  @!P4 PRMT R103, R24, 0x7610, R103 ;  /* 0x000076101867c816 */ /* 0x000fca0000000067 */
[----:B------:R-:W-:Y:S02]  /*6bd0*/  @!P2 SHF.R.U32.HI R24, RZ, 0x10, R36 ;  /* 0x00000010ff18a819 */ /* 0x000fe40000011624 */
[----:B------:R-:W-:Y:S02]  /*6be0*/  PRMT R101, RZ, 0x7610, R101 ;  /* 0x00007610ff657816 */ /* 0x000fe40000000065 */
[----:B------:R-:W-:Y:S02]  /*6bf0*/  LOP3.LUT P5, RZ, R86, 0x1, RZ, 0xc0, !PT ;  /* 0x0000000156ff7812 */ /* 0x000fe400078ac0ff */
[----:B-----5:R-:W-:-:S04]  /*6c00*/  PRMT R100, RZ, 0x7610, R100 ;  /* 0x00007610ff647816 */ /* 0x020fc80000000064 */
[----:B------:R-:W-:-:S05]  /*6c10*/  @!P4 PRMT R100, R33, 0x7610, R100 ;  /* 0x000076102164c816 */ /* 0x000fca0000000064 */
[----:B------:R0:W-:Y:S02]  /*6c20*/  STL.S16 [R1+0x222], R100 ;  /* 0x0002226401007387 */ /* 0x0001e40000100600 */
[----:B0-----:R-:W-:-:S06]  /*6c30*/  MOV R100, RZ ;  /* 0x000000ff00647202 */ /* 0x001fcc0000000f00 */
[----:B------:R-:W5:Y:S04]  /*6c40*/  @!P3 LDG.E R100, desc[UR10][R122.64] ;  /* 0x0000000a7a64b981 */ /* 0x000f68000c1e1900 */
[----:B------:R-:W3:Y:S01]  /*6c50*/  LDL.LU.64 R122, [R1+0x378] ;  /* 0x00037800017a7983 */ /* 0x000ee20000300a00 */
[----:B----4-:R-:W-:-:S04]  /*6c60*/  PRMT R102, RZ, 0x7610, R102 ;  /* 0x00007610ff667816 */ /* 0x010fc80000000066 */
[----:B------:R-:W-:Y:S02]  /*6c70*/  @!P2 PRMT R102, R24, 0x7610, R102 ;  /* 0x000076101866a816 */ /* 0x000fe40000000066 */
[----:B------:R-:W-:-:S04]  /*6c80*/  @!P2 SHF.R.U32.HI R24, RZ, 0x10, R32 ;  /* 0x00000010ff18a819 */ /* 0x000fc80000011620 */
[----:B------:R-:W-:-:S05]  /*6c90*/  @!P2 PRMT R101, R24, 0x7610, R101 ;  /* 0x000076101865a816 */ /* 0x000fca0000000065 */
[----:B------:R0:W-:Y:S02]  /*6ca0*/  STL.S16 [R1+0x22c], R101 ;  /* 0x00022c6501007387 */ /* 0x0001e40000100600 */
[----:B0-----:R-:W-:-:S10]  /*6cb0*/  HFMA2.MMA R101, -RZ, RZ, 0, 0 ;  /* 0x00000000ff657435 */ /* 0x001fd400000001ff */
[----:B------:R-:W4:Y:S04]  /*6cc0*/  @!P5 LDG.E R101, desc[UR10][R104.64] ;  /* 0x0000000a6865d981 */ /* 0x000f28000c1e1900 */
[----:B------:R-:W2:Y:S01]  /*6cd0*/  LDL.LU.64 R104, [R1+0x210] ;  /* 0x0002100001687983 */ /* 0x000ea20000300a00 */
[----:B------:R-:W-:-:S04]  /*6ce0*/  LOP3.LUT R87, R87, 0xffffffef, RZ, 0xc0, !PT ;  /* 0xffffffef57577812 */ /* 0x000fc800078ec0ff */
[----:B------:R-:W-:-:S04]  /*6cf0*/  @P6 LOP3.LUT R87, R87, 0x10, RZ, 0xfc, !PT ;  /* 0x0000001057576812 */ /* 0x000fc800078efcff */
[----:B------:R-:W-:Y:S02]  /*6d00*/  LOP3.LUT P0, RZ, R87, 0x800, RZ, 0xc0, !PT ;  /* 0x0000080057ff7812 */ /* 0x000fe4000780c0ff */
[----:B------:R-:W-:Y:S02]  /*6d10*/  PRMT R125, RZ, 0x7610, R125 ;  /* 0x00007610ff7d7816 */ /* 0x000fe4000000007d */
[----:B------:R-:W-:Y:S01]  /*6d20*/  LOP3.LUT R86, R86, 0xff7fffff, RZ, 0xc0, !PT ;  /* 0xff7fffff56567812 */ /* 0x000fe200078ec0ff */
[----:B------:R-:W-:Y:S03]  /*6d30*/  STL.S16 [R1+0x226], R103 ;  /* 0x0002266701007387 */ /* 0x000fe60000100600 */
[----:B------:R-:W-:-:S05]  /*6d40*/  @P6 LOP3.LUT R86, R86, 0x800000, RZ, 0xfc, !PT ;  /* 0x0080000056566812 */ /* 0x000fca00078efcff */
[----:B------:R-:W-:Y:S01]  /*6d50*/  @!P0 PRMT R125, R30, 0x7610, R125 ;  /* 0x000076101e7d8816 */ /* 0x000fe2000000007d */
[----:B------:R0:W-:Y:S03]  /*6d60*/  STL.S16 [R1+0x228], R102 ;  /* 0x0002286601007387 */ /* 0x0001e60000100600 */
[----:B------:R-:W-:-:S04]  /*6d70*/  PRMT R125, R125, 0x5410, RZ ;  /* 0x000054107d7d7816 */ /* 0x000fc800000000ff */
[----:B------:R-:W-:Y:S02]  /*6d80*/  @!P4 PRMT R125, R125, 0x5410, R31 ;  /* 0x000054107d7dc816 */ /* 0x000fe4000000001f */
[C---:B------:R-:W-:Y:S02]  /*6d90*/  LOP3.LUT P4, RZ, R86.reuse, 0x40, RZ, 0xc0, !PT ;  /* 0x0000004056ff7812 */ /* 0x040fe4000788c0ff */
[----:B0-----:R-:W-:Y:S02]  /*6da0*/  CS2R R102, SRZ ;  /* 0x0000000000667805 */ /* 0x001fe4000001ff00 */
[----:B------:R-:W-:-:S04]  /*6db0*/  LOP3.LUT R86, R86, 0xfeffffff, RZ, 0xc0, !PT ;  /* 0xfeffffff56567812 */ /* 0x000fc800078ec0ff */
[----:B------:R-:W-:Y:S01]  /*6dc0*/  @P5 LOP3.LUT R86, R86, 0x1000000, RZ, 0xfc, !PT ;  /* 0x0100000056565812 */ /* 0x000fe200078efcff */
[----:B------:R0:W-:Y:S04]  /*6dd0*/  STL [R1+0x144], R26 ;  /* 0x0001441a01007387 */ /* 0x0001e80000100800 */
[----:B------:R1:W-:Y:S01]  /*6de0*/  STL [R1+0x154], R35 ;  /* 0x0001542301007387 */ /* 0x0003e20000100800 */
[----:B0-----:R-:W-:-:S03]  /*6df0*/  PRMT R26, RZ, 0x7610, R26 ;  /* 0x00007610ff1a7816 */ /* 0x001fc6000000001a */
[----:B---3--:R0:W3:Y:S01]  /*6e00*/  @!P5 LDG.E R102, desc[UR10][R122.64] ;  /* 0x0000000a7a66d981 */ /* 0x0080e2000c1e1900 */
[----:B------:R-:W-:Y:S02]  /*6e10*/  LOP3.LUT P5, RZ, R87, 0x4000, RZ, 0xc0, !PT ;  /* 0x0000400057ff7812 */ /* 0x000fe400078ac0ff */
[----:B0-----:R-:W-:-:S11]  /*6e20*/  PRMT R122, RZ, 0x7610, R122 ;  /* 0x00007610ff7a7816 */ /* 0x001fd6000000007a */
[----:B------:R-:W-:Y:S02]  /*6e30*/  @!P5 SHF.R.U32.HI R24, RZ, 0x10, R37 ;  /* 0x00000010ff18d819 */ /* 0x000fe40000011625 */
[----:B------:R-:W-:Y:S02]  /*6e40*/  @!P5 PRMT R122, R35, 0x7610, R122 ;  /* 0x00007610237ad816 */ /* 0x000fe4000000007a */
[----:B------:R-:W-:Y:S02]  /*6e50*/  @!P5 PRMT R26, R24, 0x7610, R26 ;  /* 0x00007610181ad816 */ /* 0x000fe4000000001a */
[----:B------:R-:W-:Y:S01]  /*6e60*/  @!P5 SHF.R.U32.HI R24, RZ, 0x10, R35 ;  /* 0x00000010ff18d819 */ /* 0x000fe20000011623 */
[----:B-1----:R-:W-:Y:S01]  /*6e70*/  HFMA2.MMA R35, -RZ, RZ, 0, 0 ;  /* 0x00000000ff237435 */ /* 0x002fe200000001ff */
[----:B------:R0:W-:Y:S04]  /*6e80*/  STL.S16 [R1+0x252], R74 ;  /* 0x0002524a01007387 */ /* 0x0001e80000100600 */
[----:B------:R1:W-:Y:S04]  /*6e90*/  STL.S16 [R1+0x256], R75 ;  /* 0x0002564b01007387 */ /* 0x0003e80000100600 */
[----:B0-----:R-:W5:Y:S04]  /*6ea0*/  LDL.LU R74, [R1+0x394] ;  /* 0x00039400014a7983 */ /* 0x001f680000300800 */
[----:B-1----:R-:W5:Y:S04]  /*6eb0*/  LDL.LU R75, [R1+0x390] ;  /* 0x00039000014b7983 */ /* 0x002f680000300800 */
[----:B------:R0:W-:Y:S04]  /*6ec0*/  STL.S16 [R1+0x248], R116 ;  /* 0x0002487401007387 */ /* 0x0001e80000100600 */
[----:B------:R1:W-:Y:S04]  /*6ed0*/  STL.S16 [R1+0x24a], R117 ;  /* 0x00024a7501007387 */ /* 0x0003e80000100600 */
[----:B0-----:R-:W4:Y:S04]  /*6ee0*/  LDL.LU R116, [R1+0x3a4] ;  /* 0x0003a40001747983 */ /* 0x001f280000300800 */
[----:B-1----:R-:W4:Y:S04]  /*6ef0*/  LDL.LU R117, [R1+0x3a0] ;  /* 0x0003a00001757983 */ /* 0x002f280000300800 */
[----:B------:R0:W-:Y:S04]  /*6f00*/  STL.S16 [R1+0x262], R121 ;  /* 0x0002627901007387 */ /* 0x0001e80000100600 */
[----:B0-----:R-:W3:Y:S04]  /*6f10*/  LDL.LU R121, [R1+0x3c0] ;  /* 0x0003c00001797983 */ /* 0x001ee80000300800 */
[----:B------:R0:W-:Y:S04]  /*6f20*/  STL [R1+0x148], R30 ;  /* 0x0001481e01007387 */ /* 0x0001e80000100800 */
[----:B------:R1:W-:Y:S01]  /*6f30*/  STL [R1+0x4c], R31 ;  /* 0x00004c1f01007387 */ /* 0x0003e20000100800 */
[----:B0-----:R-:W-:-:S02]  /*6f40*/  PRMT R30, RZ, 0x7610, R30 ;  /* 0x00007610ff1e7816 */ /* 0x001fc4000000001e */
[----:B-1----:R-:W-:Y:S02]  /*6f50*/  PRMT R31, RZ, 0x7610, R31 ;  /* 0x00007610ff1f7816 */ /* 0x002fe4000000001f */
[----:B------:R-:W-:Y:S02]  /*6f60*/  @!P2 PRMT R30, R32, 0x7610, R30 ;  /* 0x00007610201ea816 */ /* 0x000fe4000000001e */
[----:B------:R-:W-:-:S03]  /*6f70*/  @!P2 PRMT R31, R36, 0x7610, R31 ;  /* 0x00007610241fa816 */ /* 0x000fc6000000001f */
[----:B------:R0:W-:Y:S04]  /*6f80*/  STL.S16 [R1+0x22a], R30 ;  /* 0x00022a1e01007387 */ /* 0x0001e80000100600 */
[----:B------:R1:W-:Y:S01]  /*6f90*/  STL.S16 [R1+0x224], R31 ;  /* 0x0002241f01007387 */ /* 0x0003e20000100600 */
[----:B0-----:R-:W-:-:S03]  /*6fa0*/  IADD3 R30, R17, 0x1b0, RZ ;  /* 0x000001b0111e7810 */ /* 0x001fc60007ffe0ff */
[----:B--2---:R-:W2:Y:S04]  /*6fb0*/  @!P4 LDG.E R35, desc[UR10][R104.64] ;  /* 0x0000000a6823c981 */ /* 0x004ea8000c1e1900 */
[----:B------:R-:W5:Y:S01]  /*6fc0*/  LDL.LU.64 R104, [R1+0x370] ;  /* 0x0003700001687983 */ /* 0x000f620000300a00 */
[----:B-1----:R-:W-:Y:S02]  /*6fd0*/  SHF.R.S32.HI R31, RZ, 0x1f, R30 ;  /* 0x0000001fff1f7819 */ /* 0x002fe4000001141e */
[----:B------:R-:W-:-:S04]  /*6fe0*/  ISETP.GE.U32.AND P0, PT, R30, UR6, PT ;  /* 0x000000061e007c0c */ /* 0x000fc8000bf06070 */
[----:B------:R-:W-:Y:S02]  /*6ff0*/  ISETP.GE.OR.EX P6, PT, R31, UR7, P1, P0 ;  /* 0x000000071f007c0c */ /* 0x000fe40008fc6700 */
[----:B------:R-:W-:-:S04]  /*7000*/  PRMT R25, RZ, 0x7610, R25 ;  /* 0x00007610ff197816 */ /* 0x000fc80000000019 */
[----:B------:R-:W-:-:S05]  /*7010*/  @!P5 PRMT R25, R24, 0x7610, R25 ;  /* 0x000076101819d816 */ /* 0x000fca0000000019 */
[----:B------:R0:W-:Y:S02]  /*7020*/  STL.S16 [R1+0x21c], R25 ;  /* 0x00021c1901007387 */ /* 0x0001e40000100600 */
[----:B0-----:R-:W0:Y:S02]  /*7030*/  @!P6 LDC.64 R24, c[0x0][0x288] ;  /* 0x0000a200ff18eb82 */ /* 0x001e240000000a00 */
[----:B------:R1:W-:Y:S02]  /*7040*/  STL [R1+0x44], R27 ;  /* 0x0000441b01007387 */ /* 0x0003e40000100800 */
[----:B-1----:R-:W-:-:S04]  /*7050*/  PRMT R27, RZ, 0x7610, R27 ;  /* 0x00007610ff1b7816 */ /* 0x002fc8000000001b */
[----:B------:R-:W-:Y:S01]  /*7060*/  @!P5 PRMT R27, R37, 0x7610, R27 ;  /* 0x00007610251bd816 */ /* 0x000fe2000000001b */
[----:B------:R1:W-:Y:S04]  /*7070*/  STL.S16 [R1+0x21a], R26 ;  /* 0x00021a1a01007387 */ /* 0x0003e80000100600 */
[----:B------:R1:W-:Y:S01]  /*7080*/  STL.S16 [R1+0x218], R27 ;  /* 0x0002181b01007387 */ /* 0x0003e20000100600 */
[----:B0-----:R-:W-:Y:S01]  /*7090*/  @!P6 IMAD R31, R31, R24, RZ ;  /* 0x000000181f1fe224 */ /* 0x001fe200078e02ff */
[----:B-1----:R-:W-:Y:S02]  /*70a0*/  @!P6 MOV R26, R64 ;  /* 0x00000040001ae202 */ /* 0x002fe40000000f00 */
[----:B------:R-:W-:Y:S01]  /*70b0*/  @!P6 MOV R27, R63 ;  /* 0x0000003f001be202 */ /* 0x000fe20000000f00 */
[----:B------:R-:W-:-:S02]  /*70c0*/  @!P6 IMAD R25, R30, R25, R31 ;  /* 0x000000191e19e224 */ /* 0x000fc400078e021f */
        /* <DEDUP_REMOVED lines=17> */
[----:B------:R-:W-:-:S02]  /*71e0*/  PRMT R122, R122, 0x5410, RZ ;  /* 0x000054107a7a7816 */ /* 0x000fc400000000ff */
[----:B------:R-:W-:Y:S01]  /*71f0*/  LOP3.LUT R87, R87, 0xfffffff7, RZ, 0xc0, !PT ;  /* 0xfffffff757577812 */ /* 0x000fe200078ec0ff */
[----:B------:R0:W-:Y:S01]  /*7200*/  STL [R1+0x58], R38 ;  /* 0x0000582601007387 */ /* 0x0001e20000100800 */
[----:B------:R-:W-:Y:S02]  /*7210*/  @!P3 PRMT R124, R124, 0x5410, R30 ;  /* 0x000054107c7cb816 */ /* 0x000fe4000000001e */
[----:B------:R-:W-:Y:S01]  /*7220*/  PRMT R123, R123, 0x5410, RZ ;  /* 0x000054107b7b7816 */ /* 0x000fe200000000ff */
[----:B------:R1:W-:Y:S01]  /*7230*/  STL [R1+0x50], R36 ;  /* 0x0000502401007387 */ /* 0x0003e20000100800 */
[----:B------:R-:W-:Y:S02]  /*7240*/  @!P3 PRMT R122, R122, 0x5410, R38 ;  /* 0x000054107a7ab816 */ /* 0x000fe40000000026 */
[----:B------:R-:W-:Y:S02]  /*7250*/  @P6 LOP3.LUT R87, R87, 0x8, RZ, 0xfc, !PT ;  /* 0x0000000857576812 */ /* 0x000fe400078efcff */
[----:B------:R-:W-:-:S02]  /*7260*/  @!P2 SHF.R.U32.HI R30, RZ, 0x10, R40 ;  /* 0x00000010ff1ea819 */ /* 0x000fc40000011628 */
[----:B0-----:R-:W-:Y:S02]  /*7270*/  PRMT R38, RZ, 0x7610, R38 ;  /* 0x00007610ff267816 */ /* 0x001fe40000000026 */
[----:B-1----:R-:W-:Y:S01]  /*7280*/  PRMT R36, RZ, 0x7610, R36 ;  /* 0x00007610ff247816 */ /* 0x002fe20000000024 */
[----:B------:R0:W-:Y:S01]  /*7290*/  STL [R1+0x54], R37 ;  /* 0x0000542501007387 */ /* 0x0001e20000100800 */
[----:B------:R-:W-:Y:S02]  /*72a0*/  @!P3 PRMT R123, R123, 0x5410, R39 ;  /* 0x000054107b7bb816 */ /* 0x000fe40000000027 */
[----:B------:R-:W-:Y:S02]  /*72b0*/  LOP3.LUT P3, RZ, R87, 0x40000, RZ, 0xc0, !PT ;  /* 0x0004000057ff7812 */ /* 0x000fe4000786c0ff */
[----:B------:R-:W-:Y:S02]  /*72c0*/  @!P2 PRMT R38, R30, 0x7610, R38 ;  /* 0x000076101e26a816 */ /* 0x000fe40000000026 */
[----:B------:R-:W-:-:S02]  /*72d0*/  @!P2 SHF.R.U32.HI R30, RZ, 0x10, R41 ;  /* 0x00000010ff1ea819 */ /* 0x000fc40000011629 */
[----:B------:R-:W-:Y:S02]  /*72e0*/  @!P2 PRMT R36, R41, 0x7610, R36 ;  /* 0x000076102924a816 */ /* 0x000fe40000000024 */
[----:B0-----:R-:W-:-:S03]  /*72f0*/  PRMT R37, RZ, 0x7610, R37 ;  /* 0x00007610ff257816 */ /* 0x001fc60000000025 */
[----:B------:R0:W-:Y:S01]  /*7300*/  STL.S16 [R1+0x214], R36 ;  /* 0x0002142401007387 */ /* 0x0001e20000100600 */
[----:B------:R-:W-:Y:S02]  /*7310*/  @!P2 PRMT R37, R30, 0x7610, R37 ;  /* 0x000076101e25a816 */ /* 0x000fe40000000025 */
[----:B------:R-:W-:Y:S01]  /*7320*/  PRMT R124, RZ, 0x7610, R124 ;  /* 0x00007610ff7c7816 */ /* 0x000fe2000000007c */
[----:B------:R1:W-:Y:S01]  /*7330*/  STL [R1+0x150], R32 ;  /* 0x0001502001007387 */ /* 0x0003e20000100800 */
[----:B0-----:R-:W-:-:S03]  /*7340*/  IADD3 R36, R17, 0x1b8, RZ ;  /* 0x000001b811247810 */ /* 0x001fc60007ffe0ff */
[----:B------:R0:W-:Y:S01]  /*7350*/  STL.S16 [R1+0x216], R37 ;  /* 0x0002162501007387 */ /* 0x0001e20000100600 */
[----:B------:R-:W-:Y:S02]  /*7360*/  @!P3 SHF.R.U32.HI R30, RZ, 0x10, R84 ;  /* 0x00000010ff1eb819 */ /* 0x000fe40000011654 */
[----:B------:R-:W-:Y:S02]  /*7370*/  ISETP.GE.U32.AND P0, PT, R36, UR6, PT ;  /* 0x0000000624007c0c */ /* 0x000fe4000bf06070 */
[----:B-1----:R-:W-:Y:S02]  /*7380*/  PRMT R32, RZ, 0x7610, R32 ;  /* 0x00007610ff207816 */ /* 0x002fe40000000020 */
[----:B------:R-:W-:Y:S02]  /*7390*/  @!P2 PRMT R124, R40, 0x7610, R124 ;  /* 0x00007610287ca816 */ /* 0x000fe4000000007c */
[----:B0-----:R-:W-:Y:S02]  /*73a0*/  SHF.R.S32.HI R37, RZ, 0x1f, R36 ;  /* 0x0000001fff257819 */ /* 0x001fe40000011424 */
[----:B------:R-:W-:-:S02]  /*73b0*/  @!P3 PRMT R32, R30, 0x7610, R32 ;  /* 0x000076101e20b816 */ /* 0x000fc40000000020 */
[----:B------:R-:W-:Y:S02]  /*73c0*/  ISETP.GE.OR.EX P2, PT, R37, UR7, P1, P0 ;  /* 0x0000000725007c0c */ /* 0x000fe40008f46700 */
[----:B------:R-:W-:Y:S02]  /*73d0*/  PRMT R31, RZ, 0x7610, R31 ;  /* 0x00007610ff1f7816 */ /* 0x000fe4000000001f */
[----:B------:R-:W-:-:S04]  /*73e0*/  @!P3 SHF.R.U32.HI R30, RZ, 0x10, R85 ;  /* 0x00000010ff1eb819 */ /* 0x000fc80000011655 */
        /* <DEDUP_REMOVED lines=10> */
[----:B----4-:R-:W-:Y:S01]  /*7490*/  @!P2 MOV R33, R63 ;  /* 0x0000003f0021a202 */ /* 0x010fe20000000f00 */
[----:B------:R-:W-:-:S02]  /*74a0*/  @!P2 IMAD R31, R36, R31, R37 ;  /* 0x0000001f241fa224 */ /* 0x000fc400078e0225 */
[----:B------:R-:W-:-:S05]  /*74b0*/  @!P2 IMAD.WIDE.U32 R32, R36, R30, R32 ;  /* 0x0000001e2420a225 */ /* 0x000fca00078e0020 */
[----:B------:R-:W-:Y:S02]  /*74c0*/  @!P2 IADD3 R31, R33, R31, RZ ;  /* 0x0000001f211fa210 */ /* 0x000fe40007ffe0ff */
[----:B------:R-:W-:Y:S02]  /*74d0*/  LOP3.LUT P6, RZ, R86, 0x20, RZ, 0xc0, !PT ;  /* 0x0000002056ff7812 */ /* 0x000fe400078cc0ff */
[C---:B------:R-:W-:Y:S02]  /*74e0*/  @!P2 SHF.L.U64.HI R36, R32.reuse, 0x1, R31 ;  /* 0x000000012024a819 */ /* 0x040fe4000001021f */
[----:B------:R-:W0:Y:S01]  /*74f0*/  @!P2 LDC.64 R30, c[0x0][0x230] ;  /* 0x00008c00ff1eab82 */ /* 0x000e220000000a00 */
[----:B------:R-:W-:-:S07]  /*7500*/  @!P2 SHF.L.U32 R37, R32, 0x1, RZ ;  /* 0x000000012025a819 */ /* 0x000fce00000006ff */
[----:B------:R-:W1:Y:S01]  /*7510*/  @!P2 LDC.64 R32, c[0x0][0x228] ;  /* 0x00008a00ff20ab82 */ /* 0x000e620000000a00 */
[C---:B------:R-:W-:Y:S02]  /*7520*/  LOP3.LUT P5, RZ, R86.reuse, 0x10, RZ, 0xc0, !PT ;  /* 0x0000001056ff7812 */ /* 0x040fe400078ac0ff */
[----:B------:R-:W-:-:S04]  /*7530*/  LOP3.LUT R86, R86, 0xfdffffff, RZ, 0xc0, !PT ;  /* 0xfdffffff56567812 */ /* 0x000fc800078ec0ff */
[----:B------:R-:W-:Y:S02]  /*7540*/  @P6 LOP3.LUT R86, R86, 0x2000000, RZ, 0xfc, !PT ;  /* 0x0200000056566812 */ /* 0x000fe400078efcff */
[----:B0-----:R-:W-:-:S04]  /*7550*/  @!P2 IADD3 R30, P0, R37, R30, RZ ;  /* 0x0000001e251ea210 */ /* 0x001fc80007f1e0ff */
[----:B------:R-:W-:Y:S01]  /*7560*/  @!P2 IADD3.X R31, R36, R31, RZ, P0, !PT ;  /* 0x0000001f241fa210 */ /* 0x000fe200007fe4ff */
[----:B-----5:R0:W4:Y:S02]  /*7570*/  @!P4 LDG.E R103, desc[UR10][R104.64] ;  /* 0x0000000a6867c981 */ /* 0x020124000c1e1900 */
[----:B0-----:R-:W-:-:S06]  /*7580*/  MOV R104, RZ ;  /* 0x000000ff00687202 */ /* 0x001fcc0000000f00 */
[----:B------:R0:W5:Y:S02]  /*7590*/  @!P6 LDG.E R104, desc[UR10][R74.64] ;  /* 0x0000000a4a68e981 */ /* 0x000164000c1e1900 */
[----:B0-----:R-:W-:-:S06]  /*75a0*/  CS2R R74, SRZ ;  /* 0x00000000004a7805 */ /* 0x001fcc000001ff00 */
[----:B------:R0:W5:Y:S01]  /*75b0*/  @!P6 LDG.E R74, desc[UR10][R116.64] ;  /* 0x0000000a744ae981 */ /* 0x000162000c1e1900 */
[----:B------:R-:W-:Y:S02]  /*75c0*/  LOP3.LUT P6, RZ, R87, 0x20000, RZ, 0xc0, !PT ;  /* 0x0002000057ff7812 */ /* 0x000fe400078cc0ff */
[----:B-1----:R-:W-:Y:S01]  /*75d0*/  @!P2 IADD3 R32, P0, R37, R32, RZ ;  /* 0x000000202520a210 */ /* 0x002fe20007f1e0ff */
[----:B---3--:R1:W3:Y:S01]  /*75e0*/  @!P5 LDG.E R75, desc[UR10][R120.64] ;  /* 0x0000000a784bd981 */ /* 0x0082e2000c1e1900 */
[----:B0-----:R-:W-:Y:S02]  /*75f0*/  PRMT R116, RZ, 0x7610, R116 ;  /* 0x00007610ff747816 */ /* 0x001fe40000000074 */
[----:B------:R-:W-:Y:S02]  /*7600*/  @!P2 IADD3.X R33, R36, R33, RZ, P0, !PT ;  /* 0x000000212421a210 */ /* 0x000fe400007fe4ff */
[----:B------:R-:W-:Y:S02]  /*7610*/  @!P3 PRMT R116, R85, 0x7610, R116 ;  /* 0x000076105574b816 */ /* 0x000fe40000000074 */
[----:B------:R-:W-:-:S03]  /*7620*/  PRMT R117, R117, 0x5410, RZ ;  /* 0x0000541075757816 */ /* 0x000fc600000000ff */
[----:B------:R-:W-:Y:S02]  /*7630*/  @!P6 SHF.R.U32.HI R36, RZ, 0x10, R68 ;  /* 0x00000010ff24e819 */ /* 0x000fe40000011644 */
[----:B------:R-:W-:Y:S01]  /*7640*/  PRMT R116, R116, 0x5410, RZ ;  /* 0x0000541074747816 */ /* 0x000fe200000000ff */
[----:B------:R0:W-:Y:S01]  /*7650*/  STL [R1+0x64], R68 ;  /* 0x0000644401007387 */ /* 0x0001e20000100800 */
[----:B------:R-:W-:Y:S02]  /*7660*/  LOP3.LUT P4, RZ, R87, 0x10000, RZ, 0xc0, !PT ;  /* 0x0001000057ff7812 */ /* 0x000fe4000788c0ff */
[----:B------:R-:W-:Y:S02]  /*7670*/  @!P6 PRMT R117, R117, 0x5410, R36 ;  /* 0x000054107575e816 */ /* 0x000fe40000000024 */
[----:B-1----:R-:W-:Y:S02]  /*7680*/  PRMT R120, R120, 0x5410, RZ ;  /* 0x0000541078787816 */ /* 0x002fe400000000ff */
[----:B------:R-:W-:-:S02]  /*7690*/  @!P6 SHF.R.U32.HI R36, RZ, 0x10, R69 ;  /* 0x00000010ff24e819 */ /* 0x000fc40000011645 */
[----:B------:R-:W-:Y:S01]  /*76a0*/  @!P6 PRMT R116, R116, 0x5410, R68 ;  /* 0x000054107474e816 */ /* 0x000fe20000000044 */
[----:B0-----:R-:W-:Y:S01]  /*76b0*/  HFMA2.MMA R68, -RZ, RZ, 0, 0 ;  /* 0x00000000ff447435 */ /* 0x001fe200000001ff */
[----:B------:R-:W-:Y:S02]  /*76c0*/  LOP3.LUT R87, R87, 0xfffffffb, RZ, 0xc0, !PT ;  /* 0xfffffffb57577812 */ /* 0x000fe400078ec0ff */
[----:B------:R-:W-:Y:S02]  /*76d0*/  @!P6 PRMT R120, R120, 0x5410, R36 ;  /* 0x000054107878e816 */ /* 0x000fe40000000024 */
[----:B------:R-:W-:Y:S02]  /*76e0*/  @P2 LOP3.LUT R87, R87, 0x4, RZ, 0xfc, !PT ;  /* 0x0000000457572812 */ /* 0x000fe400078efcff */
[----:B------:R-:W-:Y:S01]  /*76f0*/  LOP3.LUT P2, RZ, R86, 0x200, RZ, 0xc0, !PT ;  /* 0x0000020056ff7812 */ /* 0x000fe2000784c0ff */
[----:B------:R0:W-:Y:S01]  /*7700*/  STL [R1+0x60], R84 ;  /* 0x0000605401007387 */ /* 0x0001e20000100800 */
[----:B------:R-:W-:-:S02]  /*7710*/  PRMT R120, RZ, 0x7610, R120 ;  /* 0x00007610ff787816 */ /* 0x000fc40000000078 */
[----:B------:R-:W-:Y:S01]  /*7720*/  LOP3.LUT P3, RZ, R87, 0x200000, RZ, 0xc0, !PT ;  /* 0x0020000057ff7812 */ /* 0x000fe2000786c0ff */
[----:B------:R1:W-:Y:S01]  /*7730*/  STL [R1+0x5c], R40 ;  /* 0x00005c2801007387 */ /* 0x0003e20000100800 */
[----:B------:R-:W-:Y:S02]  /*7740*/  @!P6 PRMT R120, R69, 0x7610, R120 ;  /* 0x000076104578e816 */ /* 0x000fe40000000078 */
[----:B------:R-:W-:Y:S01]  /*7750*/  @!P4 SHF.R.U32.HI R36, RZ, 0x10, R72 ;  /* 0x00000010ff24c819 */ /* 0x000fe20000011648 */
[----:B------:R2:W3:Y:S01]  /*7760*/  @!P5 LDG.E R68, desc[UR10][R118.64] ;  /* 0x0000000a7644d981 */ /* 0x0004e2000c1e1900 */
[----:B0-----:R-:W-:-:S03]  /*7770*/  HFMA2.MMA R84, -RZ, RZ, 0, 0 ;  /* 0x00000000ff547435 */ /* 0x001fc600000001ff */
[----:B------:R0:W-:Y:S01]  /*7780*/  STL [R1+0x164], R69 ;  /* 0x0001644501007387 */ /* 0x0001e20000100800 */
[----:B-1----:R-:W-:Y:S02]  /*7790*/  IADD3 R40, R17, 0x1c0, RZ ;  /* 0x000001c011287810 */ /* 0x002fe40007ffe0ff */
[----:B--2---:R-:W-:Y:S01]  /*77a0*/  PRMT R118, R118, 0x5410, RZ ;  /* 0x0000541076767816 */ /* 0x004fe200000000ff */
[----:B------:R1:W-:Y:S01]  /*77b0*/  STL [R1+0x15c], R41 ;  /* 0x00015c2901007387 */ /* 0x0003e20000100800 */
[----:B0-----:R-:W-:-:S03]  /*77c0*/  MOV R69, RZ ;  /* 0x000000ff00457202 */ /* 0x001fc60000000f00 */
[----:B------:R0:W2:Y:S01]  /*77d0*/  @!P2 LDG.E R84, desc[UR10][R114.64] ;  /* 0x0000000a7254a981 */ /* 0x0000a2000c1e1900 */
[----:B------:R-:W-:Y:S02]  /*77e0*/  @!P4 PRMT R118, R118, 0x5410, R36 ;  /* 0x000054107676c816 */ /* 0x000fe40000000024 */
[----:B------:R-:W-:Y:S02]  /*77f0*/  ISETP.GE.U32.AND P0, PT, R40, UR6, PT ;  /* 0x0000000628007c0c */ /* 0x000fe4000bf06070 */
[----:B------:R-:W-:Y:S01]  /*7800*/  PRMT R119, R119, 0x5410, RZ ;  /* 0x0000541077777816 */ /* 0x000fe200000000ff */
[----:B------:R0:W2:Y:S01]  /*7810*/  @!P2 LDG.E R69, desc[UR10][R110.64] ;  /* 0x0000000a6e45a981 */ /* 0x0000a2000c1e1900 */
[----:B-1----:R-:W-:Y:S02]  /*7820*/  SHF.R.S32.HI R41, RZ, 0x1f, R40 ;  /* 0x0000001fff297819 */ /* 0x002fe40000011428 */
[----:B------:R-:W-:Y:S02]  /*7830*/  @!P4 SHF.R.U32.HI R36, RZ, 0x10, R73 ;  /* 0x00000010ff24c819 */ /* 0x000fe40000011649 */
[----:B------:R-:W-:-:S02]  /*7840*/  ISETP.GE.OR.EX P2, PT, R41, UR7, P1, P0 ;  /* 0x0000000729007c0c */ /* 0x000fc40008f46700 */
[----:B------:R-:W-:Y:S02]  /*7850*/  @!P4 PRMT R119, R119, 0x5410, R36 ;  /* 0x000054107777c816 */ /* 0x000fe40000000024 */
[----:B0-----:R-:W-:Y:S02]  /*7860*/  PRMT R114, R114, 0x5410, RZ ;  /* 0x0000541072727816 */ /* 0x001fe400000000ff */
[----:B------:R-:W-:Y:S02]  /*7870*/  @!P3 SHF.R.U32.HI R36, RZ, 0x10, R76 ;  /* 0x00000010ff24b819 */ /* 0x000fe4000001164c */
[----:B------:R-:W-:Y:S02]  /*7880*/  PRMT R115, RZ, 0x7610, R115 ;  /* 0x00007610ff737816 */ /* 0x000fe40000000073 */
[----:B------:R-:W-:Y:S02]  /*7890*/  @!P3 PRMT R114, R114, 0x5410, R36 ;  /* 0x000054107272b816 */ /* 0x000fe40000000024 */
[----:B------:R-:W-:-:S04]  /*78a0*/  @!P3 SHF.R.U32.HI R36, RZ, 0x10, R77 ;  /* 0x00000010ff24b819 */ /* 0x000fc8000001164d */
[----:B------:R-:W-:Y:S02]  /*78b0*/  @!P3 PRMT R115, R36, 0x7610, R115 ;  /* 0x000076102473b816 */ /* 0x000fe40000000073 */
[----:B------:R-:W0:Y:S01]  /*78c0*/  @!P2 LDC.64 R36, c[0x0][0x288] ;  /* 0x0000a200ff24ab82 */ /* 0x000e220000000a00 */
[----:B------:R1:W-:Y:S04]  /*78d0*/  STL.S16 [R1+0x212], R38 ;  /* 0x0002122601007387 */ /* 0x0003e80000100600 */
[----:B------:R1:W-:Y:S02]  /*78e0*/  STL [R1+0x158], R39 ;  /* 0x0001582701007387 */ /* 0x0003e40000100800 */
[----:B-1----:R-:W-:Y:S02]  /*78f0*/  @!P2 MOV R38, R64 ;  /* 0x000000400026a202 */ /* 0x002fe40000000f00 */
[----:B------:R-:W-:Y:S01]  /*7900*/  @!P2 MOV R39, R63 ;  /* 0x0000003f0027a202 */ /* 0x000fe20000000f00 */
        /* <DEDUP_REMOVED lines=9> */
[----:B------:R-:W-:Y:S02]  /*79a0*/  PRMT R118, RZ, 0x7610, R118 ;  /* 0x00007610ff767816 */ /* 0x000fe40000000076 */
[----:B------:R-:W-:Y:S01]  /*79b0*/  PRMT R119, RZ, 0x7610, R119 ;  /* 0x00007610ff777816 */ /* 0x000fe20000000077 */
[----:B------:R0:W-:Y:S01]  /*79c0*/  STL [R1+0x160], R85 ;  /* 0x0001605501007387 */ /* 0x0001e20000100800 */
[----:B------:R-:W-:Y:S02]  /*79d0*/  @!P4 PRMT R118, R72, 0x7610, R118 ;  /* 0x000076104876c816 */ /* 0x000fe40000000076 */
[----:B------:R-:W-:Y:S02]  /*79e0*/  @!P4 PRMT R119, R73, 0x7610, R119 ;  /* 0x000076104977c816 */ /* 0x000fe40000000077 */
[----:B0-----:R-:W-:-:S02]  /*79f0*/  @!P2 IADD3 R36, P0, R41, R36, RZ ;  /* 0x000000242924a210 */ /* 0x001fc40007f1e0ff */
[----:B------:R-:W-:Y:S02]  /*7a00*/  PRMT R85, RZ, 0x7610, R85 ;  /* 0x00007610ff557816 */ /* 0x000fe40000000055 */
        /* <DEDUP_REMOVED lines=26> */
[----:B0-----:R-:W-:-:S03]  /*7bb0*/  PRMT R108, R108, 0x5410, RZ ;  /* 0x000054106c6c7816 */ /* 0x001fc600000000ff */
[----:B------:R0:W-:Y:S01]  /*7bc0*/  STL [R1+0x74], R71 ;  /* 0x0000744701007387 */ /* 0x0001e20000100800 */
[----:B------:R-:W-:Y:S02]  /*7bd0*/  @!P4 PRMT R108, R108, 0x5410, R40 ;  /* 0x000054106c6cc816 */ /* 0x000fe40000000028 */
[----:B------:R-:W-:Y:S01]  /*7be0*/  @!P6 PRMT R85, R85, 0x5410, R70 ;  /* 0x000054105555e816 */ /* 0x000fe20000000046 */
[----:B------:R4:W2:Y:S01]  /*7bf0*/  @!P5 LDG.E R72, desc[UR10][R112.64] ;  /* 0x0000000a7048d981 */ /* 0x0008a2000c1e1900 */
[----:B------:R-:W-:Y:S01]  /*7c00*/  PRMT R108, RZ, 0x7610, R108 ;  /* 0x00007610ff6c7816 */ /* 0x000fe2000000006c */
[----:B-1----:R-:W-:Y:S01]  /*7c10*/  HFMA2.MMA R70, -RZ, RZ, 0, 0 ;  /* 0x00000000ff467435 */ /* 0x002fe200000001ff */
[----:B------:R-:W-:Y:S02]  /*7c20*/  LOP3.LUT P3, RZ, R87, 0x1000000, RZ, 0xc0, !PT ;  /* 0x0100000057ff7812 */ /* 0x000fe4000786c0ff */
[----:B------:R-:W-:Y:S02]  /*7c30*/  MOV R76, RZ ;  /* 0x000000ff004c7202 */ /* 0x000fe40000000f00 */
[----:B------:R-:W-:-:S02]  /*7c40*/  @!P4 PRMT R108, R71, 0x7610, R108 ;  /* 0x00007610476cc816 */ /* 0x000fc4000000006c */
[----:B0-----:R-:W-:Y:S02]  /*7c50*/  IADD3 R71, R17, 0x1c8, RZ ;  /* 0x000001c811477810 */ /* 0x001fe40007ffe0ff */
[----:B------:R0:W2:Y:S01]  /*7c60*/  @!P2 LDG.E R76, desc[UR10][R52.64] ;  /* 0x0000000a344ca981 */ /* 0x0000a2000c1e1900 */
[----:B----4-:R-:W-:Y:S02]  /*7c70*/  PRMT R112, R112, 0x5410, RZ ;  /* 0x0000541070707816 */ /* 0x010fe400000000ff */
[----:B------:R-:W-:Y:S01]  /*7c80*/  ISETP.GE.U32.AND P0, PT, R71, UR6, PT ;  /* 0x0000000647007c0c */ /* 0x000fe2000bf06070 */
[----:B------:R1:W4:Y:S01]  /*7c90*/  @!P2 LDG.E R70, desc[UR10][R106.64] ;  /* 0x0000000a6a46a981 */ /* 0x000322000c1e1900 */
[----:B------:R-:W-:Y:S02]  /*7ca0*/  @!P4 SHF.R.U32.HI R40, RZ, 0x10, R79 ;  /* 0x00000010ff28c819 */ /* 0x000fe4000001164f */
[----:B0-----:R-:W-:Y:S02]  /*7cb0*/  SHF.R.S32.HI R52, RZ, 0x1f, R71 ;  /* 0x0000001fff347819 */ /* 0x001fe40000011447 */
[----:B------:R-:W-:-:S02]  /*7cc0*/  @!P4 PRMT R112, R112, 0x5410, R40 ;  /* 0x000054107070c816 */ /* 0x000fc40000000028 */
[----:B------:R-:W-:Y:S02]  /*7cd0*/  ISETP.GE.OR.EX P2, PT, R52, UR7, P1, P0 ;  /* 0x0000000734007c0c */ /* 0x000fe40008f46700 */
[----:B------:R-:W-:Y:S02]  /*7ce0*/  PRMT R115, R115, 0x5410, RZ ;  /* 0x0000541073737816 */ /* 0x000fe400000000ff */
[----:B------:R-:W-:Y:S02]  /*7cf0*/  @!P3 SHF.R.U32.HI R40, RZ, 0x10, R48 ;  /* 0x00000010ff28b819 */ /* 0x000fe40000011630 */
[----:B------:R-:W-:Y:S02]  /*7d00*/  PRMT R121, R121, 0x5410, RZ ;  /* 0x0000541079797816 */ /* 0x000fe400000000ff */
[----:B------:R-:W-:Y:S02]  /*7d10*/  @!P3 PRMT R115, R115, 0x5410, R40 ;  /* 0x000054107373b816 */ /* 0x000fe40000000028 */
[----:B------:R-:W-:-:S04]  /*7d20*/  @!P3 SHF.R.U32.HI R40, RZ, 0x10, R0 ;  /* 0x00000010ff28b819 */ /* 0x000fc80000011600 */
[----:B------:R-:W-:Y:S02]  /*7d30*/  @!P3 PRMT R121, R121, 0x5410, R40 ;  /* 0x000054107979b816 */ /* 0x000fe40000000028 */
[----:B------:R-:W0:Y:S01]  /*7d40*/  @!P2 LDC.64 R40, c[0x0][0x288] ;  /* 0x0000a200ff28ab82 */ /* 0x000e220000000a00 */
        /* <DEDUP_REMOVED lines=32> */
[----:B------:R0:W4:Y:S01]  /*7f50*/  @!P5 LDG.E R0, desc[UR10][R60.64] ;  /* 0x0000000a3c00d981 */ /* 0x000122000c1e1900 */
        /* <DEDUP_REMOVED lines=8> */
[----:B------:R0:W4:Y:S01]  /*7fe0*/  @!P5 LDG.E R60, desc[UR10][R66.64] ;  /* 0x0000000a423cd981 */ /* 0x000122000c1e1900 */
        /* <DEDUP_REMOVED lines=17> */
[----:B------:R-:W4:Y:S01]  /*8100*/  @!P2 LDG.E R61, desc[UR10][R80.64] ;  /* 0x0000000a503da981 */ /* 0x000f22000c1e1900 */
[----:B------:R-:W-:-:S03]  /*8110*/  @!P6 PRMT R105, R54, 0x7610, R105 ;  /* 0x000076103669e816 */ /* 0x000fc60000000069 */
[----:B------:R1:W4:Y:S01]  /*8120*/  @!P2 LDG.E R66, desc[UR10][R82.64] ;  /* 0x0000000a5242a981 */ /* 0x000322000c1e1900 */
[----:B------:R-:W-:Y:S02]  /*8130*/  ISETP.GE.U32.AND P2, PT, R67, UR6, PT ;  /* 0x0000000643007c0c */ /* 0x000fe4000bf46070 */
[----:B0-----:R-:W-:Y:S01]  /*8140*/  SHF.R.S32.HI R78, RZ, 0x1f, R67 ;  /* 0x0000001fff4e7819 */ /* 0x001fe20000011443 */
[----:B------:R0:W-:Y:S03]  /*8150*/  STL [R1+0x17c], R54 ;  /* 0x00017c3601007387 */ /* 0x0001e60000100800 */
[----:B------:R-:W-:Y:S01]  /*8160*/  ISETP.GE.OR.EX P2, PT, R78, UR7, P1, P2 ;  /* 0x000000074e007c0c */ /* 0x000fe20008f46720 */
[----:B------:R5:W-:Y:S01]  /*8170*/  STL [R1+0x7c], R49 ;  /* 0x00007c3101007387 */ /* 0x000be20000100800 */
[----:B0-----:R-:W-:-:S04]  /*8180*/  PRMT R54, RZ, 0x7610, R54 ;  /* 0x00007610ff367816 */ /* 0x001fc80000000036 */
[----:B------:R-:W-:Y:S02]  /*8190*/  @!P3 PRMT R54, R48, 0x7610, R54 ;  /* 0x000076103036b816 */ /* 0x000fe40000000036 */
[----:B-----5:R-:W-:Y:S02]  /*81a0*/  PRMT R49, RZ, 0x7610, R49 ;  /* 0x00007610ff317816 */ /* 0x020fe40000000031 */
[----:B------:R-:W-:-:S04]  /*81b0*/  @!P3 SHF.R.U32.HI R48, RZ, 0x10, R90 ;  /* 0x00000010ff30b819 */ /* 0x000fc8000001165a */
[----:B------:R-:W-:-:S05]  /*81c0*/  @!P3 PRMT R49, R48, 0x7610, R49 ;  /* 0x000076103031b816 */ /* 0x000fca0000000031 */
[----:B------:R0:W-:Y:S02]  /*81d0*/  STL.S16 [R1+0x280], R49 ;  /* 0x0002803101007387 */ /* 0x0001e40000100600 */
[----:B0-----:R-:W0:Y:S02]  /*81e0*/  @!P2 LDC.64 R48, c[0x0][0x288] ;  /* 0x0000a200ff30ab82 */ /* 0x001e240000000a00 */
[----:B------:R5:W-:Y:S02]  /*81f0*/  STL [R1+0x180], R55 ;  /* 0x0001803701007387 */ /* 0x000be40000100800 */
[----:B-----5:R-:W-:-:S04]  /*8200*/  PRMT R55, RZ, 0x7610, R55 ;  /* 0x00007610ff377816 */ /* 0x020fc80000000037 */
[----:B------:R-:W-:Y:S01]  /*8210*/  @!P3 PRMT R55, R89, 0x7610, R55 ;  /* 0x000076105937b816 */ /* 0x000fe20000000037 */
[----:B------:R5:W-:Y:S04]  /*8220*/  STL.S16 [R1+0x246], R54 ;  /* 0x0002463601007387 */ /* 0x000be80000100600 */
[----:B------:R3:W-:Y:S01]  /*8230*/  STL.S16 [R1+0x238], R55 ;  /* 0x0002383701007387 */ /* 0x0007e20000100600 */
[----:B0-----:R-:W-:Y:S01]  /*8240*/  @!P2 IMAD R78, R78, R48, RZ ;  /* 0x000000304e4ea224 */ /* 0x001fe200078e02ff */
[----:B-----5:R-:W-:Y:S02]  /*8250*/  @!P2 MOV R54, R64 ;  /* 0x000000400036a202 */ /* 0x020fe40000000f00 */
[----:B---3--:R-:W-:Y:S01]  /*8260*/  @!P2 MOV R55, R63 ;  /* 0x0000003f0037a202 */ /* 0x008fe20000000f00 */
        /* <DEDUP_REMOVED lines=14> */
[----:B------:R-:W-:-:S04]  /*8350*/  PRMT R71, RZ, 0x7610, R71 ;  /* 0x00007610ff477816 */ /* 0x000fc80000000047 */
[----:B------:R-:W-:Y:S02]  /*8360*/  @!P4 PRMT R71, R88, 0x7610, R71 ;  /* 0x000076105847c816 */ /* 0x000fe40000000047 */
[----:B------:R-:W-:Y:S02]  /*8370*/  LOP3.LUT P4, RZ, R87, 0x4000000, RZ, 0xc0, !PT ;  /* 0x0400000057ff7812 */ /* 0x000fe4000788c0ff */
[----:B-1----:R-:W-:Y:S01]  /*8380*/  PRMT R82, R82, 0x5410, RZ ;  /* 0x0000541052527816 */ /* 0x002fe200000000ff */
[----:B------:R0:W3:Y:S01]  /*8390*/  @!P5 LDG.E R67, desc[UR10][R56.64] ;  /* 0x0000000a3843d981 */ /* 0x0000e2000c1e1900 */
[----:B------:R-:W-:Y:S02]  /*83a0*/  PRMT R107, RZ, 0x7610, R107 ;  /* 0x00007610ff6b7816 */ /* 0x000fe4000000006b */
[----:B0-----:R-:W-:-:S04]  /*83b0*/  @!P0 SHF.R.U32.HI R56, RZ, 0x10, R16 ;  /* 0x00000010ff388819 */ /* 0x001fc80000011610 */
[----:B------:R-:W-:Y:S02]  /*83c0*/  @!P0 PRMT R82, R82, 0x5410, R56 ;  /* 0x0000541052528816 */ /* 0x000fe40000000038 */
[----:B------:R-:W-:Y:S01]  /*83d0*/  @!P0 SHF.R.U32.HI R56, RZ, 0x10, R91 ;  /* 0x00000010ff388819 */ /* 0x000fe2000001165b */
[----:B------:R0:W-:Y:S03]  /*83e0*/  STL [R1+0x36c], R42 ;  /* 0x00036c2a01007387 */ /* 0x0001e60000100800 */
[----:B------:R-:W-:Y:S02]  /*83f0*/  @!P0 PRMT R107, R56, 0x7610, R107 ;  /* 0x00007610386b8816 */ /* 0x000fe4000000006b */
[----:B------:R-:W-:Y:S01]  /*8400*/  @!P4 SHF.R.U32.HI R56, RZ, 0x10, R93 ;  /* 0x00000010ff38c819 */ /* 0x000fe2000001165d */
[----:B------:R1:W-:Y:S01]  /*8410*/  STL [R1+0x368], R43 ;  /* 0x0003682b01007387 */ /* 0x0003e20000100800 */
[----:B0-----:R-:W-:-:S04]  /*8420*/  PRMT R42, RZ, 0x7610, R42 ;  /* 0x00007610ff2a7816 */ /* 0x001fc8000000002a */
[----:B------:R-:W-:Y:S02]  /*8430*/  @!P4 PRMT R42, R56, 0x7610, R42 ;  /* 0x00007610382ac816 */ /* 0x000fe4000000002a */
[----:B-1----:R-:W-:Y:S02]  /*8440*/  PRMT R43, RZ, 0x7610, R43 ;  /* 0x00007610ff2b7816 */ /* 0x002fe4000000002b */
[----:B------:R-:W-:-:S04]  /*8450*/  @!P4 SHF.R.U32.HI R56, RZ, 0x10, R92 ;  /* 0x00000010ff38c819 */ /* 0x000fc8000001165c */
[----:B------:R-:W-:Y:S01]  /*8460*/  @!P4 PRMT R43, R56, 0x7610, R43 ;  /* 0x00007610382bc816 */ /* 0x000fe2000000002b */
[----:B------:R0:W-:Y:S04]  /*8470*/  STL.S16 [R1+0x284], R42 ;  /* 0x0002842a01007387 */ /* 0x0001e80000100600 */
[----:B------:R1:W-:Y:S04]  /*8480*/  STL.S16 [R1+0x28c], R43 ;  /* 0x00028c2b01007387 */ /* 0x0003e80000100600 */
[----:B0-----:R-:W5:Y:S04]  /*8490*/  LDL.LU R42, [R1+0x36c] ;  /* 0x00036c00012a7983 */ /* 0x001f680000300800 */
[----:B-1----:R-:W5:Y:S01]  /*84a0*/  LDL.LU R43, [R1+0x368] ;  /* 0x00036800012b7983 */ /* 0x002f620000300800 */
[----:B------:R-:W-:-:S02]  /*84b0*/  LOP3.LUT R86, R86, 0xffdfffff, RZ, 0xc0, !PT ;  /* 0xffdfffff56567812 */ /* 0x000fc400078ec0ff */
[----:B------:R-:W-:Y:S02]  /*84c0*/  PRMT R114, RZ, 0x7610, R114 ;  /* 0x00007610ff727816 */ /* 0x000fe40000000072 */
[----:B------:R-:W-:Y:S02]  /*84d0*/  @P2 LOP3.LUT R86, R86, 0x200000, RZ, 0xfc, !PT ;  /* 0x0020000056562812 */ /* 0x000fe400078efcff */
[----:B------:R-:W-:Y:S02]  /*84e0*/  @!P3 PRMT R114, R90, 0x7610, R114 ;  /* 0x000076105a72b816 */ /* 0x000fe40000000072 */
[----:B------:R-:W-:Y:S01]  /*84f0*/  LOP3.LUT P3, RZ, R86, 0x800, RZ, 0xc0, !PT ;  /* 0x0000080056ff7812 */ /* 0x000fe2000786c0ff */
[----:B------:R-:W-:Y:S01]  /*8500*/  HFMA2.MMA R56, -RZ, RZ, 0, 0 ;  /* 0x00000000ff387435 */ /* 0x000fe200000001ff */
[----:B------:R-:W-:Y:S02]  /*8510*/  LOP3.LUT P6, RZ, R87, 0x80000000, RZ, 0xc0, !PT ;  /* 0x8000000057ff7812 */ /* 0x000fe400078cc0ff */
[----:B------:R-:W-:-:S02]  /*8520*/  PRMT R82, RZ, 0x7610, R82 ;  /* 0x00007610ff527816 */ /* 0x000fc40000000052 */
[----:B------:R-:W-:Y:S01]  /*8530*/  PRMT R78, RZ, 0x7610, R78 ;  /* 0x00007610ff4e7816 */ /* 0x000fe2000000004e */
[----:B------:R0:W-:Y:S01]  /*8540*/  STL [R1+0x88], R16 ;  /* 0x0000881001007387 */ /* 0x0001e20000100800 */
[----:B------:R-:W-:Y:S02]  /*8550*/  @!P0 PRMT R82, R16, 0x7610, R82 ;  /* 0x0000761010528816 */ /* 0x000fe40000000052 */
[----:B------:R-:W-:Y:S02]  /*8560*/  @!P4 PRMT R78, R92, 0x7610, R78 ;  /* 0x000076105c4ec816 */ /* 0x000fe4000000004e */
[----:B0-----:R-:W-:-:S03]  /*8570*/  MOV R16, RZ ;  /* 0x000000ff00107202 */ /* 0x001fc60000000f00 */
[----:B------:R-:W-:Y:S04]  /*8580*/  STL.S16 [R1+0x286], R78 ;  /* 0x0002864e01007387 */ /* 0x000fe80000100600 */
[----:B------:R0:W3:Y:S02]  /*8590*/  @!P5 LDG.E R16, desc[UR10][R58.64] ;  /* 0x0000000a3a10d981 */ /* 0x0000e4000c1e1900 */
[----:B0-----:R-:W-:Y:S02]  /*85a0*/  PRMT R58, RZ, 0x7610, R58 ;  /* 0x00007610ff3a7816 */ /* 0x001fe4000000003a */
[----:B------:R-:W-:-:S04]  /*85b0*/  PRMT R59, RZ, 0x7610, R59 ;  /* 0x00007610ff3b7816 */ /* 0x000fc8000000003b */
[----:B------:R-:W-:-:S05]  /*85c0*/  @!P6 PRMT R59, R94, 0x7610, R59 ;  /* 0x000076105e3be816 */ /* 0x000fca000000003b */
[----:B------:R-:W-:Y:S01]  /*85d0*/  STL.S16 [R1+0x282], R59 ;  /* 0x0002823b01007387 */ /* 0x000fe20000100600 */
[----:B------:R-:W-:-:S04]  /*85e0*/  PRMT R57, R57, 0x5410, RZ ;  /* 0x0000541039397816 */ /* 0x000fc800000000ff */
        /* <DEDUP_REMOVED lines=15> */
[----:B------:R-:W-:Y:S04]  /*86e0*/  STL [R1+0x9c], R28 ;  /* 0x00009c1c01007387 */ /* 0x000fe80000100800 */
[----:B-----5:R0:W5:Y:S02]  /*86f0*/  @!P3 LDG.E R56, desc[UR10][R42.64] ;  /* 0x0000000a2a38b981 */ /* 0x020164000c1e1900 */
[----:B0-----:R-:W-:Y:S02]  /*8700*/  MOV R42, RZ ;  /* 0x000000ff002a7202 */ /* 0x001fe40000000f00 */
[----:B------:R-:W-:-:S04]  /*8710*/  IADD3 R43, R17, 0x1d8, RZ ;  /* 0x000001d8112b7810 */ /* 0x000fc80007ffe0ff */
[----:B------:R0:W5:Y:S01]  /*8720*/  @!P3 LDG.E R42, desc[UR10][R50.64] ;  /* 0x0000000a322ab981 */ /* 0x000162000c1e1900 */
        /* <DEDUP_REMOVED lines=27> */
[----:B------:R0:W5:Y:S02]  /*88e0*/  @!P2 LDG.E R43, desc[UR10][R44.64] ;  /* 0x0000000a2c2ba981 */ /* 0x000164000c1e1900 */
[----:B0-----:R-:W-:-:S04]  /*88f0*/  @!P0 SHF.R.U32.HI R44, RZ, 0x10, R96 ;  /* 0x00000010ff2c8819 */ /* 0x001fc80000011660 */
[----:B------:R-:W-:Y:S02]  /*8900*/  @!P0 PRMT R88, R88, 0x5410, R44 ;  /* 0x0000541058588816 */ /* 0x000fe4000000002c */
[----:B------:R-:W-:-:S04]  /*8910*/  @!P0 SHF.R.U32.HI R44, RZ, 0x10, R97 ;  /* 0x00000010ff2c8819 */ /* 0x000fc80000011661 */
[----:B------:R-:W-:Y:S02]  /*8920*/  @!P0 PRMT R83, R44, 0x7610, R83 ;  /* 0x000076102c538816 */ /* 0x000fe40000000053 */
[----:B------:R-:W-:Y:S02]  /*8930*/  MOV R44, RZ ;  /* 0x000000ff002c7202 */ /* 0x000fe40000000f00 */
[----:B------:R-:W-:-:S04]  /*8940*/  @!P5 SHF.R.U32.HI R45, RZ, 0x10, R98 ;  /* 0x00000010ff2dd819 */ /* 0x000fc80000011662 */
[----:B------:R0:W5:Y:S01]  /*8950*/  @!P2 LDG.E R44, desc[UR10][R46.64] ;  /* 0x0000000a2e2ca981 */ /* 0x000162000c1e1900 */
        /* <DEDUP_REMOVED lines=11> */
[----:B------:R1:W5:Y:S01]  /*8a10*/  @!P4 LDG.E R45, desc[UR10][R2.64] ;  /* 0x0000000a022dc981 */ /* 0x000362000c1e1900 */
[----:B0-----:R-:W-:-:S06]  /*8a20*/  MOV R46, RZ ;  /* 0x000000ff002e7202 */ /* 0x001fcc0000000f00 */
[----:B------:R0:W5:Y:S01]  /*8a30*/  @!P4 LDG.E R46, desc[UR10][R4.64] ;  /* 0x0000000a042ec981 */ /* 0x000162000c1e1900 */
        /* <DEDUP_REMOVED lines=19> */
[----:B--2---:R-:W0:Y:S01]  /*8b70*/  @!P4 LDC.64 R80, c[0x0][0x228] ;  /* 0x00008a00ff50cb82 */ /* 0x004e220000000a00 */
        /* <DEDUP_REMOVED lines=15> */
[----:B------:R0:W-:Y:S01]  /*8c70*/  STL [R1+0x84], R89 ;  /* 0x0000845901007387 */ /* 0x0001e20000100800 */
[----:B------:R-:W-:Y:S02]  /*8c80*/  PRMT R121, RZ, 0x7610, R121 ;  /* 0x00007610ff797816 */ /* 0x000fe40000000079 */
        /* <DEDUP_REMOVED lines=18> */
[----:B------:R0:W2:Y:S01]  /*8db0*/  @!P0 LDG.E R28, desc[UR10][R6.64] ;  /* 0x0000000a061c8981 */ /* 0x0000a2000c1e1900 */
        /* <DEDUP_REMOVED lines=11> */
[----:B------:R4:W2:Y:S01]  /*8e70*/  @!P0 LDG.E R6, desc[UR10][R8.64] ;  /* 0x0000000a08068981 */ /* 0x0008a2000c1e1900 */
[----:B0-----:R-:W-:Y:S01]  /*8e80*/  PRMT R99, RZ, 0x7610, R99 ;  /* 0x00007610ff637816 */ /* 0x001fe20000000063 */
[----:B-1----:R-:W-:-:S03]  /*8e90*/  HFMA2.MMA R7, -RZ, RZ, 0, 0 ;  /* 0x00000000ff077435 */ /* 0x002fc600000001ff */
[----:B------:R-:W-:Y:S02]  /*8ea0*/  @!P5 PRMT R99, R2, 0x7610, R99 ;  /* 0x000076100263d816 */ /* 0x000fe40000000063 */
[----:B------:R-:W-:Y:S02]  /*8eb0*/  @!P5 SHF.R.U32.HI R2, RZ, 0x10, R101 ;  /* 0x00000010ff02d819 */ /* 0x000fe40000011665 */
[----:B----4-:R-:W-:Y:S02]  /*8ec0*/  PRMT R8, RZ, 0x7610, R8 ;  /* 0x00007610ff087816 */ /* 0x010fe40000000008 */
[----:B------:R-:W-:Y:S02]  /*8ed0*/  PRMT R29, RZ, 0x7610, R29 ;  /* 0x00007610ff1d7816 */ /* 0x000fe4000000001d */
[----:B------:R-:W-:Y:S01]  /*8ee0*/  IADD3 R9, R17, 0x1e8, RZ ;  /* 0x000001e811097810 */ /* 0x000fe20007ffe0ff */
[----:B------:R0:W4:Y:S01]  /*8ef0*/  @!P4 LDG.E R7, desc[UR10][R10.64] ;  /* 0x0000000a0a07c981 */ /* 0x000122000c1e1900 */
        /* <DEDUP_REMOVED lines=17> */
[----:B------:R1:W4:Y:S04]  /*9010*/  @!P4 LDG.E R8, desc[UR10][R12.64] ;  /* 0x0000000a0c08c981 */ /* 0x000328000c1e1900 */
[----:B------:R-:W-:Y:S01]  /*9020*/  STL [R1+0xa0], R34 ;  /* 0x0000a02201007387 */ /* 0x000fe20000100800 */
[----:B-1----:R-:W1:Y:S03]  /*9030*/  @!P5 LDC.64 R12, c[0x0][0x230] ;  /* 0x00008c00ff0cdb82 */ /* 0x002e660000000a00 */
[----:B------:R3:W-:Y:S01]  /*9040*/  STL [R1+0xa8], R35 ;  /* 0x0000a82301007387 */ /* 0x0007e20000100800 */
[----:B0-----:R-:W-:-:S03]  /*9050*/  @!P5 IMAD R10, R10, R2, RZ ;  /* 0x000000020a0ad224 */ /* 0x001fc600078e02ff */
[----:B------:R0:W-:Y:S04]  /*9060*/  STL.S16 [R1+0x2ac], R5 ;  /* 0x0002ac0501007387 */ /* 0x0001e80000100600 */
[----:B------:R5:W-:Y:S01]  /*9070*/  STL.S16 [R1+0x2b4], R4 ;  /* 0x0002b40401007387 */ /* 0x000be20000100600 */
[----:B---3--:R-:W3:Y:S01]  /*9080*/  @!P5 LDC.64 R34, c[0x0][0x228] ;  /* 0x00008a00ff22db82 */ /* 0x008ee20000000a00 */
[----:B0-----:R-:W-:Y:S02]  /*9090*/  @!P5 MOV R5, R63 ;  /* 0x0000003f0005d202 */ /* 0x001fe40000000f00 */
[----:B-----5:R-:W-:Y:S01]  /*90a0*/  @!P5 MOV R4, R64 ;  /* 0x000000400004d202 */ /* 0x020fe20000000f00 */
[----:B------:R-:W-:-:S04]  /*90b0*/  @!P5 IMAD R3, R9, R3, R10 ;  /* 0x000000030903d224 */ /* 0x000fc800078e020a */
[----:B------:R-:W-:-:S05]  /*90c0*/  @!P5 IMAD.WIDE.U32 R4, R9, R2, R4 ;  /* 0x000000020904d225 */ /* 0x000fca00078e0004 */
[----:B------:R-:W-:-:S04]  /*90d0*/  @!P5 IADD3 R2, R5, R3, RZ ;  /* 0x000000030502d210 */ /* 0x000fc80007ffe0ff */
[C---:B------:R-:W-:Y:S02]  /*90e0*/  @!P5 SHF.L.U64.HI R2, R4.reuse, 0x1, R2 ;  /* 0x000000010402d819 */ /* 0x040fe40000010202 */
[----:B------:R-:W-:-:S04]  /*90f0*/  @!P5 SHF.L.U32 R4, R4, 0x1, RZ ;  /* 0x000000010404d819 */ /* 0x000fc800000006ff */
[----:B-1----:R-:W-:-:S04]  /*9100*/  @!P5 IADD3 R12, P0, R4, R12, RZ ;  /* 0x0000000c040cd210 */ /* 0x002fc80007f1e0ff */
[----:B------:R-:W-:Y:S02]  /*9110*/  @!P5 IADD3.X R13, R2, R13, RZ, P0, !PT ;  /* 0x0000000d020dd210 */ /* 0x000fe400007fe4ff */
[----:B---3--:R-:W-:-:S04]  /*9120*/  @!P5 IADD3 R34, P0, R4, R34, RZ ;  /* 0x000000220422d210 */ /* 0x008fc80007f1e0ff */
        /* <DEDUP_REMOVED lines=16> */
[----:B------:R1:W3:Y:S01]  /*9230*/  @!P5 LDG.E R9, desc[UR10][R14.64] ;  /* 0x0000000a0e09d981 */ /* 0x0002e2000c1e1900 */
        /* <DEDUP_REMOVED lines=22> */
[----:B------:R0:W5:Y:S01]  /*93a0*/  @!P5 LDG.E R10, desc[UR10][R18.64] ;  /* 0x0000000a120ad981 */ /* 0x000162000c1e1900 */
[----:B------:R-:W-:-:S03]  /*93b0*/  PRMT R4, RZ, 0x7610, R4 ;  /* 0x00007610ff047816 */ /* 0x000fc60000000004 */
[----:B------:R1:W5:Y:S01]  /*93c0*/  @!P6 LDG.E R11, desc[UR10][R20.64] ;  /* 0x0000000a140be981 */ /* 0x000362000c1e1900 */
[----:B------:R-:W-:-:S03]  /*93d0*/  @!P3 SHF.R.U32.HI R2, RZ, 0x10, R69 ;  /* 0x00000010ff02b819 */ /* 0x000fc60000011645 */
[----:B------:R2:W5:Y:S01]  /*93e0*/  @!P6 LDG.E R14, desc[UR10][R22.64] ;  /* 0x0000000a160ee981 */ /* 0x000562000c1e1900 */
        /* <DEDUP_REMOVED lines=14> */
[----:B--2---:R-:W-:Y:S01]  /*94d0*/  @!P6 MOV R4, R64 ;  /* 0x000000400004e202 */ /* 0x004fe20000000f00 */
        /* <DEDUP_REMOVED lines=19> */
[----:B------:R-:W-:Y:S02]  /*9610*/  LOP3.LUT P5, RZ, R87, 0x8, RZ, 0xc0, !PT ;  /* 0x0000000857ff7812 */ /* 0x000fe400078ac0ff */
[----:B0-----:R-:W-:-:S04]  /*9620*/  PRMT R74, RZ, 0x7610, R74 ;  /* 0x00007610ff4a7816 */ /* 0x001fc8000000004a */
[----:B------:R-:W-:-:S05]  /*9630*/  @!P3 PRMT R74, R84, 0x7610, R74 ;  /* 0x00007610544ab816 */ /* 0x000fca000000004a */
[----:B------:R-:W-:Y:S02]  /*9640*/  @!P6 SHF.R.U32.HI R2, RZ, 0x10, R72 ;  /* 0x00000010ff02e819 */ /* 0x000fe40000011648 */
[----:B------:R-:W-:Y:S01]  /*9650*/  PRMT R74, R74, 0x5410, RZ ;  /* 0x000054104a4a7816 */ /* 0x000fe200000000ff */
[----:B------:R-:W-:Y:S01]  /*9660*/  HFMA2.MMA R15, -RZ, RZ, 0, 0 ;  /* 0x00000000ff0f7435 */ /* 0x000fe200000001ff */
[----:B------:R0:W-:Y:S01]  /*9670*/  STL [R1+0xb4], R69 ;  /* 0x0000b44501007387 */ /* 0x0001e20000100800 */
[----:B------:R-:W-:Y:S02]  /*9680*/  LOP3.LUT R86, R86, 0xfff7ffff, RZ, 0xc0, !PT ;  /* 0xfff7ffff56567812 */ /* 0x000fe400078ec0ff */
[----:B------:R-:W-:Y:S02]  /*9690*/  @!P6 PRMT R74, R74, 0x5410, R2 ;  /* 0x000054104a4ae816 */ /* 0x000fe40000000002 */
[----:B------:R-:W-:Y:S02]  /*96a0*/  @!P6 SHF.R.U32.HI R2, RZ, 0x10, R73 ;  /* 0x00000010ff02e819 */ /* 0x000fe40000011649 */
[----:B------:R-:W-:Y:S01]  /*96b0*/  MOV R22, RZ ;  /* 0x000000ff00167202 */ /* 0x000fe20000000f00 */
[----:B------:R1:W-:Y:S01]  /*96c0*/  STL [R1+0xb0], R75 ;  /* 0x0000b04b01007387 */ /* 0x0003e20000100800 */
[----:B0-----:R-:W-:-:S02]  /*96d0*/  PRMT R69, R69, 0x5410, RZ ;  /* 0x0000541045457816 */ /* 0x001fc400000000ff */
[----:B------:R-:W-:Y:S01]  /*96e0*/  @P5 LOP3.LUT R86, R86, 0x80000, RZ, 0xfc, !PT ;  /* 0x0008000056565812 */ /* 0x000fe200078efcff */
[----:B------:R0:W2:Y:S01]  /*96f0*/  @!P5 LDG.E R15, desc[UR10][R24.64] ;  /* 0x0000000a180fd981 */ /* 0x0000a2000c1e1900 */
[----:B------:R-:W-:Y:S02]  /*9700*/  @!P6 PRMT R69, R69, 0x5410, R2 ;  /* 0x000054104545e816 */ /* 0x000fe40000000002 */
[----:B------:R-:W-:Y:S01]  /*9710*/  @!P0 SHF.R.U32.HI R2, RZ, 0x10, R70 ;  /* 0x00000010ff028819 */ /* 0x000fe20000011646 */
[----:B------:R4:W2:Y:S01]  /*9720*/  @!P5 LDG.E R22, desc[UR10][R26.64] ;  /* 0x0000000a1a16d981 */ /* 0x0008a2000c1e1900 */
[----:B-1----:R-:W-:Y:S02]  /*9730*/  PRMT R75, RZ, 0x7610, R75 ;  /* 0x00007610ff4b7816 */ /* 0x002fe4000000004b */
[----:B------:R-:W-:Y:S02]  /*9740*/  PRMT R4, RZ, 0x7610, R4 ;  /* 0x00007610ff047816 */ /* 0x000fe40000000004 */
[----:B------:R-:W-:-:S02]  /*9750*/  LOP3.LUT P5, RZ, R86, 0x4000, RZ, 0xc0, !PT ;  /* 0x0000400056ff7812 */ /* 0x000fc400078ac0ff */
[----:B------:R-:W-:Y:S02]  /*9760*/  @!P0 PRMT R75, R2, 0x7610, R75 ;  /* 0x00007610024b8816 */ /* 0x000fe4000000004b */
[----:B------:R-:W-:Y:S02]  /*9770*/  @!P0 PRMT R4, R76, 0x7610, R4 ;  /* 0x000076104c048816 */ /* 0x000fe40000000004 */
[----:B------:R-:W-:Y:S02]  /*9780*/  PRMT R23, RZ, 0x7610, R23 ;  /* 0x00007610ff177816 */ /* 0x000fe40000000017 */
[----:B------:R-:W-:Y:S02]  /*9790*/  @!P0 SHF.R.U32.HI R2, RZ, 0x10, R76 ;  /* 0x00000010ff028819 */ /* 0x000fe4000001164c */
[----:B------:R-:W-:Y:S02]  /*97a0*/  PRMT R69, RZ, 0x7610, R69 ;  /* 0x00007610ff457816 */ /* 0x000fe40000000045 */
[----:B0-----:R-:W-:Y:S01]  /*97b0*/  IADD3 R25, R17, 0x1f8, RZ ;  /* 0x000001f811197810 */ /* 0x001fe20007ffe0ff */
[----:B------:R0:W-:Y:S01]  /*97c0*/  STL.S16 [R1+0x2ea], R4 ;  /* 0x0002ea0401007387 */ /* 0x0001e20000100600 */
[----:B------:R-:W-:-:S02]  /*97d0*/  @!P0 PRMT R23, R2, 0x7610, R23 ;  /* 0x0000761002178816 */ /* 0x000fc40000000017 */
[----:B------:R-:W-:Y:S02]  /*97e0*/  @!P0 PRMT R69, R70, 0x7610, R69 ;  /* 0x0000761046458816 */ /* 0x000fe40000000045 */
[----:B------:R-:W-:Y:S02]  /*97f0*/  ISETP.GE.U32.AND P0, PT, R25, UR6, PT ;  /* 0x0000000619007c0c */ /* 0x000fe4000bf06070 */
[----:B----4-:R-:W-:Y:S02]  /*9800*/  PRMT R26, RZ, 0x7610, R26 ;  /* 0x00007610ff1a7816 */ /* 0x010fe4000000001a */
[----:B0-----:R-:W-:Y:S01]  /*9810*/  SHF.R.S32.HI R4, RZ, 0x1f, R25 ;  /* 0x0000001fff047819 */ /* 0x001fe20000011419 */
[----:B------:R0:W-:Y:S01]  /*9820*/  STL [R1+0xc0], R0 ;  /* 0x0000c00001007387 */ /* 0x0001e20000100800 */
[----:B------:R-:W-:Y:S02]  /*9830*/  @!P5 SHF.R.U32.HI R2, RZ, 0x10, R0 ;  /* 0x00000010ff02d819 */ /* 0x000fe40000011600 */
[----:B------:R-:W-:-:S02]  /*9840*/  ISETP.GE.OR.EX P0, PT, R4, UR7, P1, P0 ;  /* 0x0000000704007c0c */ /* 0x000fc40008f06700 */
[----:B------:R-:W-:Y:S02]  /*9850*/  PRMT R3, RZ, 0x7610, R3 ;  /* 0x00007610ff037816 */ /* 0x000fe40000000003 */
[----:B------:R-:W-:Y:S02]  /*9860*/  PRMT R5, RZ, 0x7610, R5 ;  /* 0x00007610ff057816 */ /* 0x000fe40000000005 */
[----:B------:R-:W-:Y:S01]  /*9870*/  LOP3.LUT P3, RZ, R87, 0x4, RZ, 0xc0, !PT ;  /* 0x0000000457ff7812 */ /* 0x000fe2000786c0ff */
[----:B------:R-:W-:Y:S01]  /*9880*/  STL.S16 [R1+0x2ec], R23 ;  /* 0x0002ec1701007387 */ /* 0x000fe20000100600 */
[----:B------:R-:W-:Y:S01]  /*9890*/  @!P5 PRMT R26, R0, 0x7610, R26 ;  /* 0x00007610001ad816 */ /* 0x000fe2000000001a */
[----:B------:R-:W-:Y:S01]  /*98a0*/  ULDC.64 UR6, c[0x0][0x248] ;  /* 0x0000920000067ab9 */ /* 0x000fe20000000a00 */
[----:B0-----:R-:W-:-:S04]  /*98b0*/  @!P5 SHF.R.U32.HI R0, RZ, 0x10, R60 ;  /* 0x00000010ff00d819 */ /* 0x001fc8000001163c */
[----:B------:R-:W-:Y:S02]  /*98c0*/  @!P5 PRMT R3, R0, 0x7610, R3 ;  /* 0x000076100003d816 */ /* 0x000fe40000000003 */
[----:B------:R-:W-:-:S03]  /*98d0*/  @!P5 PRMT R5, R2, 0x7610, R5 ;  /* 0x000076100205d816 */ /* 0x000fc60000000005 */
[----:B------:R0:W-:Y:S02]  /*98e0*/  STL.S16 [R1+0x2f0], R3 ;  /* 0x0002f00301007387 */ /* 0x0001e40000100600 */
[----:B0-----:R-:W0:Y:S02]  /*98f0*/  @!P0 LDC.64 R2, c[0x0][0x288] ;  /* 0x0000a200ff028b82 */ /* 0x001e240000000a00 */
[----:B------:R1:W-:Y:S02]  /*9900*/  STL.S16 [R1+0x2ee], R5 ;  /* 0x0002ee0501007387 */ /* 0x0003e40000100600 */
[----:B-1----:R-:W-:Y:S01]  /*9910*/  @!P0 MOV R5, R63 ;  /* 0x0000003f00058202 */ /* 0x002fe20000000f00 */
[----:B0-----:R-:W-:Y:S01]  /*9920*/  @!P0 IMAD R0, R4, R2, RZ ;  /* 0x0000000204008224 */ /* 0x001fe200078e02ff */
[----:B------:R-:W-:-:S03]  /*9930*/  @!P0 MOV R4, R64 ;  /* 0x0000004000048202 */ /* 0x000fc60000000f00 */
[C---:B------:R-:W-:Y:S02]  /*9940*/  @!P0 IMAD R0, R25.reuse, R3, R0 ;  /* 0x0000000319008224 */ /* 0x040fe400078e0200 */
[----:B------:R-:W-:Y:S02]  /*9950*/  @!P0 IMAD.WIDE.U32 R4, R25, R2, R4 ;  /* 0x0000000219048225 */ /* 0x000fe400078e0004 */
[----:B------:R-:W0:Y:S03]  /*9960*/  @!P0 LDC.64 R2, c[0x0][0x230] ;  /* 0x00008c00ff028b82 */ /* 0x000e260000000a00 */
[----:B------:R-:W-:Y:S02]  /*9970*/  @!P0 IADD3 R0, R5, R0, RZ ;  /* 0x0000000005008210 */ /* 0x000fe40007ffe0ff */
[C---:B------:R-:W-:Y:S02]  /*9980*/  @!P0 SHF.L.U32 R25, R4.reuse, 0x1, RZ ;  /* 0x0000000104198819 */ /* 0x040fe400000006ff */
[----:B------:R-:W-:Y:S01]  /*9990*/  @!P0 SHF.L.U64.HI R0, R4, 0x1, R0 ;  /* 0x0000000104008819 */ /* 0x000fe20000010200 */
[----:B------:R-:W-:Y:S01]  /*99a0*/  HFMA2.MMA R23, -RZ, RZ, 0, 0 ;  /* 0x00000000ff177435 */ /* 0x000fe200000001ff */
[----:B------:R-:W1:Y:S01]  /*99b0*/  @!P0 LDC.64 R4, c[0x0][0x228] ;  /* 0x00008a00ff048b82 */ /* 0x000e620000000a00 */
[----:B------:R-:W-:-:S06]  /*99c0*/  MOV R24, RZ ;  /* 0x000000ff00187202 */ /* 0x000fcc0000000f00 */
[----:B------:R-:W4:Y:S04]  /*99d0*/  @!P3 LDG.E R24, desc[UR10][R32.64] ;  /* 0x0000000a2018b981 */ /* 0x000f28000c1e1900 */
[----:B------:R3:W4:Y:S01]  /*99e0*/  @!P3 LDG.E R23, desc[UR10][R30.64] ;  /* 0x0000000a1e17b981 */ /* 0x000722000c1e1900 */
[C---:B------:R-:W-:Y:S02]  /*99f0*/  LOP3.LUT P3, RZ, R86.reuse, 0x2000, RZ, 0xc0, !PT ;  /* 0x0000200056ff7812 */ /* 0x040fe4000786c0ff */
[----:B------:R-:W-:-:S04]  /*9a00*/  LOP3.LUT R86, R86, 0xffff7fff, RZ, 0xc0, !PT ;  /* 0xffff7fff56567812 */ /* 0x000fc800078ec0ff */
[----:B------:R-:W-:Y:S02]  /*9a10*/  @P1 LOP3.LUT R86, R86, 0x8000, RZ, 0xfc, !PT ;  /* 0x0000800056561812 */ /* 0x000fe400078efcff */
[C---:B0-----:R-:W-:Y:S02]  /*9a20*/  @!P0 IADD3 R2, P1, R25.reuse, R2, RZ ;  /* 0x0000000219028210 */ /* 0x041fe40007f3e0ff */
[----:B------:R-:W-:Y:S02]  /*9a30*/  LOP3.LUT R86, R86, 0xfffdffff, RZ, 0xc0, !PT ;  /* 0xfffdffff56567812 */ /* 0x000fe400078ec0ff */
[----:B------:R-:W-:Y:S02]  /*9a40*/  @!P0 IADD3.X R3, R0, R3, RZ, P1, !PT ;  /* 0x0000000300038210 */ /* 0x000fe40000ffe4ff */
[----:B-1----:R-:W-:Y:S01]  /*9a50*/  @!P0 IADD3 R4, P1, R25, R4, RZ ;  /* 0x0000000419048210 */ /* 0x002fe20007f3e0ff */
[----:B------:R0:W-:Y:S01]  /*9a60*/  STL [R1+0x90], R94 ;  /* 0x0000905e01007387 */ /* 0x0001e20000100800 */
[----:B------:R-:W-:-:S02]  /*9a70*/  @P0 LOP3.LUT R86, R86, 0x20000, RZ, 0xfc, !PT ;  /* 0x0002000056560812 */ /* 0x000fc400078efcff */
[----:B------:R-:W-:Y:S02]  /*9a80*/  PRMT R93, R93, 0x5410, RZ ;  /* 0x000054105d5d7816 */ /* 0x000fe400000000ff */
[----:B------:R-:W-:Y:S02]  /*9a90*/  @!P0 IADD3.X R5, R0, R5, RZ, P1, !PT ;  /* 0x0000000500058210 */ /* 0x000fe40000ffe4ff */
[----:B------:R-:W-:Y:S02]  /*9aa0*/  LOP3.LUT P0, RZ, R86, 0x1000, RZ, 0xc0, !PT ;  /* 0x0000100056ff7812 */ /* 0x000fe4000780c0ff */
[----:B0-----:R-:W-:Y:S02]  /*9ab0*/  PRMT R94, RZ, 0x7610, R94 ;  /* 0x00007610ff5e7816 */ /* 0x001fe4000000005e */
[----:B------:R-:W-:Y:S02]  /*9ac0*/  @!P6 PRMT R93, R93, 0x5410, R72 ;  /* 0x000054105d5de816 */ /* 0x000fe40000000048 */
[----:B------:R-:W-:-:S02]  /*9ad0*/  @!P6 PRMT R94, R73, 0x7610, R94 ;  /* 0x00007610495ee816 */ /* 0x000fc4000000005e */
[----:B------:R-:W-:Y:S01]  /*9ae0*/  LOP3.LUT P6, RZ, R87, 0x2, RZ, 0xc0, !PT ;  /* 0x0000000257ff7812 */ /* 0x000fe200078cc0ff */
[----:B------:R-:W-:Y:S01]  /*9af0*/  HFMA2.MMA R0, -RZ, RZ, 0, 0 ;  /* 0x00000000ff007435 */ /* 0x000fe200000001ff */
[----:B------:R-:W-:Y:S02]  /*9b00*/  PRMT R113, R113, 0x5410, RZ ;  /* 0x0000541071717816 */ /* 0x000fe400000000ff */
[----:B------:R-:W-:Y:S02]  /*9b10*/  @!P3 SHF.R.U32.HI R25, RZ, 0x10, R61 ;  /* 0x00000010ff19b819 */ /* 0x000fe4000001163d */
[----:B------:R-:W-:Y:S02]  /*9b20*/  PRMT R117, RZ, 0x7610, R117 ;  /* 0x00007610ff757816 */ /* 0x000fe40000000075 */
[----:B------:R-:W-:Y:S02]  /*9b30*/  @!P3 PRMT R113, R113, 0x5410, R25 ;  /* 0x000054107171b816 */ /* 0x000fe40000000019 */
[----:B------:R-:W-:-:S02]  /*9b40*/  PRMT R110, RZ, 0x7610, R110 ;  /* 0x00007610ff6e7816 */ /* 0x000fc4000000006e */
[----:B------:R-:W-:Y:S01]  /*9b50*/  @!P3 SHF.R.U32.HI R25, RZ, 0x10, R66 ;  /* 0x00000010ff19b819 */ /* 0x000fe20000011642 */
[----:B------:R0:W-:Y:S01]  /*9b60*/  STL.S16 [R1+0x2e6], R26 ;  /* 0x0002e61a01007387 */ /* 0x0001e20000100600 */
[----:B------:R-:W-:Y:S02]  /*9b70*/  PRMT R109, R109, 0x5410, RZ ;  /* 0x000054106d6d7816 */ /* 0x000fe400000000ff */
[----:B------:R-:W-:Y:S01]  /*9b80*/  @!P5 PRMT R117, R60, 0x7610, R117 ;  /* 0x000076103c75d816 */ /* 0x000fe20000000075 */
[----:B------:R1:W4:Y:S01]  /*9b90*/  @!P6 LDG.E R0, desc[UR10][R36.64] ;  /* 0x0000000a2400e981 */ /* 0x000322000c1e1900 */
[----:B------:R-:W-:Y:S02]  /*9ba0*/  @!P3 PRMT R110, R25, 0x7610, R110 ;  /* 0x00007610196eb816 */ /* 0x000fe4000000006e */
[----:B------:R-:W-:Y:S02]  /*9bb0*/  LOP3.LUT P5, RZ, R86, 0x800, RZ, 0xc0, !PT ;  /* 0x0000080056ff7812 */ /* 0x000fe400078ac0ff */
[----:B0-----:R-:W-:-:S02]  /*9bc0*/  @!P0 SHF.R.U32.HI R26, RZ, 0x10, R67 ;  /* 0x00000010ff1a8819 */ /* 0x001fc40000011643 */
[----:B------:R-:W-:Y:S02]  /*9bd0*/  MOV R25, RZ ;  /* 0x000000ff00197202 */ /* 0x000fe40000000f00 */
[----:B------:R-:W-:Y:S02]  /*9be0*/  @!P0 PRMT R109, R109, 0x5410, R26 ;  /* 0x000054106d6d8816 */ /* 0x000fe4000000001a */
[----:B------:R-:W-:Y:S02]  /*9bf0*/  PRMT R27, RZ, 0x7610, R27 ;  /* 0x00007610ff1b7816 */ /* 0x000fe4000000001b */
[----:B------:R-:W-:Y:S01]  /*9c00*/  @!P0 SHF.R.U32.HI R26, RZ, 0x10, R16 ;  /* 0x00000010ff1a8819 */ /* 0x000fe20000011610 */
[----:B------:R-:W4:Y:S03]  /*9c10*/  @!P6 LDG.E R25, desc[UR10][R38.64] ;  /* 0x0000000a2619e981 */ /* 0x000f26000c1e1900 */
[----:B------:R-:W-:Y:S01]  /*9c20*/  @!P0 PRMT R27, R26, 0x7610, R27 ;  /* 0x000076101a1b8816 */ /* 0x000fe2000000001b */
[----:B------:R0:W-:Y:S04]  /*9c30*/  STL [R1+0x1b8], R73 ;  /* 0x0001b84901007387 */ /* 0x0001e80000100800 */
[----:B------:R5:W-:Y:S01]  /*9c40*/  STL.S16 [R1+0x2f2], R27 ;  /* 0x0002f21b01007387 */ /* 0x000be20000100600 */
[----:B------:R-:W-:-:S02]  /*9c50*/  LOP3.LUT P1, RZ, R87, 0x1, RZ, 0xc0, !PT ;  /* 0x0000000157ff7812 */ /* 0x000fc4000782c0ff */
[----:B0-----:R-:W-:Y:S02]  /*9c60*/  PRMT R73, RZ, 0x7610, R73 ;  /* 0x00007610ff497816 */ /* 0x001fe40000000049 */
[----:B-----5:R-:W-:Y:S02]  /*9c70*/  @!P5 SHF.R.U32.HI R27, RZ, 0x10, R56 ;  /* 0x00000010ff1bd819 */ /* 0x020fe40000011638 */
[----:B---3--:R-:W-:Y:S02]  /*9c80*/  PRMT R30, RZ, 0x7610, R30 ;  /* 0x00007610ff1e7816 */ /* 0x008fe4000000001e */
[----:B------:R-:W-:Y:S02]  /*9c90*/  @!P5 PRMT R73, R27, 0x7610, R73 ;  /* 0x000076101b49d816 */ /* 0x000fe40000000049 */
[----:B------:R-:W-:-:S04]  /*9ca0*/  @!P5 SHF.R.U32.HI R27, RZ, 0x10, R42 ;  /* 0x00000010ff1bd819 */ /* 0x000fc8000001162a */
[----:B------:R-:W-:Y:S02]  /*9cb0*/  @!P5 PRMT R30, R27, 0x7610, R30 ;  /* 0x000076101b1ed816 */ /* 0x000fe4000000001e */
[----:B------:R-:W-:-:S06]  /*9cc0*/  MOV R27, RZ ;  /* 0x000000ff001b7202 */ /* 0x000fcc0000000f00 */
[----:B------:R-:W3:Y:S01]  /*9cd0*/  @!P1 LDG.E R27, desc[UR10][R52.64] ;  /* 0x0000000a341b9981 */ /* 0x000ee2000c1e1900 */
[----:B------:R-:W-:-:S10]  /*9ce0*/  HFMA2.MMA R26, -RZ, RZ, 0, 0 ;  /* 0x00000000ff1a7435 */ /* 0x000fd400000001ff */
[----:B------:R-:W5:Y:S04]  /*9cf0*/  @!P1 LDG.E R26, desc[UR10][R40.64] ;  /* 0x0000000a281a9981 */ /* 0x000f68000c1e1900 */
[----:B------:R0:W-:Y:S01]  /*9d00*/  STL [R1+0x194], R97 ;  /* 0x0001946101007387 */ /* 0x0001e20000100800 */
[----:B------:R-:W-:Y:S02]  /*9d10*/  PRMT R109, RZ, 0x7610, R109 ;  /* 0x00007610ff6d7816 */ /* 0x000fe4000000006d */
[----:B0-----:R-:W-:Y:S01]  /*9d20*/  PRMT R97, R97, 0x5410, RZ ;  /* 0x0000541061617816 */ /* 0x001fe200000000ff */
[----:B------:R0:W-:Y:S03]  /*9d30*/  STL [R1+0x94], R96 ;  /* 0x0000946001007387 */ /* 0x0001e60000100800 */
[----:B------:R-:W-:Y:S01]  /*9d40*/  @!P0 PRMT R97, R97, 0x5410, R16 ;  /* 0x0000541061618816 */ /* 0x000fe20000000010 */
[----:B------:R1:W-:Y:S03]  /*9d50*/  STL [R1+0xb8], R72 ;  /* 0x0000b84801007387 */ /* 0x0003e60000100800 */
[----:B------:R-:W-:Y:S01]  /*9d60*/  PRMT R97, RZ, 0x7610, R97 ;  /* 0x00007610ff617816 */ /* 0x000fe20000000061 */
[----:B------:R2:W-:Y:S01]  /*9d70*/  STL.S16 [R1+0x2f8], R30 ;  /* 0x0002f81e01007387 */ /* 0x0005e20000100600 */
[----:B0-----:R-:W-:-:S02]  /*9d80*/  PRMT R96, R96, 0x5410, RZ ;  /* 0x0000541060607816 */ /* 0x001fc400000000ff */
[----:B------:R-:W-:Y:S02]  /*9d90*/  @!P0 PRMT R109, R67, 0x7610, R109 ;  /* 0x00007610436d8816 */ /* 0x000fe4000000006d */
[----:B-1----:R-:W-:Y:S02]  /*9da0*/  PRMT R72, RZ, 0x7610, R72 ;  /* 0x00007610ff487816 */ /* 0x002fe40000000048 */
[----:B------:R-:W-:Y:S02]  /*9db0*/  LOP3.LUT P0, RZ, R86, 0x8, RZ, 0xc0, !PT ;  /* 0x0000000856ff7812 */ /* 0x000fe4000780c0ff */
[----:B--2---:R-:W-:Y:S02]  /*9dc0*/  @!P2 SHF.R.U32.HI R30, RZ, 0x10, R43 ;  /* 0x00000010ff1ea819 */ /* 0x004fe4000001162b */
[----:B------:R-:W-:Y:S02]  /*9dd0*/  @!P5 PRMT R96, R96, 0x5410, R56 ;  /* 0x000054106060d816 */ /* 0x000fe40000000038 */
[----:B------:R-:W-:-:S02]  /*9de0*/  @!P5 PRMT R97, R42, 0x7610, R97 ;  /* 0x000076102a61d816 */ /* 0x000fc40000000061 */
[----:B------:R-:W-:Y:S02]  /*9df0*/  LOP3.LUT P5, RZ, R87, 0x2000000, RZ, 0xc0, !PT ;  /* 0x0200000057ff7812 */ /* 0x000fe400078ac0ff */
[----:B------:R-:W-:Y:S02]  /*9e00*/  @!P2 PRMT R72, R30, 0x7610, R72 ;  /* 0x000076101e48a816 */ /* 0x000fe40000000048 */
[----:B------:R-:W-:Y:S02]  /*9e10*/  PRMT R31, RZ, 0x7610, R31 ;  /* 0x00007610ff1f7816 */ /* 0x000fe4000000001f */
[----:B------:R-:W-:Y:S02]  /*9e20*/  @!P2 SHF.R.U32.HI R30, RZ, 0x10, R44 ;  /* 0x00000010ff1ea819 */ /* 0x000fe4000001162c */
[----:B------:R-:W-:Y:S02]  /*9e30*/  PRMT R110, R110, 0x5410, RZ ;  /* 0x000054106e6e7816 */ /* 0x000fe400000000ff */
[----:B------:R-:W-:Y:S01]  /*9e40*/  @!P2 PRMT R31, R30, 0x7610, R31 ;  /* 0x000076101e1fa816 */ /* 0x000fe2000000001f */
[----:B------:R0:W-:Y:S01]  /*9e50*/  STL [R1+0x1c4], R66 ;  /* 0x0001c44201007387 */ /* 0x0001e20000100800 */
[----:B------:R-:W-:-:S02]  /*9e60*/  @!P3 PRMT R110, R110, 0x5410, R66 ;  /* 0x000054106e6eb816 */ /* 0x000fc40000000042 */
[----:B------:R-:W-:Y:S01]  /*9e70*/  PRMT R113, RZ, 0x7610, R113 ;  /* 0x00007610ff717816 */ /* 0x000fe20000000071 */
[----:B------:R1:W-:Y:S01]  /*9e80*/  STL [R1+0x1b0], R68 ;  /* 0x0001b04401007387 */ /* 0x0003e20000100800 */
[----:B------:R-:W-:-:S03]  /*9e90*/  @!P0 SHF.R.U32.HI R30, RZ, 0x10, R45 ;  /* 0x00000010ff1e8819 */ /* 0x000fc6000001162d */
[----:B------:R2:W-:Y:S01]  /*9ea0*/  STL.S16 [R1+0x2fa], R31 ;  /* 0x0002fa1f01007387 */ /* 0x0005e20000100600 */
[----:B0-----:R-:W-:Y:S02]  /*9eb0*/  PRMT R66, R66, 0x5410, RZ ;  /* 0x0000541042427816 */ /* 0x001fe400000000ff */
[----:B-1----:R-:W-:Y:S01]  /*9ec0*/  PRMT R68, RZ, 0x7610, R68 ;  /* 0x00007610ff447816 */ /* 0x002fe20000000044 */
[----:B------:R0:W-:Y:S01]  /*9ed0*/  STL [R1+0xc4], R61 ;  /* 0x0000c43d01007387 */ /* 0x0001e20000100800 */
[----:B--2---:R-:W-:Y:S02]  /*9ee0*/  @!P5 SHF.R.U32.HI R31, RZ, 0x10, R28 ;  /* 0x00000010ff1fd819 */ /* 0x004fe4000001161c */
[----:B------:R-:W-:Y:S02]  /*9ef0*/  @!P3 PRMT R113, R61, 0x7610, R113 ;  /* 0x000076103d71b816 */ /* 0x000fe40000000071 */
[----:B------:R-:W-:Y:S02]  /*9f00*/  @!P0 PRMT R66, R66, 0x5410, R30 ;  /* 0x0000541042428816 */ /* 0x000fe4000000001e */
[----:B------:R-:W-:-:S02]  /*9f10*/  @!P0 SHF.R.U32.HI R30, RZ, 0x10, R46 ;  /* 0x00000010ff1e8819 */ /* 0x000fc4000001162e */
[----:B0-----:R-:W-:Y:S02]  /*9f20*/  PRMT R61, RZ, 0x7610, R61 ;  /* 0x00007610ff3d7816 */ /* 0x001fe4000000003d */
[----:B------:R-:W-:Y:S02]  /*9f30*/  @!P5 PRMT R68, R31, 0x7610, R68 ;  /* 0x000076101f44d816 */ /* 0x000fe40000000044 */
[----:B------:R-:W-:Y:S02]  /*9f40*/  PRMT R32, RZ, 0x7610, R32 ;  /* 0x00007610ff207816 */ /* 0x000fe40000000020 */
[----:B------:R-:W-:Y:S02]  /*9f50*/  @!P5 SHF.R.U32.HI R31, RZ, 0x10, R6 ;  /* 0x00000010ff1fd819 */ /* 0x000fe40000011606 */
[----:B------:R-:W-:Y:S02]  /*9f60*/  @!P0 PRMT R61, R30, 0x7610, R61 ;  /* 0x000076101e3d8816 */ /* 0x000fe4000000003d */
[----:B------:R-:W-:-:S02]  /*9f70*/  @!P5 PRMT R32, R31, 0x7610, R32 ;  /* 0x000076101f20d816 */ /* 0x000fc40000000020 */
[----:B------:R-:W-:Y:S02]  /*9f80*/  PRMT R66, RZ, 0x7610, R66 ;  /* 0x00007610ff427816 */ /* 0x000fe40000000042 */
[----:B------:R-:W-:Y:S01]  /*9f90*/  PRMT R61, R61, 0x5410, RZ ;  /* 0x000054103d3d7816 */ /* 0x000fe200000000ff */
[----:B------:R0:W-:Y:S01]  /*9fa0*/  STL [R1+0xc8], R67 ;  /* 0x0000c84301007387 */ /* 0x0001e20000100800 */
[----:B------:R-:W-:-:S03]  /*9fb0*/  @!P0 PRMT R66, R45, 0x7610, R66 ;  /* 0x000076102d428816 */ /* 0x000fc60000000042 */
[----:B------:R1:W-:Y:S01]  /*9fc0*/  STL.S16 [R1+0x302], R32 ;  /* 0x0003022001007387 */ /* 0x0003e20000100600 */
[----:B------:R-:W-:Y:S02]  /*9fd0*/  @!P0 PRMT R61, R61, 0x5410, R46 ;  /* 0x000054103d3d8816 */ /* 0x000fe4000000002e */
[----:B------:R-:W-:Y:S01]  /*9fe0*/  LOP3.LUT P0, RZ, R87, 0x20, RZ, 0xc0, !PT ;  /* 0x0000002057ff7812 */ /* 0x000fe2000780c0ff */
[----:B------:R2:W-:Y:S01]  /*9ff0*/  STL [R1+0xbc], R70 ;  /* 0x0000bc4601007387 */ /* 0x0005e20000100800 */
[----:B0-----:R-:W-:Y:S02]  /*a000*/  PRMT R67, RZ, 0x7610, R67 ;  /* 0x00007610ff437816 */ /* 0x001fe40000000043 */
[----:B-1----:R-:W-:Y:S02]  /*a010*/  @!P4 SHF.R.U32.HI R32, RZ, 0x10, R7 ;  /* 0x00000010ff20c819 */ /* 0x002fe40000011607 */
[----:B------:R-:W-:Y:S02]  /*a020*/  PRMT R33, RZ, 0x7610, R33 ;  /* 0x00007610ff217816 */ /* 0x000fe40000000021 */
[----:B--2---:R-:W-:-:S02]  /*a030*/  PRMT R70, RZ, 0x5410, RZ ;  /* 0x00005410ff467816 */ /* 0x004fc400000000ff */
[----:B------:R-:W-:Y:S02]  /*a040*/  @!P4 PRMT R67, R32, 0x7610, R67 ;  /* 0x000076102043c816 */ /* 0x000fe40000000043 */
[----:B------:R-:W-:Y:S02]  /*a050*/  @!P4 SHF.R.U32.HI R32, RZ, 0x10, R8 ;  /* 0x00000010ff20c819 */ /* 0x000fe40000011608 */
[----:B------:R-:W-:Y:S02]  /*a060*/  LOP3.LUT P3, RZ, R86, 0x400000, RZ, 0xc0, !PT ;  /* 0x0040000056ff7812 */ /* 0x000fe4000786c0ff */
[----:B------:R-:W-:Y:S02]  /*a070*/  @!P5 PRMT R70, R70, 0x5410, R28 ;  /* 0x000054104646d816 */ /* 0x000fe4000000001c */
[----:B------:R-:W-:Y:S02]  /*a080*/  @!P4 PRMT R33, R32, 0x7610, R33 ;  /* 0x000076102021c816 */ /* 0x000fe40000000021 */
[----:B------:R-:W-:-:S02]  /*a090*/  @!P5 PRMT R70, R6, 0x7610, R70 ;  /* 0x000076100646d816 */ /* 0x000fc40000000046 */
[----:B------:R-:W-:Y:S01]  /*a0a0*/  LOP3.LUT P5, RZ, R87, 0x10, RZ, 0xc0, !PT ;  /* 0x0000001057ff7812 */ /* 0x000fe200078ac0ff */
[----:B------:R0:W-:Y:S01]  /*a0b0*/  STL [R1+0x1c0], R60 ;  /* 0x0001c03c01007387 */ /* 0x0001e20000100800 */
[----:B------:R-:W-:Y:S02]  /*a0c0*/  MOV R32, RZ ;  /* 0x000000ff00207202 */ /* 0x000fe40000000f00 */
[----:B------:R-:W-:Y:S01]  /*a0d0*/  PRMT R36, RZ, 0x7610, R36 ;  /* 0x00007610ff247816 */ /* 0x000fe20000000024 */
[----:B------:R1:W-:Y:S01]  /*a0e0*/  STL.S16 [R1+0x308], R33 ;  /* 0x0003082101007387 */ /* 0x0003e20000100600 */
[----:B0-----:R-:W-:-:S03]  /*a0f0*/  PRMT R60, RZ, 0x7610, R60 ;  /* 0x00007610ff3c7816 */ /* 0x001fc6000000003c */
[----:B------:R0:W2:Y:S01]  /*a100*/  @!P3 LDG.E R32, desc[UR10][R58.64] ;  /* 0x0000000a3a20b981 */ /* 0x0000a2000c1e1900 */
[----:B-1----:R-:W-:Y:S02]  /*a110*/  @!P0 SHF.R.U32.HI R33, RZ, 0x10, R9 ;  /* 0x00000010ff218819 */ /* 0x002fe40000011609 */
[----:B------:R-:W-:Y:S02]  /*a120*/  @!P0 PRMT R36, R10, 0x7610, R36 ;  /* 0x000076100a248816 */ /* 0x000fe40000000024 */
[----:B------:R-:W-:Y:S02]  /*a130*/  @!P0 PRMT R60, R33, 0x7610, R60 ;  /* 0x00007610213c8816 */ /* 0x000fe4000000003c */
[----:B------:R-:W-:Y:S02]  /*a140*/  @!P0 SHF.R.U32.HI R33, RZ, 0x10, R10 ;  /* 0x00000010ff218819 */ /* 0x000fe4000001160a */
[----:B0-----:R-:W-:Y:S02]  /*a150*/  PRMT R59, RZ, 0x7610, R59 ;  /* 0x00007610ff3b7816 */ /* 0x001fe4000000003b */
[----:B------:R-:W-:Y:S01]  /*a160*/  PRMT R58, RZ, 0x7610, R58 ;  /* 0x00007610ff3a7816 */ /* 0x000fe2000000003a */
[----:B------:R0:W-:Y:S01]  /*a170*/  STL [R1+0xcc], R56 ;  /* 0x0000cc3801007387 */ /* 0x0001e20000100800 */
[----:B------:R-:W-:-:S02]  /*a180*/  @!P0 PRMT R59, R33, 0x7610, R59 ;  /* 0x00007610213b8816 */ /* 0x000fc4000000003b */
[----:B------:R-:W-:Y:S01]  /*a190*/  @!P0 PRMT R58, R9, 0x7610, R58 ;  /* 0x00007610093a8816 */ /* 0x000fe2000000003a */
[----:B------:R1:W-:Y:S01]  /*a1a0*/  STL.S16 [R1+0x2fe], R36 ;  /* 0x0002fe2401007387 */ /* 0x0003e20000100600 */
[----:B------:R-:W-:Y:S02]  /*a1b0*/  LOP3.LUT P0, RZ, R87, 0x4, RZ, 0xc0, !PT ;  /* 0x0000000457ff7812 */ /* 0x000fe4000780c0ff */
[----:B------:R-:W-:Y:S02]  /*a1c0*/  PRMT R87, RZ, 0x5410, RZ ;  /* 0x00005410ff577816 */ /* 0x000fe400000000ff */
[----:B0-----:R-:W-:Y:S01]  /*a1d0*/  PRMT R56, RZ, 0x7610, R56 ;  /* 0x00007610ff387816 */ /* 0x001fe20000000038 */
[----:B------:R0:W-:Y:S01]  /*a1e0*/  STL [R1+0x190], R95 ;  /* 0x0001905f01007387 */ /* 0x0001e20000100800 */
[----:B-1----:R-:W-:Y:S02]  /*a1f0*/  @!P5 SHF.R.U32.HI R36, RZ, 0x10, R11 ;  /* 0x00000010ff24d819 */ /* 0x002fe4000001160b */
[----:B------:R-:W-:-:S02]  /*a200*/  PRMT R96, RZ, 0x7610, R96 ;  /* 0x00007610ff607816 */ /* 0x000fc40000000060 */
[----:B------:R-:W-:Y:S02]  /*a210*/  @!P5 PRMT R56, R36, 0x7610, R56 ;  /* 0x000076102438d816 */ /* 0x000fe40000000038 */
[----:B------:R-:W-:Y:S02]  /*a220*/  PRMT R37, RZ, 0x7610, R37 ;  /* 0x00007610ff257816 */ /* 0x000fe40000000025 */
[----:B0-----:R-:W-:Y:S02]  /*a230*/  PRMT R95, R95, 0x5410, RZ ;  /* 0x000054105f5f7816 */ /* 0x001fe400000000ff */
[----:B------:R-:W-:Y:S02]  /*a240*/  @!P5 SHF.R.U32.HI R36, RZ, 0x10, R14 ;  /* 0x00000010ff24d819 */ /* 0x000fe4000001160e */
[----:B------:R-:W-:Y:S02]  /*a250*/  @!P5 PRMT R87, R11, 0x7610, R87 ;  /* 0x000076100b57d816 */ /* 0x000fe40000000057 */
[----:B------:R-:W-:-:S02]  /*a260*/  @!P2 PRMT R95, R95, 0x5410, R43 ;  /* 0x000054105f5fa816 */ /* 0x000fc4000000002b */
[----:B------:R-:W-:Y:S02]  /*a270*/  @!P2 PRMT R96, R44, 0x7610, R96 ;  /* 0x000076102c60a816 */ /* 0x000fe40000000060 */
[----:B------:R-:W-:Y:S02]  /*a280*/  LOP3.LUT P2, RZ, R86, 0x200000, RZ, 0xc0, !PT ;  /* 0x0020000056ff7812 */ /* 0x000fe4000784c0ff */
[----:B------:R-:W-:Y:S02]  /*a290*/  @!P5 PRMT R37, R36, 0x7610, R37 ;  /* 0x000076102425d816 */ /* 0x000fe40000000025 */
[----:B------:R-:W-:Y:S02]  /*a2a0*/  @!P5 PRMT R87, R87, 0x5410, R14 ;  /* 0x000054105757d816 */ /* 0x000fe4000000000e */
[----:B------:R-:W-:Y:S02]  /*a2b0*/  LOP3.LUT P5, RZ, R86, 0x80000, RZ, 0xc0, !PT ;  /* 0x0008000056ff7812 */ /* 0x000fe400078ac0ff */
[----:B------:R-:W-:Y:S01]  /*a2c0*/  MOV R30, RZ ;  /* 0x000000ff001e7202 */ /* 0x000fe20000000f00 */
[----:B------:R0:W-:Y:S05]  /*a2d0*/  STL.S16 [R1+0x310], R37 ;  /* 0x0003102501007387 */ /* 0x0001ea0000100600 */
[----:B------:R1:W2:Y:S05]  /*a2e0*/  @!P2 LDG.E R30, desc[UR10][R54.64] ;  /* 0x0000000a361ea981 */ /* 0x0002aa000c1e1900 */
[----:B0-----:R-:W-:-:S02]  /*a2f0*/  @!P5 SHF.R.U32.HI R37, RZ, 0x10, R15 ;  /* 0x00000010ff25d819 */ /* 0x001fc4000001160f */
[----:B-1----:R-:W-:Y:S02]  /*a300*/  PRMT R55, RZ, 0x7610, R55 ;  /* 0x00007610ff377816 */ /* 0x002fe40000000037 */
[----:B------:R-:W-:Y:S02]  /*a310*/  PRMT R54, RZ, 0x7610, R54 ;  /* 0x00007610ff367816 */ /* 0x000fe40000000036 */
[----:B------:R-:W-:Y:S02]  /*a320*/  @!P5 PRMT R55, R37, 0x7610, R55 ;  /* 0x000076102537d816 */ /* 0x000fe40000000037 */
[----:B------:R-:W-:Y:S02]  /*a330*/  @!P5 SHF.R.U32.HI R37, RZ, 0x10, R22 ;  /* 0x00000010ff25d819 */ /* 0x000fe40000011616 */
[----:B------:R-:W-:Y:S02]  /*a340*/  PRMT R53, RZ, 0x7610, R53 ;  /* 0x00007610ff357816 */ /* 0x000fe40000000035 */
[----:B------:R-:W-:-:S02]  /*a350*/  PRMT R52, RZ, 0x7610, R52 ;  /* 0x00007610ff347816 */ /* 0x000fc40000000034 */
[----:B------:R-:W-:Y:S02]  /*a360*/  @!P5 PRMT R54, R37, 0x7610, R54 ;  /* 0x000076102536d816 */ /* 0x000fe40000000036 */
[----:B------:R-:W-:Y:S02]  /*a370*/  @!P5 PRMT R53, R15, 0x7610, R53 ;  /* 0x000076100f35d816 */ /* 0x000fe40000000035 */
[----:B------:R-:W-:Y:S02]  /*a380*/  @!P5 PRMT R52, R22, 0x7610, R52 ;  /* 0x000076101634d816 */ /* 0x000fe40000000034 */
[----:B------:R-:W-:Y:S01]  /*a390*/  LOP3.LUT P5, RZ, R86, 0x40000, RZ, 0xc0, !PT ;  /* 0x0004000056ff7812 */ /* 0x000fe200078ac0ff */
[----:B------:R-:W-:Y:S01]  /*a3a0*/  HFMA2.MMA R37, -RZ, RZ, 0, 0 ;  /* 0x00000000ff257435 */ /* 0x000fe200000001ff */
[----:B------:R0:W-:Y:S02]  /*a3b0*/  STL [R1+0x1c8], R16 ;  /* 0x0001c81001007387 */ /* 0x0001e40000100800 */
[----:B0-----:R-:W-:-:S09]  /*a3c0*/  HFMA2.MMA R16, -RZ, RZ, 0, 0 ;  /* 0x00000000ff107435 */ /* 0x001fd200000001ff */
[----:B------:R0:W2:Y:S01]  /*a3d0*/  @!P5 LDG.E R37, desc[UR10][R12.64] ;  /* 0x0000000a0c25d981 */ /* 0x0000a2000c1e1900 */
[----:B------:R-:W-:-:S03]  /*a3e0*/  HFMA2.MMA R31, -RZ, RZ, 0, 0 ;  /* 0x00000000ff1f7435 */ /* 0x000fc600000001ff */
[----:B------:R1:W-:Y:S04]  /*a3f0*/  STL [R1+0x1d0], R44 ;  /* 0x0001d02c01007387 */ /* 0x0003e80000100800 */
[----:B------:R1:W2:Y:S01]  /*a400*/  @!P2 LDG.E R16, desc[UR10][R48.64] ;  /* 0x0000000a3010a981 */ /* 0x0002a2000c1e1900 */
[----:B0-----:R-:W-:-:S03]  /*a410*/  PRMT R13, RZ, 0x7610, R13 ;  /* 0x00007610ff0d7816 */ /* 0x001fc6000000000d */
[----:B------:R0:W-:Y:S01]  /*a420*/  STL [R1+0xd4], R45 ;  /* 0x0000d42d01007387 */ /* 0x0001e20000100800 */
[----:B----4-:R-:W-:-:S03]  /*a430*/  @!P0 PRMT R13, R24, 0x7610, R13 ;  /* 0x00007610180d8816 */ /* 0x010fc6000000000d */
[----:B------:R-:W-:Y:S01]  /*a440*/  STL [R1+0x1d4], R46 ;  /* 0x0001d42e01007387 */ /* 0x000fe20000100800 */
[----:B-1----:R-:W-:-:S03]  /*a450*/  PRMT R48, RZ, 0x7610, R48 ;  /* 0x00007610ff307816 */ /* 0x002fc60000000030 */
[----:B------:R1:W-:Y:S01]  /*a460*/  STL.S16 [R1+0x31c], R13 ;  /* 0x00031c0d01007387 */ /* 0x0003e20000100600 */
[----:B------:R-:W-:Y:S02]  /*a470*/  PRMT R44, RZ, 0x7610, R44 ;  /* 0x00007610ff2c7816 */ /* 0x000fe4000000002c */
[----:B0-----:R-:W-:Y:S01]  /*a480*/  PRMT R45, RZ, 0x7610, R45 ;  /* 0x00007610ff2d7816 */ /* 0x001fe2000000002d */
[----:B------:R0:W4:Y:S01]  /*a490*/  @!P3 LDG.E R31, desc[UR10][R50.64] ;  /* 0x0000000a321fb981 */ /* 0x000122000c1e1900 */
[----:B-1----:R-:W-:Y:S02]  /*a4a0*/  @!P6 SHF.R.U32.HI R13, RZ, 0x10, R0 ;  /* 0x00000010ff0de819 */ /* 0x002fe40000011600 */
[----:B------:R-:W-:Y:S02]  /*a4b0*/  PRMT R46, RZ, 0x7610, R46 ;  /* 0x00007610ff2e7816 */ /* 0x000fe4000000002e */
[----:B------:R-:W-:Y:S02]  /*a4c0*/  @!P6 PRMT R48, R13, 0x7610, R48 ;  /* 0x000076100d30e816 */ /* 0x000fe40000000030 */
[----:B------:R-:W-:-:S02]  /*a4d0*/  @!P6 SHF.R.U32.HI R13, RZ, 0x10, R25 ;  /* 0x00000010ff0de819 */ /* 0x000fc40000011619 */
[----:B------:R-:W-:Y:S02]  /*a4e0*/  @!P6 PRMT R45, R0, 0x7610, R45 ;  /* 0x00007610002de816 */ /* 0x000fe4000000002d */
[----:B------:R-:W-:Y:S02]  /*a4f0*/  @!P6 PRMT R46, R13, 0x7610, R46 ;  /* 0x000076100d2ee816 */ /* 0x000fe4000000002e */
[----:B------:R-:W-:Y:S02]  /*a500*/  @!P6 PRMT R44, R25, 0x7610, R44 ;  /* 0x00007610192ce816 */ /* 0x000fe4000000002c */
[----:B------:R-:W-:Y:S01]  /*a510*/  LOP3.LUT P6, RZ, R86, 0x10000, RZ, 0xc0, !PT ;  /* 0x0001000056ff7812 */ /* 0x000fe200078cc0ff */
[----:B------:R-:W-:Y:S01]  /*a520*/  HFMA2.MMA R13, -RZ, RZ, 0, 0 ;  /* 0x00000000ff0d7435 */ /* 0x000fe200000001ff */
[----:B0-----:R-:W-:Y:S02]  /*a530*/  PRMT R51, RZ, 0x7610, R51 ;  /* 0x00007610ff337816 */ /* 0x001fe40000000033 */
[----:B------:R-:W-:-:S02]  /*a540*/  @!P0 SHF.R.U32.HI R12, RZ, 0x10, R23 ;  /* 0x00000010ff0c8819 */ /* 0x000fc40000011617 */
[----:B------:R-:W-:Y:S02]  /*a550*/  PRMT R50, RZ, 0x7610, R50 ;  /* 0x00007610ff327816 */ /* 0x000fe40000000032 */
[----:B------:R-:W-:Y:S02]  /*a560*/  @!P0 PRMT R51, R12, 0x7610, R51 ;  /* 0x000076100c338816 */ /* 0x000fe40000000033 */
[----:B------:R-:W-:Y:S02]  /*a570*/  @!P0 SHF.R.U32.HI R12, RZ, 0x10, R24 ;  /* 0x00000010ff0c8819 */ /* 0x000fe40000011618 */
[----:B------:R-:W-:Y:S01]  /*a580*/  PRMT R49, RZ, 0x7610, R49 ;  /* 0x00007610ff317816 */ /* 0x000fe20000000031 */
[----:B------:R0:W4:Y:S01]  /*a590*/  @!P6 LDG.E R13, desc[UR10][R18.64] ;  /* 0x0000000a120de981 */ /* 0x000122000c1e1900 */
[----:B------:R-:W-:Y:S02]  /*a5a0*/  @!P0 PRMT R50, R12, 0x7610, R50 ;  /* 0x000076100c328816 */ /* 0x000fe40000000032 */
[----:B------:R-:W-:-:S02]  /*a5b0*/  @!P0 PRMT R49, R23, 0x7610, R49 ;  /* 0x0000761017318816 */ /* 0x000fc40000000031 */
[----:B------:R-:W-:Y:S02]  /*a5c0*/  LOP3.LUT P0, RZ, R86, 0x20000, RZ, 0xc0, !PT ;  /* 0x0002000056ff7812 */ /* 0x000fe4000780c0ff */
[----:B0-----:R-:W-:-:S04]  /*a5d0*/  PRMT R18, RZ, 0x7610, R18 ;  /* 0x00007610ff127816 */ /* 0x001fc80000000012 */
[----:B---3--:R-:W-:Y:S01]  /*a5e0*/  @!P1 PRMT R18, R27, 0x7610, R18 ;  /* 0x000076101b129816 */ /* 0x008fe20000000012 */
[----:B------:R-:W-:-:S04]  /*a5f0*/  UIMAD.WIDE UR6, UR5, 0x8, UR6 ;  /* 0x00000008050678a5 */ /* 0x000fc8000f8e0206 */
[----:B------:R0:W-:Y:S02]  /*a600*/  STL.S16 [R1+0x32c], R18 ;  /* 0x00032c1201007387 */ /* 0x0001e40000100600 */
[----:B0-----:R-:W-:-:S06]  /*a610*/  MOV R18, RZ ;  /* 0x000000ff00127202 */ /* 0x001fcc0000000f00 */
[----:B------:R0:W3:Y:S02]  /*a620*/  @!P0 LDG.E R18, desc[UR10][R2.64] ;  /* 0x0000000a02128981 */ /* 0x0000e4000c1e1900 */
[----:B0-----:R-:W-:Y:S02]  /*a630*/  MOV R2, UR6 ;  /* 0x0000000600027c02 */ /* 0x001fe40008000f00 */
[----:B------:R-:W-:-:S06]  /*a640*/  MOV R3, UR7 ;  /* 0x0000000700037c02 */ /* 0x000fcc0008000f00 */
[----:B------:R-:W3:Y:S01]  /*a650*/  LDG.E.64 R2, desc[UR10][R2.64] ;  /* 0x0000000a02027981 */ /* 0x000ee2000c1e1b00 */
        /* <DEDUP_REMOVED lines=9> */
[----:B------:R-:W3:Y:S01]  /*a6f0*/  @!P4 LDG.E R33, desc[UR10][R78.64] ;  /* 0x0000000a4e21c981 */ /* 0x000ee2000c1e1900 */
[----:B0-----:R-:W-:-:S02]  /*a700*/  PRMT R43, RZ, 0x7610, R43 ;  /* 0x00007610ff2b7816 */ /* 0x001fc4000000002b */
[----:B-----5:R-:W-:Y:S01]  /*a710*/  @!P1 SHF.R.U32.HI R6, RZ, 0x10, R26 ;  /* 0x00000010ff069819 */ /* 0x020fe2000001161a */
[----:B------:R-:W5:Y:S03]  /*a720*/  @!P4 LDG.E R36, desc[UR10][R80.64] ;  /* 0x0000000a5024c981 */ /* 0x000f66000c1e1900 */
[----:B------:R-:W-:Y:S01]  /*a730*/  @!P1 PRMT R43, R6, 0x7610, R43 ;  /* 0x00007610062b9816 */ /* 0x000fe2000000002b */
[----:B------:R0:W-:Y:S01]  /*a740*/  STL [R1+0x1cc], R42 ;  /* 0x0001cc2a01007387 */ /* 0x0001e20000100800 */
[----:B------:R-:W-:-:S03]  /*a750*/  @!P1 SHF.R.U32.HI R6, RZ, 0x10, R27 ;  /* 0x00000010ff069819 */ /* 0x000fc6000001161b */
[----:B------:R1:W-:Y:S01]  /*a760*/  STL [R1+0xdc], R7 ;  /* 0x0000dc0701007387 */ /* 0x0003e20000100800 */
[----:B0-----:R-:W-:-:S04]  /*a770*/  PRMT R42, RZ, 0x7610, R42 ;  /* 0x00007610ff2a7816 */ /* 0x001fc8000000002a */
[----:B------:R-:W-:Y:S02]  /*a780*/  @!P1 PRMT R42, R6, 0x7610, R42 ;  /* 0x00007610062a9816 */ /* 0x000fe4000000002a */
[----:B-1----:R-:W-:-:S06]  /*a790*/  CS2R R6, SRZ ;  /* 0x0000000000067805 */ /* 0x002fcc000001ff00 */
[----:B------:R-:W5:Y:S01]  /*a7a0*/  @!P6 LDG.E R7, desc[UR10][R20.64] ;  /* 0x0000000a1407e981 */ /* 0x000f62000c1e1900 */
[----:B------:R-:W-:-:S03]  /*a7b0*/  MOV R12, RZ ;  /* 0x000000ff000c7202 */ /* 0x000fc60000000f00 */
[----:B------:R-:W5:Y:S04]  /*a7c0*/  @!P0 LDG.E R6, desc[UR10][R4.64] ;  /* 0x0000000a04068981 */ /* 0x000f68000c1e1900 */
[----:B------:R0:W5:Y:S01]  /*a7d0*/  @!P5 LDG.E R12, desc[UR10][R34.64] ;  /* 0x0000000a220cd981 */ /* 0x000162000c1e1900 */
[----:B------:R-:W-:Y:S02]  /*a7e0*/  PRMT R40, RZ, 0x7610, R40 ;  /* 0x00007610ff287816 */ /* 0x000fe40000000028 */
[----:B------:R-:W-:Y:S01]  /*a7f0*/  PRMT R39, RZ, 0x7610, R39 ;  /* 0x00007610ff277816 */ /* 0x000fe20000000027 */
[----:B------:R-:W-:Y:S01]  /*a800*/  STL [R1+0xf0], R0 ;  /* 0x0000f00001007387 */ /* 0x000fe20000100800 */
[----:B------:R-:W-:Y:S02]  /*a810*/  PRMT R38, RZ, 0x7610, R38 ;  /* 0x00007610ff267816 */ /* 0x000fe40000000026 */
[----:B0-----:R-:W-:Y:S01]  /*a820*/  PRMT R35, RZ, 0x7610, R35 ;  /* 0x00007610ff237816 */ /* 0x001fe20000000023 */
        /* <DEDUP_REMOVED lines=9> */
[----:B------:R1:W-:Y:S01]  /*a8c0*/  STL [R1+0xe0], R9 ;  /* 0x0000e00901007387 */ /* 0x0003e20000100800 */
[----:B------:R-:W-:Y:S02]  /*a8d0*/  PRMT R34, RZ, 0x7610, R34 ;  /* 0x00007610ff227816 */ /* 0x000fe40000000022 */
[----:B0-----:R-:W-:Y:S02]  /*a8e0*/  PRMT R26, RZ, 0x7610, R26 ;  /* 0x00007610ff1a7816 */ /* 0x001fe4000000001a */
[----:B--2---:R-:W-:Y:S02]  /*a8f0*/  @!P2 PRMT R38, R30, 0x7610, R38 ;  /* 0x000076101e26a816 */ /* 0x004fe40000000026 */
[----:B------:R-:W-:Y:S02]  /*a900*/  @!P2 SHF.R.U32.HI R0, RZ, 0x10, R16 ;  /* 0x00000010ff00a819 */ /* 0x000fe40000011610 */
[----:B------:R-:W-:Y:S02]  /*a910*/  @!P2 PRMT R39, R16, 0x7610, R39 ;  /* 0x000076101027a816 */ /* 0x000fe40000000027 */
[----:B------:R-:W-:-:S02]  /*a920*/  @!P2 PRMT R40, R0, 0x7610, R40 ;  /* 0x000076100028a816 */ /* 0x000fc40000000028 */
[----:B----4-:R-:W-:-:S04]  /*a930*/  @!P3 SHF.R.U32.HI R0, RZ, 0x10, R31 ;  /* 0x00000010ff00b819 */ /* 0x010fc8000001161f */
[----:B------:R-:W-:Y:S02]  /*a940*/  @!P3 PRMT R28, R0, 0x7610, R28 ;  /* 0x00007610001cb816 */ /* 0x000fe4000000001c */
[----:B-1----:R-:W-:Y:S01]  /*a950*/  PRMT R9, RZ, 0x7610, R9 ;  /* 0x00007610ff097816 */ /* 0x002fe20000000009 */
[----:B------:R-:W-:Y:S01]  /*a960*/  STL [R1+0x1e8], R22 ;  /* 0x0001e81601007387 */ /* 0x000fe20000100800 */
[----:B------:R-:W-:-:S03]  /*a970*/  @!P3 PRMT R26, R32, 0x7610, R26 ;  /* 0x00007610201ab816 */ /* 0x000fc6000000001a */
[----:B------:R0:W-:Y:S01]  /*a980*/  STL [R1+0x1ec], R24 ;  /* 0x0001ec1801007387 */ /* 0x0001e20000100800 */
[----:B---3--:R-:W-:-:S13]  /*a990*/  R2UR UR16, R2 ;  /* 0x00000000021072ca */ /* 0x008fda00000e0000 */
        /* <DEDUP_REMOVED lines=11> */
[----:B-----5:R-:W-:-:S03]  /*aa50*/  @!P4 SHF.R.U32.HI R0, RZ, 0x10, R36 ;  /* 0x00000010ff00c819 */ /* 0x020fc60000011624 */
[----:B------:R-:W1:Y:S01]  /*aa60*/  @P2 MUFU.RSQ R2, R2 ;  /* 0x0000000200022308 */ /* 0x000e620000001400 */
[----:B------:R-:W-:Y:S02]  /*aa70*/  @!P4 PRMT R21, R0, 0x7610, R21 ;  /* 0x000076100015c816 */ /* 0x000fe40000000015 */
[----:B------:R-:W-:Y:S01]  /*aa80*/  @!P5 SHF.R.U32.HI R0, RZ, 0x10, R37 ;  /* 0x00000010ff00d819 */ /* 0x000fe20000011625 */
[----:B------:R2:W-:Y:S03]  /*aa90*/  STL [R1+0x1f0], R25 ;  /* 0x0001f01901007387 */ /* 0x0005e60000100800 */
[----:B------:R-:W-:Y:S02]  /*aaa0*/  @!P5 PRMT R19, R0, 0x7610, R19 ;  /* 0x000076100013d816 */ /* 0x000fe40000000013 */
[----:B------:R-:W-:Y:S01]  /*aab0*/  @!P6 SHF.R.U32.HI R0, RZ, 0x10, R13 ;  /* 0x00000010ff00e819 */ /* 0x000fe2000001160d */
[----:B------:R3:W-:Y:S01]  /*aac0*/  STL [R1+0x1fc], R32 ;  /* 0x0001fc2001007387 */ /* 0x0007e20000100800 */
[----:B0-----:R-:W-:-:S02]  /*aad0*/  PRMT R24, RZ, 0x7610, R24 ;  /* 0x00007610ff187816 */ /* 0x001fc40000000018 */
[----:B------:R-:W-:Y:S01]  /*aae0*/  PRMT R22, RZ, 0x7610, R22 ;  /* 0x00007610ff167816 */ /* 0x000fe20000000016 */
[----:B------:R0:W-:Y:S01]  /*aaf0*/  STL [R1+0x1dc], R8 ;  /* 0x0001dc0801007387 */ /* 0x0001e20000100800 */
[----:B--2---:R-:W-:Y:S02]  /*ab00*/  PRMT R25, RZ, 0x7610, R25 ;  /* 0x00007610ff197816 */ /* 0x004fe40000000019 */
[----:B------:R-:W-:Y:S02]  /*ab10*/  @!P6 PRMT R9, R0, 0x7610, R9 ;  /* 0x000076100009e816 */ /* 0x000fe40000000009 */
[----:B-1----:R-:W-:Y:S02]  /*ab20*/  @P2 R2UR UR6, R2 ;  /* 0x00000000020622ca */ /* 0x002fe400000e0000 */
[----:B---3--:R-:W-:Y:S02]  /*ab30*/  @!P3 SHF.R.U32.HI R32, RZ, 0x10, R32 ;  /* 0x00000010ff20b819 */ /* 0x008fe40000011620 */
[----:B------:R-:W-:-:S02]  /*ab40*/  PRMT R20, RZ, 0x7610, R20 ;  /* 0x00007610ff147816 */ /* 0x000fc40000000014 */
[----:B0-----:R-:W-:Y:S02]  /*ab50*/  PRMT R8, RZ, 0x7610, R8 ;  /* 0x00007610ff087816 */ /* 0x001fe40000000008 */
[----:B------:R-:W-:Y:S02]  /*ab60*/  PRMT R5, RZ, 0x7610, R5 ;  /* 0x00007610ff057816 */ /* 0x000fe40000000005 */
        /* <DEDUP_REMOVED lines=67> */
[----:B------:R-:W-:Y:S04]  /*afa0*/  STL.S16 [R1+0x348], R20 ;  /* 0x0003481401007387 */ /* 0x000fe80000100600 */
[----:B------:R-:W-:Y:S04]  /*afb0*/  STL.S16 [R1+0x34a], R19 ;  /* 0x00034a1301007387 */ /* 0x000fe80000100600 */
[----:B------:R-:W-:Y:S04]  /*afc0*/  STL [R1+0x208], R7 ;  /* 0x0002080701007387 */ /* 0x000fe80000100800 */
[----:B------:R-:W-:Y:S04]  /*afd0*/  STL [R1+0x10c], R18 ;  /* 0x00010c1201007387 */ /* 0x000fe80000100800 */
[----:B------:R-:W-:Y:S04]  /*afe0*/  STL.S16 [R1+0x352], R9 ;  /* 0x0003520901007387 */ /* 0x000fe80000100600 */
[----:B------:R-:W-:Y:S04]  /*aff0*/  STL [R1+0x20c], R6 ;  /* 0x00020c0601007387 */ /* 0x000fe80000100800 */
[----:B------:R-:W-:Y:S04]  /*b000*/  STL.S16 [R1+0x354], R8 ;  /* 0x0003540801007387 */ /* 0x000fe80000100600 */
[----:B------:R-:W-:Y:S04]  /*b010*/  STL.S16 [R1+0x356], R5 ;  /* 0x0003560501007387 */ /* 0x000fe80000100600 */
[----:B------:R-:W-:Y:S04]  /*b020*/  STL.S16 [R1+0x358], R4 ;  /* 0x0003580401007387 */ /* 0x000fe80000100600 */
[----:B------:R-:W-:Y:S04]  /*b030*/  STL.S16 [R1+0x35a], R3 ;  /* 0x00035a0301007387 */ /* 0x000fe80000100600 */
[----:B------:R-:W-:Y:S04]  /*b040*/  STL.S16 [R1+0x35c], R11 ;  /* 0x00035c0b01007387 */ /* 0x000fe80000100600 */
[----:B------:R-:W-:Y:S01]  /*b050*/  STL.S16 [R1+0x35e], R10 ;  /* 0x00035e0a01007387 */ /* 0x000fe20000100600 */
[----:B------:R-:W-:-:S03]  /*b060*/  LOP3.LUT P1, RZ, R86, 0x8000, RZ, 0xc0, !PT ;  /* 0x0000800056ff7812 */ /* 0x000fc6000782c0ff */
[----:B------:R0:W-:Y:S04]  /*b070*/  STL [R1+0xf8], R16 ;  /* 0x0000f81001007387 */ /* 0x0001e80000100800 */
[----:B------:R1:W-:Y:S01]  /*b080*/  STL [R1+0x1e4], R14 ;  /* 0x0001e40e01007387 */ /* 0x0003e20000100800 */
[----:B0-----:R-:W-:-:S03]  /*b090*/  PRMT R16, RZ, 0x7610, R16 ;  /* 0x00007610ff107816 */ /* 0x001fc60000000010 */
[----:B------:R0:W-:Y:S01]  /*b0a0*/  STL [R1+0xe8], R15 ;  /* 0x0000e80f01007387 */ /* 0x0001e20000100800 */
[----:B------:R-:W-:-:S03]  /*b0b0*/  @!P5 PRMT R16, R12, 0x7610, R16 ;  /* 0x000076100c10d816 */ /* 0x000fc60000000010 */
[----:B------:R2:W-:Y:S01]  /*b0c0*/  STL [R1+0x204], R12 ;  /* 0x0002040c01007387 */ /* 0x0005e20000100800 */
[----:B-1----:R-:W-:Y:S02]  /*b0d0*/  PRMT R14, RZ, 0x7610, R14 ;  /* 0x00007610ff0e7816 */ /* 0x002fe4000000000e */
[----:B0-----:R-:W-:Y:S02]  /*b0e0*/  PRMT R15, RZ, 0x7610, R15 ;  /* 0x00007610ff0f7816 */ /* 0x001fe4000000000f */
[----:B--2---:R-:W-:Y:S02]  /*b0f0*/  @!P5 SHF.R.U32.HI R12, RZ, 0x10, R12 ;  /* 0x00000010ff0cd819 */ /* 0x004fe4000001160c */
[----:B------:R-:W-:Y:S02]  /*b100*/  @!P6 PRMT R14, R13, 0x7610, R14 ;  /* 0x000076100d0ee816 */ /* 0x000fe4000000000e */
[----:B------:R-:W-:Y:S01]  /*b110*/  @!P5 PRMT R15, R12, 0x7610, R15 ;  /* 0x000076100c0fd816 */ /* 0x000fe2000000000f */
[----:B------:R-:W-:Y:S01]  /*b120*/  UMOV UR12, 0x3f800000 ;  /* 0x3f800000000c7882 */ /* 0x000fe20000000000 */
[----:B------:R0:W-:Y:S01]  /*b130*/  STL.S16 [R1+0x34e], R16 ;  /* 0x00034e1001007387 */ /* 0x0001e20000100600 */
[----:B------:R-:W-:Y:S01]  /*b140*/  @UP0 UMOV UR12, UR6 ;  /* 0x00000006000c0c82 */ /* 0x000fe20008000000 */
[----:B------:R-:W-:Y:S02]  /*b150*/  BSSY B0, `(.L_x_1888) ;  /* 0x000001a000007945 */ /* 0x000fe40003800000 */
[----:B------:R1:W-:Y:S04]  /*b160*/  STL [R1+0x108], R13 ;  /* 0x0001080d01007387 */ /* 0x0003e80000100800 */
[----:B------:R-:W-:Y:S01]  /*b170*/  STL.S16 [R1+0x34c], R15 ;  /* 0x00034c0f01007387 */ /* 0x000fe20000100600 */
[----:B0-----:R-:W-:-:S03]  /*b180*/  HFMA2.MMA R16, -RZ, RZ, 0, 0 ;  /* 0x00000000ff107435 */ /* 0x001fc600000001ff */
[----:B------:R0:W-:Y:S01]  /*b190*/  STL.S16 [R1+0x350], R14 ;  /* 0x0003500e01007387 */ /* 0x0001e20000100600 */
[----:B-1----:R-:W-:Y:S02]  /*b1a0*/  MOV R13, RZ ;  /* 0x000000ff000d7202 */ /* 0x002fe40000000f00 */
[----:B0-----:R-:W-:Y:S01]  /*b1b0*/  CS2R R14, SRZ ;  /* 0x00000000000e7805 */ /* 0x001fe2000001ff00 */
[----:B------:R-:W-:Y:S06]  /*b1c0*/  @P1 BRA `(.L_x_1889) ;  /* 0x0000000000481947 */ /* 0x000fec0003800000 */
        /* <DEDUP_REMOVED lines=13> */
[----:B------:R-:W5:Y:S01]  /*b2a0*/  LDG.E.U16 R2, desc[UR10][R2.64+0x2] ;  /* 0x0000020a02027981 */ /* 0x000f62000c1e1500 */
[----:B--2---:R-:W-:Y:S02]  /*b2b0*/  @P2 SHF.L.U32 R15, R4, 0x10, RZ ;  /* 0x00000010040f2819 */ /* 0x004fe400000006ff */
[----:B---3--:R-:W-:Y:S02]  /*b2c0*/  @P2 SHF.L.U32 R14, R5, 0x10, RZ ;  /* 0x00000010050e2819 */ /* 0x008fe400000006ff */
[----:B----4-:R-:W-:Y:S02]  /*b2d0*/  SHF.L.U32 R16, R16, 0x10, RZ ;  /* 0x0000001010107819 */ /* 0x010fe400000006ff */
[----:B-----5:R-:W-:-:S07]  /*b2e0*/  SHF.L.U32 R13, R2, 0x10, RZ ;  /* 0x00000010020d7819 */ /* 0x020fce00000006ff */
.L_x_1889:
[----:B------:R-:W-:Y:S05]  /*b2f0*/  BSYNC B0 ;  /* 0x0000000000007941 */ /* 0x000fea0003800000 */
.L_x_1888:
        /* <DEDUP_REMOVED lines=14> */
[----:B------:R-:W-:Y:S02]  /*b3e0*/  PRMT R2, R18, 0x7610, R2 ;  /* 0x0000761012027816 */ /* 0x000fe40000000002 */
        /* <DEDUP_REMOVED lines=35> */
.L_x_1890:
        /* <DEDUP_REMOVED lines=14> */
[----:B------:R-:W-:Y:S01]  /*b700*/  FMUL.FTZ R7, R4, R13 ;  /* 0x0000000d04077220 */ /* 0x000fe20000410000 */
        /* <DEDUP_REMOVED lines=31> */
.L_x_1891:
        /* <DEDUP_REMOVED lines=56> */
.L_x_1892:
        /* <DEDUP_REMOVED lines=50> */
.L_x_1893:
        /* <DEDUP_REMOVED lines=49> */
.L_x_1894:
        /* <DEDUP_REMOVED lines=49> */
.L_x_1895:
        /* <DEDUP_REMOVED lines=49> */
.L_x_1896:
        /* <DEDUP_REMOVED lines=49> */
.L_x_1897:
        /* <DEDUP_REMOVED lines=49> */
.L_x_1898:
        /* <DEDUP_REMOVED lines=49> */
.L_x_1899:
        /* <DEDUP_REMOVED lines=49> */
.L_x_1900:
        /* <DEDUP_REMOVED lines=49> */
.L_x_1901:
        /* <DEDUP_REMOVED lines=49> */
.L_x_1902:
        /* <DEDUP_REMOVED lines=49> */
.L_x_1903:
[----:B------:R-:W2:Y:S02]  /*de40*/  LDL.S16 R22, [R1+0x240] ;  /* 0x0002400001167983 */ /* 0x000ea40000100600 */
[----:B--2---:R-:W-:Y:S02]  /*de50*/  PRMT R31, R22, 0x7610, R31 ;  /* 0x00007610161f7816 */ /* 0x004fe4000000001f */
[----:B------:R-:W2:Y:S02]  /*de60*/  LDL.LU.S16 R22, [R1+0x242] ;  /* 0x0002420001167983 */ /* 0x000ea40000300600 */
[----:B------:R-:W-:Y:S02]  /*de70*/  PRMT R30, R31, 0x7610, R30 ;  /* 0x000076101f1e7816 */ /* 0x000fe4000000001e */
[----:B--2---:R-:W-:Y:S02]  /*de80*/  PRMT R28, R22, 0x7610, R28 ;  /* 0x00007610161c7816 */ /* 0x004fe4000000001c */
[----:B------:R-:W2:Y:S01]  /*de90*/  LDL.S16 R22, [R1+0x244] ;  /* 0x0002440001167983 */ /* 0x000ea20000100600 */
[----:B------:R-:W-:Y:S01]  /*dea0*/  PRMT R26, R30, 0x7610, R26 ;  /* 0x000076101e1a7816 */ /* 0x000fe2000000001a */
[----:B------:R-:W-:Y:S01]  /*deb0*/  FADD.FTZ R9, R11, R9 ;  /* 0x000000090b097221 */ /* 0x000fe20000010000 */
[----:B------:R-:W-:Y:S01]  /*dec0*/  PRMT R25, R28, 0x7610, R25 ;  /* 0x000076101c197816 */ /* 0x000fe20000000019 */
[----:B------:R-:W-:Y:S01]  /*ded0*/  FFMA.FTZ R8, R8, R6, R10 ;  /* 0x0000000608087223 */ /* 0x000fe2000001000a */
        /* <DEDUP_REMOVED lines=34> */
.L_x_1904:
[----:B------:R-:W2:Y:S02]  /*e100*/  LDL.S16 R18, [R1+0x220] ;  /* 0x0002200001127983 */ /* 0x000ea40000100600 */
[----:B--2---:R-:W-:Y:S02]  /*e110*/  PRMT R28, R18, 0x7610, R28 ;  /* 0x00007610121c7816 */ /* 0x004fe4000000001c */
[----:B------:R-:W2:Y:S02]  /*e120*/  LDL.LU.S16 R18, [R1+0x222] ;  /* 0x0002220001127983 */ /* 0x000ea40000300600 */
[----:B------:R-:W-:Y:S02]  /*e130*/  PRMT R26, R28, 0x7610, R26 ;  /* 0x000076101c1a7816 */ /* 0x000fe4000000001a */
[----:B--2---:R-:W-:Y:S02]  /*e140*/  PRMT R25, R18, 0x7610, R25 ;  /* 0x0000761012197816 */ /* 0x004fe40000000019 */
[----:B------:R-:W2:Y:S01]  /*e150*/  LDL.S16 R18, [R1+0x226] ;  /* 0x0002260001127983 */ /* 0x000ea20000100600 */
[----:B------:R-:W-:Y:S01]  /*e160*/  PRMT R23, R26, 0x7610, R23 ;  /* 0x000076101a177816 */ /* 0x000fe20000000017 */
[----:B------:R-:W-:Y:S01]  /*e170*/  HADD2.F32 R125, -RZ, R125.H1_H1 ;  /* 0x3000007dff7d7230 */ /* 0x000fe20000004100 */
[----:B------:R-:W-:Y:S01]  /*e180*/  PRMT R22, R25, 0x7610, R22 ;  /* 0x0000761019167816 */ /* 0x000fe20000000016 */
[----:B------:R-:W-:Y:S01]  /*e190*/  FFMA.FTZ R5, R5, R7, R12 ;  /* 0x0000000705057223 */ /* 0x000fe2000001000c */
[----:B------:R-:W-:Y:S01]  /*e1a0*/  FMUL.FTZ R12, R38, R13 ;  /* 0x0000000d260c7220 */ /* 0x000fe20000410000 */
[----:B------:R-:W-:Y:S01]  /*e1b0*/  FADD.FTZ R6, R20, R6 ;  /* 0x0000000614067221 */ /* 0x000fe20000010000 */
[----:B------:R-:W-:Y:S01]  /*e1c0*/  FADD.FTZ R37, R125, -UR16 ;  /* 0x800000107d257e21 */ /* 0x000fe20008010000 */
[----:B------:R-:W-:-:S03]  /*e1d0*/  HADD2.F32 R34, -RZ, R22.H0_H0 ;  /* 0x20000016ff227230 */ /* 0x000fc60000004100 */
        /* <DEDUP_REMOVED lines=30> */
.L_x_1905:
        /* <DEDUP_REMOVED lines=8> */
[----:B------:R-:W3:Y:S01]  /*e440*/  LDL.S16 R18, [R1+0x22c] ;  /* 0x00022c0001127983 */ /* 0x000ee20000100600 */
[----:B------:R-:W-:Y:S01]  /*e450*/  FADD.FTZ R7, R9, R7 ;  /* 0x0000000709077221 */ /* 0x000fe20000010000 */
[----:B------:R-:W-:Y:S01]  /*e460*/  FFMA.FTZ R4, R4, R3, R8 ;  /* 0x0000000304047223 */ /* 0x000fe20000010008 */
[----:B--2---:R-:W-:Y:S01]  /*e470*/  PRMT R20, R12, 0x7610, R20 ;  /* 0x000076100c147816 */ /* 0x004fe20000000014 */
[----:B------:R-:W-:-:S04]  /*e480*/  FMUL.FTZ R12, R34, R16 ;  /* 0x00000010220c7220 */ /* 0x000fc80000410000 */
[----:B------:R-:W-:Y:S01]  /*e490*/  FFMA.FTZ R8, R37, R12, R10 ;  /* 0x0000000c25087223 */ /* 0x000fe2000001000a */
[----:B------:R-:W-:Y:S01]  /*e4a0*/  FADD.FTZ R9, R11, R12 ;  /* 0x0000000c0b097221 */ /* 0x000fe20000010000 */
[----:B------:R-:W-:Y:S02]  /*e4b0*/  HADD2.F32 R10, -RZ, R22.H0_H0 ;  /* 0x20000016ff0a7230 */ /* 0x000fe40000004100 */
[----:B------:R-:W-:Y:S02]  /*e4c0*/  HADD2.F32 R12, -RZ, R21.H0_H0 ;  /* 0x20000015ff0c7230 */ /* 0x000fe40000004100 */
[----:B------:R-:W-:Y:S01]  /*e4d0*/  FMUL.FTZ R11, R26, R13 ;  /* 0x0000000d1a0b7220 */ /* 0x000fe20000410000 */
[----:B------:R-:W-:Y:S02]  /*e4e0*/  FADD.FTZ R10, R10, -UR16 ;  /* 0x800000100a0a7e21 */ /* 0x000fe40008010000 */
[----:B------:R-:W-:Y:S01]  /*e4f0*/  FADD.FTZ R12, R12, -UR16 ;  /* 0x800000100c0c7e21 */ /* 0x000fe20008010000 */
[----:B------:R-:W-:Y:S01]  /*e500*/  FFMA.FTZ R8, R33, R11, R8 ;  /* 0x0000000b21087223 */ /* 0x000fe20000010008 */
[----:B------:R-:W-:Y:S01]  /*e510*/  FADD.FTZ R9, R11, R9 ;  /* 0x000000090b097221 */ /* 0x000fe20000010000 */
[----:B------:R-:W-:-:S02]  /*e520*/  HADD2.F32 R22, -RZ, R20.H0_H0 ;  /* 0x20000014ff167230 */ /* 0x000fc40000004100 */
[----:B------:R-:W-:Y:S01]  /*e530*/  FMUL.FTZ R30, R10, UR12 ;  /* 0x0000000c0a1e7c20 */ /* 0x000fe20008410000 */
[----:B---3--:R-:W-:Y:S02]  /*e540*/  HADD2.F32 R18, -RZ, R18.H0_H0 ;  /* 0x20000012ff127230 */ /* 0x008fe40000004100 */
        /* <DEDUP_REMOVED lines=20> */
.L_x_1906:
[----:B------:R-:W2:Y:S04]  /*e690*/  LDL.S16 R20, [R1+0x218] ;  /* 0x0002180001147983 */ /* 0x000ea80000100600 */
[----:B------:R-:W3:Y:S04]  /*e6a0*/  LDL.LU.S16 R11, [R1+0x21a] ;  /* 0x00021a00010b7983 */ /* 0x000ee80000300600 */
[----:B------:R-:W4:Y:S01]  /*e6b0*/  LDL.S16 R12, [R1+0x21c] ;  /* 0x00021c00010c7983 */ /* 0x000f220000100600 */
        /* <DEDUP_REMOVED lines=11> */
[----:B------:R-:W-:Y:S02]  /*e770*/  HADD2.F32 R11, -RZ, R122.H0_H0 ;  /* 0x2000007aff0b7230 */ /* 0x000fe40000004100 */
        /* <DEDUP_REMOVED lines=23> */
.L_x_1907:
        /* <DEDUP_REMOVED lines=35> */
.L_x_1908:
        /* <DEDUP_REMOVED lines=38> */
.L_x_1909:
[----:B------:R-:W2:Y:S04]  /*ed80*/  LDL.LU.S16 R44, [R1+0x210] ;  /* 0x00021000012c7983 */ /* 0x000ea80000300600 */
[----:B------:R-:W3:Y:S04]  /*ed90*/  LDL.LU.S16 R39, [R1+0x21e] ;  /* 0x00021e0001277983 */ /* 0x000ee80000300600 */
        /* <DEDUP_REMOVED lines=36> */
.L_x_1910:
[----:B------:R-:W-:Y:S01]  /*efe0*/  FMUL.FTZ R36, R19, R16 ;  /* 0x0000001013247220 */ /* 0x000fe20000410000 */
[----:B------:R-:W-:Y:S01]  /*eff0*/  FFMA.FTZ R40, R40, R51, R24 ;  /* 0x0000003328287223 */ /* 0x000fe20000010018 */
[----:B------:R-:W-:Y:S01]  /*f000*/  FMUL.FTZ R39, R23, R13 ;  /* 0x0000000d17277220 */ /* 0x000fe20000410000 */
[----:B------:R-:W-:Y:S02]  /*f010*/  HADD2.F32 R116, -RZ, R116.H1_H1 ;  /* 0x30000074ff747230 */ /* 0x000fe40000004100 */
[----:B------:R-:W-:Y:S01]  /*f020*/  FFMA.FTZ R28, R2, R36, R28 ;  /* 0x00000024021c7223 */ /* 0x000fe2000001001c */
[----:B------:R-:W-:Y:S02]  /*f030*/  HADD2.F32 R24, -RZ, R117.H1_H1 ;  /* 0x30000075ff187230 */ /* 0x000fe40000004100 */
[----:B------:R-:W-:Y:S01]  /*f040*/  FADD.FTZ R31, R31, R36 ;  /* 0x000000241f1f7221 */ /* 0x000fe20000010000 */
[----:B------:R-:W-:Y:S01]  /*f050*/  FADD.FTZ R43, R27, R43 ;  /* 0x0000002b1b2b7221 */ /* 0x000fe20000010000 */
[----:B------:R-:W-:Y:S01]  /*f060*/  FFMA.FTZ R36, R20, R39, R28 ;  /* 0x0000002714247223 */ /* 0x000fe2000001001c */
[----:B------:R-:W-:Y:S01]  /*f070*/  FADD.FTZ R116, R116, -UR16 ;  /* 0x8000001074747e21 */ /* 0x000fe20008010000 */
[----:B------:R-:W-:Y:S01]  /*f080*/  FADD.FTZ R28, R24, -UR16 ;  /* 0x80000010181c7e21 */ /* 0x000fe20008010000 */
[----:B------:R-:W-:Y:S01]  /*f090*/  FADD.FTZ R39, R39, R31 ;  /* 0x0000001f27277221 */ /* 0x000fe20000010000 */
[----:B------:R-:W-:-:S02]  /*f0a0*/  HADD2.F32 R27, -RZ, R120.H0_H0 ;  /* 0x20000078ff1b7230 */ /* 0x000fc40000004100 */
        /* <DEDUP_REMOVED lines=22> */
.L_x_1911:
[----:B------:R-:W-:Y:S01]  /*f210*/  FMUL.FTZ R44, R27, R16 ;  /* 0x000000101b2c7220 */ /* 0x000fe20000410000 */
[----:B------:R-:W-:Y:S01]  /*f220*/  FFMA.FTZ R49, R49, R59, R32 ;  /* 0x0000003b31317223 */ /* 0x000fe20000010020 */
[--C-:B------:R-:W-:Y:S02]  /*f230*/  HADD2.F32 R32, -RZ, R118.reuse.H0_H0 ;  /* 0x20000076ff207230 */ /* 0x100fe40000004100 */
[----:B------:R-:W-:Y:S01]  /*f240*/  FMUL.FTZ R48, R31, R13 ;  /* 0x0000000d1f307220 */ /* 0x000fe20000410000 */
[----:B------:R-:W-:Y:S01]  /*f250*/  FFMA.FTZ R36, R24, R44, R36 ;  /* 0x0000002c18247223 */ /* 0x000fe20000010024 */
[----:B------:R-:W-:Y:S02]  /*f260*/  HADD2.F32 R118, -RZ, R118.H1_H1 ;  /* 0x30000076ff767230 */ /* 0x000fe40000004100 */
[----:B------:R-:W-:Y:S01]  /*f270*/  FADD.FTZ R39, R39, R44 ;  /* 0x0000002c27277221 */ /* 0x000fe20000010000 */
[----:B------:R-:W-:Y:S01]  /*f280*/  FADD.FTZ R32, R32, -UR16 ;  /* 0x8000001020207e21 */ /* 0x000fe20008010000 */
[----:B------:R-:W-:Y:S01]  /*f290*/  FFMA.FTZ R44, R28, R48, R36 ;  /* 0x000000301c2c7223 */ /* 0x000fe20000010024 */
[----:B------:R-:W-:Y:S01]  /*f2a0*/  FADD.FTZ R51, R35, R51 ;  /* 0x0000003323337221 */ /* 0x000fe20000010000 */
        /* <DEDUP_REMOVED lines=25> */
.L_x_1912:
        /* <DEDUP_REMOVED lines=35> */
.L_x_1913:
        /* <DEDUP_REMOVED lines=35> */
.L_x_1914:
        /* <DEDUP_REMOVED lines=35> */
.L_x_1915:
        /* <DEDUP_REMOVED lines=35> */
.L_x_1916:
        /* <DEDUP_REMOVED lines=35> */
.L_x_1917:
[----:B------:R-:W2:Y:S04]  /*ff30*/  LDL.S16 R78, [R1+0x23a] ;  /* 0x00023a00014e7983 */ /* 0x000ea80000100600 */
[----:B------:R-:W3:Y:S04]  /*ff40*/  LDL.S16 R77, [R1+0x23c] ;  /* 0x00023c00014d7983 */ /* 0x000ee80000100600 */
        /* <DEDUP_REMOVED lines=36> */
.L_x_1918:
        /* <DEDUP_REMOVED lines=38> */
.L_x_1919:
        /* <DEDUP_REMOVED lines=35> */
.L_x_1920:
[----:B------:R-:W2:Y:S04]  /*10620*/  LDL.S16 R46, [R1+0x284] ;  /* 0x00028400012e7983 */ /* 0x000ea80000100600 */
[----:B------:R-:W3:Y:S04]  /*10630*/  LDL.LU.S16 R45, [R1+0x286] ;  /* 0x00028600012d7983 */ /* 0x000ee80000300600 */
[----:B------:R-:W4:Y:S01]  /*10640*/  LDL.S16 R42, [R1+0x28c] ;  /* 0x00028c00012a7983 */ /* 0x000f220000100600 */
        /* <DEDUP_REMOVED lines=35> */
.L_x_1921:
[----:B------:R-:W2:Y:S04]  /*10880*/  LDL.LU.S16 R42, [R1+0x282] ;  /* 0x00028200012a7983 */ /* 0x000ea80000300600 */
[----:B------:R-:W3:Y:S04]  /*10890*/  LDL.LU.S16 R41, [R1+0x28e] ;  /* 0x00028e0001297983 */ /* 0x000ee80000300600 */
        /* <DEDUP_REMOVED lines=36> */
.L_x_1922:
        /* <DEDUP_REMOVED lines=37> */
.L_x_1923:
        /* <DEDUP_REMOVED lines=40> */
.L_x_1924:
        /* <DEDUP_REMOVED lines=40> */
.L_x_1925:
        /* <DEDUP_REMOVED lines=37> */
.L_x_1926:
        /* <DEDUP_REMOVED lines=40> */
.L_x_1927:
[----:B0-----:R-:W2:Y:S04]  /*11700*/  LDL.LU.S16 R38, [R1+0x2ac] ;  /* 0x0002ac0001267983 */ /* 0x001ea80000300600 */
        /* <DEDUP_REMOVED lines=38> */
.L_x_1928:
[----:B------:R-:W-:Y:S01]  /*11970*/  FMUL.FTZ R25, R2, R16 ;  /* 0x0000001002197220 */ /* 0x000fe20000410000 */
[----:B------:R-:W-:Y:S01]  /*11980*/  FADD.FTZ R34, R34, R19 ;  /* 0x0000001322227221 */ /* 0x000fe20000010000 */
[----:B------:R-:W-:Y:S01]  /*11990*/  FMUL.FTZ R29, R0, R13 ;  /* 0x0000000d001d7220 */ /* 0x000fe20000410000 */
[--C-:B------:R-:W-:Y:S02]  /*119a0*/  HADD2.F32 R19, -RZ, R92.reuse.H0_H0 ;  /* 0x2000005cff137230 */ /* 0x100fe40000004100 */
[----:B------:R-:W-:Y:S01]  /*119b0*/  FFMA.FTZ R21, R37, R25, R21 ;  /* 0x0000001925157223 */ /* 0x000fe20000010015 */
[----:B------:R-:W-:Y:S01]  /*119c0*/  FADD.FTZ R22, R22, R25 ;  /* 0x0000001916167221 */ /* 0x000fe20000010000 */
[----:B------:R-:W-:Y:S02]  /*119d0*/  HADD2.F32 R92, -RZ, R92.H1_H1 ;  /* 0x3000005cff5c7230 */ /* 0x000fe40000004100 */
[----:B------:R-:W-:Y:S01]  /*119e0*/  FFMA.FTZ R33, R20, R23, R33 ;  /* 0x0000001714217223 */ /* 0x000fe20000010021 */
        /* <DEDUP_REMOVED lines=27> */
.L_x_1929:
[----:B------:R-:W2:Y:S04]  /*11ba0*/  LDL.S16 R46, [R1+0x2dc] ;  /* 0x0002dc00012e7983 */ /* 0x000ea80000100600 */
[----:B------:R-:W3:Y:S04]  /*11bb0*/  LDL.LU.S16 R45, [R1+0x2de] ;  /* 0x0002de00012d7983 */ /* 0x000ee80000300600 */
[----:B------:R-:W4:Y:S01]  /*11bc0*/  LDL.S16 R42, [R1+0x2e0] ;  /* 0x0002e000012a7983 */ /* 0x000f220000100600 */
[----:B------:R-:W-:Y:S01]  /*11bd0*/  FMUL.FTZ R38, R19, R16 ;  /* 0x0000001013267220 */ /* 0x000fe20000410000 */
[----:B0-----:R-:W-:Y:S01]  /*11be0*/  FADD.FTZ R37, R26, R23 ;  /* 0x000000171a257221 */ /* 0x001fe20000010000 */
        /* <DEDUP_REMOVED lines=33> */
.L_x_1930:
        /* <DEDUP_REMOVED lines=38> */
.L_x_1931:
[----:B------:R-:W-:Y:S01]  /*12060*/  FMUL.FTZ R46, R27, R16 ;  /* 0x000000101b2e7220 */ /* 0x000fe20000410000 */
[----:B------:R-:W-:Y:S01]  /*12070*/  FMUL.FTZ R47, R28, R13 ;  /* 0x0000000d1c2f7220 */ /* 0x000fe20000410000 */
[----:B------:R-:W-:Y:S02]  /*12080*/  HADD2.F32 R93, -RZ, R93.H1_H1 ;  /* 0x3000005dff5d7230 */ /* 0x000fe40000004100 */
[----:B------:R-:W-:Y:S01]  /*12090*/  FADD.FTZ R42, R37, R31 ;  /* 0x0000001f252a7221 */ /* 0x000fe20000010000 */
        /* <DEDUP_REMOVED lines=31> */
.L_x_1932:
[----:B------:R-:W2:Y:S04]  /*12290*/  LDL.S16 R53, [R1+0x2e8] ;  /* 0x0002e80001357983 */ /* 0x000ea80000100600 */
[----:B------:R-:W3:Y:S04]  /*122a0*/  LDL.LU.S16 R58, [R1+0x2ea] ;  /* 0x0002ea00013a7983 */ /* 0x000ee80000300600 */
[----:B------:R-:W4:Y:S01]  /*122b0*/  LDL.S16 R57, [R1+0x2ec] ;  /* 0x0002ec0001397983 */ /* 0x000f220000100600 */
[----:B------:R-:W-:Y:S01]  /*122c0*/  FMUL.FTZ R50, R31, R16 ;  /* 0x000000101f327220 */ /* 0x000fe20000410000 */
[----:B------:R-:W-:Y:S01]  /*122d0*/  FADD.FTZ R46, R38, R35 ;  /* 0x00000023262e7221 */ /* 0x000fe20000010000 */
[----:B------:R-:W-:Y:S01]  /*122e0*/  FMUL.FTZ R54, R32, R13 ;  /* 0x0000000d20367220 */ /* 0x000fe20000410000 */
[----:B------:R-:W-:-:S02]  /*122f0*/  HADD2.F32 R69, -RZ, R69.H0_H0 ;  /* 0x20000045ff457230 */ /* 0x000fc40000004100 */
[----:B------:R-:W-:Y:S01]  /*12300*/  FFMA.FTZ R37, R33, R50, R37 ;  /* 0x0000003221257223 */ /* 0x000fe20000010025 */
[----:B------:R-:W-:Y:S01]  /*12310*/  FADD.FTZ R47, R47, R50 ;  /* 0x000000322f2f7221 */ /* 0x000fe20000010000 */
[----:B------:R-:W-:Y:S01]  /*12320*/  FFMA.FTZ R45, R36, R39, R45 ;  /* 0x00000027242d7223 */ /* 0x000fe2000001002d */
[----:B--2---:R-:W-:Y:S02]  /*12330*/  HADD2.F32 R35, -RZ, R53.H0_H0 ;  /* 0x20000035ff237230 */ /* 0x004fe40000004100 */
[----:B------:R-:W-:Y:S01]  /*12340*/  FFMA.FTZ R53, R34, R54, R37 ;  /* 0x0000003622357223 */ /* 0x000fe20000010025 */
[----:B------:R-:W-:Y:S01]  /*12350*/  FADD.FTZ R37, R69, -UR16 ;  /* 0x8000001045257e21 */ /* 0x000fe20008010000 */
[----:B------:R-:W-:Y:S01]  /*12360*/  FADD.FTZ R54, R54, R47 ;  /* 0x0000002f36367221 */ /* 0x000fe20000010000 */
[----:B------:R-:W-:Y:S01]  /*12370*/  FADD.FTZ R38, R35, -UR16 ;  /* 0x8000001023267e21 */ /* 0x000fe20008010000 */
[----:B---3--:R-:W-:Y:S02]  /*12380*/  HADD2.F32 R35, -RZ, R58.H0_H0 ;  /* 0x2000003aff237230 */ /* 0x008fe40000004100 */
[----:B------:R-:W-:Y:S01]  /*12390*/  FMUL.FTZ R37, R37, UR12 ;  /* 0x0000000c25257c20 */ /* 0x000fe20008410000 */
[----:B----4-:R-:W-:-:S02]  /*123a0*/  HADD2.F32 R36, -RZ, R57.H0_H0 ;  /* 0x20000039ff247230 */ /* 0x010fc40000004100 */
        /* <DEDUP_REMOVED lines=20> */
.L_x_1933:
[----:B------:R-:W2:Y:S04]  /*124f0*/  LDL.LU.S16 R74, [R1+0x2e6] ;  /* 0x0002e600014a7983 */ /* 0x000ea80000300600 */
[----:B------:R-:W3:Y:S04]  /*12500*/  LDL.LU.S16 R71, [R1+0x2ee] ;  /* 0x0002ee0001477983 */ /* 0x000ee80000300600 */
[----:B------:R-:W4:Y:S01]  /*12510*/  LDL.S16 R69, [R1+0x2f0] ;  /* 0x0002f00001457983 */ /* 0x000f220000100600 */
        /* <DEDUP_REMOVED lines=35> */
.L_x_1934:
        /* <DEDUP_REMOVED lines=35> */
.L_x_1935:
[----:B------:R-:W2:Y:S01]  /*12980*/  LDL.LU.S16 R78, [R1+0x2f2] ;  /* 0x0002f200014e7983 */ /* 0x000ea20000300600 */
        /* <DEDUP_REMOVED lines=35> */
.L_x_1936:
[----:B------:R-:W2:Y:S04]  /*12bc0*/  LDL.S16 R83, [R1+0x2f6] ;  /* 0x0002f60001537983 */ /* 0x000ea80000100600 */
[----:B------:R-:W3:Y:S01]  /*12bd0*/  LDL.S16 R82, [R1+0x2f8] ;  /* 0x0002f80001527983 */ /* 0x000ee20000100600 */
[----:B------:R-:W-:Y:S01]  /*12be0*/  FADD.FTZ R69, R53, R51 ;  /* 0x0000003335457221 */ /* 0x000fe20000010000 */
[----:B------:R-:W-:Y:S01]  /*12bf0*/  FFMA.FTZ R71, R52, R55, R54 ;  /* 0x0000003734477223 */ /* 0x000fe20000010036 */
[----:B------:R-:W-:Y:S01]  /*12c00*/  FMUL.FTZ R78, R47, R16 ;  /* 0x000000102f4e7220 */ /* 0x000fe20000410000 */
[----:B------:R-:W-:Y:S02]  /*12c10*/  HADD2.F32 R51, -RZ, R96.H1_H1 ;  /* 0x30000060ff337230 */ /* 0x000fe40000004100 */
[----:B------:R-:W-:Y:S01]  /*12c20*/  FMUL.FTZ R81, R48, R13 ;  /* 0x0000000d30517220 */ /* 0x000fe20000410000 */
[----:B------:R-:W-:Y:S01]  /*12c30*/  FFMA.FTZ R74, R49, R78, R74 ;  /* 0x0000004e314a7223 */ /* 0x000fe2000001004a */
[----:B------:R-:W-:Y:S01]  /*12c40*/  FADD.FTZ R77, R77, R78 ;  /* 0x0000004e4d4d7221 */ /* 0x000fe20000010000 */
[----:B------:R-:W-:Y:S01]  /*12c50*/  FADD.FTZ R53, R51, -UR16 ;  /* 0x8000001033357e21 */ /* 0x000fe20008010000 */
[----:B------:R-:W-:-:S02]  /*12c60*/  HADD2.F32 R51, -RZ, R97.H0_H0 ;  /* 0x20000061ff337230 */ /* 0x000fc40000004100 */
[----:B------:R-:W-:Y:S01]  /*12c70*/  FFMA.FTZ R78, R50, R81, R74 ;  /* 0x00000051324e7223 */ /* 0x000fe2000001004a */
[----:B------:R-:W-:Y:S01]  /*12c80*/  FADD.FTZ R81, R81, R77 ;  /* 0x0000004d51517221 */ /* 0x000fe20000010000 */
        /* <DEDUP_REMOVED lines=24> */
.L_x_1937:
[----:B------:R-:W2:Y:S04]  /*12e10*/  LDL.LU.S16 R86, [R1+0x2f4] ;  /* 0x0002f40001567983 */ /* 0x000ea80000300600 */
[----:B------:R-:W3:Y:S01]  /*12e20*/  LDL.LU.S16 R83, [R1+0x2fa] ;  /* 0x0002fa0001537983 */ /* 0x000ee20000300600 */
[----:B------:R-:W-:Y:S01]  /*12e30*/  FMUL.FTZ R82, R51, R16 ;  /* 0x0000001033527220 */ /* 0x000fe20000410000 */
[----:B------:R-:W-:Y:S01]  /*12e40*/  FADD.FTZ R74, R57, R55 ;  /* 0x00000037394a7221 */ /* 0x000fe20000010000 */
[----:B------:R-:W-:Y:S01]  /*12e50*/  FFMA.FTZ R77, R56, R59, R58 ;  /* 0x0000003b384d7223 */ /* 0x000fe2000001003a */
[----:B------:R-:W-:Y:S02]  /*12e60*/  HADD2.F32 R55, -RZ, R95.H1_H1 ;  /* 0x3000005fff377230 */ /* 0x000fe40000004100 */
[----:B------:R-:W-:Y:S01]  /*12e70*/  FFMA.FTZ R78, R53, R82, R78 ;  /* 0x00000052354e7223 */ /* 0x000fe2000001004e */
[----:B------:R-:W-:Y:S01]  /*12e80*/  FMUL.FTZ R56, R52, R13 ;  /* 0x0000000d34387220 */ /* 0x000fe20000410000 */
[----:B------:R-:W-:Y:S01]  /*12e90*/  FADD.FTZ R82, R81, R82 ;  /* 0x0000005251527221 */ /* 0x000fe20000010000 */
[----:B------:R-:W-:-:S02]  /*12ea0*/  FADD.FTZ R58, R55, -UR16 ;  /* 0x80000010373a7e21 */ /* 0x000fc40008010000 */
[----:B------:R-:W-:Y:S01]  /*12eb0*/  FFMA.FTZ R81, R54, R56, R78 ;  /* 0x0000003836517223 */ /* 0x000fe2000001004e */
[----:B------:R-:W-:Y:S01]  /*12ec0*/  FADD.FTZ R82, R56, R82 ;  /* 0x0000005238527221 */ /* 0x000fe20000010000 */
[----:B------:R-:W-:Y:S02]  /*12ed0*/  HADD2.F32 R55, -RZ, R96.H0_H0 ;  /* 0x20000060ff377230 */ /* 0x000fe40000004100 */
[----:B--2---:R-:W-:Y:S02]  /*12ee0*/  HADD2.F32 R57, -RZ, R86.H0_H0 ;  /* 0x20000056ff397230 */ /* 0x004fe40000004100 */
[----:B---3--:R-:W-:-:S03]  /*12ef0*/  HADD2.F32 R56, -RZ, R83.H0_H0 ;  /* 0x20000053ff387230 */ /* 0x008fc60000004100 */
        /* <DEDUP_REMOVED lines=22> */
.L_x_1938:
[----:B------:R-:W-:Y:S01]  /*13060*/  FADD.FTZ R78, R69, R59 ;  /* 0x0000003b454e7221 */ /* 0x000fe20000010000 */
        /* <DEDUP_REMOVED lines=34> */
.L_x_1939:
        /* <DEDUP_REMOVED lines=37> */
.L_x_1940:
        /* <DEDUP_REMOVED lines=37> */
.L_x_1941:
        /* <DEDUP_REMOVED lines=39> */
.L_x_1942:
        /* <DEDUP_REMOVED lines=37> */
.L_x_1943:
        /* <DEDUP_REMOVED lines=39> */
.L_x_1944:
        /* <DEDUP_REMOVED lines=39> */
.L_x_1945:
        /* <DEDUP_REMOVED lines=39> */
.L_x_1946:
        /* <DEDUP_REMOVED lines=39> */
.L_x_1947:
        /* <DEDUP_REMOVED lines=39> */
.L_x_1948:
        /* <DEDUP_REMOVED lines=39> */
.L_x_1949:
        /* <DEDUP_REMOVED lines=40> */
.L_x_1950:
        /* <DEDUP_REMOVED lines=41> */
.L_x_1951:
        /* <DEDUP_REMOVED lines=43> */
.L_x_1952:
        /* <DEDUP_REMOVED lines=55> */
.L_x_1953:
        /* <DEDUP_REMOVED lines=260> */
.L_x_1955:
[----:B------:R-:W-:Y:S05]  /*16600*/  BSYNC B0 ;  /* 0x0000000000007941 */ /* 0x000fea0003800000 */
.L_x_1954:
        /* <DEDUP_REMOVED lines=39> */
.L_x_1957:
[----:B------:R-:W-:Y:S05]  /*16880*/  BSYNC B0 ;  /* 0x0000000000007941 */ /* 0x000fea0003800000 */
.L_x_1956:
        /* <DEDUP_REMOVED lines=29> */
.L_x_1959:
[----:B------:R-:W-:Y:S05]  /*16a60*/  BSYNC B0 ;  /* 0x0000000000007941 */ /* 0x000fea0003800000 */
.L_x_1958:
        /* <DEDUP_REMOVED lines=40> */
.L_x_1963:
[----:B------:R-:W2:Y:S04]  /*16cf0*/  LDG.E.STRONG.GPU R0, desc[UR10][R10.64] ;  /* 0x0000000a0a007981 */ /* 0x000ea8000c1ef900 */
[----:B--2---:R-:W-:Y:S04]  /*16d00*/  CCTL.IVALL ;  /* 0x00000000ff00798f */ /* 0x004fe80002000000 */
[----:B------:R0:W-:Y:S01]  /*16d10*/  STL [R1], R0 ;  /* 0x0000000001007387 */ /* 0x0001e20000100800 */
[----:B------:R-:W-:-:S13]  /*16d20*/  ISETP.NE.AND P0, PT, R0, UR6, PT ;  /* 0x0000000600007c0c */ /* 0x000fda000bf05270 */
[----:B0-----:R-:W-:Y:S05]  /*16d30*/  @P0 BRA `(.L_x_1963) ;  /* 0xfffffffc00ec0947 */ /* 0x001fea000383ffff */
.L_x_1962:
[----:B------:R-:W-:Y:S05]  /*16d40*/  BSYNC B0 ;  /* 0x0000000000007941 */ /* 0x000fea0003800000 */
.L_x_1961:
        /* <DEDUP_REMOVED lines=18> */
.L_x_1967:
        /* <DEDUP_REMOVED lines=115> */
.L_x_1966:
        /* <DEDUP_REMOVED lines=61> */
.L_x_1968:
[----:B------:R-:W-:-:S13]  /*17970*/  ISETP.NE.OR P0, PT, R0, RZ, P0 ;  /* 0x000000ff0000720c */ /* 0x000fda0000705670 */
[----:B------:R-:W-:Y:S05]  /*17980*/  @!P0 BRA `(.L_x_1964) ;  /* 0x00000000007c8947 */ /* 0x000fea0003800000 */
.L_x_1965:
        /* <DEDUP_REMOVED lines=31> */
.L_x_1964:
        /* <DEDUP_REMOVED lines=11> */
.L_x_1970:
[----:B------:R-:W-:Y:S05]  /*17c30*/  BSYNC B0 ;  /* 0x0000000000007941 */ /* 0x000fea0003800000 */
.L_x_1969:
        /* <DEDUP_REMOVED lines=19> */
.L_x_1960:
        /* <DEDUP_REMOVED lines=14> */
.L_x_1973:
        /* <DEDUP_REMOVED lines=103> */
.L_x_1972:
[----:B------:R-:W-:Y:S05]  /*184c0*/  BSYNC B0 ;  /* 0x0000000000007941 */ /* 0x000fea0003800000 */
.L_x_1971:
        /* <DEDUP_REMOVED lines=10> */
.L_x_1887:
        /* <DEDUP_REMOVED lines=25> */
.L_x_1976:
[----:B------:R-:W-:Y:S05]  /*18700*/  BSYNC B0 ;  /* 0x0000000000007941 */ /* 0x000fea0003800000 */
.L_x_1975:
[----:B------:R-:W-:Y:S05]  /*18710*/  @P0 EXIT ;  /* 0x000000000000094d */ /* 0x000fea0003800000 */
[----:B------:R-:W-:Y:S05]  /*18720*/  @P2 BRA `(.L_x_1977) ;  /* 0x0000000000202947 */ /* 0x000fea0003800000 */
[----:B------:R-:W-:-:S05]  /*18730*/  IMAD R0, R6, R7, RZ ;  /* 0x0000000706007224 */ /* 0x000fca00078e02ff */
[----:B------:R-:W-:-:S13]  /*18740*/  ISETP.NE.AND P0, PT, R0, -0x1, PT ;  /* 0xffffffff0000780c */ /* 0x000fda0003f05270 */
[----:B------:R-:W-:Y:S05]  /*18750*/  @!P0 BRA `(.L_x_1977) ;  /* 0x0000000000148947 */ /* 0x000fea0003800000 */
.L_x_1978:
[----:B0-----:R-:W2:Y:S04]  /*18760*/  LDG.E.STRONG.GPU R5, desc[UR10][R2.64] ;  /* 0x0000000a02057981 */ /* 0x001ea8000c1ef900 */
[----:B--2---:R-:W-:Y:S01]  /*18770*/  CCTL.IVALL ;  /* 0x00000000ff00798f */ /* 0x004fe20002000000 */
[----:B------:R-:W-:Y:S05]  /*18780*/  YIELD ;  /* 0x0000000000007946 */ /* 0x000fea0003800000 */
[----:B------:R-:W-:-:S13]  /*18790*/  ISETP.NE.AND P0, PT, R5, R0, PT ;  /* 0x000000000500720c */ /* 0x000fda0003f05270 */
[----:B------:R-:W-:Y:S05]  /*187a0*/  @P0 BRA `(.L_x_1978) ;  /* 0xfffffffc00ec0947 */ /* 0x000fea000383ffff */
.L_x_1977:
        /* <DEDUP_REMOVED lines=27> */
.L_x_1979:
[C---:B------:R-:W-:Y:S01]  /*18960*/  LEA R6, P0, R0.reuse, UR4, 0x2 ;  /* 0x0000000400067c11 */ /* 0x040fe2000f8010ff */
[----:B------:R-:W2:Y:S03]  /*18970*/  LDL.LU R20, [R1+0x2c0] ;  /* 0x0002c00001147983 */ /* 0x000ea60000300800 */
[----:B------:R-:W-:Y:S02]  /*18980*/  LEA.HI.X R7, R0, UR5, R7, 0x2, P0 ;  /* 0x0000000500077c11 */ /* 0x000fe400080f1407 */
[-C--:B------:R-:W-:Y:S02]  /*18990*/  LEA R8, P0, R25, R6.reuse, 0x2 ;  /* 0x0000000619087211 */ /* 0x080fe400078010ff */
[-C--:B------:R-:W-:Y:S01]  /*189a0*/  LEA R12, P2, R27, R6.reuse, 0x2 ;  /* 0x000000061b0c7211 */ /* 0x080fe200078410ff */
[----:B------:R-:W3:Y:S01]  /*189b0*/  LDG.E R0, desc[UR10][R6.64] ;  /* 0x0000000a06007981 */ /* 0x000ee2000c1e1900 */
[----:B------:R-:W-:-:S02]  /*189c0*/  LEA R10, P1, R22, R6, 0x2 ;  /* 0x00000006160a7211 */ /* 0x000fc400078210ff */
[C---:B------:R-:W-:Y:S02]  /*189d0*/  IADD3.X R9, R7.reuse, R31, RZ, P0, !PT ;  /* 0x0000001f07097210 */ /* 0x040fe400007fe4ff */
[----:B------:R-:W-:Y:S02]  /*189e0*/  IADD3.X R13, R7, R29, RZ, P2, !PT ;  /* 0x0000001d070d7210 */ /* 0x000fe400017fe4ff */
[----:B------:R-:W-:Y:S02]  /*189f0*/  IADD3.X R11, R23, R7, RZ, P1, !PT ;  /* 0x00000007170b7210 */ /* 0x000fe40000ffe4ff */
[----:B------:R-:W3:Y:S04]  /*18a00*/  LDG.E R9, desc[UR10][R8.64] ;  /* 0x0000000a08097981 */ /* 0x000ee8000c1e1900 */
[----:B------:R-:W4:Y:S04]  /*18a10*/  LDG.E R10, desc[UR10][R10.64] ;  /* 0x0000000a0a0a7981 */ /* 0x000f28000c1e1900 */
[----:B------:R-:W4:Y:S01]  /*18a20*/  LDG.E R13, desc[UR10][R12.64] ;  /* 0x0000000a0c0d7981 */ /* 0x000f22000c1e1900 */
[----:B--2---:R-:W-:-:S05]  /*18a30*/  SHF.L.U32 R5, R20, 0x1, RZ ;  /* 0x0000000114057819 */ /* 0x004fca00000006ff */
[----:B0-----:R-:W-:-:S04]  /*18a40*/  IMAD.WIDE R2, R5, 0x2, R14 ;  /* 0x0000000205027825 */ /* 0x001fc800078e020e */
[----:B-1----:R-:W-:Y:S01]  /*18a50*/  IMAD.WIDE R4, R5, 0x2, R16 ;  /* 0x0000000205047825 */ /* 0x002fe200078e0210 */
[----:B---3--:R-:W-:Y:S02]  /*18a60*/  F2FP.BF16.F32.PACK_AB R19, R9, R0 ;  /* 0x000000000913723e */ /* 0x008fe400000010ff */
[----:B------:R-:W-:Y:S02]  /*18a70*/  IADD3 R0, R20, 0x188, RZ ;  /* 0x0000018814007810 */ /* 0x000fe40007ffe0ff */
[----:B----4-:R-:W-:Y:S01]  /*18a80*/  F2FP.BF16.F32.PACK_AB R21, R13, R10 ;  /* 0x0000000a0d15723e */ /* 0x010fe200000010ff */
[----:B------:R2:W-:Y:S01]  /*18a90*/  STG.E desc[UR10][R2.64], R19 ;  /* 0x0000001302007986 */ /* 0x0005e2000c10190a */
[----:B------:R-:W-:Y:S02]  /*18aa0*/  ISETP.GT.U32.AND P0, PT, R25, R0, PT ;  /* 0x000000001900720c */ /* 0x000fe40003f04070 */
[----:B------:R-:W-:Y:S01]  /*18ab0*/  SHF.R.S32.HI R7, RZ, 0x1f, R0 ;  /* 0x0000001fff077819 */ /* 0x000fe20000011400 */
[----:B------:R2:W-:Y:S04]  /*18ac0*/  STG.E desc[UR10][R4.64], R21 ;  /* 0x0000001504007986 */ /* 0x0005e8000c10190a */
[----:B------:R2:W-:Y:S01]  /*18ad0*/  STL [R1+0x2c0], R0 ;  /* 0x0002c00001007387 */ /* 0x0005e20000100800 */
[----:B------:R-:W-:-:S13]  /*18ae0*/  ISETP.GT.AND.EX P0, PT, R18, R7, PT, P0 ;  /* 0x000000071200720c */ /* 0x000fda0003f04300 */
[----:B--2---:R-:W-:Y:S05]  /*18af0*/  @P0 BRA `(.L_x_1979) ;  /* 0xfffffffc00980947 */ /* 0x004fea000383ffff */
[----:B------:R-:W-:Y:S05]  /*18b00*/  EXIT ;  /* 0x000000000000794d */ /* 0x000fea0003800000 */
.L_x_1980:
        /* <DEDUP_REMOVED lines=15> */
.L_x_5604:


//--------------------- .text._Z35group_norm_nhwc_bwd_one_pass_kernelI11Fp16IOFp16WLi64ELi98ELi392EEv26Group_norm_nhwc_bwd_params --------------------------
	.section	.text._Z35group_norm_nhwc_bwd_one_pass_kernelI11Fp16IOFp16WLi64ELi98ELi392EEv26Group_norm_nhwc_bwd_params,"ax",@progbits
	.align	128
        .global         _Z35group_norm_nhwc_bwd_one_pass_kernelI11Fp16IOFp16WLi64ELi98ELi392EEv26Group_norm_nhwc_bwd_params
        .type           _Z35group_norm_nhwc_bwd_one_pass_kernelI11Fp16IOFp16WLi64ELi98ELi392EEv26Group_norm_nhwc_bwd_params,@function
        .size           _Z35group_norm_nhwc_bwd_one_pass_kernelI11Fp16IOFp16WLi64ELi98ELi392EEv26Group_norm_nhwc_bwd_params,(.L_x_5605 - _Z35group_norm_nhwc_bwd_one_pass_kernelI11Fp16IOFp16WLi64ELi98ELi392EEv26Group_norm_nhwc_bwd_params)
        .other          _Z35group_norm_nhwc_bwd_one_pass_kernelI11Fp16IOFp16WLi64ELi98ELi392EEv26Group_norm_nhwc_bwd_params,@"STO_CUDA_ENTRY STV_DEFAULT"
_Z35group_norm_nhwc_bwd_one_pass_kernelI11Fp16IOFp16WLi64ELi98ELi392EEv26Group_norm_nhwc_bwd_params:
.text._Z35group_norm_nhwc_bwd_one_pass_kernelI11Fp16IOFp16WLi64ELi98ELi392EEv26Group_norm_nhwc_bwd_params:
        /* <DEDUP_REMOVED lines=78> */
.L_x_2032:
        /* <DEDUP_REMOVED lines=238> */
[----:B--2---:R-:W-:Y:S02]  /*13c0*/  @P0 HADD2.F32 R15, -RZ, R20.H0_H0 ;  /* 0x20000014ff0f0230 */ /* 0x004fe40000004100 */
[----:B---3--:R-:W-:-:S02]  /*13d0*/  @P0 HADD2.F32 R54, -RZ, R21.H0_H0 ;  /* 0x20000015ff360230 */ /* 0x008fc40000004100 */
[----:B----4-:R-:W-:Y:S02]  /*13e0*/  HADD2.F32 R57, -RZ, R57.H0_H0 ;  /* 0x20000039ff397230 */ /* 0x010fe40000004100 */
[----:B------:R-:W-:-:S07]  /*13f0*/  HADD2.F32 R56, -RZ, R56.H0_H0 ;  /* 0x20000038ff387230 */ /* 0x000fce0000004100 */
.L_x_1983:
[----:B------:R-:W-:Y:S05]  /*1400*/  BSYNC B0 ;  /* 0x0000000000007941 */ /* 0x000fea0003800000 */
.L_x_1982:
        /* <DEDUP_REMOVED lines=30> */
.L_x_1984:
        /* <DEDUP_REMOVED lines=34> */
.L_x_1985:
        /* <DEDUP_REMOVED lines=40> */
.L_x_1986:
        /* <DEDUP_REMOVED lines=37> */
.L_x_1987:
        /* <DEDUP_REMOVED lines=37> */
.L_x_1988:
        /* <DEDUP_REMOVED lines=37> */
.L_x_1989:
        /* <DEDUP_REMOVED lines=37> */
.L_x_1990:
        /* <DEDUP_REMOVED lines=37> */
.L_x_1991:
        /* <DEDUP_REMOVED lines=83> */
.L_x_1993:
[----:B------:R-:W-:Y:S05]  /*2b50*/  BSYNC B0 ;  /* 0x0000000000007941 */ /* 0x000fea0003800000 */
.L_x_1992:
        /* <DEDUP_REMOVED lines=41> */
.L_x_1995:
[----:B------:R-:W-:Y:S05]  /*2df0*/  BSYNC B0 ;  /* 0x0000000000007941 */ /* 0x000fea0003800000 */
.L_x_1994:
        /* <DEDUP_REMOVED lines=17> */
.L_x_1997:
[----:B------:R-:W-:Y:S05]  /*2f10*/  BSYNC B0 ;  /* 0x0000000000007941 */ /* 0x000fea0003800000 */
.L_x_1996:
        /* <DEDUP_REMOVED lines=35> */
.L_x_2000:
[----:B------:R-:W2:Y:S04]  /*3150*/  LDG.E.STRONG.GPU R19, desc[UR8][R16.64] ;  /* 0x0000000810137981 */ /* 0x000ea8000c1ef900 */
[----:B--2---:R-:W-:Y:S01]  /*3160*/  CCTL.IVALL ;  /* 0x00000000ff00798f */ /* 0x004fe20002000000 */
[----:B------:R-:W-:Y:S05]  /*3170*/  YIELD ;  /* 0x0000000000007946 */ /* 0x000fea0003800000 */
[----:B------:R-:W-:-:S13]  /*3180*/  ISETP.NE.AND P6, PT, R19, R24, PT ;  /* 0x000000181300720c */ /* 0x000fda0003fc5270 */
[----:B------:R-:W-:Y:S05]  /*3190*/  @P6 BRA `(.L_x_2000) ;  /* 0xfffffffc00ec6947 */ /* 0x000fea000383ffff */
.L_x_1999:
        /* <DEDUP_REMOVED lines=23> */
.L_x_2004:
        /* <DEDUP_REMOVED lines=115> */
.L_x_2003:
        /* <DEDUP_REMOVED lines=63> */
.L_x_2005:
[----:B------:R-:W-:-:S04]  /*3e30*/  LOP3.LUT P6, RZ, R53, 0x1, RZ, 0xc0, !PT ;  /* 0x0000000135ff7812 */ /* 0x000fc800078cc0ff */
[----:B------:R-:W-:-:S13]  /*3e40*/  ISETP.NE.OR P6, PT, R19, RZ, P6 ;  /* 0x000000ff1300720c */ /* 0x000fda00037c5670 */
[----:B------:R-:W-:Y:S05]  /*3e50*/  @!P6 BRA `(.L_x_2001) ;  /* 0x00000000007ce947 */ /* 0x000fea0003800000 */
.L_x_2002:
        /* <DEDUP_REMOVED lines=31> */
.L_x_2001:
        /* <DEDUP_REMOVED lines=10> */
.L_x_2007:
[----:B------:R-:W-:Y:S05]  /*40f0*/  BSYNC B0 ;  /* 0x0000000000007941 */ /* 0x000fea0003800000 */
.L_x_2006:
        /* <DEDUP_REMOVED lines=17> */
.L_x_1998:
        /* <DEDUP_REMOVED lines=42> */
.L_x_2008:
        /* <DEDUP_REMOVED lines=22> */
.L_x_2010:
[----:B------:R-:W-:Y:S05]  /*4610*/  BSYNC B0 ;  /* 0x0000000000007941 */ /* 0x000fea0003800000 */
.L_x_2009:
        /* <DEDUP_REMOVED lines=28> */
.L_x_2011:
        /* <DEDUP_REMOVED lines=22> */
.L_x_2013:
[----:B------:R-:W-:Y:S05]  /*4940*/  BSYNC B0 ;  /* 0x0000000000007941 */ /* 0x000fea0003800000 */
.L_x_2012:
        /* <DEDUP_REMOVED lines=27> */
.L_x_2014:
        /* <DEDUP_REMOVED lines=22> */
.L_x_2016:
[----:B------:R-:W-:Y:S05]  /*4c60*/  BSYNC B0 ;  /* 0x0000000000007941 */ /* 0x000fea0003800000 */
.L_x_2015:
        /* <DEDUP_REMOVED lines=27> */
.L_x_2017:
        /* <DEDUP_REMOVED lines=22> */
.L_x_2019:
[----:B------:R-:W-:Y:S05]  /*4f80*/  BSYNC B0 ;  /* 0x0000000000007941 */ /* 0x000fea0003800000 */
.L_x_2018:
        /* <DEDUP_REMOVED lines=27> */
.L_x_2020:
        /* <DEDUP_REMOVED lines=22> */
.L_x_2022:
[----:B------:R-:W-:Y:S05]  /*52a0*/  BSYNC B0 ;  /* 0x0000000000007941 */ /* 0x000fea0003800000 */
.L_x_2021:
        /* <DEDUP_REMOVED lines=27> */
.L_x_2023:
        /* <DEDUP_REMOVED lines=20> */
.L_x_2025:
[----:B------:R-:W-:Y:S05]  /*55a0*/  BSYNC B0 ;  /* 0x0000000000007941 */ /* 0x000fea0003800000 */
.L_x_2024:
        /* <DEDUP_REMOVED lines=29> */
.L_x_2026:
        /* <DEDUP_REMOVED lines=23> */
.L_x_2028:
[----:B------:R-:W-:Y:S05]  /*58f0*/  BSYNC B0 ;  /* 0x0000000000007941 */ /* 0x000fea0003800000 */
.L_x_2027:
        /* <DEDUP_REMOVED lines=30> */
.L_x_2029:
        /* <DEDUP_REMOVED lines=19> */
.L_x_2031:
[----:B------:R-:W-:Y:S05]  /*5c10*/  BSYNC B0 ;  /* 0x0000000000007941 */ /* 0x000fea0003800000 */
.L_x_2030:
[----:B------:R-:W-:Y:S02]  /*5c20*/  IADD3 R45, R10, R45, RZ ;  /* 0x0000002d0a2d7210 */ /* 0x000fe40007ffe0ff */
[----:B------:R-:W-:Y:S02]  /*5c30*/  IADD3 R46, R46, 0x1, RZ ;  /* 0x000000012e2e7810 */ /* 0x000fe40007ffe0ff */
[----:B------:R-:W-:-:S13]  /*5c40*/  ISETP.GE.AND P0, PT, R45, UR4, PT ;  /* 0x000000042d007c0c */ /* 0x000fda000bf06270 */
[----:B------:R-:W-:Y:S05]  /*5c50*/  @!P0 BRA `(.L_x_2032) ;  /* 0xffffffa800208947 */ /* 0x000fea000383ffff */
.L_x_1981:
        /* <DEDUP_REMOVED lines=23> */
.L_x_2034:
[----:B------:R-:W-:Y:S05]  /*5dd0*/  BSYNC B0 ;  /* 0x0000000000007941 */ /* 0x000fea0003800000 */
.L_x_2033:
[----:B------:R-:W-:Y:S05]  /*5de0*/  @P0 EXIT ;  /* 0x000000000000094d */ /* 0x000fea0003800000 */
[----:B------:R-:W-:Y:S05]  /*5df0*/  @P2 BRA `(.L_x_2035) ;  /* 0x0000000000202947 */ /* 0x000fea0003800000 */
[----:B------:R-:W-:-:S05]  /*5e00*/  IMAD R0, R4, R7, RZ ;  /* 0x0000000704007224 */ /* 0x000fca00078e02ff */
[----:B------:R-:W-:-:S13]  /*5e10*/  ISETP.NE.AND P0, PT, R0, -0x1, PT ;  /* 0xffffffff0000780c */ /* 0x000fda0003f05270 */
[----:B------:R-:W-:Y:S05]  /*5e20*/  @!P0 BRA `(.L_x_2035) ;  /* 0x0000000000148947 */ /* 0x000fea0003800000 */
.L_x_2036:
[----:B-1----:R-:W2:Y:S04]  /*5e30*/  LDG.E.STRONG.GPU R5, desc[UR8][R2.64] ;  /* 0x0000000802057981 */ /* 0x002ea8000c1ef900 */
[----:B--2---:R-:W-:Y:S01]  /*5e40*/  CCTL.IVALL ;  /* 0x00000000ff00798f */ /* 0x004fe20002000000 */
[----:B------:R-:W-:Y:S05]  /*5e50*/  YIELD ;  /* 0x0000000000007946 */ /* 0x000fea0003800000 */
[----:B------:R-:W-:-:S13]  /*5e60*/  ISETP.NE.AND P0, PT, R5, R0, PT ;  /* 0x000000000500720c */ /* 0x000fda0003f05270 */
[----:B------:R-:W-:Y:S05]  /*5e70*/  @P0 BRA `(.L_x_2036) ;  /* 0xfffffffc00ec0947 */ /* 0x000fea000383ffff */
.L_x_2035:
        /* <DEDUP_REMOVED lines=24> */
.L_x_2037:
        /* <DEDUP_REMOVED lines=25> */
.L_x_2038:
        /* <DEDUP_REMOVED lines=15> */
.L_x_5605:


//--------------------- .text._Z35group_norm_nhwc_bwd_one_pass_kernelI11Fp16IOFp16WLi128ELi98ELi392EEv26Group_norm_nhwc_bwd_params --------------------------
	.section	.text._Z35group_norm_nhwc_bwd_one_pass_kernelI11Fp16IOFp16WLi128ELi98ELi392EEv26Group_norm_nhwc_bwd_params,"ax",@progbits
	.align	128
        .global         _Z35group_norm_nhwc_bwd_one_pass_kernelI11Fp16IOFp16WLi128ELi98ELi392EEv26Group_norm_nhwc_bwd_params
        .type           _Z35group_norm_nhwc_bwd_one_pass_kernelI11Fp16IOFp16WLi128ELi98ELi392EEv26Group_norm_nhwc_bwd_params,@function
        .size           _Z35group_norm_nhwc_bwd_one_pass_kernelI11Fp16IOFp16WLi128ELi98ELi392EEv26Group_norm_nhwc_bwd_params,(.L_x_5606 - _Z35group_norm_nhwc_bwd_one_pass_kernelI11Fp16IOFp16WLi128ELi98ELi392EEv26Group_norm_nhwc_bwd_params)
        .other          _Z35group_norm_nhwc_bwd_one_pass_kernelI11Fp16IOFp16WLi128ELi98ELi392EEv26Group_norm_nhwc_bwd_params,@"STO_CUDA_ENTRY STV_DEFAULT"
_Z35group_norm_nhwc_bwd_one_pass_kernelI11Fp16IOFp16WLi128ELi98ELi392EEv26Group_norm_nhwc_bwd_params:
.text._Z35group_norm_nhwc_bwd_one_pass_kernelI11Fp16IOFp16WLi128ELi98ELi392EEv26Group_norm_nhwc_bwd_params:
        /* <DEDUP_REMOVED lines=120> */
.L_x_2122:
        /* <DEDUP_REMOVED lines=417> */
.L_x_2041:
[----:B------:R-:W-:Y:S05]  /*2190*/  BSYNC B0 ;  /* 0x0000000000007941 */ /* 0x000fea0003800000 */
.L_x_2040:
        /* <DEDUP_REMOVED lines=36> */
.L_x_2042:
        /* <DEDUP_REMOVED lines=26> */
.L_x_2043:
        /* <DEDUP_REMOVED lines=41> */
.L_x_2044:
        /* <DEDUP_REMOVED lines=37> */
.L_x_2045:
        /* <DEDUP_REMOVED lines=37> */
.L_x_2046:
        /* <DEDUP_REMOVED lines=37> */
.L_x_2047:
        /* <DEDUP_REMOVED lines=37> */
.L_x_2048:
        /* <DEDUP_REMOVED lines=32> */
.L_x_2049:
        /* <DEDUP_REMOVED lines=38> */
.L_x_2050:
        /* <DEDUP_REMOVED lines=32> */
.L_x_2051:
        /* <DEDUP_REMOVED lines=38> */
.L_x_2052:
        /* <DEDUP_REMOVED lines=32> */
.L_x_2053:
        /* <DEDUP_REMOVED lines=38> */
.L_x_2054:
        /* <DEDUP_REMOVED lines=36> */
.L_x_2055:
        /* <DEDUP_REMOVED lines=35> */
.L_x_2056:
        /* <DEDUP_REMOVED lines=33> */
.L_x_2057:
        /* <DEDUP_REMOVED lines=106> */
.L_x_2059:
[----:B------:R-:W-:Y:S05]  /*4b90*/  BSYNC B0 ;  /* 0x0000000000007941 */ /* 0x000fea0003800000 */
.L_x_2058:
        /* <DEDUP_REMOVED lines=41> */
.L_x_2061:
[----:B------:R-:W-:Y:S05]  /*4e30*/  BSYNC B0 ;  /* 0x0000000000007941 */ /* 0x000fea0003800000 */
.L_x_2060:
        /* <DEDUP_REMOVED lines=13> */
.L_x_2063:
[----:B------:R-:W-:Y:S05]  /*4f10*/  BSYNC B0 ;  /* 0x0000000000007941 */ /* 0x000fea0003800000 */
.L_x_2062:
        /* <DEDUP_REMOVED lines=34> */
.L_x_2066:
[----:B-1----:R-:W2:Y:S04]  /*5140*/  LDG.E.STRONG.GPU R28, desc[UR8][R24.64] ;  /* 0x00000008181c7981 */ /* 0x002ea8000c1ef900 */
[----:B--2---:R-:W-:Y:S01]  /*5150*/  CCTL.IVALL ;  /* 0x00000000ff00798f */ /* 0x004fe20002000000 */
[----:B------:R-:W-:Y:S05]  /*5160*/  YIELD ;  /* 0x0000000000007946 */ /* 0x000fea0003800000 */
[----:B------:R-:W-:-:S13]  /*5170*/  ISETP.NE.AND P6, PT, R28, R33, PT ;  /* 0x000000211c00720c */ /* 0x000fda0003fc5270 */
[----:B------:R-:W-:Y:S05]  /*5180*/  @P6 BRA `(.L_x_2066) ;  /* 0xfffffffc00ec6947 */ /* 0x000fea000383ffff */
.L_x_2065:
        /* <DEDUP_REMOVED lines=22> */
.L_x_2070:
        /* <DEDUP_REMOVED lines=115> */
.L_x_2069:
        /* <DEDUP_REMOVED lines=63> */
.L_x_2071:
[----:B------:R-:W-:-:S04]  /*5e10*/  LOP3.LUT P6, RZ, R9, 0x1, RZ, 0xc0, !PT ;  /* 0x0000000109ff7812 */ /* 0x000fc800078cc0ff */
[----:B------:R-:W-:-:S13]  /*5e20*/  ISETP.NE.OR P6, PT, R25, RZ, P6 ;  /* 0x000000ff1900720c */ /* 0x000fda00037c5670 */
[----:B------:R-:W-:Y:S05]  /*5e30*/  @!P6 BRA `(.L_x_2067) ;  /* 0x00000000007ce947 */ /* 0x000fea0003800000 */
.L_x_2068:
        /* <DEDUP_REMOVED lines=31> */
.L_x_2067:
        /* <DEDUP_REMOVED lines=10> */
.L_x_2073:
[----:B------:R-:W-:Y:S05]  /*60d0*/  BSYNC B0 ;  /* 0x0000000000007941 */ /* 0x000fea0003800000 */
.L_x_2072:
        /* <DEDUP_REMOVED lines=17> */
.L_x_2064:
        /* <DEDUP_REMOVED lines=42> */
.L_x_2074:
        /* <DEDUP_REMOVED lines=21> */
.L_x_2076:
[----:B------:R-:W-:Y:S05]  /*65e0*/  BSYNC B0 ;  /* 0x0000000000007941 */ /* 0x000fea0003800000 */
.L_x_2075:
        /* <DEDUP_REMOVED lines=28> */
.L_x_2077:
        /* <DEDUP_REMOVED lines=21> */
.L_x_2079:
[----:B------:R-:W-:Y:S05]  /*6900*/  BSYNC B0 ;  /* 0x0000000000007941 */ /* 0x000fea0003800000 */
.L_x_2078:
        /* <DEDUP_REMOVED lines=28> */
.L_x_2080:
        /* <DEDUP_REMOVED lines=21> */
.L_x_2082:
[----:B------:R-:W-:Y:S05]  /*6c20*/  BSYNC B0 ;  /* 0x0000000000007941 */ /* 0x000fea0003800000 */
.L_x_2081:
        /* <DEDUP_REMOVED lines=28> */
.L_x_2083:
        /* <DEDUP_REMOVED lines=21> */
.L_x_2085:
[----:B------:R-:W-:Y:S05]  /*6f40*/  BSYNC B0 ;  /* 0x0000000000007941 */ /* 0x000fea0003800000 */
.L_x_2084:
        /* <DEDUP_REMOVED lines=28> */
.L_x_2086:
        /* <DEDUP_REMOVED lines=21> */
.L_x_2088:
[----:B------:R-:W-:Y:S05]  /*7260*/  BSYNC B0 ;  /* 0x0000000000007941 */ /* 0x000fea0003800000 */
.L_x_2087:
        /* <DEDUP_REMOVED lines=28> */
.L_x_2089:
        /* <DEDUP_REMOVED lines=21> */
.L_x_2091:
[----:B------:R-:W-:Y:S05]  /*7580*/  BSYNC B0 ;  /* 0x0000000000007941 */ /* 0x000fea0003800000 */
.L_x_2090:
        /* <DEDUP_REMOVED lines=28> */
.L_x_2092:
        /* <DEDUP_REMOVED lines=21> */
.L_x_2094:
[----:B------:R-:W-:Y:S05]  /*78a0*/  BSYNC B0 ;  /* 0x0000000000007941 */ /* 0x000fea0003800000 */
.L_x_2093:
        /* <DEDUP_REMOVED lines=28> */
.L_x_2095:
        /* <DEDUP_REMOVED lines=20> */
.L_x_2097:
[----:B------:R-:W-:Y:S05]  /*7bb0*/  BSYNC B0 ;  /* 0x0000000000007941 */ /* 0x000fea0003800000 */
.L_x_2096:
        /* <DEDUP_REMOVED lines=27> */
.L_x_2098:
        /* <DEDUP_REMOVED lines=20> */
.L_x_2100:
[----:B------:R-:W-:Y:S05]  /*7eb0*/  BSYNC B0 ;  /* 0x0000000000007941 */ /* 0x000fea0003800000 */
.L_x_2099:
        /* <DEDUP_REMOVED lines=27> */
.L_x_2101:
        /* <DEDUP_REMOVED lines=20> */
.L_x_2103:
[----:B------:R-:W-:Y:S05]  /*81b0*/  BSYNC B0 ;  /* 0x0000000000007941 */ /* 0x000fea0003800000 */
.L_x_2102:
        /* <DEDUP_REMOVED lines=27> */
.L_x_2104:
        /* <DEDUP_REMOVED lines=20> */
.L_x_2106:
[----:B------:R-:W-:Y:S05]  /*84b0*/  BSYNC B0 ;  /* 0x0000000000007941 */ /* 0x000fea0003800000 */
.L_x_2105:
        /* <DEDUP_REMOVED lines=27> */
.L_x_2107:
        /* <DEDUP_REMOVED lines=20> */
.L_x_2109:
[----:B------:R-:W-:Y:S05]  /*87b0*/  BSYNC B0 ;  /* 0x0000000000007941 */ /* 0x000fea0003800000 */
.L_x_2108:
        /* <DEDUP_REMOVED lines=29> */
.L_x_2110:
        /* <DEDUP_REMOVED lines=26> */
.L_x_2112:
[----:B------:R-:W-:Y:S05]  /*8b30*/  BSYNC B0 ;  /* 0x0000000000007941 */ /* 0x000fea0003800000 */
.L_x_2111:
        /* <DEDUP_REMOVED lines=27> */
.L_x_2113:
        /* <DEDUP_REMOVED lines=25> */
.L_x_2115:
[----:B------:R-:W-:Y:S05]  /*8e80*/  BSYNC B0 ;  /* 0x0000000000007941 */ /* 0x000fea0003800000 */
.L_x_2114:
        /* <DEDUP_REMOVED lines=27> */
.L_x_2116:
        /* <DEDUP_REMOVED lines=27> */
.L_x_2118:
[----:B------:R-:W-:Y:S05]  /*91f0*/  BSYNC B0 ;  /* 0x0000000000007941 */ /* 0x000fea0003800000 */
.L_x_2117:
        /* <DEDUP_REMOVED lines=25> */
.L_x_2119:
        /* <DEDUP_REMOVED lines=23> */
.L_x_2121:
[----:B------:R-:W-:Y:S05]  /*9500*/  BSYNC B0 ;  /* 0x0000000000007941 */ /* 0x000fea0003800000 */
.L_x_2120:
[----:B------:R-:W-:Y:S02]  /*9510*/  IADD3 R16, R19, R16, RZ ;  /* 0x0000001013107210 */ /* 0x000fe40007ffe0ff */
[----:B------:R-:W-:Y:S02]  /*9520*/  IADD3 R17, R17, 0x1, RZ ;  /* 0x0000000111117810 */ /* 0x000fe40007ffe0ff */
[----:B------:R-:W-:-:S13]  /*9530*/  ISETP.GE.AND P0, PT, R16, UR4, PT ;  /* 0x0000000410007c0c */ /* 0x000fda000bf06270 */
[----:B------:R-:W-:Y:S05]  /*9540*/  @!P0 BRA `(.L_x_2122) ;  /* 0xffffff70008c8947 */ /* 0x000fea000383ffff */
.L_x_2039:
        /* <DEDUP_REMOVED lines=23> */
.L_x_2124:
[----:B------:R-:W-:Y:S05]  /*96c0*/  BSYNC B0 ;  /* 0x0000000000007941 */ /* 0x000fea0003800000 */
.L_x_2123:
[----:B------:R-:W-:Y:S05]  /*96d0*/  @P0 EXIT ;  /* 0x000000000000094d */ /* 0x000fea0003800000 */
[----:B------:R-:W-:Y:S05]  /*96e0*/  @P2 BRA `(.L_x_2125) ;  /* 0x0000000000202947 */ /* 0x000fea0003800000 */
[----:B------:R-:W-:-:S05]  /*96f0*/  IMAD R0, R6, R7, RZ ;  /* 0x0000000706007224 */ /* 0x000fca00078e02ff */
[----:B------:R-:W-:-:S13]  /*9700*/  ISETP.NE.AND P0, PT, R0, -0x1, PT ;  /* 0xffffffff0000780c */ /* 0x000fda0003f05270 */
[----:B------:R-:W-:Y:S05]  /*9710*/  @!P0 BRA `(.L_x_2125) ;  /* 0x0000000000148947 */ /* 0x000fea0003800000 */
.L_x_2126:
[----:B0-----:R-:W2:Y:S04]  /*9720*/  LDG.E.STRONG.GPU R5, desc[UR8][R2.64] ;  /* 0x0000000802057981 */ /* 0x001ea8000c1ef900 */
[----:B--2---:R-:W-:Y:S01]  /*9730*/  CCTL.IVALL ;  /* 0x00000000ff00798f */ /* 0x004fe20002000000 */
[----:B------:R-:W-:Y:S05]  /*9740*/  YIELD ;  /* 0x0000000000007946 */ /* 0x000fea0003800000 */
[----:B------:R-:W-:-:S13]  /*9750*/  ISETP.NE.AND P0, PT, R5, R0, PT ;  /* 0x000000000500720c */ /* 0x000fda0003f05270 */
[----:B------:R-:W-:Y:S05]  /*9760*/  @P0 BRA `(.L_x_2126) ;  /* 0xfffffffc00ec0947 */ /* 0x000fea000383ffff */
.L_x_2125:
        /* <DEDUP_REMOVED lines=24> */
.L_x_2127:
        /* <DEDUP_REMOVED lines=25> */
.L_x_2128:
        /* <DEDUP_REMOVED lines=16> */
.L_x_5606:


//--------------------- .text._Z35group_norm_nhwc_bwd_one_pass_kernelI11Fp16IOFp16WLi256ELi98ELi392EEv26Group_norm_nhwc_bwd_params --------------------------
	.section	.text._Z35group_norm_nhwc_bwd_one_pass_kernelI11Fp16IOFp16WLi256ELi98ELi392EEv26Group_norm_nhwc_bwd_params,"ax",@progbits
	.align	128
        .global         _Z35group_norm_nhwc_bwd_one_pass_kernelI11Fp16IOFp16WLi256ELi98ELi392EEv26Group_norm_nhwc_bwd_params
        .type           _Z35group_norm_nhwc_bwd_one_pass_kernelI11Fp16IOFp16WLi256ELi98ELi392EEv26Group_norm_nhwc_bwd_params,@function
        .size           _Z35group_norm_nhwc_bwd_one_pass_kernelI11Fp16IOFp16WLi256ELi98ELi392EEv26Group_norm_nhwc_bwd_params,(.L_x_5607 - _Z35group_norm_nhwc_bwd_one_pass_kernelI11Fp16IOFp16WLi256ELi98ELi392EEv26Group_norm_nhwc_bwd_params)
        .other          _Z35group_norm_nhwc_bwd_one_pass_kernelI11Fp16IOFp16WLi256ELi98ELi392EEv26Group_norm_nhwc_bwd_params,@"STO_CUDA_ENTRY STV_DEFAULT"
_Z35group_norm_nhwc_bwd_one_pass_kernelI11Fp16IOFp16WLi256ELi98ELi392EEv26Group_norm_nhwc_bwd_params:
.text._Z35group_norm_nhwc_bwd_one_pass_kernelI11Fp16IOFp16WLi256ELi98ELi392EEv26Group_norm_nhwc_bwd_params:
        /* <DEDUP_REMOVED lines=178> */
.L_x_2276:
        /* <DEDUP_REMOVED lines=819> */
.L_x_2131:
[----:B------:R-:W-:Y:S05]  /*3e50*/  BSYNC B0 ;  /* 0x0000000000007941 */ /* 0x000fea0003800000 */
.L_x_2130:
        /* <DEDUP_REMOVED lines=28> */
.L_x_2132:
        /* <DEDUP_REMOVED lines=34> */
.L_x_2133:
        /* <DEDUP_REMOVED lines=40> */
.L_x_2134:
        /* <DEDUP_REMOVED lines=37> */
.L_x_2135:
        /* <DEDUP_REMOVED lines=37> */
.L_x_2136:
        /* <DEDUP_REMOVED lines=37> */
.L_x_2137:
        /* <DEDUP_REMOVED lines=37> */
.L_x_2138:
        /* <DEDUP_REMOVED lines=37> */
.L_x_2139:
        /* <DEDUP_REMOVED lines=37> */
.L_x_2140:
        /* <DEDUP_REMOVED lines=37> */
.L_x_2141:
        /* <DEDUP_REMOVED lines=37> */
.L_x_2142:
        /* <DEDUP_REMOVED lines=37> */
.L_x_2143:
        /* <DEDUP_REMOVED lines=37> */
.L_x_2144:
        /* <DEDUP_REMOVED lines=37> */
.L_x_2145:
        /* <DEDUP_REMOVED lines=37> */
.L_x_2146:
        /* <DEDUP_REMOVED lines=37> */
.L_x_2147:
        /* <DEDUP_REMOVED lines=37> */
.L_x_2148:
        /* <DEDUP_REMOVED lines=37> */
.L_x_2149:
        /* <DEDUP_REMOVED lines=37> */
.L_x_2150:
        /* <DEDUP_REMOVED lines=37> */
.L_x_2151:
        /* <DEDUP_REMOVED lines=37> */
.L_x_2152:
        /* <DEDUP_REMOVED lines=37> */
.L_x_2153:
        /* <DEDUP_REMOVED lines=37> */
.L_x_2154:
        /* <DEDUP_REMOVED lines=37> */
.L_x_2155:
        /* <DEDUP_REMOVED lines=37> */
.L_x_2156:
        /* <DEDUP_REMOVED lines=37> */
.L_x_2157:
        /* <DEDUP_REMOVED lines=37> */
.L_x_2158:
        /* <DEDUP_REMOVED lines=37> */
.L_x_2159:
        /* <DEDUP_REMOVED lines=37> */
.L_x_2160:
        /* <DEDUP_REMOVED lines=37> */
.L_x_2161:
        /* <DEDUP_REMOVED lines=35> */
.L_x_2162:
        /* <DEDUP_REMOVED lines=33> */
.L_x_2163:
        /* <DEDUP_REMOVED lines=95> */
.L_x_2165:
[----:B------:R-:W-:Y:S05]  /*8d60*/  BSYNC B0 ;  /* 0x0000000000007941 */ /* 0x000fea0003800000 */
.L_x_2164:
        /* <DEDUP_REMOVED lines=41> */
.L_x_2167:
[----:B------:R-:W-:Y:S05]  /*9000*/  BSYNC B0 ;  /* 0x0000000000007941 */ /* 0x000fea0003800000 */
.L_x_2166:
        /* <DEDUP_REMOVED lines=20> */
.L_x_2169:
[----:B------:R-:W-:Y:S05]  /*9150*/  BSYNC B0 ;  /* 0x0000000000007941 */ /* 0x000fea0003800000 */
.L_x_2168:
        /* <DEDUP_REMOVED lines=40> */
.L_x_2172:
[----:B------:R-:W-:Y:S02]  /*93e0*/  MOV R33, UR25 ;  /* 0x0000001900217c02 */ /* 0x000fe40008000f00 */
[----:B------:R-:W-:-:S05]  /*93f0*/  MOV R32, UR24 ;  /* 0x0000001800207c02 */ /* 0x000fca0008000f00 */
[----:B------:R-:W2:Y:S04]  /*9400*/  LDG.E.STRONG.GPU R33, desc[UR18][R32.64] ;  /* 0x0000001220217981 */ /* 0x000ea8000c1ef900 */
[----:B--2---:R-:W-:Y:S01]  /*9410*/  CCTL.IVALL ;  /* 0x00000000ff00798f */ /* 0x004fe20002000000 */
[----:B------:R-:W-:Y:S05]  /*9420*/  YIELD ;  /* 0x0000000000007946 */ /* 0x000fea0003800000 */
[----:B------:R-:W-:-:S13]  /*9430*/  ISETP.NE.AND P6, PT, R33, R34, PT ;  /* 0x000000222100720c */ /* 0x000fda0003fc5270 */
[----:B------:R-:W-:Y:S05]  /*9440*/  @P6 BRA `(.L_x_2172) ;  /* 0xfffffffc00e46947 */ /* 0x000fea000383ffff */
.L_x_2171:
        /* <DEDUP_REMOVED lines=26> */
.L_x_2176:
        /* <DEDUP_REMOVED lines=164> */
.L_x_2175:
        /* <DEDUP_REMOVED lines=88> */
.L_x_2177:
[----:B------:R-:W-:-:S04]  /*a5b0*/  LOP3.LUT P6, RZ, R69, 0x1, RZ, 0xc0, !PT ;  /* 0x0000000145ff7812 */ /* 0x000fc800078cc0ff */
[----:B------:R-:W-:-:S13]  /*a5c0*/  ISETP.NE.OR P6, PT, R32, RZ, P6 ;  /* 0x000000ff2000720c */ /* 0x000fda00037c5670 */
[----:B------:R-:W-:Y:S05]  /*a5d0*/  @!P6 BRA `(.L_x_2173) ;  /* 0x0000000000b0e947 */ /* 0x000fea0003800000 */
.L_x_2174:
        /* <DEDUP_REMOVED lines=44> */
.L_x_2173:
        /* <DEDUP_REMOVED lines=14> */
.L_x_2179:
[----:B------:R-:W-:Y:S05]  /*a980*/  BSYNC B0 ;  /* 0x0000000000007941 */ /* 0x000fea0003800000 */
.L_x_2178:
        /* <DEDUP_REMOVED lines=25> */
.L_x_2170:
        /* <DEDUP_REMOVED lines=38> */
.L_x_2180:
        /* <DEDUP_REMOVED lines=22> */
.L_x_2182:
[----:B------:R-:W-:Y:S05]  /*aee0*/  BSYNC B0 ;  /* 0x0000000000007941 */ /* 0x000fea0003800000 */
.L_x_2181:
        /* <DEDUP_REMOVED lines=28> */
.L_x_2183:
        /* <DEDUP_REMOVED lines=22> */
.L_x_2185:
[----:B------:R-:W-:Y:S05]  /*b210*/  BSYNC B0 ;  /* 0x0000000000007941 */ /* 0x000fea0003800000 */
.L_x_2184:
        /* <DEDUP_REMOVED lines=28> */
.L_x_2186:
        /* <DEDUP_REMOVED lines=22> */
.L_x_2188:
[----:B------:R-:W-:Y:S05]  /*b540*/  BSYNC B0 ;  /* 0x0000000000007941 */ /* 0x000fea0003800000 */
.L_x_2187:
        /* <DEDUP_REMOVED lines=29> */
.L_x_2189:
        /* <DEDUP_REMOVED lines=22> */
.L_x_2191:
[----:B------:R-:W-:Y:S05]  /*b880*/  BSYNC B0 ;  /* 0x0000000000007941 */ /* 0x000fea0003800000 */
.L_x_2190:
        /* <DEDUP_REMOVED lines=28> */
.L_x_2192:
        /* <DEDUP_REMOVED lines=22> */
.L_x_2194:
[----:B------:R-:W-:Y:S05]  /*bbb0*/  BSYNC B0 ;  /* 0x0000000000007941 */ /* 0x000fea0003800000 */
.L_x_2193:
        /* <DEDUP_REMOVED lines=32> */
.L_x_2195:
        /* <DEDUP_REMOVED lines=22> */
.L_x_2197:
[----:B------:R-:W-:Y:S05]  /*bf20*/  BSYNC B0 ;  /* 0x0000000000007941 */ /* 0x000fea0003800000 */
.L_x_2196:
        /* <DEDUP_REMOVED lines=28> */
.L_x_2198:
        /* <DEDUP_REMOVED lines=22> */
.L_x_2200:
[----:B------:R-:W-:Y:S05]  /*c250*/  BSYNC B0 ;  /* 0x0000000000007941 */ /* 0x000fea0003800000 */
.L_x_2199:
        /* <DEDUP_REMOVED lines=28> */
.L_x_2201:
        /* <DEDUP_REMOVED lines=22> */
.L_x_2203:
[----:B------:R-:W-:Y:S05]  /*c580*/  BSYNC B0 ;  /* 0x0000000000007941 */ /* 0x000fea0003800000 */
.L_x_2202:
        /* <DEDUP_REMOVED lines=28> */
.L_x_2204:
        /* <DEDUP_REMOVED lines=22> */
.L_x_2206:
[----:B------:R-:W-:Y:S05]  /*c8b0*/  BSYNC B0 ;  /* 0x0000000000007941 */ /* 0x000fea0003800000 */
.L_x_2205:
        /* <DEDUP_REMOVED lines=28> */
.L_x_2207:
        /* <DEDUP_REMOVED lines=22> */
.L_x_2209:
[----:B------:R-:W-:Y:S05]  /*cbe0*/  BSYNC B0 ;  /* 0x0000000000007941 */ /* 0x000fea0003800000 */
.L_x_2208:
        /* <DEDUP_REMOVED lines=28> */
.L_x_2210:
        /* <DEDUP_REMOVED lines=22> */
.L_x_2212:
[----:B------:R-:W-:Y:S05]  /*cf10*/  BSYNC B0 ;  /* 0x0000000000007941 */ /* 0x000fea0003800000 */
.L_x_2211:
        /* <DEDUP_REMOVED lines=28> */
.L_x_2213:
        /* <DEDUP_REMOVED lines=22> */
.L_x_2215:
[----:B------:R-:W-:Y:S05]  /*d240*/  BSYNC B0 ;  /* 0x0000000000007941 */ /* 0x000fea0003800000 */
.L_x_2214:
        /* <DEDUP_REMOVED lines=28> */
.L_x_2216:
        /* <DEDUP_REMOVED lines=22> */
.L_x_2218:
[----:B------:R-:W-:Y:S05]  /*d570*/  BSYNC B0 ;  /* 0x0000000000007941 */ /* 0x000fea0003800000 */
.L_x_2217:
        /* <DEDUP_REMOVED lines=28> */
.L_x_2219:
        /* <DEDUP_REMOVED lines=22> */
.L_x_2221:
[----:B------:R-:W-:Y:S05]  /*d8a0*/  BSYNC B0 ;  /* 0x0000000000007941 */ /* 0x000fea0003800000 */
.L_x_2220:
        /* <DEDUP_REMOVED lines=28> */
.L_x_2222:
        /* <DEDUP_REMOVED lines=22> */
.L_x_2224:
[----:B------:R-:W-:Y:S05]  /*dbd0*/  BSYNC B0 ;  /* 0x0000000000007941 */ /* 0x000fea0003800000 */
.L_x_2223:
        /* <DEDUP_REMOVED lines=28> */
.L_x_2225:
        /* <DEDUP_REMOVED lines=22> */
.L_x_2227:
[----:B------:R-:W-:Y:S05]  /*df00*/  BSYNC B0 ;  /* 0x0000000000007941 */ /* 0x000fea0003800000 */
.L_x_2226:
        /* <DEDUP_REMOVED lines=28> */
.L_x_2228:
        /* <DEDUP_REMOVED lines=21> */
.L_x_2230:
[----:B------:R-:W-:Y:S05]  /*e220*/  BSYNC B0 ;  /* 0x0000000000007941 */ /* 0x000fea0003800000 */
.L_x_2229:
        /* <DEDUP_REMOVED lines=27> */
.L_x_2231:
        /* <DEDUP_REMOVED lines=21> */
.L_x_2233:
[----:B------:R-:W-:Y:S05]  /*e530*/  BSYNC B0 ;  /* 0x0000000000007941 */ /* 0x000fea0003800000 */
.L_x_2232:
        /* <DEDUP_REMOVED lines=27> */
.L_x_2234:
        /* <DEDUP_REMOVED lines=21> */
.L_x_2236:
[----:B------:R-:W-:Y:S05]  /*e840*/  BSYNC B0 ;  /* 0x0000000000007941 */ /* 0x000fea0003800000 */
.L_x_2235:
        /* <DEDUP_REMOVED lines=27> */
.L_x_2237:
        /* <DEDUP_REMOVED lines=21> */
.L_x_2239:
[----:B------:R-:W-:Y:S05]  /*eb50*/  BSYNC B0 ;  /* 0x0000000000007941 */ /* 0x000fea0003800000 */
.L_x_2238:
        /* <DEDUP_REMOVED lines=27> */
.L_x_2240:
        /* <DEDUP_REMOVED lines=20> */
.L_x_2242:
[----:B------:R-:W-:Y:S05]  /*ee50*/  BSYNC B0 ;  /* 0x0000000000007941 */ /* 0x000fea0003800000 */
.L_x_2241:
        /* <DEDUP_REMOVED lines=27> */
.L_x_2243:
        /* <DEDUP_REMOVED lines=23> */
.L_x_2245:
[----:B------:R-:W-:Y:S05]  /*f180*/  BSYNC B0 ;  /* 0x0000000000007941 */ /* 0x000fea0003800000 */
.L_x_2244:
        /* <DEDUP_REMOVED lines=28> */
.L_x_2246:
        /* <DEDUP_REMOVED lines=23> */
.L_x_2248:
[----:B------:R-:W-:Y:S05]  /*f4c0*/  BSYNC B0 ;  /* 0x0000000000007941 */ /* 0x000fea0003800000 */
.L_x_2247:
        /* <DEDUP_REMOVED lines=28> */
.L_x_2249:
        /* <DEDUP_REMOVED lines=23> */
.L_x_2251:
[----:B------:R-:W-:Y:S05]  /*f800*/  BSYNC B0 ;  /* 0x0000000000007941 */ /* 0x000fea0003800000 */
.L_x_2250:
        /* <DEDUP_REMOVED lines=28> */
.L_x_2252:
        /* <DEDUP_REMOVED lines=23> */
.L_x_2254:
[----:B------:R-:W-:Y:S05]  /*fb40*/  BSYNC B0 ;  /* 0x0000000000007941 */ /* 0x000fea0003800000 */
.L_x_2253:
        /* <DEDUP_REMOVED lines=30> */
.L_x_2255:
        /* <DEDUP_REMOVED lines=27> */
.L_x_2257:
[----:B------:R-:W-:Y:S05]  /*fee0*/  BSYNC B0 ;  /* 0x0000000000007941 */ /* 0x000fea0003800000 */
.L_x_2256:
        /* <DEDUP_REMOVED lines=27> */
.L_x_2258:
        /* <DEDUP_REMOVED lines=27> */
.L_x_2260:
[----:B------:R-:W-:Y:S05]  /*10250*/  BSYNC B0 ;  /* 0x0000000000007941 */ /* 0x000fea0003800000 */
.L_x_2259:
        /* <DEDUP_REMOVED lines=27> */
.L_x_2261:
        /* <DEDUP_REMOVED lines=27> */
.L_x_2263:
[----:B------:R-:W-:Y:S05]  /*105c0*/  BSYNC B0 ;  /* 0x0000000000007941 */ /* 0x000fea0003800000 */
.L_x_2262:
        /* <DEDUP_REMOVED lines=27> */
.L_x_2264:
        /* <DEDUP_REMOVED lines=27> */
.L_x_2266:
[----:B------:R-:W-:Y:S05]  /*10930*/  BSYNC B0 ;  /* 0x0000000000007941 */ /* 0x000fea0003800000 */
.L_x_2265:
        /* <DEDUP_REMOVED lines=27> */
.L_x_2267:
        /* <DEDUP_REMOVED lines=27> */
.L_x_2269:
[----:B------:R-:W-:Y:S05]  /*10ca0*/  BSYNC B0 ;  /* 0x0000000000007941 */ /* 0x000fea0003800000 */
.L_x_2268:
        /* <DEDUP_REMOVED lines=27> */
.L_x_2270:
        /* <DEDUP_REMOVED lines=27> */
.L_x_2272:
[----:B------:R-:W-:Y:S05]  /*11010*/  BSYNC B0 ;  /* 0x0000000000007941 */ /* 0x000fea0003800000 */
.L_x_2271:
        /* <DEDUP_REMOVED lines=26> */
.L_x_2273:
        /* <DEDUP_REMOVED lines=22> */
.L_x_2275:
[----:B------:R-:W-:Y:S05]  /*11320*/  BSYNC B0 ;  /* 0x0000000000007941 */ /* 0x000fea0003800000 */
.L_x_2274:
        /* <DEDUP_REMOVED lines=9> */
.L_x_2129:
        /* <DEDUP_REMOVED lines=19> */
.L_x_2278:
[----:B------:R-:W-:Y:S05]  /*114f0*/  BSYNC B0 ;  /* 0x0000000000007941 */ /* 0x000fea0003800000 */
.L_x_2277:
        /* <DEDUP_REMOVED lines=11> */
.L_x_2280:
[----:B------:R-:W2:Y:S04]  /*115b0*/  LDG.E.STRONG.GPU R5, desc[UR18][R2.64] ;  /* 0x0000001202057981 */ /* 0x000ea8000c1ef900 */
[----:B--2---:R-:W-:Y:S01]  /*115c0*/  CCTL.IVALL ;  /* 0x00000000ff00798f */ /* 0x004fe20002000000 */
[----:B------:R-:W-:Y:S05]  /*115d0*/  YIELD ;  /* 0x0000000000007946 */ /* 0x000fea0003800000 */
[----:B------:R-:W-:-:S13]  /*115e0*/  ISETP.NE.AND P0, PT, R5, R0, PT ;  /* 0x000000000500720c */ /* 0x000fda0003f05270 */
[----:B------:R-:W-:Y:S05]  /*115f0*/  @P0 BRA `(.L_x_2280) ;  /* 0xfffffffc00ec0947 */ /* 0x000fea000383ffff */
.L_x_2279:
        /* <DEDUP_REMOVED lines=24> */
.L_x_2281:
        /* <DEDUP_REMOVED lines=25> */
.L_x_2282:
        /* <DEDUP_REMOVED lines=15> */
.L_x_5607:


//--------------------- .text._Z35group_norm_nhwc_bwd_one_pass_kernelI11Fp16IOFp16WLi512ELi98ELi392EEv26Group_norm_nhwc_bwd_params --------------------------
	.section	.text._Z35group_norm_nhwc_bwd_one_pass_kernelI11Fp16IOFp16WLi512ELi98ELi392EEv26Group_norm_nhwc_bwd_params,"ax",@progbits
	.align	128
        .global         _Z35group_norm_nhwc_bwd_one_pass_kernelI11Fp16IOFp16WLi512ELi98ELi392EEv26Group_norm_nhwc_bwd_params
        .type           _Z35group_norm_nhwc_bwd_one_pass_kernelI11Fp16IOFp16WLi512ELi98ELi392EEv26Group_norm_nhwc_bwd_params,@function
        .size           _Z35group_norm_nhwc_bwd_one_pass_kernelI11Fp16IOFp16WLi512ELi98ELi392EEv26Group_norm_nhwc_bwd_params,(.L_x_5608 - _Z35group_norm_nhwc_bwd_one_pass_kernelI11Fp16IOFp16WLi512ELi98ELi392EEv26Group_norm_nhwc_bwd_params)
        .other          _Z35group_norm_nhwc_bwd_one_pass_kernelI11Fp16IOFp16WLi512ELi98ELi392EEv26Group_norm_nhwc_bwd_params,@"STO_CUDA_ENTRY STV_DEFAULT"
_Z35group_norm_nhwc_bwd_one_pass_kernelI11Fp16IOFp16WLi512ELi98ELi392EEv26Group_norm_nhwc_bwd_params:
.text._Z35group_norm_nhwc_bwd_one_pass_kernelI11Fp16IOFp16WLi512ELi98ELi392EEv26Group_norm_nhwc_bwd_params:
        /* <DEDUP_REMOVED lines=27> */
.L_x_2370:
        /* <DEDUP_REMOVED lines=2832> */
[----:B--2---:R-:W-:Y:S02]  /*b2b0*/  @P2 HADD2.F32 R15, -RZ, R4.H0_H0 ;  /* 0x20000004ff0f2230 */ /* 0x004fe40000004100 */
[----:B---3--:R-:W-:Y:S02]  /*b2c0*/  @P2 HADD2.F32 R14, -RZ, R5.H0_H0 ;  /* 0x20000005ff0e2230 */ /* 0x008fe40000004100 */
[----:B----4-:R-:W-:Y:S02]  /*b2d0*/  HADD2.F32 R16, -RZ, R16.H0_H0 ;  /* 0x20000010ff107230 */ /* 0x010fe40000004100 */
[----:B-----5:R-:W-:-:S07]  /*b2e0*/  HADD2.F32 R13, -RZ, R2.H0_H0 ;  /* 0x20000002ff0d7230 */ /* 0x020fce0000004100 */
.L_x_2285:
[----:B------:R-:W-:Y:S05]  /*b2f0*/  BSYNC B0 ;  /* 0x0000000000007941 */ /* 0x000fea0003800000 */
.L_x_2284:
        /* <DEDUP_REMOVED lines=50> */
.L_x_2286:
        /* <DEDUP_REMOVED lines=46> */
.L_x_2287:
        /* <DEDUP_REMOVED lines=56> */
.L_x_2288:
        /* <DEDUP_REMOVED lines=50> */
.L_x_2289:
        /* <DEDUP_REMOVED lines=49> */
.L_x_2290:
        /* <DEDUP_REMOVED lines=49> */
.L_x_2291:
        /* <DEDUP_REMOVED lines=49> */
.L_x_2292:
        /* <DEDUP_REMOVED lines=49> */
.L_x_2293:
        /* <DEDUP_REMOVED lines=49> */
.L_x_2294:
        /* <DEDUP_REMOVED lines=49> */
.L_x_2295:
        /* <DEDUP_REMOVED lines=49> */
.L_x_2296:
        /* <DEDUP_REMOVED lines=49> */
.L_x_2297:
        /* <DEDUP_REMOVED lines=49> */
.L_x_2298:
        /* <DEDUP_REMOVED lines=49> */
.L_x_2299:
        /* <DEDUP_REMOVED lines=44> */
.L_x_2300:
        /* <DEDUP_REMOVED lines=44> */
.L_x_2301:
        /* <DEDUP_REMOVED lines=45> */
.L_x_2302:
        /* <DEDUP_REMOVED lines=38> */
.L_x_2303:
        /* <DEDUP_REMOVED lines=35> */
.L_x_2304:
        /* <DEDUP_REMOVED lines=38> */
.L_x_2305:
        /* <DEDUP_REMOVED lines=38> */
.L_x_2306:
        /* <DEDUP_REMOVED lines=35> */
.L_x_2307:
        /* <DEDUP_REMOVED lines=35> */
.L_x_2308:
        /* <DEDUP_REMOVED lines=35> */
.L_x_2309:
        /* <DEDUP_REMOVED lines=35> */
.L_x_2310:
        /* <DEDUP_REMOVED lines=35> */
.L_x_2311:
        /* <DEDUP_REMOVED lines=35> */
.L_x_2312:
        /* <DEDUP_REMOVED lines=35> */
.L_x_2313:
        /* <DEDUP_REMOVED lines=38> */
.L_x_2314:
        /* <DEDUP_REMOVED lines=38> */
.L_x_2315:
        /* <DEDUP_REMOVED lines=35> */
.L_x_2316:
        /* <DEDUP_REMOVED lines=38> */
.L_x_2317:
        /* <DEDUP_REMOVED lines=38> */
.L_x_2318:
        /* <DEDUP_REMOVED lines=37> */
.L_x_2319:
        /* <DEDUP_REMOVED lines=40> */
.L_x_2320:
        /* <DEDUP_REMOVED lines=40> */
.L_x_2321:
        /* <DEDUP_REMOVED lines=37> */
.L_x_2322:
        /* <DEDUP_REMOVED lines=40> */
.L_x_2323:
        /* <DEDUP_REMOVED lines=39> */
.L_x_2324:
        /* <DEDUP_REMOVED lines=35> */
.L_x_2325:
        /* <DEDUP_REMOVED lines=38> */
.L_x_2326:
        /* <DEDUP_REMOVED lines=38> */
.L_x_2327:
        /* <DEDUP_REMOVED lines=35> */
.L_x_2328:
        /* <DEDUP_REMOVED lines=38> */
.L_x_2329:
        /* <DEDUP_REMOVED lines=38> */
.L_x_2330:
        /* <DEDUP_REMOVED lines=35> */
.L_x_2331:
        /* <DEDUP_REMOVED lines=36> */
.L_x_2332:
        /* <DEDUP_REMOVED lines=37> */
.L_x_2333:
        /* <DEDUP_REMOVED lines=37> */
.L_x_2334:
        /* <DEDUP_REMOVED lines=35> */
.L_x_2335:
        /* <DEDUP_REMOVED lines=37> */
.L_x_2336:
        /* <DEDUP_REMOVED lines=37> */
.L_x_2337:
        /* <DEDUP_REMOVED lines=39> */
.L_x_2338:
        /* <DEDUP_REMOVED lines=37> */
.L_x_2339:
        /* <DEDUP_REMOVED lines=39> */
.L_x_2340:
        /* <DEDUP_REMOVED lines=39> */
.L_x_2341:
        /* <DEDUP_REMOVED lines=39> */
.L_x_2342:
        /* <DEDUP_REMOVED lines=39> */
.L_x_2343:
        /* <DEDUP_REMOVED lines=39> */
.L_x_2344:
        /* <DEDUP_REMOVED lines=39> */
.L_x_2345:
        /* <DEDUP_REMOVED lines=40> */
.L_x_2346:
        /* <DEDUP_REMOVED lines=41> */
.L_x_2347:
        /* <DEDUP_REMOVED lines=43> */
.L_x_2348:
        /* <DEDUP_REMOVED lines=55> */
.L_x_2349:
        /* <DEDUP_REMOVED lines=260> */
.L_x_2351:
[----:B------:R-:W-:Y:S05]  /*16600*/  BSYNC B0 ;  /* 0x0000000000007941 */ /* 0x000fea0003800000 */
.L_x_2350:
        /* <DEDUP_REMOVED lines=39> */
.L_x_2353:
[----:B------:R-:W-:Y:S05]  /*16880*/  BSYNC B0 ;  /* 0x0000000000007941 */ /* 0x000fea0003800000 */
.L_x_2352:
        /* <DEDUP_REMOVED lines=29> */
.L_x_2355:
[----:B------:R-:W-:Y:S05]  /*16a60*/  BSYNC B0 ;  /* 0x0000000000007941 */ /* 0x000fea0003800000 */
.L_x_2354:
        /* <DEDUP_REMOVED lines=40> */
.L_x_2359:
[----:B------:R-:W2:Y:S04]  /*16cf0*/  LDG.E.STRONG.GPU R0, desc[UR10][R10.64] ;  /* 0x0000000a0a007981 */ /* 0x000ea8000c1ef900 */
[----:B--2---:R-:W-:Y:S04]  /*16d00*/  CCTL.IVALL ;  /* 0x00000000ff00798f */ /* 0x004fe80002000000 */
[----:B------:R0:W-:Y:S01]  /*16d10*/  STL [R1], R0 ;  /* 0x0000000001007387 */ /* 0x0001e20000100800 */
[----:B------:R-:W-:-:S13]  /*16d20*/  ISETP.NE.AND P0, PT, R0, UR6, PT ;  /* 0x0000000600007c0c */ /* 0x000fda000bf05270 */
[----:B0-----:R-:W-:Y:S05]  /*16d30*/  @P0 BRA `(.L_x_2359) ;  /* 0xfffffffc00ec0947 */ /* 0x001fea000383ffff */
.L_x_2358:
[----:B------:R-:W-:Y:S05]  /*16d40*/  BSYNC B0 ;  /* 0x0000000000007941 */ /* 0x000fea0003800000 */
.L_x_2357:
        /* <DEDUP_REMOVED lines=18> */
.L_x_2363:
        /* <DEDUP_REMOVED lines=115> */
.L_x_2362:
        /* <DEDUP_REMOVED lines=61> */
.L_x_2364:
[----:B------:R-:W-:-:S13]  /*17970*/  ISETP.NE.OR P0, PT, R0, RZ, P0 ;  /* 0x000000ff0000720c */ /* 0x000fda0000705670 */
[----:B------:R-:W-:Y:S05]  /*17980*/  @!P0 BRA `(.L_x_2360) ;  /* 0x00000000007c8947 */ /* 0x000fea0003800000 */
.L_x_2361:
        /* <DEDUP_REMOVED lines=31> */
.L_x_2360:
        /* <DEDUP_REMOVED lines=11> */
.L_x_2366:
[----:B------:R-:W-:Y:S05]  /*17c30*/  BSYNC B0 ;  /* 0x0000000000007941 */ /* 0x000fea0003800000 */
.L_x_2365:
        /* <DEDUP_REMOVED lines=19> */
.L_x_2356:
        /* <DEDUP_REMOVED lines=14> */
.L_x_2369:
        /* <DEDUP_REMOVED lines=103> */
.L_x_2368:
[----:B------:R-:W-:Y:S05]  /*184c0*/  BSYNC B0 ;  /* 0x0000000000007941 */ /* 0x000fea0003800000 */
.L_x_2367:
        /* <DEDUP_REMOVED lines=10> */
.L_x_2283:
        /* <DEDUP_REMOVED lines=25> */
.L_x_2372:
[----:B------:R-:W-:Y:S05]  /*18700*/  BSYNC B0 ;  /* 0x0000000000007941 */ /* 0x000fea0003800000 */
.L_x_2371:
[----:B------:R-:W-:Y:S05]  /*18710*/  @P0 EXIT ;  /* 0x000000000000094d */ /* 0x000fea0003800000 */
[----:B------:R-:W-:Y:S05]  /*18720*/  @P2 BRA `(.L_x_2373) ;  /* 0x0000000000202947 */ /* 0x000fea0003800000 */
[----:B------:R-:W-:-:S05]  /*18730*/  IMAD R0, R6, R7, RZ ;  /* 0x0000000706007224 */ /* 0x000fca00078e02ff */
[----:B------:R-:W-:-:S13]  /*18740*/  ISETP.NE.AND P0, PT, R0, -0x1, PT ;  /* 0xffffffff0000780c */ /* 0x000fda0003f05270 */
[----:B------:R-:W-:Y:S05]  /*18750*/  @!P0 BRA `(.L_x_2373) ;  /* 0x0000000000148947 */ /* 0x000fea0003800000 */
.L_x_2374:
[----:B0-----:R-:W2:Y:S04]  /*18760*/  LDG.E.STRONG.GPU R5, desc[UR10][R2.64] ;  /* 0x0000000a02057981 */ /* 0x001ea8000c1ef900 */
[----:B--2---:R-:W-:Y:S01]  /*18770*/  CCTL.IVALL ;  /* 0x00000000ff00798f */ /* 0x004fe20002000000 */
[----:B------:R-:W-:Y:S05]  /*18780*/  YIELD ;  /* 0x0000000000007946 */ /* 0x000fea0003800000 */
[----:B------:R-:W-:-:S13]  /*18790*/  ISETP.NE.AND P0, PT, R5, R0, PT ;  /* 0x000000000500720c */ /* 0x000fda0003f05270 */
[----:B------:R-:W-:Y:S05]  /*187a0*/  @P0 BRA `(.L_x_2374) ;  /* 0xfffffffc00ec0947 */ /* 0x000fea000383ffff */
.L_x_2373:
        /* <DEDUP_REMOVED lines=27> */
.L_x_2375:
        /* <DEDUP_REMOVED lines=16> */
[----:B---3--:R-:W-:Y:S02]  /*18a60*/  F2FP.F16.F32.PACK_AB R19, R9, R0 ;  /* 0x000000000913723e */ /* 0x008fe400000000ff */
[----:B------:R-:W-:Y:S02]  /*18a70*/  IADD3 R0, R20, 0x188, RZ ;  /* 0x0000018814007810 */ /* 0x000fe40007ffe0ff */
[----:B----4-:R-:W-:Y:S01]  /*18a80*/  F2FP.F16.F32.PACK_AB R21, R13, R10 ;  /* 0x0000000a0d15723e */ /* 0x010fe200000000ff */
        /* <DEDUP_REMOVED lines=8> */
.L_x_2376:
        /* <DEDUP_REMOVED lines=15> */
.L_x_5608:


//--------------------- .text._Z35group_norm_nhwc_bwd_one_pass_kernelI11Fp32IOFp32WLi64ELi98ELi392EEv26Group_norm_nhwc_bwd_params --------------------------
	.section	.text._Z35group_norm_nhwc_bwd_one_pass_kernelI11Fp32IOFp32WLi64ELi98ELi392EEv26Group_norm_nhwc_bwd_params,"ax",@progbits
	.align	128
        .global         _Z35group_norm_nhwc_bwd_one_pass_kernelI11Fp32IOFp32WLi64ELi98ELi392EEv26Group_norm_nhwc_bwd_params
        .type           _Z35group_norm_nhwc_bwd_one_pass_kernelI11Fp32IOFp32WLi64ELi98ELi392EEv26Group_norm_nhwc_bwd_params,@function
        .size           _Z35group_norm_nhwc_bwd_one_pass_kernelI11Fp32IOFp32WLi64ELi98ELi392EEv26Group_norm_nhwc_bwd_params,(.L_x_5609 - _Z35group_norm_nhwc_bwd_one_pass_kernelI11Fp32IOFp32WLi64ELi98ELi392EEv26Group_norm_nhwc_bwd_params)
        .other          _Z35group_norm_nhwc_bwd_one_pass_kernelI11Fp32IOFp32WLi64ELi98ELi392EEv26Group_norm_nhwc_bwd_params,@"STO_CUDA_ENTRY STV_DEFAULT"
_Z35group_norm_nhwc_bwd_one_pass_kernelI11Fp32IOFp32WLi64ELi98ELi392EEv26Group_norm_nhwc_bwd_params:
.text._Z35group_norm_nhwc_bwd_one_pass_kernelI11Fp32IOFp32WLi64ELi98ELi392EEv26Group_norm_nhwc_bwd_params:
        /* <DEDUP_REMOVED lines=13> */
[----:B------:R-:W-:Y:S01]  /*00d0*/  ULDC.64 UR12, c[0x0][0x290] ;  /* 0x0000a400000c7ab9 */ /* 0x000fe20000000a00 */
[----:B------:R-:W-:Y:S01]  /*00e0*/  UIMAD.WIDE.U32 UR8, UR10, 0x3, URZ ;  /* 0x000000030a0878a5 */ /* 0x000fe2000f8e003f */
[----:B------:R-:W-:Y:S01]  /*00f0*/  ISETP.GE.U32.AND P1, PT, R0, 0x188, PT ;  /* 0x000001880000780c */ /* 0x000fe20003f26070 */
[----:B------:R-:W-:Y:S01]  /*0100*/  ULEA.HI UR7, UP0, UR11, UR10, URZ, 0x1 ;  /* 0x0000000a0b077291 */ /* 0x000fe2000f81083f */
[----:B------:R-:W-:Y:S01]  /*0110*/  SHF.R.U32.HI R3, RZ, 0x4, R3 ;  /* 0x00000004ff037819 */ /* 0x000fe20000011603 */
[----:B------:R-:W0:Y:S01]  /*0120*/  LDC R4, c[0x0][0x2ac] ;  /* 0x0000ab00ff047b82 */ /* 0x000e220000000800 */
[----:B------:R-:W-:Y:S02]  /*0130*/  UIMAD UR10, UR11, 0x3, URZ ;  /* 0x000000030b0a78a4 */ /* 0x000fe4000f8e023f */
[----:B------:R-:W-:Y:S01]  /*0140*/  UIADD3.X UR4, URZ, UR11, URZ, UP0, !UPT ;  /* 0x0000000b3f047290 */ /* 0x000fe200087fe43f */
[----:B------:R-:W-:Y:S01]  /*0150*/  IMAD R60, R3, -0x31, R0 ;  /* 0xffffffcf033c7824 */ /* 0x000fe200078e0200 */
[----:B------:R-:W-:-:S02]  /*0160*/  UIADD3 UR10, UR9, UR10, URZ ;  /* 0x0000000a090a7290 */ /* 0x000fc4000fffe03f */
[----:B------:R-:W-:Y:S02]  /*0170*/  USHF.R.S64 UR7, UR7, 0x1, UR4 ;  /* 0x0000000107077899 */ /* 0x000fe40008001004 */
[----:B------:R-:W-:Y:S01]  /*0180*/  ULEA.HI UR9, UP0, UR10, UR8, URZ, 0x1 ;  /* 0x000000080a097291 */ /* 0x000fe2000f81083f */
[----:B------:R-:W-:Y:S01]  /*0190*/  SHF.L.U32 R60, R60, 0x1, RZ ;  /* 0x000000013c3c7819 */ /* 0x000fe200000006ff */
[----:B------:R-:W-:Y:S02]  /*01a0*/  USHF.R.S32.HI UR4, URZ, 0x1, UR4 ;  /* 0x000000013f047899 */ /* 0x000fe40008011404 */
[----:B------:R-:W-:Y:S02]  /*01b0*/  UIADD3.X UR10, URZ, UR10, URZ, UP0, !UPT ;  /* 0x0000000a3f0a7290 */ /* 0x000fe400087fe43f */
[----:B------:R-:W-:Y:S02]  /*01c0*/  USHF.L.U64.HI UR8, UR7, 0x2, UR4 ;  /* 0x0000000207087899 */ /* 0x000fe40008010204 */
[----:B------:R-:W-:-:S02]  /*01d0*/  USHF.R.S64 UR9, UR9, 0x1, UR10 ;  /* 0x0000000109097899 */ /* 0x000fc4000800100a */
[----:B------:R-:W-:Y:S01]  /*01e0*/  USHF.R.S32.HI UR10, URZ, 0x1, UR10 ;  /* 0x000000013f0a7899 */ /* 0x000fe2000801140a */
[----:B------:R-:W-:Y:S01]  /*01f0*/  ULDC.U8 UR17, c[0x0][0x2a4] ;  /* 0x0000a90000117ab9 */ /* 0x000fe20000000000 */
[----:B------:R-:W-:Y:S02]  /*0200*/  UMOV UR4, URZ ;  /* 0x0000003f00047c82 */ /* 0x000fe40008000000 */
[----:B------:R-:W-:Y:S01]  /*0210*/  USHF.L.U64.HI UR10, UR9, 0x2, UR10 ;  /* 0x00000002090a7899 */ /* 0x000fe2000801020a */
[----:B0-----:R-:W-:Y:S01]  /*0220*/  IMAD R2, R4, UR16, R3 ;  /* 0x0000001004027c24 */ /* 0x001fe2000f8e0203 */
[----:B------:R-:W-:-:S04]  /*0230*/  SHF.R.S32.HI R3, RZ, 0x1f, R0 ;  /* 0x0000001fff037819 */ /* 0x000fc80000011400 */
[C---:B------:R-:W-:Y:S02]  /*0240*/  ISETP.LT.U32.AND P5, PT, R2.reuse, UR12, PT ;  /* 0x0000000c02007c0c */ /* 0x040fe4000bfa1070 */
[----:B------:R-:W-:Y:S02]  /*0250*/  SHF.R.S32.HI R6, RZ, 0x1f, R2 ;  /* 0x0000001fff067819 */ /* 0x000fe40000011402 */
[C---:B------:R-:W-:Y:S02]  /*0260*/  IADD3 R5, R2.reuse, 0x8, RZ ;  /* 0x0000000802057810 */ /* 0x040fe40007ffe0ff */
[C---:B------:R-:W-:Y:S02]  /*0270*/  IADD3 R4, R2.reuse, 0x10, RZ ;  /* 0x0000001002047810 */ /* 0x040fe40007ffe0ff */
[C---:B------:R-:W-:Y:S02]  /*0280*/  IADD3 R69, R2.reuse, 0x18, RZ ;  /* 0x0000001802457810 */ /* 0x040fe40007ffe0ff */
[----:B------:R-:W-:-:S02]  /*0290*/  IADD3 R68, R2, 0x20, RZ ;  /* 0x0000002002447810 */ /* 0x000fc40007ffe0ff */
[----:B------:R-:W-:Y:S02]  /*02a0*/  ISETP.LT.AND.EX P5, PT, R6, UR13, !P1, P5 ;  /* 0x0000000d06007c0c */ /* 0x000fe4000cfa1350 */
[----:B------:R-:W-:Y:S02]  /*02b0*/  ISETP.LT.U32.AND P4, PT, R5, UR12, PT ;  /* 0x0000000c05007c0c */ /* 0x000fe4000bf81070 */
[----:B------:R-:W-:Y:S02]  /*02c0*/  SHF.R.S32.HI R7, RZ, 0x1f, R5 ;  /* 0x0000001fff077819 */ /* 0x000fe40000011405 */
[----:B------:R-:W-:Y:S02]  /*02d0*/  ISETP.LT.U32.AND P3, PT, R4, UR12, PT ;  /* 0x0000000c04007c0c */ /* 0x000fe4000bf61070 */
[----:B------:R-:W-:Y:S02]  /*02e0*/  ISETP.LT.U32.AND P2, PT, R69, UR12, PT ;  /* 0x0000000c45007c0c */ /* 0x000fe4000bf41070 */
[----:B------:R-:W-:-:S02]  /*02f0*/  SHF.R.S32.HI R6, RZ, 0x1f, R4 ;  /* 0x0000001fff067819 */ /* 0x000fc40000011404 */
[----:B------:R-:W-:Y:S02]  /*0300*/  SHF.R.S32.HI R5, RZ, 0x1f, R69 ;  /* 0x0000001fff057819 */ /* 0x000fe40000011445 */
[----:B------:R-:W-:Y:S02]  /*0310*/  LEA.HI R3, R3, R0, RZ, 0x5 ;  /* 0x0000000003037211 */ /* 0x000fe400078f28ff */
[----:B------:R-:W-:Y:S02]  /*0320*/  ISETP.LT.U32.AND P0, PT, R68, UR12, PT ;  /* 0x0000000c44007c0c */ /* 0x000fe4000bf01070 */
[----:B------:R-:W-:Y:S02]  /*0330*/  SHF.R.S32.HI R4, RZ, 0x1f, R68 ;  /* 0x0000001fff047819 */ /* 0x000fe40000011444 */
[----:B------:R-:W-:Y:S02]  /*0340*/  ISETP.LT.AND.EX P4, PT, R7, UR13, !P1, P4 ;  /* 0x0000000d07007c0c */ /* 0x000fe4000cf81340 */
[----:B------:R-:W-:-:S02]  /*0350*/  ISETP.LT.AND.EX P3, PT, R6, UR13, !P1, P3 ;  /* 0x0000000d06007c0c */ /* 0x000fc4000cf61330 */
[----:B------:R-:W-:Y:S02]  /*0360*/  ISETP.LT.AND.EX P2, PT, R5, UR13, !P1, P2 ;  /* 0x0000000d05007c0c */ /* 0x000fe4000cf41320 */
[----:B------:R-:W-:Y:S02]  /*0370*/  ISETP.LT.AND.EX P1, PT, R4, UR13, !P1, P0 ;  /* 0x0000000d04007c0c */ /* 0x000fe4000cf21300 */
[----:B------:R-:W-:Y:S02]  /*0380*/  SHF.R.S32.HI R61, RZ, 0x5, R3 ;  /* 0x00000005ff3d7819 */ /* 0x000fe40000011403 */
[C---:B------:R-:W-:Y:S02]  /*0390*/  IADD3 R63, R2.reuse, 0x28, RZ ;  /* 0x00000028023f7810 */ /* 0x040fe40007ffe0ff */
[C---:B------:R-:W-:Y:S02]  /*03a0*/  IADD3 R62, R2.reuse, 0x30, RZ ;  /* 0x00000030023e7810 */ /* 0x040fe40007ffe0ff */
[----:B------:R-:W-:-:S07]  /*03b0*/  IADD3 R64, R2, 0x38, RZ ;  /* 0x0000003802407810 */ /* 0x000fce0007ffe0ff */
.L_x_2428:
[----:B0-----:R-:W0:Y:S01]  /*03c0*/  LDC R8, c[0x0][0x2a0] ;  /* 0x0000a800ff087b82 */ /* 0x001e220000000800 */
[----:B------:R-:W-:Y:S01]  /*03d0*/  IABS R9, UR6 ;  /* 0x0000000600097c13 */ /* 0x000fe20008000000 */
[----:B------:R-:W-:Y:S01]  /*03e0*/  ULDC.64 UR12, c[0x0][0x298] ;  /* 0x0000a600000c7ab9 */ /* 0x000fe20000000a00 */
[----:B------:R-:W-:Y:S02]  /*03f0*/  SHF.R.S32.HI R10, RZ, 0x1f, R60 ;  /* 0x0000001fff0a7819 */ /* 0x000fe4000001143c */
[----:B------:R-:W-:Y:S02]  /*0400*/  SHF.R.S32.HI R12, RZ, 0x1f, R2 ;  /* 0x0000001fff0c7819 */ /* 0x000fe40000011402 */
[C---:B------:R-:W-:Y:S01]  /*0410*/  IADD3 R18, R2.reuse, 0x8, RZ ;  /* 0x0000000802127810 */ /* 0x040fe20007ffe0ff */
[----:B-1----:R-:W1:Y:S01]  /*0420*/  @P5 LDC.64 R38, c[0x0][0x230] ;  /* 0x00008c00ff265b82 */ /* 0x002e620000000a00 */
[----:B------:R-:W-:Y:S02]  /*0430*/  IADD3 R22, R2, 0x8, RZ ;  /* 0x0000000802167810 */ /* 0x000fe40007ffe0ff */
[----:B------:R-:W-:-:S02]  /*0440*/  SHF.R.S32.HI R18, RZ, 0x1f, R18 ;  /* 0x0000001fff127819 */ /* 0x000fc40000011412 */
[----:B------:R-:W-:Y:S02]  /*0450*/  IADD3 R24, R2, 0x10, RZ ;  /* 0x0000001002187810 */ /* 0x000fe40007ffe0ff */
[----:B------:R-:W-:Y:S01]  /*0460*/  SHF.R.S32.HI R67, RZ, 0x1f, R63 ;  /* 0x0000001fff437819 */ /* 0x000fe2000001143f */
[----:B--234-:R-:W2:Y:S01]  /*0470*/  @P5 LDC.64 R16, c[0x0][0x228] ;  /* 0x00008a00ff105b82 */ /* 0x01cea20000000a00 */
[----:B------:R-:W-:Y:S02]  /*0480*/  SHF.R.S32.HI R30, RZ, 0x1f, R68 ;  /* 0x0000001fff1e7819 */ /* 0x000fe40000011444 */
[----:B------:R-:W-:Y:S02]  /*0490*/  SHF.R.S32.HI R66, RZ, 0x1f, R62 ;  /* 0x0000001fff427819 */ /* 0x000fe4000001143e */
[----:B0-----:R-:W-:-:S03]  /*04a0*/  IABS R6, R8 ;  /* 0x0000000800067213 */ /* 0x001fc60000000000 */
        /* <DEDUP_REMOVED lines=8> */
[----:B---3--:R-:W-:Y:S01]  /*0530*/  HFMA2.MMA R4, -RZ, RZ, 0, 0 ;  /* 0x00000000ff047435 */ /* 0x008fe200000001ff */
[----:B-1----:R-:W-:-:S05]  /*0540*/  IADD3 R7, RZ, -R5, RZ ;  /* 0x80000005ff077210 */ /* 0x002fca0007ffe0ff */
[----:B------:R-:W-:-:S04]  /*0550*/  IMAD R7, R7, R6, RZ ;  /* 0x0000000607077224 */ /* 0x000fc800078e02ff */
[----:B------:R-:W-:Y:S01]  /*0560*/  IMAD.HI.U32 R5, R5, R7, R4 ;  /* 0x0000000705057227 */ /* 0x000fe200078e0004 */
[----:B------:R-:W-:-:S05]  /*0570*/  MOV R7, R9 ;  /* 0x0000000900077202 */ /* 0x000fca0000000f00 */
[----:B------:R-:W-:-:S05]  /*0580*/  IMAD.HI.U32 R5, R5, R7, RZ ;  /* 0x0000000705057227 */ /* 0x000fca00078e00ff */
[----:B------:R-:W-:-:S05]  /*0590*/  IADD3 R3, -R5, RZ, RZ ;  /* 0x000000ff05037210 */ /* 0x000fca0007ffe1ff */
[----:B------:R-:W-:-:S05]  /*05a0*/  IMAD R3, R6, R3, R7 ;  /* 0x0000000306037224 */ /* 0x000fca00078e0207 */
[----:B------:R-:W-:-:S13]  /*05b0*/  ISETP.GT.U32.AND P0, PT, R6, R3, PT ;  /* 0x000000030600720c */ /* 0x000fda0003f04070 */
[-C--:B------:R-:W-:Y:S02]  /*05c0*/  @!P0 IADD3 R3, R3, -R6.reuse, RZ ;  /* 0x8000000603038210 */ /* 0x080fe40007ffe0ff */
[----:B------:R-:W-:Y:S02]  /*05d0*/  @!P0 IADD3 R5, R5, 0x1, RZ ;  /* 0x0000000105058810 */ /* 0x000fe40007ffe0ff */
[CC--:B------:R-:W-:Y:S02]  /*05e0*/  ISETP.GE.U32.AND P6, PT, R3.reuse, R6.reuse, PT ;  /* 0x000000060300720c */ /* 0x0c0fe40003fc6070 */
[----:B------:R-:W-:Y:S02]  /*05f0*/  ISETP.GT.U32.AND P0, PT, R6, R3, PT ;  /* 0x000000030600720c */ /* 0x000fe40003f04070 */
[----:B------:R-:W-:-:S04]  /*0600*/  IADD3 R4, R3, -R6, RZ ;  /* 0x8000000603047210 */ /* 0x000fc80007ffe0ff */
[----:B------:R-:W-:Y:S02]  /*0610*/  SEL R3, R4, R3, !P0 ;  /* 0x0000000304037207 */ /* 0x000fe40004000000 */
[----:B------:R-:W-:Y:S02]  /*0620*/  ISETP.LE.AND P0, PT, RZ, UR6, PT ;  /* 0x00000006ff007c0c */ /* 0x000fe4000bf03270 */
[----:B------:R-:W-:Y:S02]  /*0630*/  LOP3.LUT R4, R8, UR6, RZ, 0x3c, !PT ;  /* 0x0000000608047c12 */ /* 0x000fe4000f8e3cff */
[----:B------:R-:W-:Y:S02]  /*0640*/  @P6 IADD3 R5, R5, 0x1, RZ ;  /* 0x0000000105056810 */ /* 0x000fe40007ffe0ff */
[----:B------:R-:W-:Y:S02]  /*0650*/  ISETP.GE.AND P6, PT, R4, RZ, PT ;  /* 0x000000ff0400720c */ /* 0x000fe40003fc6270 */
[----:B------:R-:W-:-:S05]  /*0660*/  LOP3.LUT R4, RZ, R8, RZ, 0x33, !PT ;  /* 0x00000008ff047212 */ /* 0x000fca00078e33ff */
[----:B------:R-:W-:Y:S02]  /*0670*/  @!P0 IADD3 R3, -R3, RZ, RZ ;  /* 0x000000ff03038210 */ /* 0x000fe40007ffe1ff */
[----:B------:R-:W-:Y:S02]  /*0680*/  ISETP.NE.AND P0, PT, R8, RZ, PT ;  /* 0x000000ff0800720c */ /* 0x000fe40003f05270 */
[----:B------:R-:W1:Y:S02]  /*0690*/  @P5 LDC.64 R8, c[0x0][0x288] ;  /* 0x0000a200ff085b82 */ /* 0x000e640000000a00 */
[----:B------:R-:W-:Y:S02]  /*06a0*/  SEL R55, R4, R3, !P0 ;  /* 0x0000000304377207 */ /* 0x000fe40004000000 */
[----:B------:R-:W-:-:S03]  /*06b0*/  @!P6 IADD3 R5, -R5, RZ, RZ ;  /* 0x000000ff0505e210 */ /* 0x000fc60007ffe1ff */
[----:B------:R-:W-:Y:S01]  /*06c0*/  IMAD R3, R55, 0x62, RZ ;  /* 0x0000006237037824 */ /* 0x000fe200078e02ff */
[----:B------:R-:W-:-:S04]  /*06d0*/  SEL R7, R4, R5, !P0 ;  /* 0x0000000504077207 */ /* 0x000fc80004000000 */
[----:B------:R-:W-:Y:S02]  /*06e0*/  SHF.R.S32.HI R6, RZ, 0x1f, R7 ;  /* 0x0000001fff067819 */ /* 0x000fe40000011407 */
[----:B------:R-:W-:-:S03]  /*06f0*/  IADD3 R4, P0, R60, R3, RZ ;  /* 0x000000033c047210 */ /* 0x000fc60007f1e0ff */
[----:B------:R-:W-:Y:S01]  /*0700*/  IMAD R6, R6, UR12, RZ ;  /* 0x0000000c06067c24 */ /* 0x000fe2000f8e02ff */
[----:B------:R-:W-:Y:S02]  /*0710*/  LEA.HI.X.SX32 R5, R3, R10, 0x1, P0 ;  /* 0x0000000a03057211 */ /* 0x000fe400000f0eff */
[----:B------:R-:W3:Y:S01]  /*0720*/  @P4 LDC.64 R10, c[0x0][0x288] ;  /* 0x0000a200ff0a4b82 */ /* 0x000ee20000000a00 */
[C---:B------:R-:W-:Y:S02]  /*0730*/  IMAD R13, R7.reuse, UR13, R6 ;  /* 0x0000000d070d7c24 */ /* 0x040fe4000f8e0206 */
[----:B------:R-:W-:Y:S01]  /*0740*/  IMAD.WIDE.U32 R4, R7, UR12, R4 ;  /* 0x0000000c07047c25 */ /* 0x000fe2000f8e0004 */
[----:B------:R-:W-:-:S03]  /*0750*/  ULDC.64 UR12, c[0x0][0x290] ;  /* 0x0000a400000c7ab9 */ /* 0x000fc60000000a00 */
[----:B-1----:R-:W-:Y:S01]  /*0760*/  @P5 IMAD R6, R12, R8, RZ ;  /* 0x000000080c065224 */ /* 0x002fe200078e02ff */
[----:B------:R-:W-:-:S03]  /*0770*/  IADD3 R7, R5, R13, RZ ;  /* 0x0000000d05077210 */ /* 0x000fc60007ffe0ff */
[----:B------:R-:W-:Y:S01]  /*0780*/  @P5 IMAD R19, R2, R9, R6 ;  /* 0x0000000902135224 */ /* 0x000fe200078e0206 */
[----:B------:R-:W-:-:S05]  /*0790*/  @P5 MOV R6, R4 ;  /* 0x0000000400065202 */ /* 0x000fca0000000f00 */
[----:B------:R-:W-:Y:S02]  /*07a0*/  @P5 IMAD.WIDE.U32 R12, R2, R8, R6 ;  /* 0x00000008020c5225 */ /* 0x000fe400078e0006 */
[----:B------:R-:W1:Y:S03]  /*07b0*/  @P3 LDC.64 R8, c[0x0][0x288] ;  /* 0x0000a200ff083b82 */ /* 0x000e660000000a00 */
[----:B------:R-:W-:Y:S02]  /*07c0*/  @P5 IADD3 R19, R13, R19, RZ ;  /* 0x000000130d135210 */ /* 0x000fe40007ffe0ff */
[----:B------:R-:W-:Y:S01]  /*07d0*/  @P5 SHF.L.U32 R13, R12, 0x2, RZ ;  /* 0x000000020c0d5819 */ /* 0x000fe200000006ff */
[----:B---3--:R-:W-:Y:S01]  /*07e0*/  @P4 IMAD R20, R18, R10, RZ ;  /* 0x0000000a12144224 */ /* 0x008fe200078e02ff */
[----:B------:R-:W-:Y:S02]  /*07f0*/  @P5 SHF.L.U64.HI R12, R12, 0x2, R19 ;  /* 0x000000020c0c5819 */ /* 0x000fe40000010213 */
[C---:B------:R-:W-:Y:S01]  /*0800*/  @P5 IADD3 R38, P0, R13.reuse, R38, RZ ;  /* 0x000000260d265210 */ /* 0x040fe20007f1e0ff */
[----:B------:R-:W-:Y:S01]  /*0810*/  @P4 IMAD R21, R22, R11, R20 ;  /* 0x0000000b16154224 */ /* 0x000fe200078e0214 */
[----:B--2---:R-:W-:Y:S01]  /*0820*/  @P5 IADD3 R16, P6, R13, R16, RZ ;  /* 0x000000100d105210 */ /* 0x004fe20007fde0ff */
[----:B------:R-:W2:Y:S01]  /*0830*/  @P4 LDC.64 R18, c[0x0][0x228] ;  /* 0x00008a00ff124b82 */ /* 0x000ea20000000a00 */
[----:B------:R-:W-:-:S02]  /*0840*/  @P5 IADD3.X R39, R12, R39, RZ, P0, !PT ;  /* 0x000000270c275210 */ /* 0x000fc400007fe4ff */
[----:B------:R-:W-:Y:S02]  /*0850*/  @P5 IADD3.X R17, R12, R17, RZ, P6, !PT ;  /* 0x000000110c115210 */ /* 0x000fe400037fe4ff */
[----:B------:R-:W-:Y:S02]  /*0860*/  @P4 MOV R12, R4 ;  /* 0x00000004000c4202 */ /* 0x000fe40000000f00 */
[----:B------:R-:W-:Y:S02]  /*0870*/  @P4 MOV R13, R7 ;  /* 0x00000007000d4202 */ /* 0x000fe40000000f00 */
[----:B------:R-:W-:Y:S01]  /*0880*/  ISETP.GE.U32.AND P6, PT, R63, UR12, PT ;  /* 0x0000000c3f007c0c */ /* 0x000fe2000bfc6070 */
[----:B------:R-:W-:Y:S01]  /*0890*/  @P4 IMAD.WIDE.U32 R12, R22, R10, R12 ;  /* 0x0000000a160c4225 */ /* 0x000fe200078e000c */
[----:B------:R-:W-:Y:S01]  /*08a0*/  IADD3 R22, R2, 0x10, RZ ;  /* 0x0000001002167810 */ /* 0x000fe20007ffe0ff */
[----:B------:R-:W3:Y:S01]  /*08b0*/  @P2 LDC.64 R10, c[0x0][0x288] ;  /* 0x0000a200ff0a2b82 */ /* 0x000ee20000000a00 */
[----:B------:R-:W-:-:S02]  /*08c0*/  ISETP.GE.AND.EX P6, PT, R67, UR13, PT, P6 ;  /* 0x0000000d43007c0c */ /* 0x000fc4000bfc6360 */
[----:B------:R-:W-:Y:S02]  /*08d0*/  SHF.R.S32.HI R22, RZ, 0x1f, R22 ;  /* 0x0000001fff167819 */ /* 0x000fe40000011416 */
[----:B------:R-:W-:Y:S02]  /*08e0*/  @P4 IADD3 R13, R13, R21, RZ ;  /* 0x000000150d0d4210 */ /* 0x000fe40007ffe0ff */
[----:B------:R-:W-:Y:S01]  /*08f0*/  @P4 SHF.L.U32 R21, R12, 0x2, RZ ;  /* 0x000000020c154819 */ /* 0x000fe200000006ff */
[----:B-1----:R-:W-:Y:S01]  /*0900*/  @P3 IMAD R20, R22, R8, RZ ;  /* 0x0000000816143224 */ /* 0x002fe200078e02ff */
[----:B------:R-:W-:Y:S02]  /*0910*/  @P4 SHF.L.U64.HI R22, R12, 0x2, R13 ;  /* 0x000000020c164819 */ /* 0x000fe4000001020d */
[----:B------:R-:W-:Y:S01]  /*0920*/  @P3 MOV R12, R4 ;  /* 0x00000004000c3202 */ /* 0x000fe20000000f00 */
[----:B------:R-:W-:Y:S01]  /*0930*/  @P3 IMAD R23, R24, R9, R20 ;  /* 0x0000000918173224 */ /* 0x000fe200078e0214 */
[----:B------:R-:W-:-:S02]  /*0940*/  @P3 MOV R13, R7 ;  /* 0x00000007000d3202 */ /* 0x000fc40000000f00 */
[C---:B0-----:R-:W-:Y:S02]  /*0950*/  @P4 IADD3 R14, P0, R21.reuse, R14, RZ ;  /* 0x0000000e150e4210 */ /* 0x041fe40007f1e0ff */
[----:B------:R-:W-:Y:S01]  /*0960*/  ISETP.GT.U32.OR P6, PT, R0, 0x187, P6 ;  /* 0x000001870000780c */ /* 0x000fe200037c4470 */
[----:B------:R-:W-:Y:S01]  /*0970*/  @P3 IMAD.WIDE.U32 R8, R24, R8, R12 ;  /* 0x0000000818083225 */ /* 0x000fe200078e000c */
[----:B------:R-:W-:Y:S01]  /*0980*/  @P4 IADD3.X R15, R22, R15, RZ, P0, !PT ;  /* 0x0000000f160f4210 */ /* 0x000fe200007fe4ff */
[----:B------:R-:W0:Y:S01]  /*0990*/  @P1 LDC.64 R12, c[0x0][0x288] ;  /* 0x0000a200ff0c1b82 */ /* 0x000e220000000a00 */
[----:B--2---:R-:W-:Y:S02]  /*09a0*/  @P4 IADD3 R18, P0, R21, R18, RZ ;  /* 0x0000001215124210 */ /* 0x004fe40007f1e0ff */
[----:B------:R-:W-:Y:S02]  /*09b0*/  @P3 IADD3 R9, R9, R23, RZ ;  /* 0x0000001709093210 */ /* 0x000fe40007ffe0ff */
[----:B------:R-:W-:-:S02]  /*09c0*/  @P3 SHF.L.U32 R25, R8, 0x2, RZ ;  /* 0x0000000208193819 */ /* 0x000fc400000006ff */
[----:B------:R-:W-:Y:S01]  /*09d0*/  SHF.R.S32.HI R24, RZ, 0x1f, R69 ;  /* 0x0000001fff187819 */ /* 0x000fe20000011445 */
[----:B------:R-:W1:Y:S01]  /*09e0*/  @P2 LDC.64 R20, c[0x0][0x230] ;  /* 0x00008c00ff142b82 */ /* 0x000e620000000a00 */
[----:B------:R-:W-:Y:S02]  /*09f0*/  @P4 IADD3.X R19, R22, R19, RZ, P0, !PT ;  /* 0x0000001316134210 */ /* 0x000fe400007fe4ff */
[----:B------:R-:W-:Y:S01]  /*0a00*/  @P3 SHF.L.U64.HI R26, R8, 0x2, R9 ;  /* 0x00000002081a3819 */ /* 0x000fe20000010209 */
[----:B---3--:R-:W-:Y:S01]  /*0a10*/  @P2 IMAD R24, R24, R10, RZ ;  /* 0x0000000a18182224 */ /* 0x008fe200078e02ff */
[----:B----4-:R-:W-:-:S03]  /*0a20*/  @P3 IADD3 R34, P0, R25, R34, RZ ;  /* 0x0000002219223210 */ /* 0x010fc60007f1e0ff */
[----:B------:R-:W2:Y:S01]  /*0a30*/  @P2 LDC.64 R22, c[0x0][0x228] ;  /* 0x00008a00ff162b82 */ /* 0x000ea20000000a00 */
[C---:B------:R-:W-:Y:S01]  /*0a40*/  @P3 IADD3.X R35, R26.reuse, R35, RZ, P0, !PT ;  /* 0x000000231a233210 */ /* 0x040fe200007fe4ff */
[----:B------:R-:W-:Y:S01]  /*0a50*/  @P2 IMAD R27, R69, R11, R24 ;  /* 0x0000000b451b2224 */ /* 0x000fe200078e0218 */
[----:B------:R-:W-:Y:S02]  /*0a60*/  @P3 IADD3 R36, P0, R25, R36, RZ ;  /* 0x0000002419243210 */ /* 0x000fe40007f1e0ff */
[----:B------:R-:W-:Y:S02]  /*0a70*/  @P2 MOV R24, R4 ;  /* 0x0000000400182202 */ /* 0x000fe40000000f00 */
[----:B------:R-:W-:Y:S01]  /*0a80*/  @P2 MOV R25, R7 ;  /* 0x0000000700192202 */ /* 0x000fe20000000f00 */
[----:B------:R-:W3:Y:S01]  /*0a90*/  @!P6 LDC.64 R8, c[0x0][0x288] ;  /* 0x0000a200ff08eb82 */ /* 0x000ee20000000a00 */
[----:B------:R-:W-:Y:S01]  /*0aa0*/  @P3 IADD3.X R37, R26, R37, RZ, P0, !PT ;  /* 0x000000251a253210 */ /* 0x000fe200007fe4ff */
[----:B0-----:R-:W-:-:S02]  /*0ab0*/  @P1 IMAD R26, R30, R12, RZ ;  /* 0x0000000c1e1a1224 */ /* 0x001fc400078e02ff */
[----:B------:R-:W-:-:S04]  /*0ac0*/  @P2 IMAD.WIDE.U32 R10, R69, R10, R24 ;  /* 0x0000000a450a2225 */ /* 0x000fc800078e0018 */
[----:B------:R-:W-:Y:S01]  /*0ad0*/  @P1 IMAD R33, R68, R13, R26 ;  /* 0x0000000d44211224 */ /* 0x000fe200078e021a */
[----:B------:R-:W-:Y:S01]  /*0ae0*/  @P2 IADD3 R11, R11, R27, RZ ;  /* 0x0000001b0b0b2210 */ /* 0x000fe20007ffe0ff */
[----:B------:R-:W0:Y:S01]  /*0af0*/  @P1 LDC.64 R24, c[0x0][0x228] ;  /* 0x00008a00ff181b82 */ /* 0x000e220000000a00 */
[C---:B------:R-:W-:Y:S02]  /*0b00*/  @P2 SHF.L.U32 R31, R10.reuse, 0x2, RZ ;  /* 0x000000020a1f2819 */ /* 0x040fe400000006ff */
[----:B------:R-:W-:Y:S02]  /*0b10*/  @P1 MOV R26, R4 ;  /* 0x00000004001a1202 */ /* 0x000fe40000000f00 */
[----:B------:R-:W-:Y:S02]  /*0b20*/  @P1 MOV R27, R7 ;  /* 0x00000007001b1202 */ /* 0x000fe40000000f00 */
[----:B------:R-:W-:Y:S02]  /*0b30*/  @P2 SHF.L.U64.HI R30, R10, 0x2, R11 ;  /* 0x000000020a1e2819 */ /* 0x000fe4000001020b */
[----:B-1----:R-:W-:Y:S01]  /*0b40*/  @P2 IADD3 R20, P0, R31, R20, RZ ;  /* 0x000000141f142210 */ /* 0x002fe20007f1e0ff */
[----:B------:R-:W-:Y:S01]  /*0b50*/  @P1 IMAD.WIDE.U32 R12, R68, R12, R26 ;  /* 0x0000000c440c1225 */ /* 0x000fe200078e001a */
[----:B------:R-:W1:Y:S02]  /*0b60*/  @!P6 LDC.64 R10, c[0x0][0x230] ;  /* 0x00008c00ff0aeb82 */ /* 0x000e640000000a00 */
[----:B------:R-:W-:Y:S01]  /*0b70*/  @P2 IADD3.X R21, R30, R21, RZ, P0, !PT ;  /* 0x000000151e152210 */ /* 0x000fe200007fe4ff */
[----:B---3--:R-:W-:Y:S01]  /*0b80*/  @!P6 IMAD R32, R67, R8, RZ ;  /* 0x000000084320e224 */ /* 0x008fe200078e02ff */
[----:B--2---:R-:W-:-:S02]  /*0b90*/  @P2 IADD3 R22, P0, R31, R22, RZ ;  /* 0x000000161f162210 */ /* 0x004fc40007f1e0ff */
[----:B------:R-:W-:Y:S01]  /*0ba0*/  @P1 IADD3 R13, R13, R33, RZ ;  /* 0x000000210d0d1210 */ /* 0x000fe20007ffe0ff */
[----:B------:R-:W-:Y:S01]  /*0bb0*/  @!P6 IMAD R9, R63, R9, R32 ;  /* 0x000000093f09e224 */ /* 0x000fe200078e0220 */
[----:B------:R-:W2:Y:S01]  /*0bc0*/  @!P6 LDC.64 R26, c[0x0][0x228] ;  /* 0x00008a00ff1aeb82 */ /* 0x000ea20000000a00 */
[----:B------:R-:W-:Y:S02]  /*0bd0*/  @P2 IADD3.X R23, R30, R23, RZ, P0, !PT ;  /* 0x000000171e172210 */ /* 0x000fe400007fe4ff */
[----:B------:R-:W-:Y:S02]  /*0be0*/  CS2R R32, SRZ ;  /* 0x0000000000207805 */ /* 0x000fe4000001ff00 */
[C---:B------:R-:W-:Y:S02]  /*0bf0*/  @P1 SHF.L.U32 R31, R12.reuse, 0x2, RZ ;  /* 0x000000020c1f1819 */ /* 0x040fe400000006ff */
[----:B------:R-:W-:Y:S02]  /*0c00*/  @P1 SHF.L.U64.HI R30, R12, 0x2, R13 ;  /* 0x000000020c1e1819 */ /* 0x000fe4000001020d */
[----:B------:R-:W-:-:S02]  /*0c10*/  @!P6 MOV R12, R4 ;  /* 0x00000004000ce202 */ /* 0x000fc40000000f00 */
[----:B------:R-:W-:Y:S02]  /*0c20*/  @!P6 MOV R13, R7 ;  /* 0x00000007000de202 */ /* 0x000fe40000000f00 */
[----:B------:R-:W-:Y:S01]  /*0c30*/  @P1 IADD3 R28, P0, R31, R28, RZ ;  /* 0x0000001c1f1c1210 */ /* 0x000fe20007f1e0ff */
[----:B------:R-:W-:-:S03]  /*0c40*/  @!P6 IMAD.WIDE.U32 R12, R63, R8, R12 ;  /* 0x000000083f0ce225 */ /* 0x000fc600078e000c */
[----:B------:R-:W-:Y:S02]  /*0c50*/  @P1 IADD3.X R29, R30, R29, RZ, P0, !PT ;  /* 0x0000001d1e1d1210 */ /* 0x000fe400007fe4ff */
[----:B0-----:R-:W-:Y:S02]  /*0c60*/  @P1 IADD3 R24, P0, R31, R24, RZ ;  /* 0x000000181f181210 */ /* 0x001fe40007f1e0ff */
[----:B------:R-:W-:Y:S02]  /*0c70*/  @!P6 IADD3 R13, R13, R9, RZ ;  /* 0x000000090d0de210 */ /* 0x000fe40007ffe0ff */
[----:B------:R-:W-:Y:S02]  /*0c80*/  @!P6 SHF.L.U32 R9, R12, 0x2, RZ ;  /* 0x000000020c09e819 */ /* 0x000fe400000006ff */
[----:B------:R-:W-:Y:S02]  /*0c90*/  @P1 IADD3.X R25, R30, R25, RZ, P0, !PT ;  /* 0x000000191e191210 */ /* 0x000fe400007fe4ff */
[----:B------:R-:W-:-:S02]  /*0ca0*/  @!P6 SHF.L.U64.HI R12, R12, 0x2, R13 ;  /* 0x000000020c0ce819 */ /* 0x000fc4000001020d */
[----:B-1----:R-:W-:-:S04]  /*0cb0*/  @!P6 IADD3 R10, P0, R9, R10, RZ ;  /* 0x0000000a090ae210 */ /* 0x002fc80007f1e0ff */
[----:B------:R-:W-:Y:S02]  /*0cc0*/  @!P6 IADD3.X R11, R12, R11, RZ, P0, !PT ;  /* 0x0000000b0c0be210 */ /* 0x000fe400007fe4ff */
[----:B--2---:R-:W-:-:S03]  /*0cd0*/  @!P6 IADD3 R26, P0, R9, R26, RZ ;  /* 0x0000001a091ae210 */ /* 0x004fc60007f1e0ff */
[----:B------:R-:W5:Y:S01]  /*0ce0*/  @!P6 LDG.E.64 R32, desc[UR14][R10.64] ;  /* 0x0000000e0a20e981 */ /* 0x000f62000c1e1b00 */
[----:B------:R-:W-:Y:S02]  /*0cf0*/  @!P6 IADD3.X R27, R12, R27, RZ, P0, !PT ;  /* 0x0000001b0c1be210 */ /* 0x000fe400007fe4ff */
[----:B------:R-:W-:-:S04]  /*0d00*/  ISETP.GE.U32.AND P0, PT, R62, UR12, PT ;  /* 0x0000000c3e007c0c */ /* 0x000fc8000bf06070 */
[----:B------:R-:W-:-:S04]  /*0d10*/  ISETP.GE.AND.EX P0, PT, R66, UR13, PT, P0 ;  /* 0x0000000d42007c0c */ /* 0x000fc8000bf06300 */
[----:B------:R-:W-:-:S13]  /*0d20*/  ISETP.GT.U32.OR P0, PT, R0, 0x187, P0 ;  /* 0x000001870000780c */ /* 0x000fda0000704470 */
[----:B------:R-:W0:Y:S01]  /*0d30*/  @!P0 LDC.64 R30, c[0x0][0x288] ;  /* 0x0000a200ff1e8b82 */ /* 0x000e220000000a00 */
[----:B------:R-:W-:-:S07]  /*0d40*/  @!P0 MOV R9, R7 ;  /* 0x0000000700098202 */ /* 0x000fce0000000f00 */
[----:B------:R-:W1:Y:S08]  /*0d50*/  @!P0 LDC.64 R12, c[0x0][0x230] ;  /* 0x00008c00ff0c8b82 */ /* 0x000e700000000a00 */
[----:B------:R-:W2:Y:S01]  /*0d60*/  @!P0 LDC.64 R40, c[0x0][0x228] ;  /* 0x00008a00ff288b82 */ /* 0x000ea20000000a00 */
[----:B0-----:R-:W-:-:S04]  /*0d70*/  @!P0 IMAD R8, R66, R30, RZ ;  /* 0x0000001e42088224 */ /* 0x001fc800078e02ff */
[----:B------:R-:W-:Y:S01]  /*0d80*/  @!P0 IMAD R43, R62, R31, R8 ;  /* 0x0000001f3e2b8224 */ /* 0x000fe200078e0208 */
[----:B------:R-:W-:-:S05]  /*0d90*/  @!P0 MOV R8, R4 ;  /* 0x0000000400088202 */ /* 0x000fca0000000f00 */
[----:B------:R-:W-:Y:S01]  /*0da0*/  @!P0 IMAD.WIDE.U32 R30, R62, R30, R8 ;  /* 0x0000001e3e1e8225 */ /* 0x000fe200078e0008 */
[----:B------:R-:W-:-:S04]  /*0db0*/  CS2R R8, SRZ ;  /* 0x0000000000087805 */ /* 0x000fc8000001ff00 */
[----:B------:R-:W-:Y:S02]  /*0dc0*/  @!P0 IADD3 R43, R31, R43, RZ ;  /* 0x0000002b1f2b8210 */ /* 0x000fe40007ffe0ff */
[C---:B------:R-:W-:Y:S01]  /*0dd0*/  @!P0 SHF.L.U32 R31, R30.reuse, 0x2, RZ ;  /* 0x000000021e1f8819 */ /* 0x040fe200000006ff */
[----:B------:R0:W5:Y:S01]  /*0de0*/  @!P6 LDG.E.64 R8, desc[UR14][R26.64] ;  /* 0x0000000e1a08e981 */ /* 0x000162000c1e1b00 */
[----:B------:R-:W-:Y:S02]  /*0df0*/  @!P0 SHF.L.U64.HI R30, R30, 0x2, R43 ;  /* 0x000000021e1e8819 */ /* 0x000fe4000001022b */
[----:B-1----:R-:W-:-:S04]  /*0e00*/  @!P0 IADD3 R12, P6, R31, R12, RZ ;  /* 0x0000000c1f0c8210 */ /* 0x002fc80007fde0ff */
[C---:B------:R-:W-:Y:S02]  /*0e10*/  @!P0 IADD3.X R13, R30.reuse, R13, RZ, P6, !PT ;  /* 0x0000000d1e0d8210 */ /* 0x040fe400037fe4ff */
[----:B--2---:R-:W-:Y:S02]  /*0e20*/  @!P0 IADD3 R40, P6, R31, R40, RZ ;  /* 0x000000281f288210 */ /* 0x004fe40007fde0ff */
[----:B------:R-:W-:Y:S02]  /*0e30*/  SHF.R.S32.HI R65, RZ, 0x1f, R64 ;  /* 0x0000001fff417819 */ /* 0x000fe40000011440 */
[----:B------:R-:W-:Y:S02]  /*0e40*/  @!P0 IADD3.X R41, R30, R41, RZ, P6, !PT ;  /* 0x000000291e298210 */ /* 0x000fe400037fe4ff */
[----:B------:R-:W-:-:S04]  /*0e50*/  ISETP.GE.U32.AND P6, PT, R64, UR12, PT ;  /* 0x0000000c40007c0c */ /* 0x000fc8000bfc6070 */
[----:B------:R-:W-:Y:S01]  /*0e60*/  ISETP.GE.AND.EX P6, PT, R65, UR13, PT, P6 ;  /* 0x0000000d41007c0c */ /* 0x000fe2000bfc6360 */
[----:B------:R-:W-:Y:S02]  /*0e70*/  ULDC.64 UR12, c[0x0][0x248] ;  /* 0x00009200000c7ab9 */ /* 0x000fe40000000a00 */
[----:B------:R-:W-:-:S06]  /*0e80*/  UIMAD.WIDE UR12, UR6, 0x8, UR12 ;  /* 0x00000008060c78a5 */ /* 0x000fcc000f8e020c */
[----:B0-----:R-:W-:Y:S02]  /*0e90*/  MOV R26, UR12 ;  /* 0x0000000c001a7c02 */ /* 0x001fe40008000f00 */
[----:B------:R-:W-:-:S06]  /*0ea0*/  MOV R27, UR13 ;  /* 0x0000000d001b7c02 */ /* 0x000fcc0008000f00 */
[----:B------:R-:W2:Y:S01]  /*0eb0*/  LDG.E.64 R26, desc[UR14][R26.64] ;  /* 0x0000000e1a1a7981 */ /* 0x000ea2000c1e1b00 */
[----:B------:R-:W-:-:S13]  /*0ec0*/  ISETP.GT.U32.OR P6, PT, R0, 0x187, P6 ;  /* 0x000001870000780c */ /* 0x000fda00037c4470 */
[----:B------:R-:W0:Y:S08]  /*0ed0*/  @!P6 LDC.64 R42, c[0x0][0x288] ;  /* 0x0000a200ff2aeb82 */ /* 0x000e300000000a00 */
[----:B------:R-:W1:Y:S01]  /*0ee0*/  @!P6 LDC.64 R44, c[0x0][0x230] ;  /* 0x00008c00ff2ceb82 */ /* 0x000e620000000a00 */
[----:B------:R-:W-:-:S07]  /*0ef0*/  @!P6 MOV R11, R7 ;  /* 0x00000007000be202 */ /* 0x000fce0000000f00 */
[----:B------:R-:W3:Y:S01]  /*0f00*/  @!P6 LDC.64 R46, c[0x0][0x228] ;  /* 0x00008a00ff2eeb82 */ /* 0x000ee20000000a00 */
[----:B0-----:R-:W-:-:S04]  /*0f10*/  @!P6 IMAD R10, R65, R42, RZ ;  /* 0x0000002a410ae224 */ /* 0x001fc800078e02ff */
[----:B------:R-:W-:Y:S01]  /*0f20*/  @!P6 IMAD R49, R64, R43, R10 ;  /* 0x0000002b4031e224 */ /* 0x000fe200078e020a */
[----:B------:R-:W-:Y:S02]  /*0f30*/  @!P6 MOV R10, R4 ;  /* 0x00000004000ae202 */ /* 0x000fe40000000f00 */
[----:B------:R-:W-:-:S03]  /*0f40*/  CS2R R30, SRZ ;  /* 0x00000000001e7805 */ /* 0x000fc6000001ff00 */
[----:B------:R-:W-:Y:S01]  /*0f50*/  @!P6 IMAD.WIDE.U32 R42, R64, R42, R10 ;  /* 0x0000002a402ae225 */ /* 0x000fe200078e000a */
[----:B------:R-:W-:Y:S02]  /*0f60*/  CS2R R10, SRZ ;  /* 0x00000000000a7805 */ /* 0x000fe4000001ff00 */
[----:B------:R-:W5:Y:S02]  /*0f70*/  @!P0 LDG.E.64 R30, desc[UR14][R12.64] ;  /* 0x0000000e0c1e8981 */ /* 0x000f64000c1e1b00 */
[----:B------:R-:W-:Y:S02]  /*0f80*/  @!P6 IADD3 R49, R43, R49, RZ ;  /* 0x000000312b31e210 */ /* 0x000fe40007ffe0ff */
[C---:B------:R-:W-:Y:S01]  /*0f90*/  @!P6 SHF.L.U32 R43, R42.reuse, 0x2, RZ ;  /* 0x000000022a2be819 */ /* 0x040fe200000006ff */
[----:B------:R0:W5:Y:S01]  /*0fa0*/  @!P0 LDG.E.64 R10, desc[UR14][R40.64] ;  /* 0x0000000e280a8981 */ /* 0x000162000c1e1b00 */
[----:B------:R-:W-:Y:S02]  /*0fb0*/  @!P6 SHF.L.U64.HI R42, R42, 0x2, R49 ;  /* 0x000000022a2ae819 */ /* 0x000fe40000010231 */
[----:B-1----:R-:W-:-:S04]  /*0fc0*/  @!P6 IADD3 R44, P0, R43, R44, RZ ;  /* 0x0000002c2b2ce210 */ /* 0x002fc80007f1e0ff */
[C---:B------:R-:W-:Y:S02]  /*0fd0*/  @!P6 IADD3.X R45, R42.reuse, R45, RZ, P0, !PT ;  /* 0x0000002d2a2de210 */ /* 0x040fe400007fe4ff */
[----:B---3--:R-:W-:Y:S02]  /*0fe0*/  @!P6 IADD3 R46, P0, R43, R46, RZ ;  /* 0x0000002e2b2ee210 */ /* 0x008fe40007f1e0ff */
[----:B0-----:R-:W-:Y:S02]  /*0ff0*/  CS2R R40, SRZ ;  /* 0x0000000000287805 */ /* 0x001fe4000001ff00 */
[----:B------:R-:W-:Y:S02]  /*1000*/  @!P6 IADD3.X R47, R42, R47, RZ, P0, !PT ;  /* 0x0000002f2a2fe210 */ /* 0x000fe400007fe4ff */
[----:B------:R-:W-:Y:S02]  /*1010*/  CS2R R42, SRZ ;  /* 0x00000000002a7805 */ /* 0x000fe4000001ff00 */
[----:B------:R0:W5:Y:S04]  /*1020*/  @P4 LDG.E.64 R40, desc[UR14][R14.64] ;  /* 0x0000000e0e284981 */ /* 0x000168000c1e1b00 */
[----:B------:R1:W5:Y:S01]  /*1030*/  @P5 LDG.E.64 R42, desc[UR14][R38.64] ;  /* 0x0000000e262a5981 */ /* 0x000362000c1e1b00 */
[----:B0-----:R-:W-:-:S02]  /*1040*/  CS2R R14, SRZ ;  /* 0x00000000000e7805 */ /* 0x001fc4000001ff00 */
[----:B-1----:R-:W-:-:S04]  /*1050*/  CS2R R38, SRZ ;  /* 0x0000000000267805 */ /* 0x002fc8000001ff00 */
[----:B------:R0:W5:Y:S04]  /*1060*/  @P4 LDG.E.64 R14, desc[UR14][R18.64] ;  /* 0x0000000e120e4981 */ /* 0x000168000c1e1b00 */
[----:B------:R1:W5:Y:S01]  /*1070*/  @P3 LDG.E.64 R38, desc[UR14][R34.64] ;  /* 0x0000000e22263981 */ /* 0x000362000c1e1b00 */
[----:B0-----:R-:W-:Y:S02]  /*1080*/  CS2R R18, SRZ ;  /* 0x0000000000127805 */ /* 0x001fe4000001ff00 */
[----:B-1----:R-:W-:-:S04]  /*1090*/  CS2R R34, SRZ ;  /* 0x0000000000227805 */ /* 0x002fc8000001ff00 */
[----:B------:R0:W5:Y:S04]  /*10a0*/  @P2 LDG.E.64 R18, desc[UR14][R22.64] ;  /* 0x0000000e16122981 */ /* 0x000168000c1e1b00 */
[----:B------:R1:W5:Y:S01]  /*10b0*/  @P1 LDG.E.64 R34, desc[UR14][R28.64] ;  /* 0x0000000e1c221981 */ /* 0x000362000c1e1b00 */
[----:B0-----:R-:W-:Y:S02]  /*10c0*/  CS2R R22, SRZ ;  /* 0x0000000000167805 */ /* 0x001fe4000001ff00 */
[----:B-1----:R-:W-:-:S04]  /*10d0*/  CS2R R28, SRZ ;  /* 0x00000000001c7805 */ /* 0x002fc8000001ff00 */
[----:B------:R-:W5:Y:S04]  /*10e0*/  @!P6 LDG.E.64 R22, desc[UR14][R46.64] ;  /* 0x0000000e2e16e981 */ /* 0x000f68000c1e1b00 */
[----:B------:R-:W5:Y:S01]  /*10f0*/  @!P6 LDG.E.64 R28, desc[UR14][R44.64] ;  /* 0x0000000e2c1ce981 */ /* 0x000f62000c1e1b00 */
[----:B------:R-:W-:Y:S01]  /*1100*/  CS2R R12, SRZ ;  /* 0x00000000000c7805 */ /* 0x000fe2000001ff00 */
[----:B------:R-:W-:-:S05]  /*1110*/  UMOV UR18, 0x3f800000 ;  /* 0x3f80000000127882 */ /* 0x000fca0000000000 */
[----:B------:R0:W5:Y:S02]  /*1120*/  @P5 LDG.E.64 R12, desc[UR14][R16.64] ;  /* 0x0000000e100c5981 */ /* 0x000164000c1e1b00 */
[----:B0-----:R-:W-:-:S06]  /*1130*/  CS2R R16, SRZ ;  /* 0x0000000000107805 */ /* 0x001fcc000001ff00 */
[----:B------:R0:W5:Y:S02]  /*1140*/  @P3 LDG.E.64 R16, desc[UR14][R36.64] ;  /* 0x0000000e24103981 */ /* 0x000164000c1e1b00 */
[----:B0-----:R-:W-:Y:S01]  /*1150*/  CS2R R36, SRZ ;  /* 0x0000000000247805 */ /* 0x001fe2000001ff00 */
[----:B------:R-:W-:Y:S05]  /*1160*/  BSSY B0, `(.L_x_2378) ;  /* 0x000001e000007945 */ /* 0x000fea0003800000 */
[----:B------:R0:W5:Y:S02]  /*1170*/  @P2 LDG.E.64 R36, desc[UR14][R20.64] ;  /* 0x0000000e14242981 */ /* 0x000164000c1e1b00 */
[----:B0-----:R-:W-:-:S06]  /*1180*/  CS2R R20, SRZ ;  /* 0x0000000000147805 */ /* 0x001fcc000001ff00 */
[----:B------:R0:W5:Y:S02]  /*1190*/  @P1 LDG.E.64 R20, desc[UR14][R24.64] ;  /* 0x0000000e18141981 */ /* 0x000164000c1e1b00 */
[----:B0-----:R-:W-:Y:S02]  /*11a0*/  CS2R R24, SRZ ;  /* 0x0000000000187805 */ /* 0x001fe4000001ff00 */
[----:B--2---:R-:W-:-:S13]  /*11b0*/  R2UR UR12, R26 ;  /* 0x000000001a0c72ca */ /* 0x004fda00000e0000 */
[----:B------:R-:W-:-:S05]  /*11c0*/  MOV R26, UR12 ;  /* 0x0000000c001a7c02 */ /* 0x000fca0008000f00 */
[----:B------:R-:W-:-:S05]  /*11d0*/  FFMA.FTZ R27, -R26, UR12, R27 ;  /* 0x0000000c1a1b7c23 */ /* 0x000fca000801011b */
[----:B------:R-:W-:-:S13]  /*11e0*/  FSETP.GTU.FTZ.AND P0, PT, R27, RZ, PT ;  /* 0x000000ff1b00720b */ /* 0x000fda0003f1c000 */
[----:B------:R-:W-:Y:S01]  /*11f0*/  VOTEU.ANY UP0, P0 ;  /* 0x00000000003f7886 */ /* 0x000fe20000000100 */
[----:B------:R-:W-:Y:S02]  /*1200*/  PLOP3.LUT P0, PT, PT, PT, UP0, 0x80, 0x0 ;  /* 0x000000000000781c */ /* 0x000fe40003f0f008 */
[----:B------:R-:W-:Y:S02]  /*1210*/  PLOP3.LUT P6, PT, PT, PT, UP0, 0x80, 0x0 ;  /* 0x000000000000781c */ /* 0x000fe40003fcf008 */
[----:B------:R-:W-:-:S09]  /*1220*/  @UP0 ULDC UR11, c[0x0][0x250] ;  /* 0x00009400000b0ab9 */ /* 0x000fd20000000800 */
[----:B------:R-:W-:Y:S01]  /*1230*/  @P0 FADD.FTZ R48, R27, UR11 ;  /* 0x0000000b1b300e21 */ /* 0x000fe20008010000 */
[----:B------:R-:W-:-:S05]  /*1240*/  PLOP3.LUT P0, PT, PT, PT, UP0, 0x80, 0x0 ;  /* 0x000000000000781c */ /* 0x000fca0003f0f008 */
[----:B------:R-:W0:Y:S01]  /*1250*/  @P6 MUFU.RSQ R48, R48 ;  /* 0x0000003000306308 */ /* 0x000e220000001400 */
[----:B------:R-:W-:-:S07]  /*1260*/  CS2R R26, SRZ ;  /* 0x00000000001a7805 */ /* 0x000fce000001ff00 */
[----:B0-----:R-:W-:Y:S02]  /*1270*/  @P0 R2UR UR18, R48 ;  /* 0x00000000301202ca */ /* 0x001fe400000e0000 */
[----:B------:R-:W-:-:S13]  /*1280*/  ISETP.GT.U32.AND P0, PT, R0, 0x187, PT ;  /* 0x000001870000780c */ /* 0x000fda0003f04070 */
[----:B------:R-:W-:Y:S05]  /*1290*/  @P0 BRA `(.L_x_2379) ;  /* 0x0000000000280947 */ /* 0x000fea0003800000 */
        /* <DEDUP_REMOVED lines=10> */
.L_x_2379:
[----:B------:R-:W-:Y:S05]  /*1340*/  BSYNC B0 ;  /* 0x0000000000007941 */ /* 0x000fea0003800000 */
.L_x_2378:
[----:B------:R-:W-:Y:S01]  /*1350*/  ISETP.NE.AND P0, PT, RZ, UR17, PT ;  /* 0x00000011ff007c0c */ /* 0x000fe2000bf05270 */
[----:B-----5:R-:W-:Y:S01]  /*1360*/  FADD.FTZ R56, R42, -UR12 ;  /* 0x8000000c2a387e21 */ /* 0x020fe20008010000 */
[----:B------:R-:W-:Y:S01]  /*1370*/  FADD.FTZ R43, R43, -UR12 ;  /* 0x8000000c2b2b7e21 */ /* 0x000fe20008010000 */
[----:B------:R-:W-:Y:S02]  /*1380*/  MOV R3, R12 ;  /* 0x0000000c00037202 */ /* 0x000fe40000000f00 */
[----:B------:R-:W-:Y:S01]  /*1390*/  MOV R42, R13 ;  /* 0x0000000d002a7202 */ /* 0x000fe20000000f00 */
[----:B------:R-:W-:Y:S01]  /*13a0*/  FMUL.FTZ R56, R56, UR18 ;  /* 0x0000001238387c20 */ /* 0x000fe20008410000 */
[----:B------:R-:W-:-:S06]  /*13b0*/  FMUL.FTZ R54, R43, UR18 ;  /* 0x000000122b367c20 */ /* 0x000fcc0008410000 */
[----:B------:R-:W-:Y:S05]  /*13c0*/  @!P0 BRA `(.L_x_2380) ;  /* 0x0000000000488947 */ /* 0x000fea0003800000 */
        /* <DEDUP_REMOVED lines=14> */
[----:B------:R-:W-:-:S03]  /*14b0*/  FMUL.FTZ R43, R12, R43 ;  /* 0x0000002b0c2b7220 */ /* 0x000fc60000410000 */
[----:B------:R-:W-:-:S04]  /*14c0*/  FFMA.FTZ R42, R42, R49, 1 ;  /* 0x3f8000002a2a7423 */ /* 0x000fc80000010031 */
[----:B------:R-:W-:Y:S01]  /*14d0*/  FMUL.FTZ R3, R43, R42 ;  /* 0x0000002a2b037220 */ /* 0x000fe20000410000 */
[----:B------:R-:W-:-:S07]  /*14e0*/  FMUL.FTZ R42, R45, R48 ;  /* 0x000000302d2a7220 */ /* 0x000fce0000410000 */
.L_x_2380:
[----:B------:R-:W-:Y:S01]  /*14f0*/  FMUL.FTZ R43, R3, R24 ;  /* 0x00000018032b7220 */ /* 0x000fe20000410000 */
[----:B0-----:R-:W-:Y:S01]  /*1500*/  FMUL.FTZ R44, R42, R25 ;  /* 0x000000192a2c7220 */ /* 0x001fe20000410000 */
[----:B------:R-:W-:Y:S01]  /*1510*/  FADD.FTZ R40, R40, -UR12 ;  /* 0x8000000c28287e21 */ /* 0x000fe20008010000 */
[----:B------:R-:W-:Y:S01]  /*1520*/  FADD.FTZ R52, R41, -UR12 ;  /* 0x8000000c29347e21 */ /* 0x000fe20008010000 */
[----:B------:R-:W-:Y:S01]  /*1530*/  FFMA.FTZ R45, R56, R43, RZ ;  /* 0x0000002b382d7223 */ /* 0x000fe200000100ff */
[----:B------:R-:W-:Y:S01]  /*1540*/  FADD.FTZ R47, RZ, R43 ;  /* 0x0000002bff2f7221 */ /* 0x000fe20000010000 */
[----:B------:R-:W-:Y:S01]  /*1550*/  MOV R48, R14 ;  /* 0x0000000e00307202 */ /* 0x000fe20000000f00 */
[----:B------:R-:W-:Y:S01]  /*1560*/  FMUL.FTZ R53, R40, UR18 ;  /* 0x0000001228357c20 */ /* 0x000fe20008410000 */
[----:B------:R-:W-:Y:S01]  /*1570*/  FFMA.FTZ R43, R54, R44, R45 ;  /* 0x0000002c362b7223 */ /* 0x000fe2000001002d */
[----:B------:R-:W-:Y:S01]  /*1580*/  FADD.FTZ R44, R44, R47 ;  /* 0x0000002f2c2c7221 */ /* 0x000fe20000010000 */
[----:B------:R-:W-:Y:S01]  /*1590*/  MOV R47, R15 ;  /* 0x0000000f002f7202 */ /* 0x000fe20000000f00 */
[----:B------:R-:W-:Y:S01]  /*15a0*/  FFMA.FTZ R41, R56, R3, RZ ;  /* 0x0000000338297223 */ /* 0x000fe200000100ff */
[----:B------:R-:W-:Y:S01]  /*15b0*/  FMUL.FTZ R52, R52, UR18 ;  /* 0x0000001234347c20 */ /* 0x000fe20008410000 */
[----:B------:R-:W-:Y:S06]  /*15c0*/  @!P0 BRA `(.L_x_2381) ;  /* 0x0000000000488947 */ /* 0x000fec0003800000 */
[----:B------:R-:W-:Y:S01]  /*15d0*/  FFMA.FTZ R47, R53, R24, R26 ;  /* 0x00000018352f7223 */ /* 0x000fe2000001001a */
[----:B------:R-:W-:-:S03]  /*15e0*/  FFMA.FTZ R46, R52, R25, R27 ;  /* 0x00000019342e7223 */ /* 0x000fc6000001001b */
[----:B------:R-:W-:Y:S01]  /*15f0*/  FMUL.FTZ R49, R47, -1.4426950216293334961 ;  /* 0xbfb8aa3b2f317820 */ /* 0x000fe20000410000 */
[----:B------:R-:W-:-:S03]  /*1600*/  FMUL.FTZ R45, R46, -1.4426950216293334961 ;  /* 0xbfb8aa3b2e2d7820 */ /* 0x000fc60000410000 */
        /* <DEDUP_REMOVED lines=14> */
.L_x_2381:
[----:B------:R-:W-:Y:S01]  /*16f0*/  FMUL.FTZ R45, R48, R24 ;  /* 0x00000018302d7220 */ /* 0x000fe20000410000 */
[----:B------:R-:W-:Y:S01]  /*1700*/  FADD.FTZ R40, RZ, R3 ;  /* 0x00000003ff287221 */ /* 0x000fe20000010000 */
[C---:B------:R-:W-:Y:S01]  /*1710*/  FFMA.FTZ R3, R53.reuse, R48, R41 ;  /* 0x0000003035037223 */ /* 0x040fe20000010029 */
[----:B------:R-:W-:Y:S01]  /*1720*/  FFMA.FTZ R41, R54, R42, RZ ;  /* 0x0000002a36297223 */ /* 0x000fe200000100ff */
[----:B------:R-:W-:Y:S01]  /*1730*/  FFMA.FTZ R43, R53, R45, R43 ;  /* 0x0000002d352b7223 */ /* 0x000fe2000001002b */
[----:B------:R-:W-:Y:S01]  /*1740*/  FADD.FTZ R44, R44, R45 ;  /* 0x0000002d2c2c7221 */ /* 0x000fe20000010000 */
[----:B------:R-:W-:Y:S01]  /*1750*/  FADD.FTZ R42, RZ, R42 ;  /* 0x0000002aff2a7221 */ /* 0x000fe20000010000 */
[----:B------:R-:W-:Y:S01]  /*1760*/  FMUL.FTZ R45, R47, R25 ;  /* 0x000000192f2d7220 */ /* 0x000fe20000410000 */
[----:B------:R-:W-:Y:S01]  /*1770*/  FADD.FTZ R51, R38, -UR12 ;  /* 0x8000000c26337e21 */ /* 0x000fe20008010000 */
[----:B------:R-:W-:Y:S01]  /*1780*/  FADD.FTZ R50, R39, -UR12 ;  /* 0x8000000c27327e21 */ /* 0x000fe20008010000 */
[----:B------:R-:W-:Y:S01]  /*1790*/  FADD.FTZ R40, R40, R48 ;  /* 0x0000003028287221 */ /* 0x000fe20000010000 */
[----:B------:R-:W-:Y:S01]  /*17a0*/  FFMA.FTZ R41, R52, R47, R41 ;  /* 0x0000002f34297223 */ /* 0x000fe20000010029 */
[----:B------:R-:W-:Y:S01]  /*17b0*/  FADD.FTZ R42, R42, R47 ;  /* 0x0000002f2a2a7221 */ /* 0x000fe20000010000 */
[----:B------:R-:W-:Y:S01]  /*17c0*/  FFMA.FTZ R43, R52, R45, R43 ;  /* 0x0000002d342b7223 */ /* 0x000fe2000001002b */
[----:B------:R-:W-:Y:S01]  /*17d0*/  FADD.FTZ R44, R45, R44 ;  /* 0x0000002c2d2c7221 */ /* 0x000fe20000010000 */
[----:B------:R-:W-:Y:S01]  /*17e0*/  MOV R38, R16 ;  /* 0x0000001000267202 */ /* 0x000fe20000000f00 */
[----:B------:R-:W-:Y:S01]  /*17f0*/  FMUL.FTZ R51, R51, UR18 ;  /* 0x0000001233337c20 */ /* 0x000fe20008410000 */
[----:B------:R-:W-:Y:S01]  /*1800*/  MOV R39, R17 ;  /* 0x0000001100277202 */ /* 0x000fe20000000f00 */
        /* <DEDUP_REMOVED lines=20> */
.L_x_2382:
[----:B------:R-:W-:Y:S01]  /*1950*/  FMUL.FTZ R45, R38, R24 ;  /* 0x00000018262d7220 */ /* 0x000fe20000410000 */
[----:B------:R-:W-:Y:S01]  /*1960*/  FADD.FTZ R40, R40, R38 ;  /* 0x0000002628287221 */ /* 0x000fe20000010000 */
[----:B------:R-:W-:Y:S01]  /*1970*/  FFMA.FTZ R3, R51, R38, R3 ;  /* 0x0000002633037223 */ /* 0x000fe20000010003 */
[----:B------:R-:W-:Y:S01]  /*1980*/  FMUL.FTZ R38, R39, R25 ;  /* 0x0000001927267220 */ /* 0x000fe20000410000 */
[----:B------:R-:W-:Y:S01]  /*1990*/  FFMA.FTZ R43, R51, R45, R43 ;  /* 0x0000002d332b7223 */ /* 0x000fe2000001002b */
[----:B------:R-:W-:Y:S01]  /*19a0*/  FADD.FTZ R44, R44, R45 ;  /* 0x0000002d2c2c7221 */ /* 0x000fe20000010000 */
[----:B------:R-:W-:Y:S01]  /*19b0*/  FADD.FTZ R49, R36, -UR12 ;  /* 0x8000000c24317e21 */ /* 0x000fe20008010000 */
[----:B------:R-:W-:Y:S01]  /*19c0*/  FADD.FTZ R48, R37, -UR12 ;  /* 0x8000000c25307e21 */ /* 0x000fe20008010000 */
[----:B------:R-:W-:Y:S01]  /*19d0*/  FADD.FTZ R42, R42, R39 ;  /* 0x000000272a2a7221 */ /* 0x000fe20000010000 */
[C---:B------:R-:W-:Y:S01]  /*19e0*/  FFMA.FTZ R41, R50.reuse, R39, R41 ;  /* 0x0000002732297223 */ /* 0x040fe20000010029 */
        /* <DEDUP_REMOVED lines=25> */
.L_x_2383:
        /* <DEDUP_REMOVED lines=10> */
[----:B------:R-:W-:Y:S01]  /*1c20*/  FADD.FTZ R42, R42, R37 ;  /* 0x000000252a2a7221 */ /* 0x000fe20000010000 */
[----:B------:R-:W-:Y:S01]  /*1c30*/  FFMA.FTZ R41, R48, R37, R41 ;  /* 0x0000002530297223 */ /* 0x000fe20000010029 */
        /* <DEDUP_REMOVED lines=18> */
[----:B-1----:R-:W-:-:S04]  /*1d60*/  FADD.FTZ R38, -R36, 1 ;  /* 0x3f80000024267421 */ /* 0x002fc80000010100 */
[----:B------:R-:W-:Y:S01]  /*1d70*/  FFMA.FTZ R35, R35, R38, 1 ;  /* 0x3f80000023237423 */ /* 0x000fe20000010026 */
[----:B------:R-:W-:Y:S01]  /*1d80*/  FMUL.FTZ R38, R21, R36 ;  /* 0x0000002415267220 */ /* 0x000fe20000410000 */
[----:B------:R-:W-:-:S03]  /*1d90*/  FMUL.FTZ R36, R34, R37 ;  /* 0x0000002522247220 */ /* 0x000fc60000410000 */
[----:B------:R-:W-:-:S07]  /*1da0*/  FMUL.FTZ R35, R38, R35 ;  /* 0x0000002326237220 */ /* 0x000fce0000410000 */
.L_x_2384:
        /* <DEDUP_REMOVED lines=35> */
.L_x_2385:
[----:B------:R-:W-:Y:S01]  /*1fe0*/  FMUL.FTZ R39, R32, R24 ;  /* 0x0000001820277220 */ /* 0x000fe20000410000 */
[----:B------:R-:W-:Y:S01]  /*1ff0*/  FADD.FTZ R33, R40, R32 ;  /* 0x0000002028217221 */ /* 0x000fe20000010000 */
[----:B------:R-:W-:Y:S01]  /*2000*/  FFMA.FTZ R32, R45, R32, R38 ;  /* 0x000000202d207223 */ /* 0x000fe20000010026 */
[----:B------:R-:W-:Y:S01]  /*2010*/  FADD.FTZ R31, R31, -UR12 ;  /* 0x8000000c1f1f7e21 */ /* 0x000fe20008010000 */
[----:B------:R-:W-:Y:S01]  /*2020*/  FFMA.FTZ R36, R45, R39, R36 ;  /* 0x000000272d247223 */ /* 0x000fe20000010024 */
[----:B------:R-:W-:Y:S01]  /*2030*/  FADD.FTZ R37, R37, R39 ;  /* 0x0000002725257221 */ /* 0x000fe20000010000 */
[----:B------:R-:W-:Y:S01]  /*2040*/  FMUL.FTZ R38, R35, R25 ;  /* 0x0000001923267220 */ /* 0x000fe20000410000 */
[----:B------:R-:W-:Y:S01]  /*2050*/  FADD.FTZ R43, R30, -UR12 ;  /* 0x8000000c1e2b7e21 */ /* 0x000fe20008010000 */
[----:B------:R-:W-:Y:S01]  /*2060*/  FMUL.FTZ R42, R31, UR18 ;  /* 0x000000121f2a7c20 */ /* 0x000fe20008410000 */
[----:B------:R-:W-:Y:S01]  /*2070*/  MOV R30, R10 ;  /* 0x0000000a001e7202 */ /* 0x000fe20000000f00 */
[----:B------:R-:W-:Y:S01]  /*2080*/  FFMA.FTZ R36, R44, R38, R36 ;  /* 0x000000262c247223 */ /* 0x000fe20000010024 */
[----:B------:R-:W-:Y:S01]  /*2090*/  FADD.FTZ R37, R38, R37 ;  /* 0x0000002526257221 */ /* 0x000fe20000010000 */
[----:B------:R-:W-:Y:S01]  /*20a0*/  FMUL.FTZ R43, R43, UR18 ;  /* 0x000000122b2b7c20 */ /* 0x000fe20008410000 */
[----:B------:R-:W-:Y:S01]  /*20b0*/  MOV R31, R11 ;  /* 0x0000000b001f7202 */ /* 0x000fe20000000f00 */
        /* <DEDUP_REMOVED lines=19> */
.L_x_2386:
[----:B------:R-:W-:Y:S01]  /*21f0*/  FMUL.FTZ R38, R30, R24 ;  /* 0x000000181e267220 */ /* 0x000fe20000410000 */
[----:B------:R-:W-:Y:S01]  /*2200*/  FADD.FTZ R28, R28, -UR12 ;  /* 0x8000000c1c1c7e21 */ /* 0x000fe20008010000 */
[----:B------:R-:W-:Y:S02]  /*2210*/  FADD.FTZ R29, R29, -UR12 ;  /* 0x8000000c1d1d7e21 */ /* 0x000fe40008010000 */
[----:B------:R-:W-:Y:S01]  /*2220*/  FFMA.FTZ R36, R43, R38, R36 ;  /* 0x000000262b247223 */ /* 0x000fe20000010024 */
[----:B------:R-:W-:Y:S01]  /*2230*/  FADD.FTZ R37, R37, R38 ;  /* 0x0000002625257221 */ /* 0x000fe20000010000 */
[----:B------:R-:W-:Y:S01]  /*2240*/  FMUL.FTZ R38, R31, R25 ;  /* 0x000000191f267220 */ /* 0x000fe20000410000 */
[----:B------:R-:W-:Y:S01]  /*2250*/  FMUL.FTZ R58, R28, UR18 ;  /* 0x000000121c3a7c20 */ /* 0x000fe20008410000 */
[----:B------:R-:W-:Y:S01]  /*2260*/  FMUL.FTZ R57, R29, UR18 ;  /* 0x000000121d397c20 */ /* 0x000fe20008410000 */
[----:B------:R-:W-:Y:S01]  /*2270*/  MOV R28, R22 ;  /* 0x00000016001c7202 */ /* 0x000fe20000000f00 */
[----:B------:R-:W-:Y:S01]  /*2280*/  FFMA.FTZ R40, R42, R38, R36 ;  /* 0x000000262a287223 */ /* 0x000fe20000010024 */
[----:B------:R-:W-:Y:S01]  /*2290*/  FADD.FTZ R36, R38, R37 ;  /* 0x0000002526247221 */ /* 0x000fe20000010000 */
[----:B------:R-:W-:Y:S01]  /*22a0*/  MOV R29, R23 ;  /* 0x00000017001d7202 */ /* 0x000fe20000000f00 */
        /* <DEDUP_REMOVED lines=19> */
.L_x_2387:
[----:B------:R-:W0:Y:S01]  /*23e0*/  S2R R38, SR_LANEID ;  /* 0x0000000000267919 */ /* 0x000e220000000000 */
[----:B------:R-:W-:Y:S01]  /*23f0*/  FMUL.FTZ R41, R28, R24 ;  /* 0x000000181c297220 */ /* 0x000fe20000410000 */
[----:B------:R-:W-:Y:S01]  /*2400*/  MOV R37, 0xffffffe0 ;  /* 0xffffffe000257802 */ /* 0x000fe20000000f00 */
[----:B------:R-:W-:Y:S01]  /*2410*/  FADD.FTZ R34, R34, R35 ;  /* 0x0000002322227221 */ /* 0x000fe20000010000 */
[----:B------:R-:W-:Y:S01]  /*2420*/  ISETP.GT.AND P0, PT, R0, 0x17f, PT ;  /* 0x0000017f0000780c */ /* 0x000fe20003f04270 */
[----:B------:R-:W-:Y:S01]  /*2430*/  FFMA.FTZ R40, R58, R41, R40 ;  /* 0x000000293a287223 */ /* 0x000fe20000010028 */
[----:B------:R-:W-:Y:S01]  /*2440*/  FADD.FTZ R41, R36, R41 ;  /* 0x0000002924297221 */ /* 0x000fe20000010000 */
[----:B------:R-:W-:Y:S02]  /*2450*/  IMAD R37, R61, R37, 0x187 ;  /* 0x000001873d257424 */ /* 0x000fe400078e0225 */
[----:B------:R-:W-:Y:S01]  /*2460*/  FMUL.FTZ R36, R29, R25 ;  /* 0x000000191d247220 */ /* 0x000fe20000410000 */
[----:B------:R-:W1:Y:S01]  /*2470*/  S2R R59, SR_CgaCtaId ;  /* 0x00000000003b7919 */ /* 0x000e620000008800 */
[----:B------:R-:W-:Y:S01]  /*2480*/  FFMA.FTZ R35, R44, R35, R3 ;  /* 0x000000232c237223 */ /* 0x000fe20000010003 */
[----:B------:R-:W-:Y:S01]  /*2490*/  FADD.FTZ R34, R34, R31 ;  /* 0x0000001f22227221 */ /* 0x000fe20000010000 */
[----:B------:R-:W-:Y:S01]  /*24a0*/  SEL R37, R37, 0x1f, P0 ;  /* 0x0000001f25257807 */ /* 0x000fe20000000000 */
[----:B------:R-:W-:Y:S01]  /*24b0*/  FADD.FTZ R41, R36, R41 ;  /* 0x0000002924297221 */ /* 0x000fe20000010000 */
[----:B------:R-:W-:Y:S01]  /*24c0*/  FFMA.FTZ R40, R57, R36, R40 ;  /* 0x0000002439287223 */ /* 0x000fe20000010028 */
[----:B------:R-:W-:Y:S01]  /*24d0*/  FFMA.FTZ R35, R42, R31, R35 ;  /* 0x0000001f2a237223 */ /* 0x000fe20000010023 */
[----:B------:R-:W-:Y:S01]  /*24e0*/  FADD.FTZ R3, R33, R30 ;  /* 0x0000001e21037221 */ /* 0x000fe20000010000 */
[----:B------:R-:W-:Y:S01]  /*24f0*/  FFMA.FTZ R32, R43, R30, R32 ;  /* 0x0000001e2b207223 */ /* 0x000fe20000010020 */
[----:B------:R-:W2:Y:S01]  /*2500*/  SHFL.DOWN PT, R36, R41, 0x1, R37 ;  /* 0x0820000029247989 */ /* 0x000ea200000e0025 */
[----:B------:R-:W-:Y:S01]  /*2510*/  FFMA.FTZ R33, R57, R29, R35 ;  /* 0x0000001d39217223 */ /* 0x000fe20000010023 */
[----:B------:R-:W-:Y:S01]  /*2520*/  FADD.FTZ R35, R34, R29 ;  /* 0x0000001d22237221 */ /* 0x000fe20000010000 */
[----:B------:R-:W-:Y:S01]  /*2530*/  MOV R29, 0x400 ;  /* 0x00000400001d7802 */ /* 0x000fe20000000f00 */
[----:B------:R-:W-:Y:S01]  /*2540*/  FADD.FTZ R34, R3, R28 ;  /* 0x0000001c03227221 */ /* 0x000fe20000010000 */
[----:B------:R-:W-:Y:S01]  /*2550*/  FFMA.FTZ R32, R58, R28, R32 ;  /* 0x0000001c3a207223 */ /* 0x000fe20000010020 */
[----:B------:R-:W-:Y:S01]  /*2560*/  BSSY B0, `(.L_x_2388) ;  /* 0x0000048000007945 */ /* 0x000fe20003800000 */
[----:B------:R-:W-:-:S02]  /*2570*/  IADD3 R3, R29, 0x90, RZ ;  /* 0x000000901d037810 */ /* 0x000fc40007ffe0ff */
[----:B0-----:R-:W-:Y:S02]  /*2580*/  ISETP.GE.AND P0, PT, R38, R37, PT ;  /* 0x000000252600720c */ /* 0x001fe40003f06270 */
[----:B-1----:R-:W-:-:S11]  /*2590*/  LEA R3, R59, R3, 0x18 ;  /* 0x000000033b037211 */ /* 0x002fd600078ec0ff */
[----:B--2---:R-:W-:Y:S01]  /*25a0*/  @!P0 FADD.FTZ R41, R41, R36 ;  /* 0x0000002429298221 */ /* 0x004fe20000010000 */
[----:B------:R-:W-:Y:S01]  /*25b0*/  LEA R3, R0, R3, 0x4 ;  /* 0x0000000300037211 */ /* 0x000fe200078e20ff */
[----:B------:R-:W0:Y:S04]  /*25c0*/  SHFL.DOWN PT, R36, R40, 0x1, R37 ;  /* 0x0820000028247989 */ /* 0x000e2800000e0025 */
[----:B------:R-:W-:Y:S01]  /*25d0*/  STS.128 [R3], R32 ;  /* 0x0000002003007388 */ /* 0x000fe20000000c00 */
        /* <DEDUP_REMOVED lines=25> */
[----:B------:R-:W-:-:S13]  /*2770*/  ISETP.NE.AND P0, PT, R38, RZ, PT ;  /* 0x000000ff2600720c */ /* 0x000fda0003f05270 */
[----:B------:R-:W-:-:S04]  /*2780*/  @!P0 LEA R28, R59, R29, 0x18 ;  /* 0x0000001d3b1c8211 */ /* 0x000fc800078ec0ff */
[----:B------:R-:W-:-:S05]  /*2790*/  @!P0 LEA R28, R61, R28, 0x3 ;  /* 0x0000001c3d1c8211 */ /* 0x000fca00078e18ff */
[----:B------:R0:W-:Y:S01]  /*27a0*/  @!P0 STS.64 [R28+0x10], R40 ;  /* 0x000010281c008388 */ /* 0x0001e20000000a00 */
[----:B------:R-:W-:Y:S01]  /*27b0*/  BAR.SYNC.DEFER_BLOCKING 0x0 ;  /* 0x0000000000007b1d */ /* 0x000fe20000010000 */
[----:B------:R-:W-:-:S13]  /*27c0*/  ISETP.NE.AND P0, PT, R0, RZ, PT ;  /* 0x000000ff0000720c */ /* 0x000fda0003f05270 */
[----:B0-----:R-:W-:Y:S05]  /*27d0*/  @P0 BRA `(.L_x_2389) ;  /* 0x0000000000800947 */ /* 0x001fea0003800000 */
[----:B------:R-:W-:-:S05]  /*27e0*/  LEA R59, R59, R29, 0x18 ;  /* 0x0000001d3b3b7211 */ /* 0x000fca00078ec0ff */
[----:B------:R-:W0:Y:S04]  /*27f0*/  LDS.64 R28, [R59+0x18] ;  /* 0x000018003b1c7984 */ /* 0x000e280000000a00 */
[----:B------:R-:W1:Y:S01]  /*2800*/  LDS.128 R36, [R59+0x20] ;  /* 0x000020003b247984 */ /* 0x000e620000000c00 */
[----:B0-----:R-:W-:Y:S01]  /*2810*/  FADD.FTZ R28, R40, R28 ;  /* 0x0000001c281c7221 */ /* 0x001fe20000010000 */
[----:B------:R-:W-:Y:S02]  /*2820*/  FADD.FTZ R29, R41, R29 ;  /* 0x0000001d291d7221 */ /* 0x000fe40000010000 */
[----:B------:R-:W-:Y:S01]  /*2830*/  LDS.64 R40, [R59+0x70] ;  /* 0x000070003b287984 */ /* 0x000fe20000000a00 */
[----:B-1----:R-:W-:Y:S01]  /*2840*/  FADD.FTZ R28, R28, R36 ;  /* 0x000000241c1c7221 */ /* 0x002fe20000010000 */
[----:B------:R-:W-:-:S03]  /*2850*/  FADD.FTZ R37, R29, R37 ;  /* 0x000000251d257221 */ /* 0x000fc60000010000 */
[----:B------:R-:W-:Y:S01]  /*2860*/  FADD.FTZ R38, R28, R38 ;  /* 0x000000261c267221 */ /* 0x000fe20000010000 */
[----:B------:R-:W-:Y:S01]  /*2870*/  FADD.FTZ R37, R37, R39 ;  /* 0x0000002725257221 */ /* 0x000fe20000010000 */
[----:B------:R-:W0:Y:S02]  /*2880*/  LDS.128 R28, [R59+0x30] ;  /* 0x000030003b1c7984 */ /* 0x000e240000000c00 */
[----:B0-----:R-:W-:Y:S01]  /*2890*/  FADD.FTZ R28, R38, R28 ;  /* 0x0000001c261c7221 */ /* 0x001fe20000010000 */
[----:B------:R-:W-:Y:S02]  /*28a0*/  FADD.FTZ R29, R37, R29 ;  /* 0x0000001d251d7221 */ /* 0x000fe40000010000 */
[----:B------:R-:W0:Y:S01]  /*28b0*/  LDS.128 R36, [R59+0x40] ;  /* 0x000040003b247984 */ /* 0x000e220000000c00 */
[----:B------:R-:W-:Y:S01]  /*28c0*/  FADD.FTZ R30, R28, R30 ;  /* 0x0000001e1c1e7221 */ /* 0x000fe20000010000 */
[----:B------:R-:W-:-:S03]  /*28d0*/  FADD.FTZ R29, R29, R31 ;  /* 0x0000001f1d1d7221 */ /* 0x000fc60000010000 */
[----:B0-----:R-:W-:Y:S01]  /*28e0*/  FADD.FTZ R30, R30, R36 ;  /* 0x000000241e1e7221 */ /* 0x001fe20000010000 */
[----:B------:R-:W-:-:S03]  /*28f0*/  FADD.FTZ R37, R29, R37 ;  /* 0x000000251d257221 */ /* 0x000fc60000010000 */
[----:B------:R-:W-:Y:S01]  /*2900*/  FADD.FTZ R38, R30, R38 ;  /* 0x000000261e267221 */ /* 0x000fe20000010000 */
[----:B------:R-:W-:Y:S01]  /*2910*/  FADD.FTZ R37, R37, R39 ;  /* 0x0000002725257221 */ /* 0x000fe20000010000 */
        /* <DEDUP_REMOVED lines=9> */
[----:B------:R-:W-:-:S03]  /*29b0*/  FADD.FTZ R29, R29, R31 ;  /* 0x0000001f1d1d7221 */ /* 0x000fc60000010000 */
[----:B------:R-:W-:Y:S01]  /*29c0*/  FADD.FTZ R40, R28, R40 ;  /* 0x000000281c287221 */ /* 0x000fe20000010000 */
[----:B------:R-:W-:-:S07]  /*29d0*/  FADD.FTZ R41, R29, R41 ;  /* 0x000000291d297221 */ /* 0x000fce0000010000 */
.L_x_2389:
[----:B------:R-:W-:Y:S05]  /*29e0*/  BSYNC B0 ;  /* 0x0000000000007941 */ /* 0x000fea0003800000 */
.L_x_2388:
[----:B------:R-:W-:Y:S01]  /*29f0*/  BAR.SYNC.DEFER_BLOCKING 0x0 ;  /* 0x0000000000007b1d */ /* 0x000fe20000010000 */
[----:B------:R-:W-:-:S05]  /*2a00*/  ISETP.GT.U32.AND P6, PT, R0, 0x30, PT ;  /* 0x000000300000780c */ /* 0x000fca0003fc4070 */
        /* <DEDUP_REMOVED lines=11> */
[----:B------:R-:W0:Y:S01]  /*2ac0*/  LDS.128 R28, [R3+0x930] ;  /* 0x00093000031c7984 */ /* 0x000e220000000c00 */
[----:B------:R-:W-:-:S03]  /*2ad0*/  FADD.FTZ R39, R35, R39 ;  /* 0x0000002723277221 */ /* 0x000fc60000010000 */
        /* <DEDUP_REMOVED lines=9> */
[----:B------:R-:W-:Y:S01]  /*2b70*/  FADD.FTZ R39, R39, R35 ;  /* 0x0000002327277221 */ /* 0x000fe20000010000 */
[----:B0-----:R-:W-:Y:S01]  /*2b80*/  FADD.FTZ R28, R32, R28 ;  /* 0x0000001c201c7221 */ /* 0x001fe20000010000 */
[----:B------:R-:W-:Y:S01]  /*2b90*/  FADD.FTZ R36, R33, R29 ;  /* 0x0000001d21247221 */ /* 0x000fe20000010000 */
[----:B------:R-:W-:Y:S01]  /*2ba0*/  FADD.FTZ R38, R38, R30 ;  /* 0x0000001e26267221 */ /* 0x000fe20000010000 */
[----:B------:R-:W0:Y:S01]  /*2bb0*/  LDS.128 R32, [R3+0x1260] ;  /* 0x0012600003207984 */ /* 0x000e220000000c00 */
[----:B------:R-:W-:Y:S01]  /*2bc0*/  FADD.FTZ R39, R39, R31 ;  /* 0x0000001f27277221 */ /* 0x000fe20000010000 */
        /* <DEDUP_REMOVED lines=9> */
.L_x_2391:
[----:B------:R-:W-:Y:S05]  /*2c60*/  BSYNC B0 ;  /* 0x0000000000007941 */ /* 0x000fea0003800000 */
.L_x_2390:
[----:B------:R-:W0:Y:S01]  /*2c70*/  LDC.64 R28, c[0x0][0x268] ;  /* 0x00009a00ff1c7b82 */ /* 0x000e220000000a00 */
[----:B------:R-:W-:Y:S01]  /*2c80*/  IMAD R55, R55, 0x31, R0 ;  /* 0x0000003137377824 */ /* 0x000fe200078e0200 */
[----:B------:R-:W-:Y:S06]  /*2c90*/  BSSY B0, `(.L_x_2392) ;  /* 0x0000011000007945 */ /* 0x000fec0003800000 */
[----:B------:R-:W1:Y:S01]  /*2ca0*/  LDC R3, c[0x0][0xc] ;  /* 0x00000300ff037b82 */ /* 0x000e620000000800 */
[----:B0-----:R-:W-:Y:S01]  /*2cb0*/  IMAD.WIDE R28, R55, 0x4, R28 ;  /* 0x00000004371c7825 */ /* 0x001fe200078e021c */
[----:B------:R-:W-:Y:S06]  /*2cc0*/  @P6 BRA `(.L_x_2393) ;  /* 0x0000000000346947 */ /* 0x000fec0003800000 */
[----:B------:R-:W0:Y:S01]  /*2cd0*/  LDC.64 R36, c[0x0][0x288] ;  /* 0x0000a200ff247b82 */ /* 0x000e220000000a00 */
[----:B------:R2:W-:Y:S02]  /*2ce0*/  REDG.E.ADD.F32.FTZ.RN.STRONG.GPU desc[UR14][R28.64], R32 ;  /* 0x000000201c0079a6 */ /* 0x0005e4000c10f38e */
[----:B--2---:R-:W-:Y:S02]  /*2cf0*/  MOV R32, UR9 ;  /* 0x0000000900207c02 */ /* 0x004fe40008000f00 */
        /* <DEDUP_REMOVED lines=10> */
.L_x_2393:
[----:B------:R-:W-:Y:S05]  /*2da0*/  BSYNC B0 ;  /* 0x0000000000007941 */ /* 0x000fea0003800000 */
.L_x_2392:
[----:B-1----:R-:W-:-:S13]  /*2db0*/  ISETP.GE.U32.AND P6, PT, R3, 0x2, PT ;  /* 0x000000020300780c */ /* 0x002fda0003fc6070 */
[----:B------:R-:W-:Y:S05]  /*2dc0*/  @!P6 BRA `(.L_x_2394) ;  /* 0x0000001000a4e947 */ /* 0x000fea0003800000 */
[----:B0-----:R-:W0:Y:S01]  /*2dd0*/  LDC R28, c[0x0][0x10] ;  /* 0x00000400ff1c7b82 */ /* 0x001e220000000800 */
[----:B------:R-:W1:Y:S01]  /*2de0*/  S2R R29, SR_CTAID.Y ;  /* 0x00000000001d7919 */ /* 0x000e620000002600 */
[----:B------:R-:W-:-:S06]  /*2df0*/  ULOP3.LUT UR11, UR4, 0x1, URZ, 0xc0, !UPT ;  /* 0x00000001040b7892 */ /* 0x000fcc000f8ec03f */
[----:B------:R-:W2:Y:S08]  /*2e00*/  LDC.64 R30, c[0x0][0x258] ;  /* 0x00009600ff1e7b82 */ /* 0x000eb00000000a00 */
[----:B------:R-:W3:Y:S01]  /*2e10*/  LDC.64 R32, c[0x0][0x260] ;  /* 0x00009800ff207b82 */ /* 0x000ee20000000a00 */
[----:B0-----:R-:W-:-:S04]  /*2e20*/  IMAD R35, R28, UR11, RZ ;  /* 0x0000000b1c237c24 */ /* 0x001fc8000f8e02ff */
[C---:B------:R-:W-:Y:S01]  /*2e30*/  IMAD R34, R35.reuse, R3, RZ ;  /* 0x0000000323227224 */ /* 0x040fe200078e02ff */
        /* <DEDUP_REMOVED lines=9> */
[----:B------:R-:W-:Y:S02]  /*2ed0*/  UPOPC UR13, UR12 ;  /* 0x0000000c000d72bf */ /* 0x000fe40008000000 */
[----:B------:R-:W-:Y:S01]  /*2ee0*/  UFLO.U32 UR12, UR12 ;  /* 0x0000000c000c72bd */ /* 0x000fe200080e0000 */
[----:B------:R-:W-:Y:S01]  /*2ef0*/  IMAD.WIDE.U32 R34, R34, 0x8, R32 ;  /* 0x0000000822227825 */ /* 0x000fe200078e0020 */
[----:B------:R-:W-:Y:S02]  /*2f00*/  UMOV UR11, 0x1 ;  /* 0x00000001000b7882 */ /* 0x000fe40000000000 */
[----:B------:R-:W-:-:S02]  /*2f10*/  USEL UR11, UR11, 0xffffffff, !UP0 ;  /* 0xffffffff0b0b7887 */ /* 0x000fc4000c000000 */
[----:B------:R1:W-:Y:S02]  /*2f20*/  STG.E.64 desc[UR14][R34.64], R40 ;  /* 0x0000002822007986 */ /* 0x0003e4000c101b0e */
[----:B------:R-:W-:-:S06]  /*2f30*/  UIMAD UR11, UR11, UR13, URZ ;  /* 0x0000000d0b0b72a4 */ /* 0x000fcc000f8e023f */
[----:B-1----:R-:W-:Y:S02]  /*2f40*/  MOV R34, UR11 ;  /* 0x0000000b00227c02 */ /* 0x002fe40008000f00 */
[----:B0-----:R-:W-:-:S13]  /*2f50*/  ISETP.EQ.U32.AND P6, PT, R36, UR12, PT ;  /* 0x0000000c24007c0c */ /* 0x001fda000bfc2070 */
[----:B------:R-:W-:Y:S06]  /*2f60*/  @P6 MEMBAR.ALL.GPU ;  /* 0x0000000000006992 */ /* 0x000fec000000a000 */
[----:B------:R-:W-:-:S00]  /*2f70*/  @P6 ERRBAR ;  /* 0x00000000000069ab */ /* 0x000fc00000000000 */
[----:B------:R-:W-:Y:S06]  /*2f80*/  @P6 CGAERRBAR ;  /* 0x00000000000065ab */ /* 0x000fec0000000000 */
[----:B------:R0:W-:Y:S01]  /*2f90*/  @P6 REDG.E.ADD.S32.STRONG.GPU desc[UR14][R30.64], R34 ;  /* 0x000000221e00698e */ /* 0x0001e2000c10e38e */
[----:B------:R-:W-:-:S04]  /*2fa0*/  PLOP3.LUT P6, PT, PT, PT, UP0, 0x40, 0x0 ;  /* 0x000000000000781c */ /* 0x000fc80003fce808 */
[----:B0-----:R-:W-:-:S04]  /*2fb0*/  SEL R34, R3, RZ, P6 ;  /* 0x000000ff03227207 */ /* 0x001fc80003000000 */
[----:B------:R-:W-:-:S13]  /*2fc0*/  ISETP.NE.AND P6, PT, R34, -0x1, PT ;  /* 0xffffffff2200780c */ /* 0x000fda0003fc5270 */
[----:B------:R-:W-:Y:S05]  /*2fd0*/  @!P6 BRA `(.L_x_2395) ;  /* 0x000000000014e947 */ /* 0x000fea0003800000 */
.L_x_2396:
[----:B------:R-:W2:Y:S04]  /*2fe0*/  LDG.E.STRONG.GPU R35, desc[UR14][R30.64] ;  /* 0x0000000e1e237981 */ /* 0x000ea8000c1ef900 */
[----:B--2---:R-:W-:Y:S01]  /*2ff0*/  CCTL.IVALL ;  /* 0x00000000ff00798f */ /* 0x004fe20002000000 */
[----:B------:R-:W-:Y:S05]  /*3000*/  YIELD ;  /* 0x0000000000007946 */ /* 0x000fea0003800000 */
[----:B------:R-:W-:-:S13]  /*3010*/  ISETP.NE.AND P6, PT, R35, R34, PT ;  /* 0x000000222300720c */ /* 0x000fda0003fc5270 */
[----:B------:R-:W-:Y:S05]  /*3020*/  @P6 BRA `(.L_x_2396) ;  /* 0xfffffffc00ec6947 */ /* 0x000fea000383ffff */
.L_x_2395:
        /* <DEDUP_REMOVED lines=8> */
[----:B------:R-:W-:-:S04]  /*30b0*/  LOP3.LUT R30, R3, 0x3, RZ, 0xc0, !PT ;  /* 0x00000003031e7812 */ /* 0x000fc800078ec0ff */
[----:B------:R-:W-:Y:S02]  /*30c0*/  IADD3 R31, -R30, R3, RZ ;  /* 0x000000031e1f7210 */ /* 0x000fe40007ffe1ff */
[----:B------:R-:W-:Y:S02]  /*30d0*/  MOV R30, RZ ;  /* 0x000000ff001e7202 */ /* 0x000fe40000000f00 */
        /* <DEDUP_REMOVED lines=8> */
.L_x_2400:
        /* <DEDUP_REMOVED lines=116> */
.L_x_2399:
[----:B------:R-:W-:-:S06]  /*38a0*/  UISETP.GT.AND UP1, UPT, UR11, 0x4, UPT ;  /* 0x000000040b00788c */ /* 0x000fcc000bf24270 */
[----:B------:R-:W-:-:S13]  /*38b0*/  PLOP3.LUT P6, PT, PT, PT, UP1, 0x40, 0x0 ;  /* 0x000000000000781c */ /* 0x000fda0003fce818 */
[----:B------:R-:W-:Y:S05]  /*38c0*/  @P6 BRA `(.L_x_2401) ;  /* 0x0000000000ec6947 */ /* 0x000fea0003800000 */
        /* <DEDUP_REMOVED lines=53> */
[----:B------:R-:W-:Y:S02]  /*3c20*/  UIADD3 UR11, UR11, -0x4, URZ ;  /* 0xfffffffc0b0b7890 */ /* 0x000fe4000fffe03f */
[----:B------:R-:W-:Y:S02]  /*3c30*/  UPLOP3.LUT UP0, UPT, UPT, UPT, UPT, 0x40, 0x0 ;  /* 0x000000000000789c */ /* 0x000fe40003f0e870 */
[----:B------:R-:W-:Y:S01]  /*3c40*/  UIADD3 UR11, UR11, -0x4, URZ ;  /* 0xfffffffc0b0b7890 */ /* 0x000fe2000fffe03f */
[----:B--2---:R-:W-:Y:S01]  /*3c50*/  @!P6 FADD.FTZ R40, R40, R30 ;  /* 0x0000001e2828e221 */ /* 0x004fe20000010000 */
[----:B------:R-:W-:Y:S01]  /*3c60*/  @!P6 FADD.FTZ R41, R41, R31 ;  /* 0x0000001f2929e221 */ /* 0x000fe20000010000 */
[----:B------:R-:W-:-:S09]  /*3c70*/  IADD3 R30, R34, 0x4, RZ ;  /* 0x00000004221e7810 */ /* 0x000fd20007ffe0ff */
.L_x_2401:
[----:B------:R-:W-:-:S06]  /*3c80*/  UISETP.NE.OR UP0, UPT, UR11, URZ, UP0 ;  /* 0x0000003f0b00728c */ /* 0x000fcc0008705670 */
[----:B------:R-:W-:-:S13]  /*3c90*/  PLOP3.LUT P6, PT, PT, PT, UP0, 0x80, 0x0 ;  /* 0x000000000000781c */ /* 0x000fda0003fcf008 */
[----:B------:R-:W-:Y:S05]  /*3ca0*/  @!P6 BRA `(.L_x_2397) ;  /* 0x00000000007ce947 */ /* 0x000fea0003800000 */
.L_x_2398:
        /* <DEDUP_REMOVED lines=31> */
.L_x_2397:
        /* <DEDUP_REMOVED lines=10> */
.L_x_2403:
[----:B------:R-:W-:Y:S05]  /*3f40*/  BSYNC B0 ;  /* 0x0000000000007941 */ /* 0x000fea0003800000 */
.L_x_2402:
        /* <DEDUP_REMOVED lines=17> */
.L_x_2394:
[----:B------:R-:W1:Y:S01]  /*4060*/  S2UR UR12, SR_CgaCtaId ;  /* 0x00000000000c79c3 */ /* 0x000e620000008800 */
[----:B------:R-:W-:Y:S01]  /*4070*/  UMOV UR11, 0x400 ;  /* 0x00000400000b7882 */ /* 0x000fe20000000000 */
[----:B------:R-:W-:Y:S01]  /*4080*/  ISETP.NE.AND P6, PT, RZ, UR17, PT ;  /* 0x00000011ff007c0c */ /* 0x000fe2000bfc5270 */
[----:B------:R-:W-:Y:S01]  /*4090*/  ULDC.64 UR20, c[0x0][0x290] ;  /* 0x0000a40000147ab9 */ /* 0x000fe20000000a00 */
[----:B-1----:R-:W-:-:S09]  /*40a0*/  ULEA UR11, UR12, UR11, 0x18 ;  /* 0x0000000b0c0b7291 */ /* 0x002fd2000f8ec03f */
[----:B------:R-:W-:Y:S01]  /*40b0*/  @!P0 STS.64 [UR11+0x80], R40 ;  /* 0x00008028ff008988 */ /* 0x000fe20008000a0b */
[----:B------:R-:W-:Y:S06]  /*40c0*/  BAR.SYNC.DEFER_BLOCKING 0x0 ;  /* 0x0000000000007b1d */ /* 0x000fec0000010000 */
[----:B0-----:R-:W0:Y:S01]  /*40d0*/  LDS.64 R28, [UR11+0x80] ;  /* 0x0000800bff1c7984 */ /* 0x001e220008000a00 */
[----:B------:R-:W-:Y:S02]  /*40e0*/  ULDC UR11, c[0x0][0x2bc] ;  /* 0x0000af00000b7ab9 */ /* 0x000fe40000000800 */
[----:B0-----:R-:W-:Y:S01]  /*40f0*/  FMUL.FTZ R3, R28, UR11 ;  /* 0x0000000b1c037c20 */ /* 0x001fe20008410000 */
        /* <DEDUP_REMOVED lines=20> */
.L_x_2404:
[----:B------:R-:W-:Y:S04]  /*4240*/  BSSY B0, `(.L_x_2405) ;  /* 0x0000014000007945 */ /* 0x000fe80003800000 */
[----:B------:R-:W-:Y:S05]  /*4250*/  @!P5 BRA `(.L_x_2406) ;  /* 0x000000000048d947 */ /* 0x000fea0003800000 */
[----:B------:R-:W-:Y:S01]  /*4260*/  SHF.R.S32.HI R28, RZ, 0x1f, R2 ;  /* 0x0000001fff1c7819 */ /* 0x000fe20000011402 */
[----:B------:R-:W-:Y:S01]  /*4270*/  ULDC.64 UR12, c[0x0][0x288] ;  /* 0x0000a200000c7ab9 */ /* 0x000fe20000000a00 */
[----:B------:R-:W-:Y:S01]  /*4280*/  MOV R29, R7 ;  /* 0x00000007001d7202 */ /* 0x000fe20000000f00 */
[-CC-:B------:R-:W-:Y:S01]  /*4290*/  FFMA.FTZ R31, R56, R3.reuse, R32.reuse ;  /* 0x00000003381f7223 */ /* 0x180fe20000010020 */
[----:B------:R-:W-:Y:S01]  /*42a0*/  FFMA.FTZ R54, R54, R3, R32 ;  /* 0x0000000336367223 */ /* 0x000fe20000010020 */
[----:B------:R-:W-:Y:S01]  /*42b0*/  IMAD R33, R28, UR12, RZ ;  /* 0x0000000c1c217c24 */ /* 0x000fe2000f8e02ff */
[----:B------:R-:W-:Y:S01]  /*42c0*/  MOV R28, R4 ;  /* 0x00000004001c7202 */ /* 0x000fe20000000f00 */
[----:B------:R-:W-:Y:S01]  /*42d0*/  FFMA.FTZ R30, R24, R12, -R31 ;  /* 0x0000000c181e7223 */ /* 0x000fe2000001081f */
[----:B------:R-:W-:Y:S01]  /*42e0*/  FFMA.FTZ R31, R25, R13, -R54 ;  /* 0x0000000d191f7223 */ /* 0x000fe20000010836 */
[C---:B------:R-:W-:Y:S02]  /*42f0*/  IMAD R33, R2.reuse, UR13, R33 ;  /* 0x0000000d02217c24 */ /* 0x040fe4000f8e0221 */
[----:B------:R-:W-:Y:S01]  /*4300*/  IMAD.WIDE.U32 R28, R2, UR12, R28 ;  /* 0x0000000c021c7c25 */ /* 0x000fe2000f8e001c */
[----:B------:R-:W-:-:S03]  /*4310*/  ULDC.64 UR12, c[0x0][0x210] ;  /* 0x00008400000c7ab9 */ /* 0x000fc60000000a00 */
[----:B------:R-:W-:Y:S01]  /*4320*/  FMUL.FTZ R30, R30, UR18 ;  /* 0x000000121e1e7c20 */ /* 0x000fe20008410000 */
[----:B------:R-:W-:Y:S01]  /*4330*/  FMUL.FTZ R31, R31, UR18 ;  /* 0x000000121f1f7c20 */ /* 0x000fe20008410000 */
[----:B------:R-:W-:Y:S02]  /*4340*/  LEA R12, P0, R28, UR12, 0x2 ;  /* 0x0000000c1c0c7c11 */ /* 0x000fe4000f8010ff */
[----:B------:R-:W-:-:S04]  /*4350*/  IADD3 R33, R29, R33, RZ ;  /* 0x000000211d217210 */ /* 0x000fc80007ffe0ff */
[----:B------:R-:W-:-:S05]  /*4360*/  LEA.HI.X R13, R28, UR13, R33, 0x2, P0 ;  /* 0x0000000d1c0d7c11 */ /* 0x000fca00080f1421 */
[----:B------:R0:W-:Y:S02]  /*4370*/  STG.E.64 desc[UR14][R12.64], R30 ;  /* 0x0000001e0c007986 */ /* 0x0001e4000c101b0e */
.L_x_2406:
[----:B------:R-:W-:Y:S05]  /*4380*/  BSYNC B0 ;  /* 0x0000000000007941 */ /* 0x000fea0003800000 */
.L_x_2405:
        /* <DEDUP_REMOVED lines=19> */
.L_x_2407:
[----:B------:R-:W-:Y:S04]  /*44c0*/  BSSY B0, `(.L_x_2408) ;  /* 0x0000016000007945 */ /* 0x000fe80003800000 */
[----:B------:R-:W-:Y:S05]  /*44d0*/  @!P4 BRA `(.L_x_2409) ;  /* 0x000000000050c947 */ /* 0x000fea0003800000 */
[C---:B0-----:R-:W-:Y:S01]  /*44e0*/  IADD3 R12, R2.reuse, 0x8, RZ ;  /* 0x00000008020c7810 */ /* 0x041fe20007ffe0ff */
[----:B------:R-:W-:Y:S01]  /*44f0*/  ULDC.64 UR12, c[0x0][0x288] ;  /* 0x0000a200000c7ab9 */ /* 0x000fe20000000a00 */
[----:B------:R-:W-:Y:S01]  /*4500*/  IADD3 R29, R2, 0x8, RZ ;  /* 0x00000008021d7810 */ /* 0x000fe20007ffe0ff */
[-C--:B------:R-:W-:Y:S01]  /*4510*/  FFMA.FTZ R53, R53, R3.reuse, R32 ;  /* 0x0000000335357223 */ /* 0x080fe20000010020 */
[----:B------:R-:W-:Y:S01]  /*4520*/  SHF.R.S32.HI R12, RZ, 0x1f, R12 ;  /* 0x0000001fff0c7819 */ /* 0x000fe2000001140c */
[----:B------:R-:W-:Y:S01]  /*4530*/  FFMA.FTZ R52, R52, R3, R32 ;  /* 0x0000000334347223 */ /* 0x000fe20000010020 */
[----:B------:R-:W-:-:S03]  /*4540*/  MOV R13, R7 ;  /* 0x00000007000d7202 */ /* 0x000fc60000000f00 */
[----:B------:R-:W-:Y:S01]  /*4550*/  IMAD R28, R12, UR12, RZ ;  /* 0x0000000c0c1c7c24 */ /* 0x000fe2000f8e02ff */
[----:B------:R-:W-:-:S05]  /*4560*/  MOV R12, R4 ;  /* 0x00000004000c7202 */ /* 0x000fca0000000f00 */
[----:B------:R-:W-:-:S04]  /*4570*/  IMAD.WIDE.U32 R12, R29, UR12, R12 ;  /* 0x0000000c1d0c7c25 */ /* 0x000fc8000f8e000c */
[----:B------:R-:W-:Y:S01]  /*4580*/  IMAD R29, R29, UR13, R28 ;  /* 0x0000000d1d1d7c24 */ /* 0x000fe2000f8e021c */
[----:B------:R-:W-:Y:S01]  /*4590*/  ULDC.64 UR12, c[0x0][0x210] ;  /* 0x00008400000c7ab9 */ /* 0x000fe20000000a00 */
[----:B------:R-:W-:Y:S01]  /*45a0*/  FFMA.FTZ R28, R24, R14, -R53 ;  /* 0x0000000e181c7223 */ /* 0x000fe20000010835 */
[----:B------:R-:W-:Y:S02]  /*45b0*/  LEA R14, P0, R12, UR12, 0x2 ;  /* 0x0000000c0c0e7c11 */ /* 0x000fe4000f8010ff */
[----:B------:R-:W-:Y:S01]  /*45c0*/  IADD3 R13, R13, R29, RZ ;  /* 0x0000001d0d0d7210 */ /* 0x000fe20007ffe0ff */
[----:B------:R-:W-:Y:S01]  /*45d0*/  FFMA.FTZ R29, R25, R15, -R52 ;  /* 0x0000000f191d7223 */ /* 0x000fe20000010834 */
[----:B------:R-:W-:Y:S02]  /*45e0*/  FMUL.FTZ R28, R28, UR18 ;  /* 0x000000121c1c7c20 */ /* 0x000fe40008410000 */
[----:B------:R-:W-:Y:S01]  /*45f0*/  LEA.HI.X R15, R12, UR13, R13, 0x2, P0 ;  /* 0x0000000d0c0f7c11 */ /* 0x000fe200080f140d */
[----:B------:R-:W-:-:S05]  /*4600*/  FMUL.FTZ R29, R29, UR18 ;  /* 0x000000121d1d7c20 */ /* 0x000fca0008410000 */
[----:B------:R1:W-:Y:S02]  /*4610*/  STG.E.64 desc[UR14][R14.64], R28 ;  /* 0x0000001c0e007986 */ /* 0x0003e4000c101b0e */
.L_x_2409:
[----:B------:R-:W-:Y:S05]  /*4620*/  BSYNC B0 ;  /* 0x0000000000007941 */ /* 0x000fea0003800000 */
.L_x_2408:
[----:B------:R-:W-:Y:S05]  /*4630*/  @!P6 BRA `(.L_x_2410) ;  /* 0x000000000048e947 */ /* 0x000fea0003800000 */
[----:B0-----:R-:W-:Y:S01]  /*4640*/  FFMA.FTZ R12, R51, R24, R26 ;  /* 0x00000018330c7223 */ /* 0x001fe2000001001a */
        /* <DEDUP_REMOVED lines=17> */
.L_x_2410:
[----:B------:R-:W-:Y:S04]  /*4760*/  BSSY B0, `(.L_x_2411) ;  /* 0x0000016000007945 */ /* 0x000fe80003800000 */
[----:B------:R-:W-:Y:S05]  /*4770*/  @!P3 BRA `(.L_x_2412) ;  /* 0x000000000050b947 */ /* 0x000fea0003800000 */
[C---:B0-----:R-:W-:Y:S01]  /*4780*/  IADD3 R12, R2.reuse, 0x10, RZ ;  /* 0x00000010020c7810 */ /* 0x041fe20007ffe0ff */
[----:B------:R-:W-:Y:S01]  /*4790*/  ULDC.64 UR12, c[0x0][0x288] ;  /* 0x0000a200000c7ab9 */ /* 0x000fe20000000a00 */
[----:B-1----:R-:W-:Y:S01]  /*47a0*/  IADD3 R15, R2, 0x10, RZ ;  /* 0x00000010020f7810 */ /* 0x002fe20007ffe0ff */
[-C--:B------:R-:W-:Y:S01]  /*47b0*/  FFMA.FTZ R51, R51, R3.reuse, R32 ;  /* 0x0000000333337223 */ /* 0x080fe20000010020 */
[----:B------:R-:W-:Y:S01]  /*47c0*/  SHF.R.S32.HI R12, RZ, 0x1f, R12 ;  /* 0x0000001fff0c7819 */ /* 0x000fe2000001140c */
[----:B------:R-:W-:Y:S01]  /*47d0*/  FFMA.FTZ R50, R50, R3, R32 ;  /* 0x0000000332327223 */ /* 0x000fe20000010020 */
[----:B------:R-:W-:Y:S01]  /*47e0*/  MOV R13, R7 ;  /* 0x00000007000d7202 */ /* 0x000fe20000000f00 */
[----:B------:R-:W-:Y:S02]  /*47f0*/  FFMA.FTZ R16, R24, R16, -R51 ;  /* 0x0000001018107223 */ /* 0x000fe40000010833 */
[----:B------:R-:W-:Y:S01]  /*4800*/  IMAD R14, R12, UR12, RZ ;  /* 0x0000000c0c0e7c24 */ /* 0x000fe2000f8e02ff */
[----:B------:R-:W-:Y:S01]  /*4810*/  MOV R12, R4 ;  /* 0x00000004000c7202 */ /* 0x000fe20000000f00 */
[----:B------:R-:W-:Y:S01]  /*4820*/  FFMA.FTZ R17, R25, R17, -R50 ;  /* 0x0000001119117223 */ /* 0x000fe20000010832 */
[----:B------:R-:W-:-:S03]  /*4830*/  FMUL.FTZ R16, R16, UR18 ;  /* 0x0000001210107c20 */ /* 0x000fc60008410000 */
[----:B------:R-:W-:-:S04]  /*4840*/  IMAD.WIDE.U32 R12, R15, UR12, R12 ;  /* 0x0000000c0f0c7c25 */ /* 0x000fc8000f8e000c */
[----:B------:R-:W-:Y:S01]  /*4850*/  FMUL.FTZ R17, R17, UR18 ;  /* 0x0000001211117c20 */ /* 0x000fe20008410000 */
[----:B------:R-:W-:Y:S01]  /*4860*/  IMAD R15, R15, UR13, R14 ;  /* 0x0000000d0f0f7c24 */ /* 0x000fe2000f8e020e */
[----:B------:R-:W-:Y:S02]  /*4870*/  ULDC.64 UR12, c[0x0][0x210] ;  /* 0x00008400000c7ab9 */ /* 0x000fe40000000a00 */
[----:B------:R-:W-:Y:S02]  /*4880*/  LEA R14, P0, R12, UR12, 0x2 ;  /* 0x0000000c0c0e7c11 */ /* 0x000fe4000f8010ff */
[----:B------:R-:W-:-:S04]  /*4890*/  IADD3 R15, R13, R15, RZ ;  /* 0x0000000f0d0f7210 */ /* 0x000fc80007ffe0ff */
[----:B------:R-:W-:-:S05]  /*48a0*/  LEA.HI.X R15, R12, UR13, R15, 0x2, P0 ;  /* 0x0000000d0c0f7c11 */ /* 0x000fca00080f140f */
[----:B------:R2:W-:Y:S02]  /*48b0*/  STG.E.64 desc[UR14][R14.64], R16 ;  /* 0x000000100e007986 */ /* 0x0005e4000c101b0e */
.L_x_2412:
[----:B------:R-:W-:Y:S05]  /*48c0*/  BSYNC B0 ;  /* 0x0000000000007941 */ /* 0x000fea0003800000 */
.L_x_2411:
[----:B------:R-:W-:Y:S05]  /*48d0*/  @!P6 BRA `(.L_x_2413) ;  /* 0x000000000048e947 */ /* 0x000fea0003800000 */
[----:B0-----:R-:W-:Y:S01]  /*48e0*/  FFMA.FTZ R12, R49, R24, R26 ;  /* 0x00000018310c7223 */ /* 0x001fe2000001001a */
[----:B------:R-:W-:-:S03]  /*48f0*/  FFMA.FTZ R13, R48, R25, R27 ;  /* 0x00000019300d7223 */ /* 0x000fc6000001001b */
[----:B-12---:R-:W-:Y:S01]  /*4900*/  FMUL.FTZ R14, R12, -1.4426950216293334961 ;  /* 0xbfb8aa3b0c0e7820 */ /* 0x006fe20000410000 */
        /* <DEDUP_REMOVED lines=15> */
.L_x_2413:
[----:B------:R-:W-:Y:S04]  /*4a00*/  BSSY B0, `(.L_x_2414) ;  /* 0x0000014000007945 */ /* 0x000fe80003800000 */
[----:B------:R-:W-:Y:S05]  /*4a10*/  @!P2 BRA `(.L_x_2415) ;  /* 0x000000000048a947 */ /* 0x000fea0003800000 */
[----:B0-----:R-:W-:Y:S01]  /*4a20*/  SHF.R.S32.HI R12, RZ, 0x1f, R69 ;  /* 0x0000001fff0c7819 */ /* 0x001fe20000011445 */
[----:B------:R-:W-:Y:S01]  /*4a30*/  ULDC.64 UR12, c[0x0][0x288] ;  /* 0x0000a200000c7ab9 */ /* 0x000fe20000000a00 */
[----:B------:R-:W-:Y:S01]  /*4a40*/  MOV R13, R7 ;  /* 0x00000007000d7202 */ /* 0x000fe20000000f00 */
[-CC-:B------:R-:W-:Y:S01]  /*4a50*/  FFMA.FTZ R49, R49, R3.reuse, R32.reuse ;  /* 0x0000000331317223 */ /* 0x180fe20000010020 */
[----:B------:R-:W-:Y:S01]  /*4a60*/  FFMA.FTZ R48, R48, R3, R32 ;  /* 0x0000000330307223 */ /* 0x000fe20000010020 */
[----:B-12---:R-:W-:Y:S01]  /*4a70*/  IMAD R14, R12, UR12, RZ ;  /* 0x0000000c0c0e7c24 */ /* 0x006fe2000f8e02ff */
        /* <DEDUP_REMOVED lines=12> */
.L_x_2415:
[----:B------:R-:W-:Y:S05]  /*4b40*/  BSYNC B0 ;  /* 0x0000000000007941 */ /* 0x000fea0003800000 */
.L_x_2414:
[----:B------:R-:W-:Y:S05]  /*4b50*/  @!P6 BRA `(.L_x_2416) ;  /* 0x000000000048e947 */ /* 0x000fea0003800000 */
[----:B0-----:R-:W-:Y:S01]  /*4b60*/  FFMA.FTZ R12, R47, R24, R26 ;  /* 0x000000182f0c7223 */ /* 0x001fe2000001001a */
[----:B------:R-:W-:-:S03]  /*4b70*/  FFMA.FTZ R13, R46, R25, R27 ;  /* 0x000000192e0d7223 */ /* 0x000fc6000001001b */
[----:B-123--:R-:W-:Y:S01]  /*4b80*/  FMUL.FTZ R14, R12, -1.4426950216293334961 ;  /* 0xbfb8aa3b0c0e7820 */ /* 0x00efe20000410000 */
        /* <DEDUP_REMOVED lines=15> */
.L_x_2416:
[----:B------:R-:W-:Y:S04]  /*4c80*/  BSSY B0, `(.L_x_2417) ;  /* 0x0000014000007945 */ /* 0x000fe80003800000 */
[----:B------:R-:W-:Y:S05]  /*4c90*/  @!P1 BRA `(.L_x_2418) ;  /* 0x0000000000489947 */ /* 0x000fea0003800000 */
[----:B0-----:R-:W-:Y:S01]  /*4ca0*/  SHF.R.S32.HI R12, RZ, 0x1f, R68 ;  /* 0x0000001fff0c7819 */ /* 0x001fe20000011444 */
[----:B------:R-:W-:Y:S01]  /*4cb0*/  ULDC.64 UR12, c[0x0][0x288] ;  /* 0x0000a200000c7ab9 */ /* 0x000fe20000000a00 */
[----:B------:R-:W-:Y:S01]  /*4cc0*/  MOV R13, R7 ;  /* 0x00000007000d7202 */ /* 0x000fe20000000f00 */
[-CC-:B------:R-:W-:Y:S01]  /*4cd0*/  FFMA.FTZ R47, R47, R3.reuse, R32.reuse ;  /* 0x000000032f2f7223 */ /* 0x180fe20000010020 */
[----:B------:R-:W-:Y:S01]  /*4ce0*/  FFMA.FTZ R46, R46, R3, R32 ;  /* 0x000000032e2e7223 */ /* 0x000fe20000010020 */
[----:B-123--:R-:W-:Y:S01]  /*4cf0*/  IMAD R15, R12, UR12, RZ ;  /* 0x0000000c0c0f7c24 */ /* 0x00efe2000f8e02ff */
        /* <DEDUP_REMOVED lines=12> */
.L_x_2418:
[----:B------:R-:W-:Y:S05]  /*4dc0*/  BSYNC B0 ;  /* 0x0000000000007941 */ /* 0x000fea0003800000 */
.L_x_2417:
[----:B------:R-:W-:-:S04]  /*4dd0*/  ISETP.GE.U32.AND P0, PT, R63, UR20, PT ;  /* 0x000000143f007c0c */ /* 0x000fc8000bf06070 */
[----:B------:R-:W-:-:S04]  /*4de0*/  ISETP.GE.AND.EX P0, PT, R67, UR21, PT, P0 ;  /* 0x0000001543007c0c */ /* 0x000fc8000bf06300 */
[----:B------:R-:W-:Y:S01]  /*4df0*/  ISETP.GT.U32.OR P0, PT, R0, 0x187, P0 ;  /* 0x000001870000780c */ /* 0x000fe20000704470 */
[----:B------:R-:W-:-:S12]  /*4e00*/  @!P6 BRA `(.L_x_2419) ;  /* 0x000000000048e947 */ /* 0x000fd80003800000 */
[----:B0-----:R-:W-:Y:S01]  /*4e10*/  FFMA.FTZ R12, R45, R24, R26 ;  /* 0x000000182d0c7223 */ /* 0x001fe2000001001a */
[----:B------:R-:W-:-:S03]  /*4e20*/  FFMA.FTZ R13, R44, R25, R27 ;  /* 0x000000192c0d7223 */ /* 0x000fc6000001001b */
[----:B-1234-:R-:W-:Y:S01]  /*4e30*/  FMUL.FTZ R14, R12, -1.4426950216293334961 ;  /* 0xbfb8aa3b0c0e7820 */ /* 0x01efe20000410000 */
        /* <DEDUP_REMOVED lines=15> */
.L_x_2419:
[----:B------:R-:W-:Y:S04]  /*4f30*/  BSSY B0, `(.L_x_2420) ;  /* 0x0000013000007945 */ /* 0x000fe80003800000 */
[----:B------:R-:W-:Y:S05]  /*4f40*/  @P0 BRA `(.L_x_2421) ;  /* 0x0000000000440947 */ /* 0x000fea0003800000 */
[----:B------:R-:W-:Y:S01]  /*4f50*/  ULDC.64 UR12, c[0x0][0x288] ;  /* 0x0000a200000c7ab9 */ /* 0x000fe20000000a00 */
[----:B0-----:R-:W-:Y:S01]  /*4f60*/  MOV R12, R4 ;  /* 0x00000004000c7202 */ /* 0x001fe20000000f00 */
[----:B-1234-:R-:W-:Y:S01]  /*4f70*/  IMAD R14, R67, UR12, RZ ;  /* 0x0000000c430e7c24 */ /* 0x01efe2000f8e02ff */
[----:B------:R-:W-:Y:S01]  /*4f80*/  MOV R13, R7 ;  /* 0x00000007000d7202 */ /* 0x000fe20000000f00 */
[-CC-:B------:R-:W-:Y:S01]  /*4f90*/  FFMA.FTZ R45, R45, R3.reuse, R32.reuse ;  /* 0x000000032d2d7223 */ /* 0x180fe20000010020 */
[----:B------:R-:W-:Y:S01]  /*4fa0*/  FFMA.FTZ R44, R44, R3, R32 ;  /* 0x000000032c2c7223 */ /* 0x000fe20000010020 */
[C---:B------:R-:W-:Y:S02]  /*4fb0*/  IMAD R15, R63.reuse, UR13, R14 ;  /* 0x0000000d3f0f7c24 */ /* 0x040fe4000f8e020e */
[----:B------:R-:W-:Y:S01]  /*4fc0*/  IMAD.WIDE.U32 R12, R63, UR12, R12 ;  /* 0x0000000c3f0c7c25 */ /* 0x000fe2000f8e000c */
[----:B------:R-:W-:-:S03]  /*4fd0*/  ULDC.64 UR12, c[0x0][0x210] ;  /* 0x00008400000c7ab9 */ /* 0x000fc60000000a00 */
[----:B------:R-:W-:Y:S01]  /*4fe0*/  FFMA.FTZ R14, R24, R8, -R45 ;  /* 0x00000008180e7223 */ /* 0x000fe2000001082d */
[----:B------:R-:W-:Y:S01]  /*4ff0*/  IADD3 R13, R13, R15, RZ ;  /* 0x0000000f0d0d7210 */ /* 0x000fe20007ffe0ff */
[----:B------:R-:W-:Y:S01]  /*5000*/  FFMA.FTZ R15, R25, R9, -R44 ;  /* 0x00000009190f7223 */ /* 0x000fe2000001082c */
[----:B------:R-:W-:Y:S01]  /*5010*/  LEA R8, P0, R12, UR12, 0x2 ;  /* 0x0000000c0c087c11 */ /* 0x000fe2000f8010ff */
[----:B------:R-:W-:Y:S02]  /*5020*/  FMUL.FTZ R14, R14, UR18 ;  /* 0x000000120e0e7c20 */ /* 0x000fe40008410000 */
[----:B------:R-:W-:Y:S01]  /*5030*/  FMUL.FTZ R15, R15, UR18 ;  /* 0x000000120f0f7c20 */ /* 0x000fe20008410000 */
[----:B------:R-:W-:-:S05]  /*5040*/  LEA.HI.X R9, R12, UR13, R13, 0x2, P0 ;  /* 0x0000000d0c097c11 */ /* 0x000fca00080f140d */
[----:B------:R0:W-:Y:S04]  /*5050*/  STG.E.64 desc[UR14][R8.64], R14 ;  /* 0x0000000e08007986 */ /* 0x0001e8000c101b0e */
.L_x_2421:
[----:B------:R-:W-:Y:S05]  /*5060*/  BSYNC B0 ;  /* 0x0000000000007941 */ /* 0x000fea0003800000 */
.L_x_2420:
[----:B------:R-:W-:-:S04]  /*5070*/  ISETP.GE.U32.AND P0, PT, R62, UR20, PT ;  /* 0x000000143e007c0c */ /* 0x000fc8000bf06070 */
[----:B------:R-:W-:-:S04]  /*5080*/  ISETP.GE.AND.EX P0, PT, R66, UR21, PT, P0 ;  /* 0x0000001542007c0c */ /* 0x000fc8000bf06300 */
[----:B------:R-:W-:Y:S01]  /*5090*/  ISETP.GT.U32.OR P0, PT, R0, 0x187, P0 ;  /* 0x000001870000780c */ /* 0x000fe20000704470 */
[----:B------:R-:W-:-:S12]  /*50a0*/  @!P6 BRA `(.L_x_2422) ;  /* 0x000000000048e947 */ /* 0x000fd80003800000 */
[----:B0-----:R-:W-:Y:S01]  /*50b0*/  FFMA.FTZ R8, R43, R24, R26 ;  /* 0x000000182b087223 */ /* 0x001fe2000001001a */
[----:B------:R-:W-:-:S03]  /*50c0*/  FFMA.FTZ R9, R42, R25, R27 ;  /* 0x000000192a097223 */ /* 0x000fc6000001001b */
[----:B------:R-:W-:Y:S01]  /*50d0*/  FMUL.FTZ R12, R8, -1.4426950216293334961 ;  /* 0xbfb8aa3b080c7820 */ /* 0x000fe20000410000 */
[----:B-1234-:R-:W-:-:S05]  /*50e0*/  FMUL.FTZ R14, R9, -1.4426950216293334961 ;  /* 0xbfb8aa3b090e7820 */ /* 0x01efca0000410000 */
        /* <DEDUP_REMOVED lines=14> */
.L_x_2422:
[----:B------:R-:W-:Y:S04]  /*51d0*/  BSSY B0, `(.L_x_2423) ;  /* 0x0000013000007945 */ /* 0x000fe80003800000 */
[----:B------:R-:W-:Y:S05]  /*51e0*/  @P0 BRA `(.L_x_2424) ;  /* 0x0000000000440947 */ /* 0x000fea0003800000 */
[----:B------:R-:W-:Y:S01]  /*51f0*/  ULDC.64 UR12, c[0x0][0x288] ;  /* 0x0000a200000c7ab9 */ /* 0x000fe20000000a00 */
[----:B0-----:R-:W-:Y:S01]  /*5200*/  MOV R8, R4 ;  /* 0x0000000400087202 */ /* 0x001fe20000000f00 */
[----:B------:R-:W-:Y:S01]  /*5210*/  IMAD R13, R66, UR12, RZ ;  /* 0x0000000c420d7c24 */ /* 0x000fe2000f8e02ff */
        /* <DEDUP_REMOVED lines=9> */
[C---:B------:R-:W-:Y:S01]  /*52b0*/  LEA R10, P0, R8.reuse, UR12, 0x2 ;  /* 0x0000000c080a7c11 */ /* 0x040fe2000f8010ff */
[----:B------:R-:W-:Y:S02]  /*52c0*/  FMUL.FTZ R12, R43, UR18 ;  /* 0x000000122b0c7c20 */ /* 0x000fe40008410000 */
[----:B------:R-:W-:Y:S01]  /*52d0*/  FMUL.FTZ R13, R13, UR18 ;  /* 0x000000120d0d7c20 */ /* 0x000fe20008410000 */
[----:B------:R-:W-:-:S05]  /*52e0*/  LEA.HI.X R11, R8, UR13, R9, 0x2, P0 ;  /* 0x0000000d080b7c11 */ /* 0x000fca00080f1409 */
[----:B------:R0:W-:Y:S04]  /*52f0*/  STG.E.64 desc[UR14][R10.64], R12 ;  /* 0x0000000c0a007986 */ /* 0x0001e8000c101b0e */
.L_x_2424:
[----:B------:R-:W-:Y:S05]  /*5300*/  BSYNC B0 ;  /* 0x0000000000007941 */ /* 0x000fea0003800000 */
.L_x_2423:
[----:B------:R-:W-:-:S04]  /*5310*/  ISETP.GE.U32.AND P0, PT, R64, UR20, PT ;  /* 0x0000001440007c0c */ /* 0x000fc8000bf06070 */
[----:B------:R-:W-:-:S04]  /*5320*/  ISETP.GE.AND.EX P0, PT, R65, UR21, PT, P0 ;  /* 0x0000001541007c0c */ /* 0x000fc8000bf06300 */
[----:B------:R-:W-:Y:S01]  /*5330*/  ISETP.GT.U32.OR P0, PT, R0, 0x187, P0 ;  /* 0x000001870000780c */ /* 0x000fe20000704470 */
[----:B------:R-:W-:-:S12]  /*5340*/  @!P6 BRA `(.L_x_2425) ;  /* 0x000000000048e947 */ /* 0x000fd80003800000 */
[----:B------:R-:W-:Y:S01]  /*5350*/  FFMA.FTZ R26, R58, R24, R26 ;  /* 0x000000183a1a7223 */ /* 0x000fe2000001001a */
[----:B------:R-:W-:-:S03]  /*5360*/  FFMA.FTZ R27, R57, R25, R27 ;  /* 0x00000019391b7223 */ /* 0x000fc6000001001b */
[----:B0-----:R-:W-:Y:S01]  /*5370*/  FMUL.FTZ R8, R26, -1.4426950216293334961 ;  /* 0xbfb8aa3b1a087820 */ /* 0x001fe20000410000 */
[----:B------:R-:W-:-:S05]  /*5380*/  FMUL.FTZ R10, R27, -1.4426950216293334961 ;  /* 0xbfb8aa3b1b0a7820 */ /* 0x000fca0000410000 */
[----:B------:R-:W0:Y:S08]  /*5390*/  MUFU.EX2 R8, R8 ;  /* 0x0000000800087308 */ /* 0x000e300000000800 */
[----:B------:R-:W5:Y:S01]  /*53a0*/  MUFU.EX2 R10, R10 ;  /* 0x0000000a000a7308 */ /* 0x000f620000000800 */
[----:B0-----:R-:W-:-:S07]  /*53b0*/  FADD.FTZ R9, R8, 1 ;  /* 0x3f80000008097421 */ /* 0x001fce0000010000 */
[----:B------:R-:W0:Y:S01]  /*53c0*/  MUFU.RCP R9, R9 ;  /* 0x0000000900097308 */ /* 0x000e220000001000 */
[----:B-----5:R-:W-:-:S07]  /*53d0*/  FADD.FTZ R11, R10, 1 ;  /* 0x3f8000000a0b7421 */ /* 0x020fce0000010000 */
[----:B------:R-:W1:Y:S01]  /*53e0*/  MUFU.RCP R12, R11 ;  /* 0x0000000b000c7308 */ /* 0x000e620000001000 */
[----:B0-----:R-:W-:Y:S01]  /*53f0*/  FADD.FTZ R13, -R9, 1 ;  /* 0x3f800000090d7421 */ /* 0x001fe20000010100 */
[----:B------:R-:W-:-:S03]  /*5400*/  FMUL.FTZ R22, R22, R9 ;  /* 0x0000000916167220 */ /* 0x000fc60000410000 */
[----:B------:R-:W-:Y:S01]  /*5410*/  FFMA.FTZ R13, R26, R13, 1 ;  /* 0x3f8000001a0d7423 */ /* 0x000fe2000001000d */
[----:B-1234-:R-:W-:Y:S01]  /*5420*/  FADD.FTZ R14, -R12, 1 ;  /* 0x3f8000000c0e7421 */ /* 0x01efe20000010100 */
[----:B------:R-:W-:Y:S02]  /*5430*/  FMUL.FTZ R23, R23, R12 ;  /* 0x0000000c17177220 */ /* 0x000fe40000410000 */
[----:B------:R-:W-:Y:S01]  /*5440*/  FMUL.FTZ R22, R22, R13 ;  /* 0x0000000d16167220 */ /* 0x000fe20000410000 */
[----:B------:R-:W-:-:S04]  /*5450*/  FFMA.FTZ R14, R27, R14, 1 ;  /* 0x3f8000001b0e7423 */ /* 0x000fc8000001000e */
[----:B------:R-:W-:-:S07]  /*5460*/  FMUL.FTZ R23, R23, R14 ;  /* 0x0000000e17177220 */ /* 0x000fce0000410000 */
.L_x_2425:
[----:B------:R-:W-:Y:S04]  /*5470*/  BSSY B0, `(.L_x_2426) ;  /* 0x0000012000007945 */ /* 0x000fe80003800000 */
[----:B------:R-:W-:Y:S05]  /*5480*/  @P0 BRA `(.L_x_2427) ;  /* 0x0000000000400947 */ /* 0x000fea0003800000 */
[----:B------:R-:W-:Y:S01]  /*5490*/  ULDC.64 UR12, c[0x0][0x288] ;  /* 0x0000a200000c7ab9 */ /* 0x000fe20000000a00 */
[----:B------:R-:W-:Y:S01]  /*54a0*/  MOV R5, R7 ;  /* 0x0000000700057202 */ /* 0x000fe20000000f00 */
[----:B------:R-:W-:Y:S02]  /*54b0*/  IMAD R65, R65, UR12, RZ ;  /* 0x0000000c41417c24 */ /* 0x000fe4000f8e02ff */
[-CC-:B0-----:R-:W-:Y:S01]  /*54c0*/  FFMA.FTZ R9, R58, R3.reuse, R32.reuse ;  /* 0x000000033a097223 */ /* 0x181fe20000010020 */
[----:B------:R-:W-:Y:S01]  /*54d0*/  FFMA.FTZ R32, R57, R3, R32 ;  /* 0x0000000339207223 */ /* 0x000fe20000010020 */
[----:B------:R-:W-:-:S04]  /*54e0*/  IMAD.WIDE.U32 R6, R64, UR12, R4 ;  /* 0x0000000c40067c25 */ /* 0x000fc8000f8e0004 */
[----:B------:R-:W-:Y:S01]  /*54f0*/  FFMA.FTZ R9, R24, R22, -R9 ;  /* 0x0000001618097223 */ /* 0x000fe20000010809 */
[----:B------:R-:W-:Y:S01]  /*5500*/  FFMA.FTZ R32, R25, R23, -R32 ;  /* 0x0000001719207223 */ /* 0x000fe20000010820 */
[----:B------:R-:W-:Y:S01]  /*5510*/  IMAD R65, R64, UR13, R65 ;  /* 0x0000000d40417c24 */ /* 0x000fe2000f8e0241 */
[----:B------:R-:W-:Y:S01]  /*5520*/  ULDC.64 UR12, c[0x0][0x210] ;  /* 0x00008400000c7ab9 */ /* 0x000fe20000000a00 */
[----:B------:R-:W-:Y:S01]  /*5530*/  FMUL.FTZ R8, R9, UR18 ;  /* 0x0000001209087c20 */ /* 0x000fe20008410000 */
[----:B------:R-:W-:Y:S01]  /*5540*/  LEA R4, P0, R6, UR12, 0x2 ;  /* 0x0000000c06047c11 */ /* 0x000fe2000f8010ff */
[----:B------:R-:W-:Y:S01]  /*5550*/  FMUL.FTZ R9, R32, UR18 ;  /* 0x0000001220097c20 */ /* 0x000fe20008410000 */
[----:B------:R-:W-:-:S04]  /*5560*/  IADD3 R65, R7, R65, RZ ;  /* 0x0000004107417210 */ /* 0x000fc80007ffe0ff */
[----:B------:R-:W-:-:S05]  /*5570*/  LEA.HI.X R5, R6, UR13, R65, 0x2, P0 ;  /* 0x0000000d06057c11 */ /* 0x000fca00080f1441 */
[----:B------:R0:W-:Y:S02]  /*5580*/  STG.E.64 desc[UR14][R4.64], R8 ;  /* 0x0000000804007986 */ /* 0x0001e4000c101b0e */
.L_x_2427:
[----:B------:R-:W-:Y:S05]  /*5590*/  BSYNC B0 ;  /* 0x0000000000007941 */ /* 0x000fea0003800000 */
.L_x_2426:
[----:B------:R-:W-:Y:S01]  /*55a0*/  ULDC UR11, c[0x0][0x10] ;  /* 0x00000400000b7ab9 */ /* 0x000fe20000000800 */
[----:B------:R-:W-:Y:S02]  /*55b0*/  UIADD3 UR4, UR4, 0x1, URZ ;  /* 0x0000000104047890 */ /* 0x000fe4000fffe03f */
[----:B------:R-:W-:-:S04]  /*55c0*/  UIADD3 UR6, UR11, UR6, URZ ;  /* 0x000000060b067290 */ /* 0x000fc8000fffe03f */
[----:B------:R-:W-:-:S06]  /*55d0*/  UISETP.GE.AND UP0, UPT, UR6, UR5, UPT ;  /* 0x000000050600728c */ /* 0x000fcc000bf06270 */
[----:B------:R-:W-:-:S13]  /*55e0*/  PLOP3.LUT P0, PT, PT, PT, UP0, 0x80, 0x0 ;  /* 0x000000000000781c */ /* 0x000fda0003f0f008 */
[----:B------:R-:W-:Y:S05]  /*55f0*/  @!P0 BRA `(.L_x_2428) ;  /* 0xffffffac00708947 */ /* 0x000fea000383ffff */
.L_x_2377:
[----:B------:R-:W5:Y:S01]  /*5600*/  LDC R6, c[0x0][0xc] ;  /* 0x00000300ff067b82 */ /* 0x000f620000000800 */
[----:B------:R-:W-:Y:S01]  /*5610*/  ISETP.NE.AND P1, PT, R0, RZ, PT ;  /* 0x000000ff0000720c */ /* 0x000fe20003f25270 */
[----:B------:R-:W-:Y:S06]  /*5620*/  BSSY B0, `(.L_x_2429) ;  /* 0x0000011000007945 */ /* 0x000fec0003800000 */
[----:B------:R-:W0:Y:S08]  /*5630*/  LDC R7, c[0x0][0x10] ;  /* 0x00000400ff077b82 */ /* 0x000e300000000800 */
[----:B------:R-:W1:Y:S01]  /*5640*/  LDC.64 R2, c[0x0][0x258] ;  /* 0x00009600ff027b82 */ /* 0x000e620000000a00 */
[----:B-----5:R-:W-:-:S02]  /*5650*/  ISETP.NE.AND P0, PT, R6, 0x1, PT ;  /* 0x000000010600780c */ /* 0x020fc40003f05270 */
[----:B0-----:R-:W-:-:S04]  /*5660*/  SHF.L.U32 R4, R7, 0x1, RZ ;  /* 0x0000000107047819 */ /* 0x001fc800000006ff */
[----:B------:R-:W-:-:S05]  /*5670*/  SEL R5, R4, RZ, P0 ;  /* 0x000000ff04057207 */ /* 0x000fca0000000000 */
[----:B-1----:R-:W-:Y:S01]  /*5680*/  IMAD.WIDE.U32 R2, R5, 0x4, R2 ;  /* 0x0000000405027825 */ /* 0x002fe200078e0002 */
        /* <DEDUP_REMOVED lines=10> */
.L_x_2430:
[----:B------:R-:W-:Y:S05]  /*5730*/  BSYNC B0 ;  /* 0x0000000000007941 */ /* 0x000fea0003800000 */
.L_x_2429:
        /* <DEDUP_REMOVED lines=11> */
.L_x_2432:
[----:B------:R-:W5:Y:S04]  /*57f0*/  LDG.E.STRONG.GPU R5, desc[UR14][R2.64] ;  /* 0x0000000e02057981 */ /* 0x000f68000c1ef900 */
[----:B-----5:R-:W-:Y:S01]  /*5800*/  CCTL.IVALL ;  /* 0x00000000ff00798f */ /* 0x020fe20002000000 */
[----:B------:R-:W-:Y:S05]  /*5810*/  YIELD ;  /* 0x0000000000007946 */ /* 0x000fea0003800000 */
[----:B------:R-:W-:-:S13]  /*5820*/  ISETP.NE.AND P0, PT, R5, R4, PT ;  /* 0x000000040500720c */ /* 0x000fda0003f05270 */
[----:B------:R-:W-:Y:S05]  /*5830*/  @P0 BRA `(.L_x_2432) ;  /* 0xfffffffc00ec0947 */ /* 0x000fea000383ffff */
.L_x_2431:
        /* <DEDUP_REMOVED lines=13> */
[----:B--234-:R-:W0:Y:S01]  /*5910*/  LDC.64 R14, c[0x0][0x218] ;  /* 0x00008600ff0e7b82 */ /* 0x01ce220000000a00 */
        /* <DEDUP_REMOVED lines=11> */
.L_x_2433:
        /* <DEDUP_REMOVED lines=23> */
.L_x_2434:
        /* <DEDUP_REMOVED lines=12> */
.L_x_5609:


//--------------------- .text._Z35group_norm_nhwc_bwd_one_pass_kernelI11Fp32IOFp32WLi128ELi98ELi392EEv26Group_norm_nhwc_bwd_params --------------------------
	.section	.text._Z35group_norm_nhwc_bwd_one_pass_kernelI11Fp32IOFp32WLi128ELi98ELi392EEv26Group_norm_nhwc_bwd_params,"ax",@progbits
	.align	128
        .global         _Z35group_norm_nhwc_bwd_one_pass_kernelI11Fp32IOFp32WLi128ELi98ELi392EEv26Group_norm_nhwc_bwd_params
        .type           _Z35group_norm_nhwc_bwd_one_pass_kernelI11Fp32IOFp32WLi128ELi98ELi392EEv26Group_norm_nhwc_bwd_params,@function
        .size           _Z35group_norm_nhwc_bwd_one_pass_kernelI11Fp32IOFp32WLi128ELi98ELi392EEv26Group_norm_nhwc_bwd_params,(.L_x_5610 - _Z35group_norm_nhwc_bwd_one_pass_kernelI11Fp32IOFp32WLi128ELi98ELi392EEv26Group_norm_nhwc_bwd_params)
        .other          _Z35group_norm_nhwc_bwd_one_pass_kernelI11Fp32IOFp32WLi128ELi98ELi392EEv26Group_norm_nhwc_bwd_params,@"STO_CUDA_ENTRY STV_DEFAULT"
_Z35group_norm_nhwc_bwd_one_pass_kernelI11Fp32IOFp32WLi128ELi98ELi392EEv26Group_norm_nhwc_bwd_params:
.text._Z35group_norm_nhwc_bwd_one_pass_kernelI11Fp32IOFp32WLi128ELi98ELi392EEv26Group_norm_nhwc_bwd_params:
        /* <DEDUP_REMOVED lines=19> */
[----:B------:R-:W-:Y:S01]  /*0130*/  HFMA2.MMA R14, -RZ, RZ, 0, 0 ;  /* 0x00000000ff0e7435 */ /* 0x000fe200000001ff */
[----:B------:R-:W-:-:S02]  /*0140*/  MOV R13, R85 ;  /* 0x00000055000d7202 */ /* 0x000fc40000000f00 */
[----:B------:R-:W-:-:S04]  /*0150*/  IMAD R10, R7, -0x31, R84 ;  /* 0xffffffcf070a7824 */ /* 0x000fc800078e0254 */
[----:B------:R-:W3:Y:S01]  /*0160*/  LDC R18, c[0x0][0x10] ;  /* 0x00000400ff127b82 */ /* 0x000ee20000000800 */
[----:B------:R-:W-:Y:S01]  /*0170*/  SHF.L.U32 R10, R10, 0x1, RZ ;  /* 0x000000010a0a7819 */ /* 0x000fe200000006ff */
[----:B0-----:R-:W-:-:S06]  /*0180*/  IMAD R83, R0, UR7, R7 ;  /* 0x0000000700537c24 */ /* 0x001fcc000f8e0207 */
[----:B------:R-:W0:Y:S01]  /*0190*/  LDC R16, c[0x0][0xc] ;  /* 0x00000300ff107b82 */ /* 0x000e220000000800 */
[C---:B------:R-:W-:Y:S02]  /*01a0*/  IADD3 R0, R83.reuse, 0x18, RZ ;  /* 0x0000001853007810 */ /* 0x040fe40007ffe0ff */
[----:B------:R-:W-:Y:S01]  /*01b0*/  IADD3 R82, R83, 0x20, RZ ;  /* 0x0000002053527810 */ /* 0x000fe20007ffe0ff */
[----:B--2---:R-:W-:Y:S01]  /*01c0*/  ULEA UR5, UR6, UR5, 0x18 ;  /* 0x0000000506057291 */ /* 0x004fe2000f8ec03f */
[----:B------:R-:W-:Y:S02]  /*01d0*/  ISETP.LT.U32.AND P0, PT, R0, UR10, PT ;  /* 0x0000000a00007c0c */ /* 0x000fe4000bf01070 */
[----:B------:R-:W-:Y:S02]  /*01e0*/  SHF.R.S32.HI R0, RZ, 0x1f, R0 ;  /* 0x0000001fff007819 */ /* 0x000fe40000011400 */
[----:B------:R-:W-:Y:S02]  /*01f0*/  ISETP.LT.U32.AND P1, PT, R82, UR10, PT ;  /* 0x0000000a52007c0c */ /* 0x000fe4000bf21070 */
[----:B------:R-:W-:Y:S01]  /*0200*/  ISETP.LT.AND.EX P0, PT, R0, UR11, !P4, P0 ;  /* 0x0000000b00007c0c */ /* 0x000fe2000e701300 */
[----:B---3--:R-:W-:Y:S01]  /*0210*/  IMAD R12, R18, UR7, R85 ;  /* 0x00000007120c7c24 */ /* 0x008fe2000f8e0255 */
        /* <DEDUP_REMOVED lines=26> */
[C---:B------:R-:W-:Y:S02]  /*03c0*/  IADD3 R0, R83.reuse, 0x48, RZ ;  /* 0x0000004853007810 */ /* 0x040fe40007ffe0ff */
[----:B------:R-:W-:Y:S02]  /*03d0*/  @P1 LOP3.LUT R2, R2, 0x10, RZ, 0xfc, !PT ;  /* 0x0000001002021812 */ /* 0x000fe400078efcff */
[----:B------:R-:W-:Y:S02]  /*03e0*/  SHF.R.S32.HI R4, RZ, 0x1f, R0 ;  /* 0x0000001fff047819 */ /* 0x000fe40000011400 */
[----:B------:R-:W-:Y:S02]  /*03f0*/  LOP3.LUT R2, R2, 0xfffffff7, RZ, 0xc0, !PT ;  /* 0xfffffff702027812 */ /* 0x000fe400078ec0ff */
[----:B------:R-:W-:-:S02]  /*0400*/  IADD3 R3, R83, 0x50, RZ ;  /* 0x0000005053037810 */ /* 0x000fc40007ffe0ff */
[----:B------:R-:W-:Y:S02]  /*0410*/  @P0 LOP3.LUT R2, R2, 0x8, RZ, 0xfc, !PT ;  /* 0x0000000802020812 */ /* 0x000fe400078efcff */
[----:B------:R-:W-:Y:S02]  /*0420*/  ISETP.LT.U32.AND P0, PT, R0, UR10, PT ;  /* 0x0000000a00007c0c */ /* 0x000fe4000bf01070 */
[----:B------:R-:W-:Y:S02]  /*0430*/  ISETP.LT.U32.AND P1, PT, R3, UR10, PT ;  /* 0x0000000a03007c0c */ /* 0x000fe4000bf21070 */
[----:B------:R-:W-:Y:S02]  /*0440*/  ISETP.LT.AND.EX P0, PT, R4, UR11, !P4, P0 ;  /* 0x0000000b04007c0c */ /* 0x000fe4000e701300 */
[----:B------:R-:W-:Y:S02]  /*0450*/  SHF.R.S32.HI R4, RZ, 0x1f, R3 ;  /* 0x0000001fff047819 */ /* 0x000fe40000011403 */
[----:B------:R-:W-:-:S02]  /*0460*/  SHF.R.S32.HI R79, RZ, 0x1f, R83 ;  /* 0x0000001fff4f7819 */ /* 0x000fc40000011453 */
[----:B------:R-:W-:Y:S02]  /*0470*/  ISETP.LT.AND.EX P1, PT, R4, UR11, !P4, P1 ;  /* 0x0000000b04007c0c */ /* 0x000fe4000e721310 */
[C---:B------:R-:W-:Y:S01]  /*0480*/  ISETP.LT.U32.AND P3, PT, R83.reuse, UR10, PT ;  /* 0x0000000a53007c0c */ /* 0x040fe2000bf61070 */
[----:B------:R-:W2:Y:S01]  /*0490*/  LDC.64 R4, c[0x0][0x288] ;  /* 0x0000a200ff047b82 */ /* 0x000ea20000000a00 */
[----:B------:R-:W-:Y:S02]  /*04a0*/  IADD3 R0, R83, 0x58, RZ ;  /* 0x0000005853007810 */ /* 0x000fe40007ffe0ff */
[----:B------:R-:W-:Y:S02]  /*04b0*/  ISETP.LT.AND.EX P3, PT, R79, UR11, !P4, P3 ;  /* 0x0000000b4f007c0c */ /* 0x000fe4000e761330 */
[----:B------:R-:W-:Y:S02]  /*04c0*/  LOP3.LUT R2, R2, 0xfffffdff, RZ, 0xc0, !PT ;  /* 0xfffffdff02027812 */ /* 0x000fe400078ec0ff */
[----:B------:R-:W-:-:S02]  /*04d0*/  IADD3 R78, R83, 0x8, RZ ;  /* 0x00000008534e7810 */ /* 0x000fc40007ffe0ff */
[----:B------:R-:W-:Y:S02]  /*04e0*/  IADD3 R21, R83, 0x10, RZ ;  /* 0x0000001053157810 */ /* 0x000fe40007ffe0ff */
[----:B------:R-:W-:Y:S02]  /*04f0*/  SHF.R.S32.HI R3, RZ, 0x1f, R0 ;  /* 0x0000001fff037819 */ /* 0x000fe40000011400 */
[----:B------:R-:W-:Y:S02]  /*0500*/  ISETP.LT.U32.AND P2, PT, R0, UR10, PT ;  /* 0x0000000a00007c0c */ /* 0x000fe4000bf41070 */
[----:B------:R-:W-:Y:S02]  /*0510*/  SHF.R.S32.HI R19, RZ, 0x1f, R78 ;  /* 0x0000001fff137819 */ /* 0x000fe4000001144e */
[----:B------:R-:W-:Y:S02]  /*0520*/  @P3 LOP3.LUT R2, R2, 0x200, RZ, 0xfc, !PT ;  /* 0x0000020002023812 */ /* 0x000fe400078efcff */
[----:B------:R-:W-:-:S02]  /*0530*/  ISETP.LT.U32.AND P3, PT, R78, UR10, PT ;  /* 0x0000000a4e007c0c */ /* 0x000fc4000bf61070 */
[----:B------:R-:W-:Y:S02]  /*0540*/  SHF.R.S32.HI R17, RZ, 0x1f, R21 ;  /* 0x0000001fff117819 */ /* 0x000fe40000011415 */
[----:B------:R-:W-:Y:S01]  /*0550*/  ISETP.LT.U32.AND P5, PT, R21, UR10, PT ;  /* 0x0000000a15007c0c */ /* 0x000fe2000bfa1070 */
[----:B------:R-:W-:Y:S01]  /*0560*/  ULDC.U8 UR10, c[0x0][0x2a4] ;  /* 0x0000a900000a7ab9 */ /* 0x000fe20000000000 */
[----:B------:R-:W-:Y:S02]  /*0570*/  ISETP.LT.AND.EX P2, PT, R3, UR11, !P4, P2 ;  /* 0x0000000b03007c0c */ /* 0x000fe4000e741320 */
[----:B------:R-:W-:Y:S02]  /*0580*/  SHF.R.S32.HI R3, RZ, 0x1f, R84 ;  /* 0x0000001fff037819 */ /* 0x000fe40000011454 */
[----:B------:R-:W-:Y:S02]  /*0590*/  ISETP.LT.AND.EX P3, PT, R19, UR11, !P4, P3 ;  /* 0x0000000b13007c0c */ /* 0x000fe4000e761330 */
[----:B------:R-:W-:-:S02]  /*05a0*/  ISETP.LT.AND.EX P4, PT, R17, UR11, !P4, P5 ;  /* 0x0000000b11007c0c */ /* 0x000fc4000e781350 */
[----:B--2---:R-:W-:Y:S02]  /*05b0*/  LEA.HI R9, P5, R5, R4, RZ, 0x1 ;  /* 0x0000000405097211 */ /* 0x004fe400078b08ff */
[----:B------:R-:W-:Y:S02]  /*05c0*/  LEA.HI R3, R3, R84, RZ, 0x5 ;  /* 0x0000005403037211 */ /* 0x000fe400078f28ff */
[-C--:B------:R-:W-:Y:S02]  /*05d0*/  IADD3.X R6, RZ, R5.reuse, RZ, P5, !PT ;  /* 0x00000005ff067210 */ /* 0x080fe40002ffe4ff */
[----:B------:R-:W-:Y:S01]  /*05e0*/  LEA R11, R5, R5, 0x1 ;  /* 0x00000005050b7211 */ /* 0x000fe200078e08ff */
[----:B------:R-:W-:Y:S01]  /*05f0*/  IMAD.WIDE.U32 R4, R4, 0x3, RZ ;  /* 0x0000000304047825 */ /* 0x000fe200078e00ff */
[----:B------:R-:W-:Y:S02]  /*0600*/  LOP3.LUT R0, R3, 0xffffffe0, RZ, 0xc0, !PT ;  /* 0xffffffe003007812 */ /* 0x000fe400078ec0ff */
[----:B------:R-:W-:-:S02]  /*0610*/  ISETP.GT.AND P5, PT, R84, 0x17f, PT ;  /* 0x0000017f5400780c */ /* 0x000fc40003fa4270 */
[----:B------:R-:W-:Y:S02]  /*0620*/  IADD3 R0, -R0, 0x187, RZ ;  /* 0x0000018700007810 */ /* 0x000fe40007ffe1ff */
[----:B------:R-:W-:Y:S02]  /*0630*/  IADD3 R5, R5, R11, RZ ;  /* 0x0000000b05057210 */ /* 0x000fe40007ffe0ff */
[----:B------:R-:W-:Y:S02]  /*0640*/  SEL R20, R0, 0x1f, P5 ;  /* 0x0000001f00147807 */ /* 0x000fe40002800000 */
[----:B------:R-:W-:Y:S02]  /*0650*/  LEA.HI R8, P5, R5, R4, RZ, 0x1 ;  /* 0x0000000405087211 */ /* 0x000fe400078b08ff */
[----:B------:R-:W-:Y:S02]  /*0660*/  SHF.R.S32.HI R7, RZ, 0x5, R3 ;  /* 0x00000005ff077819 */ /* 0x000fe40000011403 */
[----:B------:R-:W-:-:S02]  /*0670*/  IADD3.X R5, RZ, R5, RZ, P5, !PT ;  /* 0x00000005ff057210 */ /* 0x000fc40002ffe4ff */
[----:B0-----:R-:W-:Y:S02]  /*0680*/  LOP3.LUT R11, R16, 0x3, RZ, 0xc0, !PT ;  /* 0x00000003100b7812 */ /* 0x001fe400078ec0ff */
[--C-:B------:R-:W-:Y:S02]  /*0690*/  SHF.R.S64 R9, R9, 0x1, R6.reuse ;  /* 0x0000000109097819 */ /* 0x100fe40000001006 */
[----:B------:R-:W-:Y:S02]  /*06a0*/  SHF.R.S32.HI R0, RZ, 0x1, R6 ;  /* 0x00000001ff007819 */ /* 0x000fe40000011406 */
[--C-:B------:R-:W-:Y:S02]  /*06b0*/  SHF.R.S64 R8, R8, 0x1, R5.reuse ;  /* 0x0000000108087819 */ /* 0x100fe40000001005 */
[----:B------:R-:W-:Y:S02]  /*06c0*/  SHF.R.S32.HI R3, RZ, 0x1, R5 ;  /* 0x00000001ff037819 */ /* 0x000fe40000011405 */
[----:B------:R-:W-:-:S02]  /*06d0*/  LEA R7, R7, UR5, 0x3 ;  /* 0x0000000507077c11 */ /* 0x000fc4000f8e18ff */
[----:B------:R-:W-:Y:S02]  /*06e0*/  IADD3 R6, -R11, R16, RZ ;  /* 0x000000100b067210 */ /* 0x000fe40007ffe1ff */
[----:B------:R-:W-:Y:S02]  /*06f0*/  SHF.L.U64.HI R5, R9, 0x2, R0 ;  /* 0x0000000209057819 */ /* 0x000fe40000010200 */
[----:B-1----:R-:W-:-:S07]  /*0700*/  SHF.L.U64.HI R4, R8, 0x2, R3 ;  /* 0x0000000208047819 */ /* 0x002fce0000010203 */
.L_x_2518:
[----:B0-2---:R-:W0:Y:S01]  /*0710*/  LDC R28, c[0x0][0x2a0] ;  /* 0x0000a800ff1c7b82 */ /* 0x005e220000000800 */
[C---:B------:R-:W-:Y:S01]  /*0720*/  LOP3.LUT P6, RZ, R2.reuse, 0x200, RZ, 0xc0, !PT ;  /* 0x0000020002ff7812 */ /* 0x040fe200078cc0ff */
[----:B------:R-:W-:Y:S01]  /*0730*/  ULDC.64 UR12, c[0x0][0x298] ;  /* 0x0000a600000c7ab9 */ /* 0x000fe20000000a00 */
[----:B-1----:R-:W-:Y:S02]  /*0740*/  P2R R24, PR, RZ, 0x4 ;  /* 0x00000004ff187803 */ /* 0x002fe40000000000 */
[----:B------:R-:W-:Y:S02]  /*0750*/  LOP3.LUT P2, RZ, R2, 0x100, RZ, 0xc0, !PT ;  /* 0x0000010002ff7812 */ /* 0x000fe4000784c0ff */
[C---:B------:R-:W-:Y:S01]  /*0760*/  IADD3 R29, R83.reuse, 0x18, RZ ;  /* 0x00000018531d7810 */ /* 0x040fe20007ffe0ff */
[----:B------:R-:W1:Y:S01]  /*0770*/  @P3 LDC.64 R50, c[0x0][0x230] ;  /* 0x00008c00ff323b82 */ /* 0x000e620000000a00 */
[----:B------:R-:W-:Y:S02]  /*0780*/  P2R R97, PR, RZ, 0x2 ;  /* 0x00000002ff617803 */ /* 0x000fe40000000000 */
[----:B------:R-:W-:-:S05]  /*0790*/  IADD3 R31, R83, 0x68, RZ ;  /* 0x00000068531f7810 */ /* 0x000fca0007ffe0ff */
        /* <DEDUP_REMOVED lines=17> */
[C---:B------:R-:W-:Y:S02]  /*08b0*/  IMAD R0, R25.reuse, R0, R26 ;  /* 0x0000000019007224 */ /* 0x040fe400078e021a */
[----:B------:R-:W1:Y:S03]  /*08c0*/  @P6 LDC.64 R26, c[0x0][0x288] ;  /* 0x0000a200ff1a6b82 */ /* 0x000e660000000a00 */
[----:B------:R-:W-:-:S13]  /*08d0*/  ISETP.GT.U32.AND P5, PT, R25, R0, PT ;  /* 0x000000001900720c */ /* 0x000fda0003fa4070 */
[-C--:B------:R-:W-:Y:S02]  /*08e0*/  @!P5 IADD3 R0, R0, -R25.reuse, RZ ;  /* 0x800000190000d210 */ /* 0x080fe40007ffe0ff */
[----:B------:R-:W-:Y:S02]  /*08f0*/  @!P5 IADD3 R23, R23, 0x1, RZ ;  /* 0x000000011717d810 */ /* 0x000fe40007ffe0ff */
[----:B------:R-:W-:Y:S02]  /*0900*/  IADD3 R3, R0, -R25, RZ ;  /* 0x8000001900037210 */ /* 0x000fe40007ffe0ff */
[----:B------:R-:W-:-:S04]  /*0910*/  ISETP.GT.U32.AND P5, PT, R25, R0, PT ;  /* 0x000000001900720c */ /* 0x000fc80003fa4070 */
[----:B------:R-:W-:Y:S02]  /*0920*/  SEL R3, R3, R0, !P5 ;  /* 0x0000000003037207 */ /* 0x000fe40006800000 */
[----:B------:R-:W-:Y:S02]  /*0930*/  ISETP.GE.U32.AND P5, PT, R0, R25, PT ;  /* 0x000000190000720c */ /* 0x000fe40003fa6070 */
[----:B------:R-:W-:-:S11]  /*0940*/  LOP3.LUT R0, R13, R28, RZ, 0x3c, !PT ;  /* 0x0000001c0d007212 */ /* 0x000fd600078e3cff */
        /* <DEDUP_REMOVED lines=10> */
[----:B------:R-:W-:-:S05]  /*09f0*/  IMAD R3, R117, 0x62, RZ ;  /* 0x0000006275037824 */ /* 0x000fca00078e02ff */
        /* <DEDUP_REMOVED lines=8> */
[----:B-1----:R-:W-:-:S03]  /*0a80*/  @P6 IMAD R0, R79, R26, RZ ;  /* 0x0000001a4f006224 */ /* 0x002fc600078e02ff */
[----:B------:R-:W-:Y:S01]  /*0a90*/  IADD3 R121, R119, R121, RZ ;  /* 0x0000007977797210 */ /* 0x000fe20007ffe0ff */
[C---:B------:R-:W-:Y:S02]  /*0aa0*/  @P6 IMAD R25, R83.reuse, R27, R0 ;  /* 0x0000001b53196224 */ /* 0x040fe400078e0200 */
[----:B------:R-:W-:Y:S02]  /*0ab0*/  @P6 IMAD.WIDE.U32 R22, R83, R26, R120 ;  /* 0x0000001a53166225 */ /* 0x000fe400078e0078 */
[----:B------:R-:W1:Y:S03]  /*0ac0*/  @P6 LDC.64 R26, c[0x0][0x228] ;  /* 0x00008a00ff1a6b82 */ /* 0x000e660000000a00 */
[----:B------:R-:W-:Y:S02]  /*0ad0*/  @P6 IADD3 R23, R23, R25, RZ ;  /* 0x0000001917176210 */ /* 0x000fe40007ffe0ff */
[----:B------:R-:W-:-:S02]  /*0ae0*/  @P6 SHF.L.U32 R49, R22, 0x2, RZ ;  /* 0x0000000216316819 */ /* 0x000fc400000006ff */
[----:B------:R-:W-:Y:S02]  /*0af0*/  @P6 SHF.L.U64.HI R22, R22, 0x2, R23 ;  /* 0x0000000216166819 */ /* 0x000fe40000010217 */
[C---:B--2---:R-:W-:Y:S02]  /*0b00*/  @P6 IADD3 R56, P5, R49.reuse, R56, RZ ;  /* 0x0000003831386210 */ /* 0x044fe40007fbe0ff */
[----:B------:R-:W-:Y:S02]  /*0b10*/  @P3 MOV R23, R121 ;  /* 0x0000007900173202 */ /* 0x000fe40000000f00 */
[----:B------:R-:W-:Y:S02]  /*0b20*/  @P6 IADD3.X R57, R22, R57, RZ, P5, !PT ;  /* 0x0000003916396210 */ /* 0x000fe40002ffe4ff */
[----:B-1----:R-:W-:-:S04]  /*0b30*/  @P6 IADD3 R48, P5, R49, R26, RZ ;  /* 0x0000001a31306210 */ /* 0x002fc80007fbe0ff */
[----:B------:R-:W-:Y:S02]  /*0b40*/  @P6 IADD3.X R49, R22, R27, RZ, P5, !PT ;  /* 0x0000001b16316210 */ /* 0x000fe40002ffe4ff */
[----:B------:R-:W1:Y:S01]  /*0b50*/  @P3 LDC.64 R26, c[0x0][0x288] ;  /* 0x0000a200ff1a3b82 */ /* 0x000e620000000a00 */
[----:B------:R-:W-:Y:S02]  /*0b60*/  @P3 MOV R22, R118 ;  /* 0x0000007600163202 */ /* 0x000fe40000000f00 */
[----:B------:R-:W-:-:S13]  /*0b70*/  LOP3.LUT P6, RZ, R2, 0x80, RZ, 0xc0, !PT ;  /* 0x0000008002ff7812 */ /* 0x000fda00078cc0ff */
[----:B------:R-:W2:Y:S01]  /*0b80*/  @P6 LDC.64 R62, c[0x0][0x230] ;  /* 0x00008c00ff3e6b82 */ /* 0x000ea20000000a00 */
[-C--:B-1----:R-:W-:Y:S02]  /*0b90*/  @P3 IMAD R0, R19, R26.reuse, RZ ;  /* 0x0000001a13003224 */ /* 0x082fe400078e02ff */
[----:B------:R-:W-:-:S04]  /*0ba0*/  @P3 IMAD.WIDE.U32 R22, R78, R26, R22 ;  /* 0x0000001a4e163225 */ /* 0x000fc800078e0016 */
[----:B------:R-:W-:Y:S01]  /*0bb0*/  @P3 IMAD R25, R78, R27, R0 ;  /* 0x0000001b4e193224 */ /* 0x000fe200078e0200 */
[C---:B------:R-:W-:Y:S01]  /*0bc0*/  @P3 SHF.L.U32 R61, R22.reuse, 0x2, RZ ;  /* 0x00000002163d3819 */ /* 0x040fe200000006ff */
[----:B------:R-:W1:Y:S03]  /*0bd0*/  @P3 LDC.64 R26, c[0x0][0x228] ;  /* 0x00008a00ff1a3b82 */ /* 0x000e660000000a00 */
[----:B------:R-:W-:Y:S02]  /*0be0*/  @P3 IADD3 R23, R23, R25, RZ ;  /* 0x0000001917173210 */ /* 0x000fe40007ffe0ff */
[----:B------:R-:W-:Y:S02]  /*0bf0*/  @P3 IADD3 R50, P5, R61, R50, RZ ;  /* 0x000000323d323210 */ /* 0x000fe40007fbe0ff */
[----:B------:R-:W-:Y:S02]  /*0c00*/  @P3 SHF.L.U64.HI R22, R22, 0x2, R23 ;  /* 0x0000000216163819 */ /* 0x000fe40000010217 */
[----:B------:R-:W-:-:S02]  /*0c10*/  @P4 MOV R23, R121 ;  /* 0x0000007900174202 */ /* 0x000fc40000000f00 */
[----:B------:R-:W-:Y:S02]  /*0c20*/  @P3 IADD3.X R51, R22, R51, RZ, P5, !PT ;  /* 0x0000003316333210 */ /* 0x000fe40002ffe4ff */
[----:B-1----:R-:W-:-:S04]  /*0c30*/  @P3 IADD3 R60, P5, R61, R26, RZ ;  /* 0x0000001a3d3c3210 */ /* 0x002fc80007fbe0ff */
[----:B------:R-:W-:Y:S02]  /*0c40*/  @P3 IADD3.X R61, R22, R27, RZ, P5, !PT ;  /* 0x0000001b163d3210 */ /* 0x000fe40002ffe4ff */
[----:B------:R-:W1:Y:S01]  /*0c50*/  @P4 LDC.64 R26, c[0x0][0x288] ;  /* 0x0000a200ff1a4b82 */ /* 0x000e620000000a00 */
[----:B------:R-:W-:Y:S01]  /*0c60*/  @P4 MOV R22, R118 ;  /* 0x0000007600164202 */ /* 0x000fe20000000f00 */
[----:B-1----:R-:W-:-:S04]  /*0c70*/  @P4 IMAD R0, R17, R26, RZ ;  /* 0x0000001a11004224 */ /* 0x002fc800078e02ff */
[----:B------:R-:W-:-:S04]  /*0c80*/  @P4 IMAD.WIDE.U32 R22, R21, R26, R22 ;  /* 0x0000001a15164225 */ /* 0x000fc800078e0016 */
[----:B------:R-:W-:Y:S01]  /*0c90*/  @P4 IMAD R25, R21, R27, R0 ;  /* 0x0000001b15194224 */ /* 0x000fe200078e0200 */
[C---:B------:R-:W-:Y:S01]  /*0ca0*/  @P4 SHF.L.U32 R53, R22.reuse, 0x2, RZ ;  /* 0x0000000216354819 */ /* 0x040fe200000006ff */
[----:B------:R-:W1:Y:S03]  /*0cb0*/  @P4 LDC.64 R26, c[0x0][0x228] ;  /* 0x00008a00ff1a4b82 */ /* 0x000e660000000a00 */
[----:B------:R-:W-:Y:S02]  /*0cc0*/  @P4 IADD3 R23, R23, R25, RZ ;  /* 0x0000001917174210 */ /* 0x000fe40007ffe0ff */
[----:B0-----:R-:W-:Y:S02]  /*0cd0*/  @P4 IADD3 R58, P5, R53, R58, RZ ;  /* 0x0000003a353a4210 */ /* 0x001fe40007fbe0ff */
[----:B------:R-:W-:Y:S02]  /*0ce0*/  @P4 SHF.L.U64.HI R22, R22, 0x2, R23 ;  /* 0x0000000216164819 */ /* 0x000fe40000010217 */
[----:B------:R-:W-:-:S02]  /*0cf0*/  SHF.R.S32.HI R23, RZ, 0x1f, R29 ;  /* 0x0000001fff177819 */ /* 0x000fc4000001141d */
[----:B------:R-:W-:Y:S02]  /*0d00*/  @P4 IADD3.X R59, R22, R59, RZ, P5, !PT ;  /* 0x0000003b163b4210 */ /* 0x000fe40002ffe4ff */
[----:B-1----:R-:W-:-:S04]  /*0d10*/  @P4 IADD3 R52, P5, R53, R26, RZ ;  /* 0x0000001a35344210 */ /* 0x002fc80007fbe0ff */
[----:B------:R-:W-:Y:S02]  /*0d20*/  @P4 IADD3.X R53, R22, R27, RZ, P5, !PT ;  /* 0x0000001b16354210 */ /* 0x000fe40002ffe4ff */
[----:B------:R-:W0:Y:S01]  /*0d30*/  @P2 LDC.64 R26, c[0x0][0x288] ;  /* 0x0000a200ff1a2b82 */ /* 0x000e220000000a00 */
[----:B------:R-:W-:Y:S01]  /*0d40*/  @P2 MOV R22, R118 ;  /* 0x0000007600162202 */ /* 0x000fe20000000f00 */
[----:B0-----:R-:W-:Y:S01]  /*0d50*/  @P2 IMAD R0, R23, R26, RZ ;  /* 0x0000001a17002224 */ /* 0x001fe200078e02ff */
[----:B------:R-:W-:-:S03]  /*0d60*/  @P2 MOV R23, R121 ;  /* 0x0000007900172202 */ /* 0x000fc60000000f00 */
[C---:B------:R-:W-:Y:S02]  /*0d70*/  @P2 IMAD R25, R29.reuse, R27, R0 ;  /* 0x0000001b1d192224 */ /* 0x040fe400078e0200 */
[----:B------:R-:W-:Y:S01]  /*0d80*/  @P2 IMAD.WIDE.U32 R22, R29, R26, R22 ;  /* 0x0000001a1d162225 */ /* 0x000fe200078e0016 */
[----:B------:R-:W-:Y:S01]  /*0d90*/  IADD3 R29, R83, 0x28, RZ ;  /* 0x00000028531d7810 */ /* 0x000fe20007ffe0ff */
[----:B------:R-:W0:Y:S03]  /*0da0*/  @P2 LDC.64 R26, c[0x0][0x228] ;  /* 0x00008a00ff1a2b82 */ /* 0x000e260000000a00 */
[----:B------:R-:W-:Y:S02]  /*0db0*/  @P2 IADD3 R23, R23, R25, RZ ;  /* 0x0000001917172210 */ /* 0x000fe40007ffe0ff */
[C---:B------:R-:W-:Y:S02]  /*0dc0*/  @P2 SHF.L.U32 R55, R22.reuse, 0x2, RZ ;  /* 0x0000000216372819 */ /* 0x040fe400000006ff */
[----:B------:R-:W-:-:S02]  /*0dd0*/  @P2 SHF.L.U64.HI R22, R22, 0x2, R23 ;  /* 0x0000000216162819 */ /* 0x000fc40000010217 */
[C---:B----4-:R-:W-:Y:S02]  /*0de0*/  @P2 IADD3 R80, P5, R55.reuse, R80, RZ ;  /* 0x0000005037502210 */ /* 0x050fe40007fbe0ff */
[----:B------:R-:W-:Y:S02]  /*0df0*/  SHF.R.S32.HI R23, RZ, 0x1f, R82 ;  /* 0x0000001fff177819 */ /* 0x000fe40000011452 */
[----:B------:R-:W-:Y:S02]  /*0e00*/  @P2 IADD3.X R81, R22, R81, RZ, P5, !PT ;  /* 0x0000005116512210 */ /* 0x000fe40002ffe4ff */
[----:B0-----:R-:W-:-:S04]  /*0e10*/  @P2 IADD3 R54, P5, R55, R26, RZ ;  /* 0x0000001a37362210 */ /* 0x001fc80007fbe0ff */
[----:B------:R-:W-:Y:S02]  /*0e20*/  @P2 IADD3.X R55, R22, R27, RZ, P5, !PT ;  /* 0x0000001b16372210 */ /* 0x000fe40002ffe4ff */
[----:B------:R-:W0:Y:S01]  /*0e30*/  @P6 LDC.64 R26, c[0x0][0x288] ;  /* 0x0000a200ff1a6b82 */ /* 0x000e220000000a00 */
[----:B------:R-:W-:Y:S02]  /*0e40*/  @P6 MOV R22, R118 ;  /* 0x0000007600166202 */ /* 0x000fe40000000f00 */
[----:B------:R-:W-:-:S13]  /*0e50*/  LOP3.LUT P2, RZ, R2, 0x40, RZ, 0xc0, !PT ;  /* 0x0000004002ff7812 */ /* 0x000fda000784c0ff */
[----:B------:R-:W1:Y:S01]  /*0e60*/  @P2 LDC.64 R64, c[0x0][0x230] ;  /* 0x00008c00ff402b82 */ /* 0x000e620000000a00 */
[----:B0-----:R-:W-:Y:S01]  /*0e70*/  @P6 IMAD R0, R23, R26, RZ ;  /* 0x0000001a17006224 */ /* 0x001fe200078e02ff */
[----:B------:R-:W-:-:S03]  /*0e80*/  @P6 MOV R23, R121 ;  /* 0x0000007900176202 */ /* 0x000fc60000000f00 */
[C---:B------:R-:W-:Y:S02]  /*0e90*/  @P6 IMAD R25, R82.reuse, R27, R0 ;  /* 0x0000001b52196224 */ /* 0x040fe400078e0200 */
[----:B------:R-:W-:Y:S02]  /*0ea0*/  @P6 IMAD.WIDE.U32 R22, R82, R26, R22 ;  /* 0x0000001a52166225 */ /* 0x000fe400078e0016 */
[----:B------:R-:W0:Y:S03]  /*0eb0*/  @P6 LDC.64 R26, c[0x0][0x228] ;  /* 0x00008a00ff1a6b82 */ /* 0x000e260000000a00 */
[----:B------:R-:W-:Y:S02]  /*0ec0*/  @P6 IADD3 R23, R23, R25, RZ ;  /* 0x0000001917176210 */ /* 0x000fe40007ffe0ff */
[C---:B------:R-:W-:Y:S02]  /*0ed0*/  @P6 SHF.L.U32 R89, R22.reuse, 0x2, RZ ;  /* 0x0000000216596819 */ /* 0x040fe400000006ff */
[----:B------:R-:W-:-:S02]  /*0ee0*/  @P6 SHF.L.U64.HI R22, R22, 0x2, R23 ;  /* 0x0000000216166819 */ /* 0x000fc40000010217 */
[C---:B--2---:R-:W-:Y:S02]  /*0ef0*/  @P6 IADD3 R62, P5, R89.reuse, R62, RZ ;  /* 0x0000003e593e6210 */ /* 0x044fe40007fbe0ff */
[----:B------:R-:W-:Y:S02]  /*0f00*/  SHF.R.S32.HI R23, RZ, 0x1f, R29 ;  /* 0x0000001fff177819 */ /* 0x000fe4000001141d */
[----:B------:R-:W-:Y:S02]  /*0f10*/  @P6 IADD3.X R63, R22, R63, RZ, P5, !PT ;  /* 0x0000003f163f6210 */ /* 0x000fe40002ffe4ff */
[----:B0-----:R-:W-:-:S04]  /*0f20*/  @P6 IADD3 R88, P5, R89, R26, RZ ;  /* 0x0000001a59586210 */ /* 0x001fc80007fbe0ff */
[----:B------:R-:W-:Y:S02]  /*0f30*/  @P6 IADD3.X R89, R22, R27, RZ, P5, !PT ;  /* 0x0000001b16596210 */ /* 0x000fe40002ffe4ff */
[----:B------:R-:W0:Y:S01]  /*0f40*/  @P2 LDC.64 R26, c[0x0][0x288] ;  /* 0x0000a200ff1a2b82 */ /* 0x000e220000000a00 */
[----:B------:R-:W-:Y:S02]  /*0f50*/  @P2 MOV R22, R118 ;  /* 0x0000007600162202 */ /* 0x000fe40000000f00 */
[----:B------:R-:W-:-:S13]  /*0f60*/  LOP3.LUT P6, RZ, R2, 0x20, RZ, 0xc0, !PT ;  /* 0x0000002002ff7812 */ /* 0x000fda00078cc0ff */
[----:B------:R-:W2:Y:S01]  /*0f70*/  @P6 LDC.64 R92, c[0x0][0x230] ;  /* 0x00008c00ff5c6b82 */ /* 0x000ea20000000a00 */
        /* <DEDUP_REMOVED lines=9> */
[C---:B-1----:R-:W-:Y:S02]  /*1010*/  @P2 IADD3 R64, P5, R67.reuse, R64, RZ ;  /* 0x0000004043402210 */ /* 0x042fe40007fbe0ff */
        /* <DEDUP_REMOVED lines=35> */
[----:B-1----:R-:W-:-:S04]  /*1250*/  @P2 IADD3 R68, P5, R95, R68, RZ ;  /* 0x000000445f442210 */ /* 0x002fc80007fbe0ff */
[----:B------:R-:W-:Y:S02]  /*1260*/  @P2 IADD3.X R69, R22, R69, RZ, P5, !PT ;  /* 0x0000004516452210 */ /* 0x000fe40002ffe4ff */
[----:B0-----:R-:W-:-:S04]  /*1270*/  @P2 IADD3 R94, P5, R95, R26, RZ ;  /* 0x0000001a5f5e2210 */ /* 0x001fc80007fbe0ff */
[----:B------:R-:W-:Y:S02]  /*1280*/  @P2 IADD3.X R95, R22, R27, RZ, P5, !PT ;  /* 0x0000001b165f2210 */ /* 0x000fe40002ffe4ff */
[----:B------:R-:W-:Y:S02]  /*1290*/  ISETP.NE.AND P2, PT, R24, RZ, PT ;  /* 0x000000ff1800720c */ /* 0x000fe40003f45270 */
[----:B------:R-:W0:Y:S01]  /*12a0*/  @P6 LDC.64 R24, c[0x0][0x288] ;  /* 0x0000a200ff186b82 */ /* 0x000e220000000a00 */
[----:B------:R-:W-:Y:S02]  /*12b0*/  IADD3 R27, R83, 0x40, RZ ;  /* 0x00000040531b7810 */ /* 0x000fe40007ffe0ff */
[----:B------:R-:W-:Y:S02]  /*12c0*/  @P6 MOV R22, R118 ;  /* 0x0000007600166202 */ /* 0x000fe40000000f00 */
[----:B------:R-:W-:Y:S02]  /*12d0*/  SHF.R.S32.HI R23, RZ, 0x1f, R27 ;  /* 0x0000001fff177819 */ /* 0x000fe4000001141b */
[----:B------:R-:W-:-:S04]  /*12e0*/  P2R R108, PR, RZ, 0x4 ;  /* 0x00000004ff6c7803 */ /* 0x000fc80000000000 */
[----:B------:R-:W1:Y:S01]  /*12f0*/  @P2 LDC.64 R102, c[0x0][0x230] ;  /* 0x00008c00ff662b82 */ /* 0x000e620000000a00 */
[----:B0-----:R-:W-:Y:S01]  /*1300*/  @P6 IMAD R0, R23, R24, RZ ;  /* 0x0000001817006224 */ /* 0x001fe200078e02ff */
[----:B------:R-:W-:-:S03]  /*1310*/  @P6 MOV R23, R121 ;  /* 0x0000007900176202 */ /* 0x000fc60000000f00 */
[C---:B------:R-:W-:Y:S02]  /*1320*/  @P6 IMAD R25, R27.reuse, R25, R0 ;  /* 0x000000191b196224 */ /* 0x040fe400078e0200 */
        /* <DEDUP_REMOVED lines=12> */
[----:B------:R-:W-:Y:S01]  /*13f0*/  @P0 MOV R22, R118 ;  /* 0x0000007600160202 */ /* 0x000fe20000000f00 */
[----:B0-----:R-:W-:Y:S01]  /*1400*/  @P0 IMAD R0, R23, R24, RZ ;  /* 0x0000001817000224 */ /* 0x001fe200078e02ff */
[----:B------:R-:W-:-:S03]  /*1410*/  @P0 MOV R23, R121 ;  /* 0x0000007900170202 */ /* 0x000fc60000000f00 */
[C---:B------:R-:W-:Y:S01]  /*1420*/  @P0 IMAD R25, R27.reuse, R25, R0 ;  /* 0x000000191b190224 */ /* 0x040fe200078e0200 */
[----:B------:R-:W-:Y:S01]  /*1430*/  P2R R0, PR, RZ, 0x1 ;  /* 0x00000001ff007803 */ /* 0x000fe20000000000 */
        /* <DEDUP_REMOVED lines=39> */
[----:B0-----:R-:W-:-:S04]  /*16b0*/  @P2 IADD3 R100, P5, R101, R24, RZ ;  /* 0x0000001865642210 */ /* 0x001fc80007fbe0ff */
        /* <DEDUP_REMOVED lines=22> */
[----:B-1----:R-:W-:-:S04]  /*1820*/  @P2 IADD3 R44, P5, R29, R44, RZ ;  /* 0x0000002c1d2c2210 */ /* 0x002fc80007fbe0ff */
[----:B------:R-:W-:Y:S02]  /*1830*/  @P2 IADD3.X R45, R22, R45, RZ, P5, !PT ;  /* 0x0000002d162d2210 */ /* 0x000fe40002ffe4ff */
[----:B0-----:R-:W-:-:S04]  /*1840*/  @P2 IADD3 R28, P5, R29, R24, RZ ;  /* 0x000000181d1c2210 */ /* 0x001fc80007fbe0ff */
[----:B------:R-:W-:Y:S02]  /*1850*/  @P2 IADD3.X R29, R22, R25, RZ, P5, !PT ;  /* 0x00000019161d2210 */ /* 0x000fe40002ffe4ff */
[----:B------:R-:W-:Y:S02]  /*1860*/  IADD3 R22, R26, 0x68, RZ ;  /* 0x000000681a167810 */ /* 0x000fe40007ffe0ff */
[----:B------:R-:W-:Y:S02]  /*1870*/  SHF.R.S32.HI R25, RZ, 0x1f, R31 ;  /* 0x0000001fff197819 */ /* 0x000fe4000001141f */
        /* <DEDUP_REMOVED lines=15> */
[----:B-1----:R-:W-:-:S02]  /*1970*/  @P1 IADD3 R86, P5, R23, R86, RZ ;  /* 0x0000005617561210 */ /* 0x002fc40007fbe0ff */
[----:B------:R-:W-:Y:S02]  /*1980*/  IADD3 R27, R83, 0x70, RZ ;  /* 0x00000070531b7810 */ /* 0x000fe40007ffe0ff */
[----:B------:R-:W-:Y:S02]  /*1990*/  @P1 IADD3.X R87, R22, R87, RZ, P5, !PT ;  /* 0x0000005716571210 */ /* 0x000fe40002ffe4ff */
[----:B------:R-:W-:Y:S02]  /*19a0*/  SHF.R.S32.HI R25, RZ, 0x1f, R27 ;  /* 0x0000001fff197819 */ /* 0x000fe4000001141b */
[----:B0-----:R-:W-:-:S04]  /*19b0*/  @P1 IADD3 R30, P5, R23, R30, RZ ;  /* 0x0000001e171e1210 */ /* 0x001fc80007fbe0ff */
[----:B------:R-:W-:Y:S02]  /*19c0*/  @P1 IADD3.X R31, R22, R31, RZ, P5, !PT ;  /* 0x0000001f161f1210 */ /* 0x000fe40002ffe4ff */
[C---:B------:R-:W-:Y:S02]  /*19d0*/  IADD3 R22, R26.reuse, 0x70, RZ ;  /* 0x000000701a167810 */ /* 0x040fe40007ffe0ff */
[----:B------:R-:W-:Y:S02]  /*19e0*/  IADD3 R26, R26, 0x78, RZ ;  /* 0x000000781a1a7810 */ /* 0x000fe40007ffe0ff */
[----:B------:R-:W-:Y:S02]  /*19f0*/  SHF.R.S32.HI R23, RZ, 0x1f, R22 ;  /* 0x0000001fff177819 */ /* 0x000fe40000011416 */
[----:B------:R-:W-:-:S04]  /*1a00*/  ISETP.GE.U32.AND P5, PT, R22, UR12, PT ;  /* 0x0000000c16007c0c */ /* 0x000fc8000bfa6070 */
[----:B------:R-:W-:-:S04]  /*1a10*/  ISETP.GE.AND.EX P5, PT, R23, UR13, PT, P5 ;  /* 0x0000000d17007c0c */ /* 0x000fc8000bfa6350 */
[----:B------:R-:W-:-:S13]  /*1a20*/  ISETP.LT.U32.AND P5, PT, R84, 0x188, !P5 ;  /* 0x000001885400780c */ /* 0x000fda0006fa1070 */
[----:B------:R-:W0:Y:S08]  /*1a30*/  @P5 LDC.64 R22, c[0x0][0x288] ;  /* 0x0000a200ff165b82 */ /* 0x000e300000000a00 */
[----:B------:R-:W1:Y:S08]  /*1a40*/  @P5 LDC.64 R98, c[0x0][0x230] ;  /* 0x00008c00ff625b82 */ /* 0x000e700000000a00 */
[----:B------:R-:W2:Y:S01]  /*1a50*/  @P5 LDC.64 R46, c[0x0][0x228] ;  /* 0x00008a00ff2e5b82 */ /* 0x000ea20000000a00 */
[----:B0-----:R-:W-:Y:S01]  /*1a60*/  @P5 IMAD R24, R25, R22, RZ ;  /* 0x0000001619185224 */ /* 0x001fe200078e02ff */
[----:B------:R-:W-:-:S03]  /*1a70*/  @P5 MOV R25, R121 ;  /* 0x0000007900195202 */ /* 0x000fc60000000f00 */
[----:B------:R-:W-:Y:S01]  /*1a80*/  @P5 IMAD R23, R27, R23, R24 ;  /* 0x000000171b175224 */ /* 0x000fe200078e0218 */
[----:B------:R-:W-:-:S05]  /*1a90*/  @P5 MOV R24, R118 ;  /* 0x0000007600185202 */ /* 0x000fca0000000f00 */
[----:B------:R-:W-:Y:S01]  /*1aa0*/  @P5 IMAD.WIDE.U32 R24, R27, R22, R24 ;  /* 0x000000161b185225 */ /* 0x000fe200078e0018 */
[----:B------:R-:W-:Y:S02]  /*1ab0*/  SHF.R.S32.HI R22, RZ, 0x1f, R26 ;  /* 0x0000001fff167819 */ /* 0x000fe4000001141a */
[----:B------:R-:W-:Y:S02]  /*1ac0*/  IADD3 R27, R83, 0x78, RZ ;  /* 0x00000078531b7810 */ /* 0x000fe40007ffe0ff */
[----:B------:R-:W-:Y:S02]  /*1ad0*/  @P5 IADD3 R25, R25, R23, RZ ;  /* 0x0000001719195210 */ /* 0x000fe40007ffe0ff */
[C---:B------:R-:W-:Y:S02]  /*1ae0*/  @P5 SHF.L.U32 R23, R24.reuse, 0x2, RZ ;  /* 0x0000000218175819 */ /* 0x040fe400000006ff */
[----:B------:R-:W-:Y:S02]  /*1af0*/  @P5 SHF.L.U64.HI R24, R24, 0x2, R25 ;  /* 0x0000000218185819 */ /* 0x000fe40000010219 */
[----:B-1----:R-:W-:-:S02]  /*1b00*/  @P5 IADD3 R98, P6, R23, R98, RZ ;  /* 0x0000006217625210 */ /* 0x002fc40007fde0ff */
[----:B------:R-:W-:Y:S02]  /*1b10*/  SHF.R.S32.HI R25, RZ, 0x1f, R27 ;  /* 0x0000001fff197819 */ /* 0x000fe4000001141b */
[----:B------:R-:W-:Y:S02]  /*1b20*/  @P5 IADD3.X R99, R24, R99, RZ, P6, !PT ;  /* 0x0000006318635210 */ /* 0x000fe400037fe4ff */
[----:B--2---:R-:W-:-:S04]  /*1b30*/  @P5 IADD3 R46, P6, R23, R46, RZ ;  /* 0x0000002e172e5210 */ /* 0x004fc80007fde0ff */
[----:B------:R-:W-:Y:S02]  /*1b40*/  @P5 IADD3.X R47, R24, R47, RZ, P6, !PT ;  /* 0x0000002f182f5210 */ /* 0x000fe400037fe4ff */
        /* <DEDUP_REMOVED lines=15> */
[C---:B------:R-:W-:Y:S02]  /*1c40*/  @P6 IADD3.X R33, R24.reuse, R33, RZ, P0, !PT ;  /* 0x0000002118216210 */ /* 0x040fe400007fe4ff */
[----:B--2---:R-:W-:Y:S02]  /*1c50*/  @P6 IADD3 R34, P0, R23, R34, RZ ;  /* 0x0000002217226210 */ /* 0x004fe40007f1e0ff */
[----:B------:R-:W0:Y:S02]  /*1c60*/  LDC.64 R22, c[0x0][0x248] ;  /* 0x00009200ff167b82 */ /* 0x000e240000000a00 */
[----:B------:R-:W-:Y:S01]  /*1c70*/  @P6 IADD3.X R35, R24, R35, RZ, P0, !PT ;  /* 0x0000002318236210 */ /* 0x000fe200007fe4ff */
[----:B0-----:R-:W-:-:S06]  /*1c80*/  IMAD.WIDE R36, R13, 0x8, R22 ;  /* 0x000000080d247825 */ /* 0x001fcc00078e0216 */
[----:B------:R-:W2:Y:S01]  /*1c90*/  LDG.E.64 R36, desc[UR8][R36.64] ;  /* 0x0000000824247981 */ /* 0x000ea2000c1e1b00 */
[----:B------:R-:W-:Y:S02]  /*1ca0*/  MOV R96, 0x3f800000 ;  /* 0x3f80000000607802 */ /* 0x000fe40000000f00 */
[----:B------:R-:W-:Y:S02]  /*1cb0*/  CS2R R38, SRZ ;  /* 0x0000000000267805 */ /* 0x000fe4000001ff00 */
[----:B------:R-:W-:Y:S02]  /*1cc0*/  MOV R22, RZ ;  /* 0x000000ff00167202 */ /* 0x000fe40000000f00 */
[----:B------:R-:W-:Y:S02]  /*1cd0*/  CS2R R40, SRZ ;  /* 0x0000000000287805 */ /* 0x000fe4000001ff00 */
[----:B------:R-:W-:Y:S01]  /*1ce0*/  CS2R R24, SRZ ;  /* 0x0000000000187805 */ /* 0x000fe2000001ff00 */
[----:B------:R-:W5:Y:S04]  /*1cf0*/  @P2 LDG.E.64 R38, desc[UR8][R44.64] ;  /* 0x000000082c262981 */ /* 0x000f68000c1e1b00 */
[----:B------:R0:W5:Y:S04]  /*1d00*/  @P1 LDG.E.64 R40, desc[UR8][R86.64] ;  /* 0x0000000856281981 */ /* 0x000168000c1e1b00 */
[----:B------:R1:W5:Y:S01]  /*1d10*/  @P1 LDG.E.64 R24, desc[UR8][R30.64] ;  /* 0x000000081e181981 */ /* 0x000362000c1e1b00 */
[----:B0-----:R-:W-:-:S02]  /*1d20*/  CS2R R86, SRZ ;  /* 0x0000000000567805 */ /* 0x001fc4000001ff00 */
[----:B-1----:R-:W-:Y:S02]  /*1d30*/  CS2R R30, SRZ ;  /* 0x00000000001e7805 */ /* 0x002fe4000001ff00 */
[----:B------:R-:W-:Y:S02]  /*1d40*/  CS2R R42, SRZ ;  /* 0x00000000002a7805 */ /* 0x000fe4000001ff00 */
[----:B------:R-:W-:-:S04]  /*1d50*/  CS2R R44, SRZ ;  /* 0x00000000002c7805 */ /* 0x000fc8000001ff00 */
[----:B------:R0:W5:Y:S01]  /*1d60*/  @P5 LDG.E.64 R42, desc[UR8][R98.64] ;  /* 0x00000008622a5981 */ /* 0x000162000c1e1b00 */
[----:B------:R-:W-:-:S03]  /*1d70*/  LOP3.LUT P1, RZ, R2, 0x40, RZ, 0xc0, !PT ;  /* 0x0000004002ff7812 */ /* 0x000fc6000782c0ff */
[----:B------:R1:W5:Y:S01]  /*1d80*/  @P6 LDG.E.64 R44, desc[UR8][R32.64] ;  /* 0x00000008202c6981 */ /* 0x000362000c1e1b00 */
[----:B0-----:R-:W-:Y:S02]  /*1d90*/  CS2R R98, SRZ ;  /* 0x0000000000627805 */ /* 0x001fe4000001ff00 */
[----:B-1----:R-:W-:-:S04]  /*1da0*/  CS2R R32, SRZ ;  /* 0x0000000000207805 */ /* 0x002fc8000001ff00 */
[----:B------:R0:W5:Y:S04]  /*1db0*/  @P3 LDG.E.64 R98, desc[UR8][R50.64] ;  /* 0x0000000832623981 */ /* 0x000168000c1e1b00 */
[----:B------:R1:W5:Y:S01]  /*1dc0*/  @P3 LDG.E.64 R32, desc[UR8][R60.64] ;  /* 0x000000083c203981 */ /* 0x000362000c1e1b00 */
[----:B0-----:R-:W-:Y:S02]  /*1dd0*/  CS2R R50, SRZ ;  /* 0x0000000000327805 */ /* 0x001fe4000001ff00 */
[----:B-1----:R-:W-:-:S06]  /*1de0*/  CS2R R60, SRZ ;  /* 0x00000000003c7805 */ /* 0x002fcc000001ff00 */
[----:B------:R0:W5:Y:S02]  /*1df0*/  @P1 LDG.E.64 R60, desc[UR8][R66.64] ;  /* 0x00000008423c1981 */ /* 0x000164000c1e1b00 */
[----:B0-----:R-:W-:Y:S01]  /*1e00*/  CS2R R66, SRZ ;  /* 0x0000000000427805 */ /* 0x001fe2000001ff00 */
[----:B--2---:R-:W-:-:S05]  /*1e10*/  FFMA.FTZ R23, -R36, R36, R37 ;  /* 0x0000002424177223 */ /* 0x004fca0000010125 */
[----:B------:R-:W-:-:S13]  /*1e20*/  FSETP.GTU.FTZ.AND P0, PT, R23, RZ, PT ;  /* 0x000000ff1700720b */ /* 0x000fda0003f1c000 */
[----:B------:R-:W0:Y:S02]  /*1e30*/  @P0 LDC R26, c[0x0][0x250] ;  /* 0x00009400ff1a0b82 */ /* 0x000e240000000800 */
[----:B0-----:R-:W-:Y:S01]  /*1e40*/  @P0 FADD.FTZ R26, R23, R26 ;  /* 0x0000001a171a0221 */ /* 0x001fe20000010000 */
[----:B------:R-:W-:-:S03]  /*1e50*/  MOV R23, RZ ;  /* 0x000000ff00177202 */ /* 0x000fc60000000f00 */
[----:B------:R0:W1:Y:S01]  /*1e60*/  @P0 MUFU.RSQ R96, R26 ;  /* 0x0000001a00600308 */ /* 0x0000620000001400 */
[C---:B------:R-:W-:Y:S02]  /*1e70*/  LOP3.LUT P0, RZ, R2.reuse, 0x200, RZ, 0xc0, !PT ;  /* 0x0000020002ff7812 */ /* 0x040fe4000780c0ff */
[----:B------:R-:W5:Y:S01]  /*1e80*/  @P2 LDG.E.64 R22, desc[UR8][R28.64] ;  /* 0x000000081c162981 */ /* 0x000f62000c1e1b00 */
[----:B------:R-:W-:-:S04]  /*1e90*/  LOP3.LUT P2, RZ, R2, 0x80, RZ, 0xc0, !PT ;  /* 0x0000008002ff7812 */ /* 0x000fc8000784c0ff */
[----:B------:R-:W-:Y:S02]  /*1ea0*/  P2R R37, PR, RZ, 0x4 ;  /* 0x00000004ff257803 */ /* 0x000fe40000000000 */
[----:B------:R-:W-:-:S04]  /*1eb0*/  LOP3.LUT P2, RZ, R2, 0x100, RZ, 0xc0, !PT ;  /* 0x0000010002ff7812 */ /* 0x000fc8000784c0ff */
[----:B------:R2:W5:Y:S04]  /*1ec0*/  @P0 LDG.E.64 R86, desc[UR8][R56.64] ;  /* 0x0000000838560981 */ /* 0x000568000c1e1b00 */
[----:B------:R3:W5:Y:S01]  /*1ed0*/  @P0 LDG.E.64 R30, desc[UR8][R48.64] ;  /* 0x00000008301e0981 */ /* 0x000762000c1e1b00 */
[----:B--2---:R-:W-:Y:S02]  /*1ee0*/  CS2R R56, SRZ ;  /* 0x0000000000387805 */ /* 0x004fe4000001ff00 */
[----:B---3--:R-:W-:Y:S02]  /*1ef0*/  CS2R R48, SRZ ;  /* 0x0000000000307805 */ /* 0x008fe4000001ff00 */
[----:B0-----:R-:W-:Y:S02]  /*1f00*/  CS2R R26, SRZ ;  /* 0x00000000001a7805 */ /* 0x001fe4000001ff00 */
[----:B------:R-:W5:Y:S01]  /*1f10*/  @P2 LDG.E.64 R56, desc[UR8][R54.64] ;  /* 0x0000000836382981 */ /* 0x000f62000c1e1b00 */
[----:B------:R-:W-:-:S03]  /*1f20*/  CS2R R28, SRZ ;  /* 0x00000000001c7805 */ /* 0x000fc6000001ff00 */
[----:B------:R-:W5:Y:S01]  /*1f30*/  @P2 LDG.E.64 R48, desc[UR8][R80.64] ;  /* 0x0000000850302981 */ /* 0x000f62000c1e1b00 */
[----:B------:R-:W-:Y:S02]  /*1f40*/  ISETP.NE.AND P2, PT, R37, RZ, PT ;  /* 0x000000ff2500720c */ /* 0x000fe40003f45270 */
[----:B------:R-:W-:Y:S01]  /*1f50*/  LOP3.LUT P0, RZ, R2, 0x20, RZ, 0xc0, !PT ;  /* 0x0000002002ff7812 */ /* 0x000fe2000780c0ff */
[----:B------:R0:W5:Y:S04]  /*1f60*/  @P5 LDG.E.64 R26, desc[UR8][R46.64] ;  /* 0x000000082e1a5981 */ /* 0x000168000c1e1b00 */
[----:B------:R2:W5:Y:S01]  /*1f70*/  @P6 LDG.E.64 R28, desc[UR8][R34.64] ;  /* 0x00000008221c6981 */ /* 0x000562000c1e1b00 */
[----:B0-----:R-:W-:-:S05]  /*1f80*/  CS2R R46, SRZ ;  /* 0x00000000002e7805 */ /* 0x001fca000001ff00 */
[----:B------:R0:W5:Y:S01]  /*1f90*/  @P2 LDG.E.64 R50, desc[UR8][R62.64] ;  /* 0x000000083e322981 */ /* 0x000162000c1e1b00 */
[----:B--2---:R-:W-:Y:S02]  /*1fa0*/  CS2R R34, SRZ ;  /* 0x0000000000227805 */ /* 0x004fe4000001ff00 */
[C---:B------:R-:W-:Y:S01]  /*1fb0*/  LOP3.LUT P6, RZ, R2.reuse, 0x10, RZ, 0xc0, !PT ;  /* 0x0000001002ff7812 */ /* 0x040fe200078cc0ff */
[----:B------:R2:W5:Y:S01]  /*1fc0*/  @P4 LDG.E.64 R46, desc[UR8][R58.64] ;  /* 0x000000083a2e4981 */ /* 0x000562000c1e1b00 */
[----:B------:R-:W-:Y:S02]  /*1fd0*/  LOP3.LUT P5, RZ, R2, 0x8, RZ, 0xc0, !PT ;  /* 0x0000000802ff7812 */ /* 0x000fe400078ac0ff */
[----:B------:R-:W-:Y:S01]  /*1fe0*/  CS2R R54, SRZ ;  /* 0x0000000000367805 */ /* 0x000fe2000001ff00 */
[----:B------:R3:W5:Y:S01]  /*1ff0*/  @P4 LDG.E.64 R34, desc[UR8][R52.64] ;  /* 0x0000000834224981 */ /* 0x000762000c1e1b00 */
[----:B0-----:R-:W-:-:S04]  /*2000*/  CS2R R62, SRZ ;  /* 0x00000000003e7805 */ /* 0x001fc8000001ff00 */
[----:B------:R-:W5:Y:S01]  /*2010*/  @P0 LDG.E.64 R54, desc[UR8][R92.64] ;  /* 0x000000085c360981 */ /* 0x000f62000c1e1b00 */
[----:B--2---:R-:W-:-:S03]  /*2020*/  CS2R R58, SRZ ;  /* 0x00000000003a7805 */ /* 0x004fc6000001ff00 */
[----:B------:R-:W5:Y:S01]  /*2030*/  @P0 LDG.E.64 R62, desc[UR8][R90.64] ;  /* 0x000000085a3e0981 */ /* 0x000f62000c1e1b00 */
[----:B---3--:R-:W-:Y:S02]  /*2040*/  CS2R R52, SRZ ;  /* 0x0000000000347805 */ /* 0x008fe4000001ff00 */
[----:B------:R-:W-:Y:S01]  /*2050*/  ISETP.NE.AND P0, PT, R0, RZ, PT ;  /* 0x000000ff0000720c */ /* 0x000fe20003f05270 */
[----:B------:R0:W5:Y:S01]  /*2060*/  @P2 LDG.E.64 R58, desc[UR8][R88.64] ;  /* 0x00000008583a2981 */ /* 0x000162000c1e1b00 */
[----:B------:R-:W-:-:S03]  /*2070*/  ISETP.NE.AND P2, PT, R108, RZ, PT ;  /* 0x000000ff6c00720c */ /* 0x000fc60003f45270 */
[----:B------:R2:W5:Y:S01]  /*2080*/  @P1 LDG.E.64 R52, desc[UR8][R64.64] ;  /* 0x0000000840341981 */ /* 0x000562000c1e1b00 */
[----:B------:R-:W-:-:S03]  /*2090*/  ISETP.NE.AND P1, PT, R97, RZ, PT ;  /* 0x000000ff6100720c */ /* 0x000fc60003f25270 */
[----:B------:R3:W5:Y:S01]  /*20a0*/  @P5 LDG.E.64 R66, desc[UR8][R72.64] ;  /* 0x0000000848425981 */ /* 0x000762000c1e1b00 */
[----:B0-----:R-:W-:Y:S02]  /*20b0*/  CS2R R88, SRZ ;  /* 0x0000000000587805 */ /* 0x001fe4000001ff00 */
[----:B--2---:R-:W-:Y:S02]  /*20c0*/  CS2R R64, SRZ ;  /* 0x0000000000407805 */ /* 0x004fe4000001ff00 */
[----:B------:R-:W-:Y:S02]  /*20d0*/  CS2R R90, SRZ ;  /* 0x00000000005a7805 */ /* 0x000fe4000001ff00 */
[----:B------:R0:W5:Y:S01]  /*20e0*/  @P5 LDG.E.64 R88, desc[UR8][R70.64] ;  /* 0x0000000846585981 */ /* 0x000162000c1e1b00 */
[----:B---3--:R-:W-:-:S03]  /*20f0*/  CS2R R72, SRZ ;  /* 0x0000000000487805 */ /* 0x008fc6000001ff00 */
[----:B------:R2:W5:Y:S04]  /*2100*/  @P6 LDG.E.64 R64, desc[UR8][R94.64] ;  /* 0x000000085e406981 */ /* 0x000568000c1e1b00 */
[----:B------:R-:W5:Y:S01]  /*2110*/  @P0 LDG.E.64 R90, desc[UR8][R106.64] ;  /* 0x000000086a5a0981 */ /* 0x000f62000c1e1b00 */
[----:B0-----:R-:W-:-:S03]  /*2120*/  CS2R R70, SRZ ;  /* 0x0000000000467805 */ /* 0x001fc6000001ff00 */
[----:B------:R-:W5:Y:S01]  /*2130*/  @P2 LDG.E.64 R72, desc[UR8][R100.64] ;  /* 0x0000000864482981 */ /* 0x000f62000c1e1b00 */
[----:B--2---:R-:W-:-:S03]  /*2140*/  CS2R R94, SRZ ;  /* 0x00000000005e7805 */ /* 0x004fc6000001ff00 */
[----:B------:R-:W5:Y:S04]  /*2150*/  @P1 LDG.E.64 R70, desc[UR8][R104.64] ;  /* 0x0000000868461981 */ /* 0x000f68000c1e1b00 */
[----:B------:R-:W5:Y:S01]  /*2160*/  @P2 LDG.E.64 R94, desc[UR8][R102.64] ;  /* 0x00000008665e2981 */ /* 0x000f62000c1e1b00 */
[----:B------:R-:W-:Y:S02]  /*2170*/  ISETP.GT.U32.AND P5, PT, R84, 0x187, PT ;  /* 0x000001875400780c */ /* 0x000fe40003fa4070 */
[----:B------:R-:W-:Y:S02]  /*2180*/  CS2R R80, SRZ ;  /* 0x0000000000507805 */ /* 0x000fe4000001ff00 */
[----:B------:R-:W-:-:S04]  /*2190*/  CS2R R92, SRZ ;  /* 0x00000000005c7805 */ /* 0x000fc8000001ff00 */
[----:B------:R0:W5:Y:S01]  /*21a0*/  @P6 LDG.E.64 R80, desc[UR8][R68.64] ;  /* 0x0000000844506981 */ /* 0x000162000c1e1b00 */
[----:B------:R-:W-:Y:S03]  /*21b0*/  BSSY B0, `(.L_x_2436) ;  /* 0x0000011000007945 */ /* 0x000fe60003800000 */
[----:B------:R2:W5:Y:S01]  /*21c0*/  @P1 LDG.E.64 R92, desc[UR8][R74.64] ;  /* 0x000000084a5c1981 */ /* 0x000562000c1e1b00 */
[----:B0-----:R-:W-:Y:S02]  /*21d0*/  CS2R R68, SRZ ;  /* 0x0000000000447805 */ /* 0x001fe4000001ff00 */
[----:B--2---:R-:W-:-:S04]  /*21e0*/  CS2R R74, SRZ ;  /* 0x00000000004a7805 */ /* 0x004fc8000001ff00 */
[----:B------:R0:W5:Y:S02]  /*21f0*/  @P0 LDG.E.64 R68, desc[UR8][R76.64] ;  /* 0x000000084c440981 */ /* 0x000164000c1e1b00 */
[----:B0-----:R-:W-:Y:S01]  /*2200*/  CS2R R76, SRZ ;  /* 0x00000000004c7805 */ /* 0x001fe2000001ff00 */
[----:B-1----:R-:W-:Y:S06]  /*2210*/  @P5 BRA `(.L_x_2437) ;  /* 0x0000000000285947 */ /* 0x002fec0003800000 */
        /* <DEDUP_REMOVED lines=10> */
.L_x_2437:
[----:B------:R-:W-:Y:S05]  /*22c0*/  BSYNC B0 ;  /* 0x0000000000007941 */ /* 0x000fea0003800000 */
.L_x_2436:
[----:B------:R-:W-:Y:S01]  /*22d0*/  ISETP.NE.AND P5, PT, RZ, UR10, PT ;  /* 0x0000000aff007c0c */ /* 0x000fe2000bfa5270 */
[C---:B-----5:R-:W-:Y:S01]  /*22e0*/  FADD.FTZ R3, -R36.reuse, R86 ;  /* 0x0000005624037221 */ /* 0x060fe20000010100 */
[----:B------:R-:W-:Y:S01]  /*22f0*/  FADD.FTZ R87, -R36, R87 ;  /* 0x0000005724577221 */ /* 0x000fe20000010100 */
[----:B------:R-:W-:Y:S01]  /*2300*/  LOP3.LUT R2, R2, 0xfffffffd, RZ, 0xc0, !PT ;  /* 0xfffffffd02027812 */ /* 0x000fe200078ec0ff */
[C---:B------:R-:W-:Y:S01]  /*2310*/  FADD.FTZ R105, -R36.reuse, R98 ;  /* 0x0000006224697221 */ /* 0x040fe20000010100 */
[----:B------:R-:W-:Y:S01]  /*2320*/  FADD.FTZ R99, -R36, R99 ;  /* 0x0000006324637221 */ /* 0x000fe20000010100 */
[----:B------:R-:W-:Y:S01]  /*2330*/  MOV R107, R30 ;  /* 0x0000001e006b7202 */ /* 0x000fe20000000f00 */
[-C--:B------:R-:W-:Y:S01]  /*2340*/  FMUL.FTZ R3, R3, R96.reuse ;  /* 0x0000006003037220 */ /* 0x080fe20000410000 */
[----:B------:R-:W-:Y:S01]  /*2350*/  MOV R104, R31 ;  /* 0x0000001f00687202 */ /* 0x000fe20000000f00 */
[----:B------:R-:W-:Y:S01]  /*2360*/  FMUL.FTZ R0, R87, R96 ;  /* 0x0000006057007220 */ /* 0x000fe20000410000 */
[----:B------:R-:W-:-:S03]  /*2370*/  MOV R106, R32 ;  /* 0x00000020006a7202 */ /* 0x000fc60000000f00 */
        /* <DEDUP_REMOVED lines=20> */
.L_x_2438:
[----:B------:R-:W-:Y:S01]  /*24c0*/  FMUL.FTZ R98, R107, R76 ;  /* 0x0000004c6b627220 */ /* 0x000fe20000410000 */
[----:B------:R-:W-:Y:S01]  /*24d0*/  MOV R103, R33 ;  /* 0x0000002100677202 */ /* 0x000fe20000000f00 */
        /* <DEDUP_REMOVED lines=16> */
[----:B0-----:R-:W-:-:S04]  /*25e0*/  FADD.FTZ R109, -R108, 1 ;  /* 0x3f8000006c6d7421 */ /* 0x001fc80000010100 */
[----:B------:R-:W-:Y:S01]  /*25f0*/  FFMA.FTZ R100, R100, R109, 1 ;  /* 0x3f80000064647423 */ /* 0x000fe2000001006d */
[----:B-1----:R-:W-:Y:S01]  /*2600*/  FADD.FTZ R106, -R103, 1 ;  /* 0x3f800000676a7421 */ /* 0x002fe20000010100 */
[----:B------:R-:W-:-:S03]  /*2610*/  FMUL.FTZ R103, R32, R103 ;  /* 0x0000006720677220 */ /* 0x000fc60000410000 */
[----:B------:R-:W-:Y:S01]  /*2620*/  FFMA.FTZ R106, R99, R106, 1 ;  /* 0x3f800000636a7423 */ /* 0x000fe2000001006a */
[----:B------:R-:W-:-:S03]  /*2630*/  FMUL.FTZ R99, R33, R108 ;  /* 0x0000006c21637220 */ /* 0x000fc60000410000 */
[----:B------:R-:W-:Y:S01]  /*2640*/  FMUL.FTZ R106, R103, R106 ;  /* 0x0000006a676a7220 */ /* 0x000fe20000410000 */
[----:B------:R-:W-:-:S07]  /*2650*/  FMUL.FTZ R103, R99, R100 ;  /* 0x0000006463677220 */ /* 0x000fce0000410000 */
.L_x_2439:
[----:B------:R-:W-:Y:S01]  /*2660*/  FFMA.FTZ R102, R0, R37, R97 ;  /* 0x0000002500667223 */ /* 0x000fe20000010061 */
[----:B------:R-:W-:Y:S01]  /*2670*/  FMUL.FTZ R100, R106, R76 ;  /* 0x0000004c6a647220 */ /* 0x000fe20000410000 */
[----:B------:R-:W-:Y:S01]  /*2680*/  FADD.FTZ R99, R37, R98 ;  /* 0x0000006225637221 */ /* 0x000fe20000010000 */
[C---:B------:R-:W-:Y:S01]  /*2690*/  FADD.FTZ R97, -R36.reuse, R46 ;  /* 0x0000002e24617221 */ /* 0x040fe20000010100 */
[----:B------:R-:W-:Y:S01]  /*26a0*/  FADD.FTZ R101, -R36, R47 ;  /* 0x0000002f24657221 */ /* 0x000fe20000010100 */
[----:B------:R-:W-:Y:S01]  /*26b0*/  FFMA.FTZ R37, R87, R100, R102 ;  /* 0x0000006457257223 */ /* 0x000fe20000010066 */
[----:B------:R-:W-:Y:S01]  /*26c0*/  FADD.FTZ R99, R99, R100 ;  /* 0x0000006463637221 */ /* 0x000fe20000010000 */
[----:B------:R-:W-:Y:S01]  /*26d0*/  MOV R105, R34 ;  /* 0x0000002200697202 */ /* 0x000fe20000000f00 */
[-C--:B------:R-:W-:Y:S01]  /*26e0*/  FMUL.FTZ R97, R97, R96.reuse ;  /* 0x0000006061617220 */ /* 0x080fe20000410000 */
[----:B------:R-:W-:Y:S01]  /*26f0*/  MOV R47, R35 ;  /* 0x00000023002f7202 */ /* 0x000fe20000000f00 */
        /* <DEDUP_REMOVED lines=21> */
.L_x_2440:
[----:B------:R-:W-:Y:S01]  /*2850*/  FMUL.FTZ R100, R105, R76 ;  /* 0x0000004c69647220 */ /* 0x000fe20000410000 */
[----:B------:R-:W-:Y:S01]  /*2860*/  FADD.FTZ R99, R46, R99 ;  /* 0x000000632e637221 */ /* 0x000fe20000010000 */
[----:B------:R-:W-:Y:S01]  /*2870*/  FFMA.FTZ R102, R86, R46, R37 ;  /* 0x0000002e56667223 */ /* 0x000fe20000010025 */
[C---:B------:R-:W-:Y:S01]  /*2880*/  FADD.FTZ R109, -R36.reuse, R49 ;  /* 0x00000031246d7221 */ /* 0x040fe20000010100 */
[----:B------:R-:W-:Y:S01]  /*2890*/  MOV R49, R56 ;  /* 0x0000003800317202 */ /* 0x000fe20000000f00 */
[----:B------:R-:W-:Y:S01]  /*28a0*/  FADD.FTZ R101, R99, R100 ;  /* 0x0000006463657221 */ /* 0x000fe20000010000 */
[----:B------:R-:W-:Y:S01]  /*28b0*/  FADD.FTZ R99, -R36, R48 ;  /* 0x0000003024637221 */ /* 0x000fe20000010100 */
[----:B------:R-:W-:Y:S01]  /*28c0*/  FFMA.FTZ R37, R97, R100, R102 ;  /* 0x0000006461257223 */ /* 0x000fe20000010066 */
[----:B------:R-:W-:Y:S01]  /*28d0*/  MOV R46, R57 ;  /* 0x00000039002e7202 */ /* 0x000fe20000000f00 */
[----:B------:R-:W-:Y:S01]  /*28e0*/  FMUL.FTZ R48, R47, R77 ;  /* 0x0000004d2f307220 */ /* 0x000fe20000410000 */
        /* <DEDUP_REMOVED lines=18> */
[----:B------:R-:W-:Y:S01]  /*2a10*/  FFMA.FTZ R113, R49, R114, 1 ;  /* 0x3f80000031717423 */ /* 0x000fe20000010072 */
[----:B------:R-:W-:-:S03]  /*2a20*/  FMUL.FTZ R49, R109, R46 ;  /* 0x0000002e6d317220 */ /* 0x000fc60000410000 */
[----:B------:R-:W-:-:S07]  /*2a30*/  FMUL.FTZ R46, R112, R113 ;  /* 0x00000071702e7220 */ /* 0x000fce0000410000 */
.L_x_2441:
[----:B------:R-:W-:Y:S01]  /*2a40*/  FFMA.FTZ R102, R98, R48, R37 ;  /* 0x0000003062667223 */ /* 0x000fe20000010025 */
[----:B------:R-:W-:Y:S01]  /*2a50*/  FMUL.FTZ R108, R49, R76 ;  /* 0x0000004c316c7220 */ /* 0x000fe20000410000 */
[----:B------:R-:W-:Y:S01]  /*2a60*/  FADD.FTZ R101, R48, R101 ;  /* 0x0000006530657221 */ /* 0x000fe20000010000 */
[C---:B------:R-:W-:Y:S01]  /*2a70*/  FADD.FTZ R111, -R36.reuse, R51 ;  /* 0x00000033246f7221 */ /* 0x040fe20000010100 */
[----:B------:R-:W-:Y:S01]  /*2a80*/  MOV R48, R58 ;  /* 0x0000003a00307202 */ /* 0x000fe20000000f00 */
[----:B------:R-:W-:Y:S01]  /*2a90*/  FFMA.FTZ R109, R99, R108, R102 ;  /* 0x0000006c636d7223 */ /* 0x000fe20000010066 */
[----:B------:R-:W-:Y:S01]  /*2aa0*/  FADD.FTZ R108, R101, R108 ;  /* 0x0000006c656c7221 */ /* 0x000fe20000010000 */
[----:B------:R-:W-:Y:S01]  /*2ab0*/  FADD.FTZ R101, -R36, R50 ;  /* 0x0000003224657221 */ /* 0x000fe20000010100 */
        /* <DEDUP_REMOVED lines=23> */
.L_x_2442:
[----:B------:R-:W-:Y:S01]  /*2c30*/  FFMA.FTZ R110, R100, R51, R109 ;  /* 0x00000033646e7223 */ /* 0x000fe2000001006d */
[----:B------:R-:W-:Y:S01]  /*2c40*/  FMUL.FTZ R50, R48, R76 ;  /* 0x0000004c30327220 */ /* 0x000fe20000410000 */
[----:B------:R-:W-:Y:S01]  /*2c50*/  FADD.FTZ R109, R51, R108 ;  /* 0x0000006c336d7221 */ /* 0x000fe20000010000 */
[C---:B------:R-:W-:Y:S01]  /*2c60*/  FADD.FTZ R123, -R36.reuse, R38 ;  /* 0x00000026247b7221 */ /* 0x040fe20000010100 */
[----:B------:R-:W-:Y:S01]  /*2c70*/  FMUL.FTZ R38, R37, R77 ;  /* 0x0000004d25267220 */ /* 0x000fe20000410000 */
[----:B------:R-:W-:Y:S01]  /*2c80*/  FFMA.FTZ R51, R101, R50, R110 ;  /* 0x0000003265337223 */ /* 0x000fe2000001006e */
[----:B------:R-:W-:Y:S01]  /*2c90*/  FADD.FTZ R50, R109, R50 ;  /* 0x000000326d327221 */ /* 0x000fe20000010000 */
[C---:B------:R-:W-:Y:S01]  /*2ca0*/  FADD.FTZ R115, -R36.reuse, R52 ;  /* 0x0000003424737221 */ /* 0x040fe20000010100 */
        /* <DEDUP_REMOVED lines=39> */
[----:B------:R-:W-:Y:S01]  /*2f20*/  FMUL.FTZ R38, R60, R52 ;  /* 0x000000343c267220 */ /* 0x000fe20000410000 */
[----:B-1----:R-:W-:Y:S01]  /*2f30*/  FADD.FTZ R90, -R80, 1 ;  /* 0x3f800000505a7421 */ /* 0x002fe20000010100 */
[----:B------:R-:W-:-:S03]  /*2f40*/  FMUL.FTZ R51, R61, R80 ;  /* 0x000000503d337220 */ /* 0x000fc60000410000 */
[----:B------:R-:W-:Y:S01]  /*2f50*/  FFMA.FTZ R90, R40, R90, 1 ;  /* 0x3f800000285a7423 */ /* 0x000fe2000001005a */
[----:B------:R-:W-:-:S03]  /*2f60*/  FMUL.FTZ R40, R38, R88 ;  /* 0x0000005826287220 */ /* 0x000fc60000410000 */
[----:B------:R-:W-:-:S07]  /*2f70*/  FMUL.FTZ R38, R51, R90 ;  /* 0x0000005a33267220 */ /* 0x000fce0000410000 */
.L_x_2443:
[----:B------:R-:W-:Y:S01]  /*2f80*/  FMUL.FTZ R52, R40, R76 ;  /* 0x0000004c28347220 */ /* 0x000fe20000410000 */
[----:B------:R-:W-:Y:S01]  /*2f90*/  FFMA.FTZ R54, R3, R107, RZ ;  /* 0x0000006b03367223 */ /* 0x000fe200000100ff */
[----:B------:R-:W-:Y:S01]  /*2fa0*/  FADD.FTZ R51, RZ, R107 ;  /* 0x0000006bff337221 */ /* 0x000fe20000010000 */
[----:B------:R-:W-:Y:S01]  /*2fb0*/  FMUL.FTZ R80, R38, R77 ;  /* 0x0000004d26507220 */ /* 0x000fe20000410000 */
[----:B------:R-:W-:Y:S01]  /*2fc0*/  FFMA.FTZ R107, R115, R52, R36 ;  /* 0x00000034736b7223 */ /* 0x000fe20000010024 */
[----:B------:R-:W-:Y:S01]  /*2fd0*/  FADD.FTZ R50, R50, R52 ;  /* 0x0000003432327221 */ /* 0x000fe20000010000 */
[----:B------:R-:W-:Y:S01]  /*2fe0*/  FFMA.FTZ R36, R87, R106, R54 ;  /* 0x0000006a57247223 */ /* 0x000fe20000010036 */
[----:B------:R-:W-:Y:S01]  /*2ff0*/  FADD.FTZ R52, R51, R106 ;  /* 0x0000006a33347221 */ /* 0x000fe20000010000 */
[----:B------:R-:W-:Y:S01]  /*3000*/  FFMA.FTZ R54, R116, R80, R107 ;  /* 0x0000005074367223 */ /* 0x000fe2000001006b */
[----:B------:R-:W-:Y:S01]  /*3010*/  FADD.FTZ R80, R80, R50 ;  /* 0x0000003250507221 */ /* 0x000fe20000010000 */
[----:B------:R-:W-:Y:S01]  /*3020*/  MOV R51, R62 ;  /* 0x0000003e00337202 */ /* 0x000fe20000000f00 */
[----:B------:R-:W-:Y:S01]  /*3030*/  FMUL.FTZ R113, R113, R96 ;  /* 0x0000006071717220 */ /* 0x000fe20000410000 */
[----:B------:R-:W-:Y:S01]  /*3040*/  MOV R50, R63 ;  /* 0x0000003f00327202 */ /* 0x000fe20000000f00 */
        /* <DEDUP_REMOVED lines=16> */
[----:B-1----:R-:W-:-:S04]  /*3150*/  FADD.FTZ R51, -R104, 1 ;  /* 0x3f80000068337421 */ /* 0x002fc80000010100 */
[----:B------:R-:W-:Y:S01]  /*3160*/  FFMA.FTZ R90, R50, R51, 1 ;  /* 0x3f800000325a7423 */ /* 0x000fe20000010033 */
[----:B------:R-:W-:Y:S01]  /*3170*/  FMUL.FTZ R51, R62, R92 ;  /* 0x0000005c3e337220 */ /* 0x000fe20000410000 */
[----:B------:R-:W-:-:S03]  /*3180*/  FMUL.FTZ R50, R63, R104 ;  /* 0x000000683f327220 */ /* 0x000fc60000410000 */
[----:B------:R-:W-:Y:S01]  /*3190*/  FMUL.FTZ R51, R51, R106 ;  /* 0x0000006a33337220 */ /* 0x000fe20000410000 */
[----:B------:R-:W-:-:S07]  /*31a0*/  FMUL.FTZ R50, R50, R90 ;  /* 0x0000005a32327220 */ /* 0x000fce0000410000 */
.L_x_2444:
[----:B------:R-:W-:Y:S01]  /*31b0*/  FMUL.FTZ R90, R51, R76 ;  /* 0x0000004c335a7220 */ /* 0x000fe20000410000 */
[----:B------:R-:W-:Y:S01]  /*31c0*/  FFMA.FTZ R107, R86, R103, R107 ;  /* 0x00000067566b7223 */ /* 0x000fe2000001006b */
[----:B------:R-:W-:Y:S01]  /*31d0*/  FADD.FTZ R88, R88, R103 ;  /* 0x0000006758587221 */ /* 0x000fe20000010000 */
[----:B------:R-:W-:Y:S01]  /*31e0*/  FMUL.FTZ R92, R50, R77 ;  /* 0x0000004d325c7220 */ /* 0x000fe20000410000 */
[----:B------:R-:W-:Y:S01]  /*31f0*/  FFMA.FTZ R103, R113, R90, R54 ;  /* 0x0000005a71677223 */ /* 0x000fe20000010036 */
[----:B------:R-:W-:Y:S01]  /*3200*/  FADD.FTZ R94, R80, R90 ;  /* 0x0000005a505e7221 */ /* 0x000fe20000010000 */
[----:B------:R-:W-:Y:S01]  /*3210*/  FADD.FTZ R54, R52, R105 ;  /* 0x0000006934367221 */ /* 0x000fe20000010000 */
[----:B------:R-:W-:Y:S01]  /*3220*/  FFMA.FTZ R80, R97, R105, R36 ;  /* 0x0000006961507223 */ /* 0x000fe20000010024 */
        /* <DEDUP_REMOVED lines=25> */
.L_x_2445:
[----:B------:R-:W-:Y:S01]  /*33c0*/  FMUL.FTZ R105, R52, R76 ;  /* 0x0000004c34697220 */ /* 0x000fe20000410000 */
[----:B------:R-:W-:Y:S01]  /*33d0*/  FADD.FTZ R103, R88, R47 ;  /* 0x0000002f58677221 */ /* 0x000fe20000010000 */
[----:B------:R-:W-:Y:S01]  /*33e0*/  FFMA.FTZ R107, R98, R47, R107 ;  /* 0x0000002f626b7223 */ /* 0x000fe2000001006b */
[----:B------:R-:W-:Y:S01]  /*33f0*/  FFMA.FTZ R80, R99, R49, R80 ;  /* 0x0000003163507223 */ /* 0x000fe20000010050 */
[----:B------:R-:W-:Y:S01]  /*3400*/  FFMA.FTZ R47, R111, R105, R90 ;  /* 0x000000696f2f7223 */ /* 0x000fe2000001005a */
[----:B------:R-:W-:Y:S01]  /*3410*/  FMUL.FTZ R90, R36, R77 ;  /* 0x0000004d245a7220 */ /* 0x000fe20000410000 */
[----:B------:R-:W-:Y:S01]  /*3420*/  FADD.FTZ R92, R92, R105 ;  /* 0x000000695c5c7221 */ /* 0x000fe20000010000 */
[----:B------:R-:W-:Y:S01]  /*3430*/  FADD.FTZ R105, R54, R49 ;  /* 0x0000003136697221 */ /* 0x000fe20000010000 */
[----:B------:R-:W-:Y:S01]  /*3440*/  MOV R49, R66 ;  /* 0x0000004200317202 */ /* 0x000fe20000000f00 */
[----:B------:R-:W-:Y:S01]  /*3450*/  FFMA.FTZ R88, R112, R90, R47 ;  /* 0x0000005a70587223 */ /* 0x000fe2000001002f */
[----:B------:R-:W-:Y:S01]  /*3460*/  FADD.FTZ R90, R90, R92 ;  /* 0x0000005c5a5a7221 */ /* 0x000fe20000010000 */
[----:B------:R-:W-:Y:S01]  /*3470*/  MOV R47, R67 ;  /* 0x00000043002f7202 */ /* 0x000fe20000000f00 */
        /* <DEDUP_REMOVED lines=16> */
[----:B-1----:R-:W-:-:S03]  /*3580*/  FADD.FTZ R106, -R94, 1 ;  /* 0x3f8000005e6a7421 */ /* 0x002fc60000010100 */
[----:B------:R-:W-:Y:S01]  /*3590*/  FMUL.FTZ R49, R49, R104 ;  /* 0x0000006831317220 */ /* 0x000fe20000410000 */
[----:B------:R-:W-:Y:S01]  /*35a0*/  FFMA.FTZ R106, R47, R106, 1 ;  /* 0x3f8000002f6a7423 */ /* 0x000fe2000001006a */
[----:B------:R-:W-:-:S04]  /*35b0*/  FMUL.FTZ R47, R67, R94 ;  /* 0x0000005e432f7220 */ /* 0x000fc80000410000 */
[----:B------:R-:W-:-:S07]  /*35c0*/  FMUL.FTZ R47, R47, R106 ;  /* 0x0000006a2f2f7220 */ /* 0x000fce0000410000 */
.L_x_2446:
[----:B------:R-:W-:Y:S01]  /*35d0*/  FMUL.FTZ R92, R49, R76 ;  /* 0x0000004c315c7220 */ /* 0x000fe20000410000 */
[----:B------:R-:W-:Y:S01]  /*35e0*/  FFMA.FTZ R89, R100, R46, R107 ;  /* 0x0000002e64597223 */ /* 0x000fe2000001006b */
[----:B------:R-:W-:Y:S01]  /*35f0*/  FADD.FTZ R54, R103, R46 ;  /* 0x0000002e67367221 */ /* 0x000fe20000010000 */
[----:B------:R-:W-:Y:S01]  /*3600*/  FADD.FTZ R105, R105, R48 ;  /* 0x0000003069697221 */ /* 0x000fe20000010000 */
[----:B------:R-:W-:Y:S01]  /*3610*/  FADD.FTZ R107, R90, R92 ;  /* 0x0000005c5a6b7221 */ /* 0x000fe20000010000 */
[----:B------:R-:W-:Y:S01]  /*3620*/  FFMA.FTZ R103, R109, R92, R88 ;  /* 0x0000005c6d677223 */ /* 0x000fe20000010058 */
[----:B------:R-:W-:Y:S01]  /*3630*/  FMUL.FTZ R90, R47, R77 ;  /* 0x0000004d2f5a7220 */ /* 0x000fe20000410000 */
[----:B------:R-:W-:Y:S01]  /*3640*/  FFMA.FTZ R80, R101, R48, R80 ;  /* 0x0000003065507223 */ /* 0x000fe20000010050 */
[----:B------:R-:W-:Y:S01]  /*3650*/  MOV R48, R68 ;  /* 0x0000004400307202 */ /* 0x000fe20000000f00 */
[----:B------:R-:W-:Y:S01]  /*3660*/  FMUL.FTZ R108, R91, R96 ;  /* 0x000000605b6c7220 */ /* 0x000fe20000410000 */
[----:B------:R-:W-:Y:S01]  /*3670*/  FFMA.FTZ R88, R110, R90, R103 ;  /* 0x0000005a6e587223 */ /* 0x000fe20000010067 */
[----:B------:R-:W-:Y:S01]  /*3680*/  FADD.FTZ R90, R90, R107 ;  /* 0x0000006b5a5a7221 */ /* 0x000fe20000010000 */
        /* <DEDUP_REMOVED lines=21> */
.L_x_2447:
[----:B------:R-:W-:Y:S01]  /*37e0*/  FMUL.FTZ R91, R48, R76 ;  /* 0x0000004c305b7220 */ /* 0x000fe20000410000 */
[----:B------:R-:W-:Y:S01]  /*37f0*/  FADD.FTZ R53, R54, R37 ;  /* 0x0000002536357221 */ /* 0x000fe20000010000 */
[----:B------:R-:W-:Y:S01]  /*3800*/  FFMA.FTZ R89, R102, R37, R89 ;  /* 0x0000002566597223 */ /* 0x000fe20000010059 */
[----:B------:R-:W-:Y:S01]  /*3810*/  FADD.FTZ R54, R105, R40 ;  /* 0x0000002869367221 */ /* 0x000fe20000010000 */
[----:B------:R-:W-:Y:S01]  /*3820*/  FFMA.FTZ R37, R107, R91, R88 ;  /* 0x0000005b6b257223 */ /* 0x000fe20000010058 */
[----:B------:R-:W-:Y:S01]  /*3830*/  FADD.FTZ R91, R90, R91 ;  /* 0x0000005b5a5b7221 */ /* 0x000fe20000010000 */
        /* <DEDUP_REMOVED lines=27> */
.L_x_2448:
[----:B------:R-:W-:Y:S01]  /*39f0*/  FMUL.FTZ R91, R40, R76 ;  /* 0x0000004c285b7220 */ /* 0x000fe20000410000 */
[----:B------:R-:W-:Y:S01]  /*3a00*/  FFMA.FTZ R55, R116, R38, R89 ;  /* 0x0000002674377223 */ /* 0x000fe20000010059 */
[----:B------:R-:W-:Y:S01]  /*3a10*/  FADD.FTZ R89, R54, R51 ;  /* 0x0000003336597221 */ /* 0x000fe20000010000 */
[----:B------:R-:W-:Y:S01]  /*3a20*/  FADD.FTZ R53, R53, R38 ;  /* 0x0000002635357221 */ /* 0x000fe20000010000 */
[----:B------:R-:W-:Y:S01]  /*3a30*/  FFMA.FTZ R93, R105, R91, R88 ;  /* 0x0000005b695d7223 */ /* 0x000fe20000010058 */
[----:B------:R-:W-:Y:S01]  /*3a40*/  FMUL.FTZ R88, R37, R77 ;  /* 0x0000004d25587220 */ /* 0x000fe20000410000 */
[----:B------:R-:W-:Y:S01]  /*3a50*/  FADD.FTZ R91, R90, R91 ;  /* 0x0000005b5a5b7221 */ /* 0x000fe20000010000 */
[----:B------:R-:W-:Y:S01]  /*3a60*/  FFMA.FTZ R80, R113, R51, R80 ;  /* 0x0000003371507223 */ /* 0x000fe20000010050 */
        /* <DEDUP_REMOVED lines=25> */
.L_x_2449:
        /* <DEDUP_REMOVED lines=28> */
[----:B-1----:R-:W-:-:S03]  /*3dc0*/  FADD.FTZ R52, -R92, 1 ;  /* 0x3f8000005c347421 */ /* 0x002fc60000010100 */
[----:B------:R-:W-:Y:S01]  /*3dd0*/  FMUL.FTZ R54, R54, R93 ;  /* 0x0000005d36367220 */ /* 0x000fe20000410000 */
[----:B------:R-:W-:Y:S01]  /*3de0*/  FFMA.FTZ R39, R39, R52, 1 ;  /* 0x3f80000027277423 */ /* 0x000fe20000010034 */
[----:B------:R-:W-:-:S04]  /*3df0*/  FMUL.FTZ R52, R23, R92 ;  /* 0x0000005c17347220 */ /* 0x000fc80000410000 */
[----:B------:R-:W-:-:S07]  /*3e00*/  FMUL.FTZ R52, R52, R39 ;  /* 0x0000002734347220 */ /* 0x000fce0000410000 */
.L_x_2450:
[----:B------:R-:W-:Y:S01]  /*3e10*/  FMUL.FTZ R90, R54, R76 ;  /* 0x0000004c365a7220 */ /* 0x000fe20000410000 */
[-C--:B------:R-:W-:Y:S01]  /*3e20*/  FMUL.FTZ R93, R125, R96.reuse ;  /* 0x000000607d5d7220 */ /* 0x080fe20000410000 */
[----:B------:R-:W-:Y:S01]  /*3e30*/  FMUL.FTZ R92, R41, R96 ;  /* 0x00000060295c7220 */ /* 0x000fe20000410000 */
[----:B------:R-:W-:Y:S01]  /*3e40*/  MOV R122, R24 ;  /* 0x00000018007a7202 */ /* 0x000fe20000000f00 */
[----:B------:R-:W-:Y:S01]  /*3e50*/  FFMA.FTZ R39, R95, R90, R88 ;  /* 0x0000005a5f277223 */ /* 0x000fe20000010058 */
[----:B------:R-:W-:Y:S01]  /*3e60*/  FADD.FTZ R90, R81, R90 ;  /* 0x0000005a515a7221 */ /* 0x000fe20000010000 */
[----:B------:R-:W-:-:S04]  /*3e70*/  FMUL.FTZ R81, R52, R77 ;  /* 0x0000004d34517220 */ /* 0x000fc80000410000 */
[----:B------:R-:W-:Y:S01]  /*3e80*/  FFMA.FTZ R88, R94, R81, R39 ;  /* 0x000000515e587223 */ /* 0x000fe20000010027 */
[----:B------:R-:W-:Y:S01]  /*3e90*/  FADD.FTZ R81, R81, R90 ;  /* 0x0000005a51517221 */ /* 0x000fe20000010000 */
        /* <DEDUP_REMOVED lines=20> */
.L_x_2451:
[----:B------:R-:W-:Y:S01]  /*3fe0*/  FMUL.FTZ R90, R122, R76 ;  /* 0x0000004c7a5a7220 */ /* 0x000fe20000410000 */
[----:B------:R-:W-:Y:S01]  /*3ff0*/  FMUL.FTZ R91, R42, R96 ;  /* 0x000000602a5b7220 */ /* 0x000fe20000410000 */
[----:B------:R-:W-:Y:S02]  /*4000*/  MOV R42, R27 ;  /* 0x0000001b002a7202 */ /* 0x000fe40000000f00 */
[----:B------:R-:W-:Y:S01]  /*4010*/  FFMA.FTZ R41, R93, R90, R88 ;  /* 0x0000005a5d297223 */ /* 0x000fe20000010058 */
[----:B------:R-:W-:Y:S01]  /*4020*/  FADD.FTZ R90, R81, R90 ;  /* 0x0000005a515a7221 */ /* 0x000fe20000010000 */
[----:B------:R-:W-:-:S04]  /*4030*/  FMUL.FTZ R81, R39, R77 ;  /* 0x0000004d27517220 */ /* 0x000fc80000410000 */
[----:B------:R-:W-:Y:S01]  /*4040*/  FFMA.FTZ R88, R92, R81, R41 ;  /* 0x000000515c587223 */ /* 0x000fe20000010029 */
[----:B------:R-:W-:Y:S01]  /*4050*/  FADD.FTZ R41, R81, R90 ;  /* 0x0000005a51297221 */ /* 0x000fe20000010000 */
[----:B------:R-:W-:Y:S01]  /*4060*/  FMUL.FTZ R90, R43, R96 ;  /* 0x000000602b5a7220 */ /* 0x000fe20000410000 */
        /* <DEDUP_REMOVED lines=17> */
[----:B------:R-:W-:-:S04]  /*4180*/  FMUL.FTZ R42, R26, R81 ;  /* 0x000000511a2a7220 */ /* 0x000fc80000410000 */
[----:B------:R-:W-:Y:S01]  /*4190*/  FMUL.FTZ R43, R42, R43 ;  /* 0x0000002b2a2b7220 */ /* 0x000fe20000410000 */
[----:B------:R-:W-:-:S07]  /*41a0*/  FMUL.FTZ R42, R89, R125 ;  /* 0x0000007d592a7220 */ /* 0x000fce0000410000 */
.L_x_2452:
        /* <DEDUP_REMOVED lines=25> */
[----:B0-----:R-:W-:-:S04]  /*4340*/  FADD.FTZ R81, -R123, 1 ;  /* 0x3f8000007b517421 */ /* 0x001fc80000010100 */
[----:B------:R-:W-:Y:S01]  /*4350*/  FFMA.FTZ R81, R44, R81, 1 ;  /* 0x3f8000002c517423 */ /* 0x000fe20000010051 */
[----:B------:R-:W-:-:S04]  /*4360*/  FMUL.FTZ R44, R29, R123 ;  /* 0x0000007b1d2c7220 */ /* 0x000fc80000410000 */
[----:B------:R-:W-:-:S07]  /*4370*/  FMUL.FTZ R44, R44, R81 ;  /* 0x000000512c2c7220 */ /* 0x000fce0000410000 */
.L_x_2453:
[----:B------:R-:W-:Y:S01]  /*4380*/  FMUL.FTZ R81, R45, R76 ;  /* 0x0000004c2d517220 */ /* 0x000fe20000410000 */
[----:B------:R-:W-:Y:S01]  /*4390*/  ISETP.GE.AND P5, PT, R15, R20, PT ;  /* 0x000000140f00720c */ /* 0x000fe20003fa6270 */
[----:B------:R-:W-:Y:S01]  /*43a0*/  FFMA.FTZ R55, R112, R36, R55 ;  /* 0x0000002470377223 */ /* 0x000fe20000010037 */
[----:B------:R-:W0:Y:S01]  /*43b0*/  S2UR UR11, SR_CgaCtaId ;  /* 0x00000000000b79c3 */ /* 0x000e220000008800 */
[----:B------:R-:W-:Y:S01]  /*43c0*/  FFMA.FTZ R123, R89, R81, R124 ;  /* 0x00000051597b7223 */ /* 0x000fe2000001007c */
[----:B------:R-:W-:Y:S01]  /*43d0*/  FADD.FTZ R124, R41, R81 ;  /* 0x00000051297c7221 */ /* 0x000fe20000010000 */
[----:B------:R-:W-:Y:S01]  /*43e0*/  FMUL.FTZ R81, R44, R77 ;  /* 0x0000004d2c517220 */ /* 0x000fe20000410000 */
[----:B------:R-:W-:Y:S01]  /*43f0*/  FFMA.FTZ R80, R109, R49, R80 ;  /* 0x000000316d507223 */ /* 0x000fe20000010050 */
[----:B------:R-:W-:Y:S01]  /*4400*/  FFMA.FTZ R55, R110, R47, R55 ;  /* 0x0000002f6e377223 */ /* 0x000fe20000010037 */
[----:B------:R-:W-:Y:S01]  /*4410*/  UMOV UR6, 0x400 ;  /* 0x0000040000067882 */ /* 0x000fe20000000000 */
[----:B------:R-:W-:Y:S01]  /*4420*/  FFMA.FTZ R41, R88, R81, R123 ;  /* 0x0000005158297223 */ /* 0x000fe2000001007b */
[----:B------:R-:W-:Y:S01]  /*4430*/  FADD.FTZ R81, R81, R124 ;  /* 0x0000007c51517221 */ /* 0x000fe20000010000 */
[----:B------:R-:W-:Y:S01]  /*4440*/  FFMA.FTZ R80, R107, R48, R80 ;  /* 0x000000306b507223 */ /* 0x000fe20000010050 */
[----:B------:R-:W-:Y:S01]  /*4450*/  FFMA.FTZ R55, R108, R46, R55 ;  /* 0x0000002e6c377223 */ /* 0x000fe20000010037 */
[----:B------:R-:W-:Y:S01]  /*4460*/  UIADD3 UR5, UR6, 0x90, URZ ;  /* 0x0000009006057890 */ /* 0x000fe2000fffe03f */
[----:B------:R-:W1:Y:S01]  /*4470*/  SHFL.DOWN PT, R124, R41, 0x1, R20 ;  /* 0x08200000297c7989 */ /* 0x000e6200000e0014 */
[----:B------:R-:W-:Y:S01]  /*4480*/  FFMA.FTZ R80, R105, R40, R80 ;  /* 0x0000002869507223 */ /* 0x000fe20000010050 */
[----:B------:R-:W-:Y:S01]  /*4490*/  FFMA.FTZ R55, R106, R37, R55 ;  /* 0x000000256a377223 */ /* 0x000fe20000010037 */
[----:B------:R-:W-:Y:S01]  /*44a0*/  BSSY B0, `(.L_x_2454) ;  /* 0x0000060000007945 */ /* 0x000fe20003800000 */
[----:B------:R-:W2:Y:S01]  /*44b0*/  SHFL.DOWN PT, R123, R81, 0x1, R20 ;  /* 0x08200000517b7989 */ /* 0x000ea200000e0014 */
[----:B------:R-:W-:Y:S01]  /*44c0*/  FFMA.FTZ R80, R103, R51, R80 ;  /* 0x0000003367507223 */ /* 0x000fe20000010050 */
[----:B------:R-:W-:-:S03]  /*44d0*/  FFMA.FTZ R55, R104, R38, R55 ;  /* 0x0000002668377223 */ /* 0x000fc60000010037 */
[----:B------:R-:W-:Y:S01]  /*44e0*/  FFMA.FTZ R80, R95, R54, R80 ;  /* 0x000000365f507223 */ /* 0x000fe20000010050 */
[----:B------:R-:W-:Y:S01]  /*44f0*/  FFMA.FTZ R55, R94, R52, R55 ;  /* 0x000000345e377223 */ /* 0x000fe20000010037 */
[----:B0-----:R-:W-:Y:S02]  /*4500*/  ULEA UR5, UR11, UR5, 0x18 ;  /* 0x000000050b057291 */ /* 0x001fe4000f8ec03f */
[----:B------:R-:W-:Y:S01]  /*4510*/  FFMA.FTZ R80, R93, R122, R80 ;  /* 0x0000007a5d507223 */ /* 0x000fe20000010050 */
[----:B------:R-:W-:-:S03]  /*4520*/  FFMA.FTZ R55, R92, R39, R55 ;  /* 0x000000275c377223 */ /* 0x000fc60000010037 */
[----:B------:R-:W-:Y:S01]  /*4530*/  FFMA.FTZ R80, R91, R43, R80 ;  /* 0x0000002b5b507223 */ /* 0x000fe20000010050 */
[----:B------:R-:W-:Y:S01]  /*4540*/  FFMA.FTZ R55, R90, R42, R55 ;  /* 0x0000002a5a377223 */ /* 0x000fe20000010037 */
[----:B-1----:R-:W-:Y:S01]  /*4550*/  @!P5 FADD.FTZ R41, R41, R124 ;  /* 0x0000007c2929d221 */ /* 0x002fe20000010000 */
[----:B--2---:R-:W-:-:S04]  /*4560*/  @!P5 FADD.FTZ R81, R81, R123 ;  /* 0x0000007b5151d221 */ /* 0x004fc80000010000 */
[----:B------:R-:W0:Y:S01]  /*4570*/  SHFL.DOWN PT, R124, R41, 0x2, R20 ;  /* 0x08400000297c7989 */ /* 0x000e2200000e0014 */
[----:B------:R-:W-:-:S04]  /*4580*/  IADD3 R123, R15, 0x2, RZ ;  /* 0x000000020f7b7810 */ /* 0x000fc80007ffe0ff */
[----:B------:R-:W-:Y:S02]  /*4590*/  ISETP.GT.AND P5, PT, R123, R20, PT ;  /* 0x000000147b00720c */ /* 0x000fe40003fa4270 */
[----:B------:R-:W1:Y:S11]  /*45a0*/  SHFL.DOWN PT, R123, R81, 0x2, R20 ;  /* 0x08400000517b7989 */ /* 0x000e7600000e0014 */
[----:B0-----:R-:W-:-:S05]  /*45b0*/  @!P5 FADD.FTZ R41, R41, R124 ;  /* 0x0000007c2929d221 */ /* 0x001fca0000010000 */
[----:B------:R-:W0:Y:S01]  /*45c0*/  SHFL.DOWN PT, R124, R41, 0x4, R20 ;  /* 0x08800000297c7989 */ /* 0x000e2200000e0014 */
[----:B-1----:R-:W-:Y:S01]  /*45d0*/  @!P5 FADD.FTZ R81, R81, R123 ;  /* 0x0000007b5151d221 */ /* 0x002fe20000010000 */
        /* <DEDUP_REMOVED lines=15> */
[----:B0-----:R-:W-:Y:S01]  /*46d0*/  @!P5 FADD.FTZ R41, R41, R124 ;  /* 0x0000007c2929d221 */ /* 0x001fe20000010000 */
[----:B------:R-:W-:Y:S01]  /*46e0*/  FADD.FTZ R124, R53, R36 ;  /* 0x00000024357c7221 */ /* 0x000fe20000010000 */
[----:B------:R-:W-:-:S03]  /*46f0*/  FADD.FTZ R53, R50, R49 ;  /* 0x0000003132357221 */ /* 0x000fc60000010000 */
[----:B------:R-:W-:Y:S01]  /*4700*/  FADD.FTZ R49, R124, R47 ;  /* 0x0000002f7c317221 */ /* 0x000fe20000010000 */
[----:B------:R-:W-:-:S03]  /*4710*/  FADD.FTZ R53, R53, R48 ;  /* 0x0000003035357221 */ /* 0x000fc60000010000 */
[----:B------:R-:W-:Y:S01]  /*4720*/  FADD.FTZ R36, R49, R46 ;  /* 0x0000002e31247221 */ /* 0x000fe20000010000 */
[----:B------:R-:W-:-:S03]  /*4730*/  FADD.FTZ R46, R53, R40 ;  /* 0x00000028352e7221 */ /* 0x000fc60000010000 */
[----:B------:R-:W-:Y:S01]  /*4740*/  FADD.FTZ R47, R36, R37 ;  /* 0x00000025242f7221 */ /* 0x000fe20000010000 */
[----:B------:R-:W-:Y:S01]  /*4750*/  FADD.FTZ R37, R46, R51 ;  /* 0x000000332e257221 */ /* 0x000fe20000010000 */
[----:B-1----:R-:W-:Y:S01]  /*4760*/  @!P5 FADD.FTZ R81, R81, R123 ;  /* 0x0000007b5151d221 */ /* 0x002fe20000010000 */
[----:B------:R-:W-:Y:S01]  /*4770*/  ISETP.NE.AND P5, PT, R15, RZ, PT ;  /* 0x000000ff0f00720c */ /* 0x000fe20003fa5270 */
[----:B------:R-:W-:Y:S01]  /*4780*/  FADD.FTZ R47, R47, R38 ;  /* 0x000000262f2f7221 */ /* 0x000fe20000010000 */
[----:B------:R-:W-:-:S03]  /*4790*/  FADD.FTZ R37, R37, R54 ;  /* 0x0000003625257221 */ /* 0x000fc60000010000 */
[----:B------:R-:W-:Y:S01]  /*47a0*/  FADD.FTZ R36, R47, R52 ;  /* 0x000000342f247221 */ /* 0x000fe20000010000 */
[----:B------:R-:W-:Y:S01]  /*47b0*/  FADD.FTZ R38, R37, R122 ;  /* 0x0000007a25267221 */ /* 0x000fe20000010000 */
[----:B------:R-:W-:Y:S02]  /*47c0*/  LEA R122, R84, UR5, 0x4 ;  /* 0x00000005547a7c11 */ /* 0x000fe4000f8e20ff */
[----:B------:R-:W-:Y:S01]  /*47d0*/  FADD.FTZ R37, R36, R39 ;  /* 0x0000002724257221 */ /* 0x000fe20000010000 */
[----:B------:R-:W-:Y:S01]  /*47e0*/  FADD.FTZ R38, R38, R43 ;  /* 0x0000002b26267221 */ /* 0x000fe20000010000 */
[----:B------:R-:W-:Y:S01]  /*47f0*/  FFMA.FTZ R36, R89, R45, R80 ;  /* 0x0000002d59247223 */ /* 0x000fe20000010050 */
[----:B------:R-:W-:Y:S01]  /*4800*/  MOV R80, R41 ;  /* 0x0000002900507202 */ /* 0x000fe20000000f00 */
[----:B------:R-:W-:Y:S01]  /*4810*/  FADD.FTZ R39, R37, R42 ;  /* 0x0000002a25277221 */ /* 0x000fe20000010000 */
[----:B------:R-:W-:Y:S01]  /*4820*/  FADD.FTZ R38, R38, R45 ;  /* 0x0000002d26267221 */ /* 0x000fe20000010000 */
[----:B------:R-:W-:-:S02]  /*4830*/  FFMA.FTZ R37, R88, R44, R55 ;  /* 0x0000002c58257223 */ /* 0x000fc40000010037 */
[----:B------:R-:W-:-:S05]  /*4840*/  FADD.FTZ R39, R39, R44 ;  /* 0x0000002c27277221 */ /* 0x000fca0000010000 */
[----:B------:R0:W-:Y:S04]  /*4850*/  STS.128 [R122], R36 ;  /* 0x000000247a007388 */ /* 0x0001e80000000c00 */
        /* <DEDUP_REMOVED lines=8> */
[----:B------:R-:W3:Y:S01]  /*48e0*/  LDS.128 R48, [UR5+0x40] ;  /* 0x00004005ff307984 */ /* 0x000ee20008000c00 */
[----:B0-----:R-:W-:Y:S01]  /*48f0*/  FADD.FTZ R47, R80, R44 ;  /* 0x0000002c502f7221 */ /* 0x001fe20000010000 */
[----:B------:R-:W-:-:S02]  /*4900*/  FADD.FTZ R44, R81, R45 ;  /* 0x0000002d512c7221 */ /* 0x000fc40000010000 */
[----:B------:R-:W-:Y:S01]  /*4910*/  LDS.64 R80, [UR5+0x70] ;  /* 0x00007005ff507984 */ /* 0x000fe20008000a00 */
[----:B-1----:R-:W-:Y:S01]  /*4920*/  FADD.FTZ R47, R47, R52 ;  /* 0x000000342f2f7221 */ /* 0x002fe20000010000 */
[----:B------:R-:W-:-:S03]  /*4930*/  FADD.FTZ R52, R44, R53 ;  /* 0x000000352c347221 */ /* 0x000fc60000010000 */
[----:B------:R-:W-:Y:S01]  /*4940*/  FADD.FTZ R123, R47, R54 ;  /* 0x000000362f7b7221 */ /* 0x000fe20000010000 */
[----:B------:R-:W-:Y:S01]  /*4950*/  FADD.FTZ R124, R52, R55 ;  /* 0x00000037347c7221 */ /* 0x000fe20000010000 */
[----:B------:R-:W0:Y:S02]  /*4960*/  LDS.128 R44, [UR5+0x50] ;  /* 0x00005005ff2c7984 */ /* 0x000e240008000c00 */
[----:B--2---:R-:W-:Y:S01]  /*4970*/  FADD.FTZ R123, R123, R40 ;  /* 0x000000287b7b7221 */ /* 0x004fe20000010000 */
[----:B------:R-:W-:Y:S01]  /*4980*/  FADD.FTZ R124, R124, R41 ;  /* 0x000000297c7c7221 */ /* 0x000fe20000010000 */
[----:B------:R-:W1:Y:S02]  /*4990*/  LDS.128 R52, [UR5+0x60] ;  /* 0x00006005ff347984 */ /* 0x000e640008000c00 */
[----:B------:R-:W-:Y:S01]  /*49a0*/  FADD.FTZ R123, R123, R42 ;  /* 0x0000002a7b7b7221 */ /* 0x000fe20000010000 */
[----:B------:R-:W-:-:S03]  /*49b0*/  FADD.FTZ R124, R124, R43 ;  /* 0x0000002b7c7c7221 */ /* 0x000fc60000010000 */
[----:B---3--:R-:W-:Y:S01]  /*49c0*/  FADD.FTZ R123, R123, R48 ;  /* 0x000000307b7b7221 */ /* 0x008fe20000010000 */
[----:B------:R-:W-:-:S03]  /*49d0*/  FADD.FTZ R124, R124, R49 ;  /* 0x000000317c7c7221 */ /* 0x000fc60000010000 */
[----:B------:R-:W-:Y:S01]  /*49e0*/  FADD.FTZ R123, R123, R50 ;  /* 0x000000327b7b7221 */ /* 0x000fe20000010000 */
[----:B------:R-:W-:-:S03]  /*49f0*/  FADD.FTZ R124, R124, R51 ;  /* 0x000000337c7c7221 */ /* 0x000fc60000010000 */
[----:B0-----:R-:W-:Y:S01]  /*4a00*/  FADD.FTZ R123, R123, R44 ;  /* 0x0000002c7b7b7221 */ /* 0x001fe20000010000 */
[----:B------:R-:W-:-:S03]  /*4a10*/  FADD.FTZ R124, R124, R45 ;  /* 0x0000002d7c7c7221 */ /* 0x000fc60000010000 */
[----:B------:R-:W-:Y:S01]  /*4a20*/  FADD.FTZ R123, R123, R46 ;  /* 0x0000002e7b7b7221 */ /* 0x000fe20000010000 */
[----:B------:R-:W-:-:S03]  /*4a30*/  FADD.FTZ R124, R124, R47 ;  /* 0x0000002f7c7c7221 */ /* 0x000fc60000010000 */
[----:B-1----:R-:W-:Y:S01]  /*4a40*/  FADD.FTZ R123, R123, R52 ;  /* 0x000000347b7b7221 */ /* 0x002fe20000010000 */
[----:B------:R-:W-:-:S03]  /*4a50*/  FADD.FTZ R124, R124, R53 ;  /* 0x000000357c7c7221 */ /* 0x000fc60000010000 */
[----:B------:R-:W-:Y:S01]  /*4a60*/  FADD.FTZ R123, R123, R54 ;  /* 0x000000367b7b7221 */ /* 0x000fe20000010000 */
[----:B------:R-:W-:-:S03]  /*4a70*/  FADD.FTZ R124, R124, R55 ;  /* 0x000000377c7c7221 */ /* 0x000fc60000010000 */
[----:B------:R-:W-:Y:S01]  /*4a80*/  FADD.FTZ R80, R123, R80 ;  /* 0x000000507b507221 */ /* 0x000fe20000010000 */
[----:B------:R-:W-:-:S07]  /*4a90*/  FADD.FTZ R81, R124, R81 ;  /* 0x000000517c517221 */ /* 0x000fce0000010000 */
.L_x_2455:
[----:B------:R-:W-:Y:S05]  /*4aa0*/  BSYNC B0 ;  /* 0x0000000000007941 */ /* 0x000fea0003800000 */
.L_x_2454:
        /* <DEDUP_REMOVED lines=8> */
[----:B------:R-:W2:Y:S01]  /*4b30*/  LDS.128 R40, [R122+0x930] ;  /* 0x000930007a287984 */ /* 0x000ea20000000c00 */
        /* <DEDUP_REMOVED lines=8> */
[----:B------:R-:W-:Y:S01]  /*4bc0*/  FADD.FTZ R125, R48, R47 ;  /* 0x0000002f307d7221 */ /* 0x000fe20000010000 */
[----:B--2---:R-:W-:Y:S01]  /*4bd0*/  FADD.FTZ R40, R53, R40 ;  /* 0x0000002835287221 */ /* 0x004fe20000010000 */
[----:B------:R-:W1:Y:S01]  /*4be0*/  LDS.128 R44, [R122+0xf50] ;  /* 0x000f50007a2c7984 */ /* 0x000e620000000c00 */
[----:B------:R-:W-:Y:S01]  /*4bf0*/  FADD.FTZ R123, R123, R42 ;  /* 0x0000002a7b7b7221 */ /* 0x000fe20000010000 */
[----:B------:R-:W-:Y:S01]  /*4c00*/  FADD.FTZ R124, R124, R41 ;  /* 0x000000297c7c7221 */ /* 0x000fe20000010000 */
[----:B------:R-:W-:Y:S01]  /*4c10*/  FADD.FTZ R42, R125, R43 ;  /* 0x0000002b7d2a7221 */ /* 0x000fe20000010000 */
[----:B------:R-:W2:Y:S04]  /*4c20*/  LDS.128 R48, [R122+0x1260] ;  /* 0x001260007a307984 */ /* 0x000ea80000000c00 */
[----:B------:R-:W3:Y:S01]  /*4c30*/  LDS.128 R52, [R122+0x1570] ;  /* 0x001570007a347984 */ /* 0x000ee20000000c00 */
        /* <DEDUP_REMOVED lines=15> */
[----:B------:R-:W-:-:S07]  /*4d30*/  FADD.FTZ R39, R42, R55 ;  /* 0x000000372a277221 */ /* 0x000fce0000010000 */
.L_x_2457:
[----:B------:R-:W-:Y:S05]  /*4d40*/  BSYNC B0 ;  /* 0x0000000000007941 */ /* 0x000fea0003800000 */
.L_x_2456:
[----:B------:R-:W0:Y:S01]  /*4d50*/  LDC.64 R42, c[0x0][0x268] ;  /* 0x00009a00ff2a7b82 */ /* 0x000e220000000a00 */
[----:B------:R-:W-:Y:S01]  /*4d60*/  IMAD R117, R117, 0x31, R84 ;  /* 0x0000003175757824 */ /* 0x000fe200078e0254 */
[----:B------:R-:W-:Y:S03]  /*4d70*/  BSSY B0, `(.L_x_2458) ;  /* 0x000000e000007945 */ /* 0x000fe60003800000 */
[----:B0-----:R-:W-:Y:S01]  /*4d80*/  IMAD.WIDE R42, R117, 0x4, R42 ;  /* 0x00000004752a7825 */ /* 0x001fe200078e022a */
        /* <DEDUP_REMOVED lines=12> */
.L_x_2459:
[----:B------:R-:W-:Y:S05]  /*4e50*/  BSYNC B0 ;  /* 0x0000000000007941 */ /* 0x000fea0003800000 */
.L_x_2458:
        /* <DEDUP_REMOVED lines=33> */
.L_x_2462:
[----:B-1----:R-:W2:Y:S04]  /*5070*/  LDG.E.STRONG.GPU R38, desc[UR8][R36.64] ;  /* 0x0000000824267981 */ /* 0x002ea8000c1ef900 */
[----:B--2---:R-:W-:Y:S01]  /*5080*/  CCTL.IVALL ;  /* 0x00000000ff00798f */ /* 0x004fe20002000000 */
[----:B------:R-:W-:Y:S05]  /*5090*/  YIELD ;  /* 0x0000000000007946 */ /* 0x000fea0003800000 */
[----:B------:R-:W-:-:S13]  /*50a0*/  ISETP.NE.AND P6, PT, R38, R45, PT ;  /* 0x0000002d2600720c */ /* 0x000fda0003fc5270 */
[----:B------:R-:W-:Y:S05]  /*50b0*/  @P6 BRA `(.L_x_2462) ;  /* 0xfffffffc00ec6947 */ /* 0x000fea000383ffff */
.L_x_2461:
        /* <DEDUP_REMOVED lines=8> */
[----:B------:R-:W-:Y:S01]  /*5140*/  ISETP.GT.AND P6, PT, R6, RZ, PT ;  /* 0x000000ff0600720c */ /* 0x000fe20003fc4270 */
[----:B------:R-:W-:Y:S01]  /*5150*/  HFMA2.MMA R39, -RZ, RZ, 0, 0 ;  /* 0x00000000ff277435 */ /* 0x000fe200000001ff */
[----:B------:R-:W-:-:S11]  /*5160*/  MOV R38, R6 ;  /* 0x0000000600267202 */ /* 0x000fd60000000f00 */
        /* <DEDUP_REMOVED lines=11> */
.L_x_2466:
        /* <DEDUP_REMOVED lines=115> */
.L_x_2465:
        /* <DEDUP_REMOVED lines=63> */
.L_x_2467:
[----:B------:R-:W-:-:S04]  /*5d40*/  LOP3.LUT P6, RZ, R2, 0x1, RZ, 0xc0, !PT ;  /* 0x0000000102ff7812 */ /* 0x000fc800078cc0ff */
[----:B------:R-:W-:-:S13]  /*5d50*/  ISETP.NE.OR P6, PT, R38, RZ, P6 ;  /* 0x000000ff2600720c */ /* 0x000fda00037c5670 */
[----:B------:R-:W-:Y:S05]  /*5d60*/  @!P6 BRA `(.L_x_2463) ;  /* 0x00000000007ce947 */ /* 0x000fea0003800000 */
.L_x_2464:
        /* <DEDUP_REMOVED lines=31> */
.L_x_2463:
        /* <DEDUP_REMOVED lines=10> */
.L_x_2469:
[----:B------:R-:W-:Y:S05]  /*6000*/  BSYNC B0 ;  /* 0x0000000000007941 */ /* 0x000fea0003800000 */
.L_x_2468:
        /* <DEDUP_REMOVED lines=17> */
.L_x_2460:
[----:B------:R-:W0:Y:S01]  /*6120*/  S2UR UR6, SR_CgaCtaId ;  /* 0x00000000000679c3 */ /* 0x000e220000008800 */
[----:B------:R-:W-:Y:S01]  /*6130*/  UMOV UR5, 0x400 ;  /* 0x0000040000057882 */ /* 0x000fe20000000000 */
[----:B-1----:R-:W-:Y:S01]  /*6140*/  IMAD.WIDE.U32 R38, R84, 0x5397829d, RZ ;  /* 0x5397829d54267825 */ /* 0x002fe200078e00ff */
[----:B------:R-:W-:Y:S01]  /*6150*/  ISETP.NE.AND P6, PT, RZ, UR10, PT ;  /* 0x0000000aff007c0c */ /* 0x000fe2000bfc5270 */
[----:B------:R-:W-:-:S03]  /*6160*/  ULDC.64 UR12, c[0x0][0x290] ;  /* 0x0000a400000c7ab9 */ /* 0x000fc60000000a00 */
[----:B------:R-:W-:Y:S01]  /*6170*/  SHF.R.U32.HI R38, RZ, 0x4, R39 ;  /* 0x00000004ff267819 */ /* 0x000fe20000011627 */
[----:B------:R-:W1:Y:S01]  /*6180*/  LDC R41, c[0x0][0x2ac] ;  /* 0x0000ab00ff297b82 */ /* 0x000e620000000800 */
[----:B0-----:R-:W-:-:S03]  /*6190*/  ULEA UR5, UR6, UR5, 0x18 ;  /* 0x0000000506057291 */ /* 0x001fc6000f8ec03f */
[----:B-1----:R-:W-:-:S06]  /*61a0*/  IMAD R40, R41, UR7, R38 ;  /* 0x0000000729287c24 */ /* 0x002fcc000f8e0226 */
[----:B------:R-:W-:Y:S01]  /*61b0*/  @!P5 STS.64 [UR5+0x80], R80 ;  /* 0x00008050ff00d988 */ /* 0x000fe20008000a05 */
[----:B------:R-:W-:Y:S01]  /*61c0*/  BAR.SYNC.DEFER_BLOCKING 0x0 ;  /* 0x0000000000007b1d */ /* 0x000fe20000010000 */
[----:B------:R-:W-:-:S04]  /*61d0*/  IADD3 R41, R40, 0x60, RZ ;  /* 0x0000006028297810 */ /* 0x000fc80007ffe0ff */
[----:B------:R-:W-:Y:S01]  /*61e0*/  SHF.R.S32.HI R42, RZ, 0x1f, R41 ;  /* 0x0000001fff2a7819 */ /* 0x000fe20000011429 */
[----:B------:R-:W0:Y:S01]  /*61f0*/  LDS.64 R36, [UR5+0x80] ;  /* 0x00008005ff247984 */ /* 0x000e220008000a00 */
        /* <DEDUP_REMOVED lines=22> */
.L_x_2470:
[----:B------:R-:W-:Y:S01]  /*6360*/  LOP3.LUT P5, RZ, R2, 0x200, RZ, 0xc0, !PT ;  /* 0x0000020002ff7812 */ /* 0x000fe200078ac0ff */
[----:B------:R-:W-:-:S12]  /*6370*/  BSSY B0, `(.L_x_2471) ;  /* 0x0000013000007945 */ /* 0x000fd80003800000 */
[----:B------:R-:W-:Y:S05]  /*6380*/  @!P5 BRA `(.L_x_2472) ;  /* 0x000000000044d947 */ /* 0x000fea0003800000 */
[----:B------:R-:W-:Y:S01]  /*6390*/  ULDC.64 UR14, c[0x0][0x288] ;  /* 0x0000a200000e7ab9 */ /* 0x000fe20000000a00 */
[----:B------:R-:W-:Y:S01]  /*63a0*/  MOV R38, R118 ;  /* 0x0000007600267202 */ /* 0x000fe20000000f00 */
        /* <DEDUP_REMOVED lines=8> */
[----:B------:R-:W-:Y:S01]  /*6430*/  FFMA.FTZ R31, R77, R31, -R0 ;  /* 0x0000001f4d1f7223 */ /* 0x000fe20000010800 */
[----:B------:R-:W-:Y:S02]  /*6440*/  IADD3 R37, R39, R37, RZ ;  /* 0x0000002527257210 */ /* 0x000fe40007ffe0ff */
[-C--:B------:R-:W-:Y:S01]  /*6450*/  FMUL.FTZ R30, R3, R96.reuse ;  /* 0x00000060031e7220 */ /* 0x080fe20000410000 */
[----:B------:R-:W-:Y:S01]  /*6460*/  LEA R36, P5, R38, UR14, 0x2 ;  /* 0x0000000e26247c11 */ /* 0x000fe2000f8a10ff */
[----:B------:R-:W-:-:S03]  /*6470*/  FMUL.FTZ R31, R31, R96 ;  /* 0x000000601f1f7220 */ /* 0x000fc60000410000 */
[----:B------:R-:W-:-:S05]  /*6480*/  LEA.HI.X R37, R38, UR15, R37, 0x2, P5 ;  /* 0x0000000f26257c11 */ /* 0x000fca000a8f1425 */
[----:B------:R0:W-:Y:S04]  /*6490*/  STG.E.64 desc[UR8][R36.64], R30 ;  /* 0x0000001e24007986 */ /* 0x0001e8000c101b08 */
.L_x_2472:
[----:B------:R-:W-:Y:S05]  /*64a0*/  BSYNC B0 ;  /* 0x0000000000007941 */ /* 0x000fea0003800000 */
.L_x_2471:
[----:B------:R-:W-:-:S13]  /*64b0*/  ISETP.NE.AND P6, PT, RZ, UR10, PT ;  /* 0x0000000aff007c0c */ /* 0x000fda000bfc5270 */
        /* <DEDUP_REMOVED lines=19> */
.L_x_2473:
[----:B------:R-:W-:Y:S04]  /*65f0*/  BSSY B0, `(.L_x_2474) ;  /* 0x0000013000007945 */ /* 0x000fe80003800000 */
[----:B------:R-:W-:Y:S05]  /*6600*/  @!P3 BRA `(.L_x_2475) ;  /* 0x000000000044b947 */ /* 0x000fea0003800000 */
        /* <DEDUP_REMOVED lines=12> */
[----:B------:R-:W-:-:S03]  /*66d0*/  LEA R36, P5, R30, UR14, 0x2 ;  /* 0x0000000e1e247c11 */ /* 0x000fc6000f8a10ff */
[-C--:B------:R-:W-:Y:S01]  /*66e0*/  FMUL.FTZ R31, R31, R96.reuse ;  /* 0x000000601f1f7220 */ /* 0x080fe20000410000 */
[----:B------:R-:W-:Y:S01]  /*66f0*/  LEA.HI.X R37, R30, UR15, R3, 0x2, P5 ;  /* 0x0000000f1e257c11 */ /* 0x000fe2000a8f1403 */
[----:B------:R-:W-:-:S05]  /*6700*/  FMUL.FTZ R30, R87, R96 ;  /* 0x00000060571e7220 */ /* 0x000fca0000410000 */
[----:B------:R1:W-:Y:S03]  /*6710*/  STG.E.64 desc[UR8][R36.64], R30 ;  /* 0x0000001e24007986 */ /* 0x0003e6000c101b08 */
.L_x_2475:
[----:B------:R-:W-:Y:S05]  /*6720*/  BSYNC B0 ;  /* 0x0000000000007941 */ /* 0x000fea0003800000 */
.L_x_2474:
[----:B------:R-:W-:Y:S05]  /*6730*/  @!P6 BRA `(.L_x_2476) ;  /* 0x000000000048e947 */ /* 0x000fea0003800000 */
[----:B------:R-:W-:Y:S01]  /*6740*/  FFMA.FTZ R0, R97, R76, R74 ;  /* 0x0000004c61007223 */ /* 0x000fe2000001004a */
[----:B------:R-:W-:-:S03]  /*6750*/  FFMA.FTZ R3, R98, R77, R75 ;  /* 0x0000004d62037223 */ /* 0x000fc6000001004b */
[----:B01----:R-:W-:Y:S01]  /*6760*/  FMUL.FTZ R30, R0, -1.4426950216293334961 ;  /* 0xbfb8aa3b001e7820 */ /* 0x003fe20000410000 */
        /* <DEDUP_REMOVED lines=15> */
.L_x_2476:
[----:B------:R-:W-:Y:S04]  /*6860*/  BSSY B0, `(.L_x_2477) ;  /* 0x0000013000007945 */ /* 0x000fe80003800000 */
[----:B------:R-:W-:Y:S05]  /*6870*/  @!P4 BRA `(.L_x_2478) ;  /* 0x000000000044c947 */ /* 0x000fea0003800000 */
[----:B------:R-:W-:Y:S01]  /*6880*/  ULDC.64 UR14, c[0x0][0x288] ;  /* 0x0000a200000e7ab9 */ /* 0x000fe20000000a00 */
[----:B01----:R-:W-:Y:S01]  /*6890*/  MOV R30, R118 ;  /* 0x00000076001e7202 */ /* 0x003fe20000000f00 */
        /* <DEDUP_REMOVED lines=15> */
.L_x_2478:
[----:B------:R-:W-:Y:S05]  /*6990*/  BSYNC B0 ;  /* 0x0000000000007941 */ /* 0x000fea0003800000 */
.L_x_2477:
[----:B------:R-:W-:Y:S05]  /*69a0*/  @!P6 BRA `(.L_x_2479) ;  /* 0x000000000048e947 */ /* 0x000fea0003800000 */
        /* <DEDUP_REMOVED lines=18> */
.L_x_2479:
[----:B------:R-:W-:Y:S01]  /*6ad0*/  LOP3.LUT P5, RZ, R2, 0x100, RZ, 0xc0, !PT ;  /* 0x0000010002ff7812 */ /* 0x000fe200078ac0ff */
[----:B------:R-:W-:-:S12]  /*6ae0*/  BSSY B0, `(.L_x_2480) ;  /* 0x0000015000007945 */ /* 0x000fd80003800000 */
[----:B------:R-:W-:Y:S05]  /*6af0*/  @!P5 BRA `(.L_x_2481) ;  /* 0x00000000004cd947 */ /* 0x000fea0003800000 */
[----:B------:R-:W-:Y:S01]  /*6b00*/  IADD3 R3, R83, 0x18, RZ ;  /* 0x0000001853037810 */ /* 0x000fe20007ffe0ff */
[----:B------:R-:W-:Y:S01]  /*6b10*/  ULDC.64 UR14, c[0x0][0x288] ;  /* 0x0000a200000e7ab9 */ /* 0x000fe20000000a00 */
[----:B012---:R-:W-:Y:S01]  /*6b20*/  MOV R30, R118 ;  /* 0x00000076001e7202 */ /* 0x007fe20000000f00 */
[-CC-:B------:R-:W-:Y:S01]  /*6b30*/  FFMA.FTZ R99, R99, R43.reuse, R44.reuse ;  /* 0x0000002b63637223 */ /* 0x180fe2000001002c */
        /* <DEDUP_REMOVED lines=10> */
[----:B------:R-:W-:-:S03]  /*6be0*/  FFMA.FTZ R31, R77, R57, -R100 ;  /* 0x000000394d1f7223 */ /* 0x000fc60000010864 */
[----:B------:R-:W-:Y:S01]  /*6bf0*/  LEA.HI.X R33, R30, UR15, R3, 0x2, P5 ;  /* 0x0000000f1e217c11 */ /* 0x000fe2000a8f1403 */
[-C--:B------:R-:W-:Y:S01]  /*6c00*/  FMUL.FTZ R30, R99, R96.reuse ;  /* 0x00000060631e7220 */ /* 0x080fe20000410000 */
[----:B------:R-:W-:-:S05]  /*6c10*/  FMUL.FTZ R31, R31, R96 ;  /* 0x000000601f1f7220 */ /* 0x000fca0000410000 */
[----:B------:R3:W-:Y:S02]  /*6c20*/  STG.E.64 desc[UR8][R32.64], R30 ;  /* 0x0000001e20007986 */ /* 0x0007e4000c101b08 */
.L_x_2481:
[----:B------:R-:W-:Y:S05]  /*6c30*/  BSYNC B0 ;  /* 0x0000000000007941 */ /* 0x000fea0003800000 */
.L_x_2480:
[----:B------:R-:W-:-:S13]  /*6c40*/  ISETP.NE.AND P5, PT, RZ, UR10, PT ;  /* 0x0000000aff007c0c */ /* 0x000fda000bfa5270 */
[----:B------:R-:W-:Y:S05]  /*6c50*/  @!P5 BRA `(.L_x_2482) ;  /* 0x000000000048d947 */ /* 0x000fea0003800000 */
[----:B------:R-:W-:Y:S01]  /*6c60*/  FFMA.FTZ R0, R101, R76, R74 ;  /* 0x0000004c65007223 */ /* 0x000fe2000001004a */
[----:B------:R-:W-:-:S03]  /*6c70*/  FFMA.FTZ R3, R102, R77, R75 ;  /* 0x0000004d66037223 */ /* 0x000fc6000001004b */
[----:B0123--:R-:W-:Y:S01]  /*6c80*/  FMUL.FTZ R30, R0, -1.4426950216293334961 ;  /* 0xbfb8aa3b001e7820 */ /* 0x00ffe20000410000 */
        /* <DEDUP_REMOVED lines=15> */
.L_x_2482:
[----:B------:R-:W-:Y:S01]  /*6d80*/  LOP3.LUT P5, RZ, R2, 0x80, RZ, 0xc0, !PT ;  /* 0x0000008002ff7812 */ /* 0x000fe200078ac0ff */
[----:B------:R-:W-:-:S12]  /*6d90*/  BSSY B0, `(.L_x_2483) ;  /* 0x0000014000007945 */ /* 0x000fd80003800000 */
[----:B------:R-:W-:Y:S05]  /*6da0*/  @!P5 BRA `(.L_x_2484) ;  /* 0x000000000048d947 */ /* 0x000fea0003800000 */
[----:B------:R-:W-:Y:S01]  /*6db0*/  SHF.R.S32.HI R3, RZ, 0x1f, R82 ;  /* 0x0000001fff037819 */ /* 0x000fe20000011452 */
[----:B------:R-:W-:Y:S01]  /*6dc0*/  ULDC.64 UR14, c[0x0][0x288] ;  /* 0x0000a200000e7ab9 */ /* 0x000fe20000000a00 */
[----:B0123--:R-:W-:Y:S01]  /*6dd0*/  MOV R30, R118 ;  /* 0x00000076001e7202 */ /* 0x00ffe20000000f00 */
[--C-:B------:R-:W-:Y:S01]  /*6de0*/  FFMA.FTZ R101, R101, R43, R44.reuse ;  /* 0x0000002b65657223 */ /* 0x100fe2000001002c */
        /* <DEDUP_REMOVED lines=14> */
.L_x_2484:
[----:B------:R-:W-:Y:S05]  /*6ed0*/  BSYNC B0 ;  /* 0x0000000000007941 */ /* 0x000fea0003800000 */
.L_x_2483:
[----:B------:R-:W-:-:S13]  /*6ee0*/  ISETP.NE.AND P5, PT, RZ, UR10, PT ;  /* 0x0000000aff007c0c */ /* 0x000fda000bfa5270 */
[----:B------:R-:W-:Y:S05]  /*6ef0*/  @!P5 BRA `(.L_x_2485) ;  /* 0x000000000048d947 */ /* 0x000fea0003800000 */
[----:B------:R-:W-:Y:S01]  /*6f00*/  FFMA.FTZ R0, R115, R76, R74 ;  /* 0x0000004c73007223 */ /* 0x000fe2000001004a */
[----:B------:R-:W-:-:S03]  /*6f10*/  FFMA.FTZ R3, R116, R77, R75 ;  /* 0x0000004d74037223 */ /* 0x000fc6000001004b */
[----:B01234-:R-:W-:Y:S01]  /*6f20*/  FMUL.FTZ R30, R0, -1.4426950216293334961 ;  /* 0xbfb8aa3b001e7820 */ /* 0x01ffe20000410000 */
        /* <DEDUP_REMOVED lines=15> */
.L_x_2485:
[----:B------:R-:W-:Y:S01]  /*7020*/  LOP3.LUT P5, RZ, R2, 0x40, RZ, 0xc0, !PT ;  /* 0x0000004002ff7812 */ /* 0x000fe200078ac0ff */
[----:B------:R-:W-:-:S12]  /*7030*/  BSSY B0, `(.L_x_2486) ;  /* 0x0000015000007945 */ /* 0x000fd80003800000 */
[----:B------:R-:W-:Y:S05]  /*7040*/  @!P5 BRA `(.L_x_2487) ;  /* 0x00000000004cd947 */ /* 0x000fea0003800000 */
[----:B------:R-:W-:Y:S01]  /*7050*/  IADD3 R3, R83, 0x28, RZ ;  /* 0x0000002853037810 */ /* 0x000fe20007ffe0ff */
[----:B------:R-:W-:Y:S01]  /*7060*/  ULDC.64 UR14, c[0x0][0x288] ;  /* 0x0000a200000e7ab9 */ /* 0x000fe20000000a00 */
[----:B01234-:R-:W-:Y:S01]  /*7070*/  MOV R30, R118 ;  /* 0x00000076001e7202 */ /* 0x01ffe20000000f00 */
        /* <DEDUP_REMOVED lines=16> */
.L_x_2487:
[----:B------:R-:W-:Y:S05]  /*7180*/  BSYNC B0 ;  /* 0x0000000000007941 */ /* 0x000fea0003800000 */
.L_x_2486:
        /* <DEDUP_REMOVED lines=20> */
.L_x_2488:
        /* <DEDUP_REMOVED lines=22> */
.L_x_2490:
[----:B------:R-:W-:Y:S05]  /*7430*/  BSYNC B0 ;  /* 0x0000000000007941 */ /* 0x000fea0003800000 */
.L_x_2489:
        /* <DEDUP_REMOVED lines=20> */
.L_x_2491:
        /* <DEDUP_REMOVED lines=22> */
.L_x_2493:
[----:B------:R-:W-:Y:S05]  /*76e0*/  BSYNC B0 ;  /* 0x0000000000007941 */ /* 0x000fea0003800000 */
.L_x_2492:
        /* <DEDUP_REMOVED lines=20> */
.L_x_2494:
[----:B------:R-:W-:Y:S01]  /*7830*/  LOP3.LUT P5, RZ, R2, 0x8, RZ, 0xc0, !PT ;  /* 0x0000000802ff7812 */ /* 0x000fe200078ac0ff */
[----:B------:R-:W-:-:S12]  /*7840*/  BSSY B0, `(.L_x_2495) ;  /* 0x0000015000007945 */ /* 0x000fd80003800000 */
[----:B------:R-:W-:Y:S05]  /*7850*/  @!P5 BRA `(.L_x_2496) ;  /* 0x00000000004cd947 */ /* 0x000fea0003800000 */
[----:B------:R-:W-:Y:S01]  /*7860*/  IADD3 R3, R83, 0x40, RZ ;  /* 0x0000004053037810 */ /* 0x000fe20007ffe0ff */
[----:B------:R-:W-:Y:S01]  /*7870*/  ULDC.64 UR14, c[0x0][0x288] ;  /* 0x0000a200000e7ab9 */ /* 0x000fe20000000a00 */
[----:B0-234-:R-:W-:Y:S01]  /*7880*/  MOV R32, R118 ;  /* 0x0000007600207202 */ /* 0x01dfe20000000f00 */
        /* <DEDUP_REMOVED lines=9> */
[----:B-1----:R-:W-:Y:S02]  /*7920*/  LEA R30, P5, R32, UR14, 0x2 ;  /* 0x0000000e201e7c11 */ /* 0x002fe4000f8a10ff */
[----:B------:R-:W-:Y:S01]  /*7930*/  IADD3 R3, R33, R3, RZ ;  /* 0x0000000321037210 */ /* 0x000fe20007ffe0ff */
[----:B------:R-:W-:-:S03]  /*7940*/  FFMA.FTZ R33, R77, R67, -R110 ;  /* 0x000000434d217223 */ /* 0x000fc6000001086e */
[----:B------:R-:W-:Y:S01]  /*7950*/  LEA.HI.X R31, R32, UR15, R3, 0x2, P5 ;  /* 0x0000000f201f7c11 */ /* 0x000fe2000a8f1403 */
[-C--:B------:R-:W-:Y:S01]  /*7960*/  FMUL.FTZ R32, R109, R96.reuse ;  /* 0x000000606d207220 */ /* 0x080fe20000410000 */
[----:B------:R-:W-:-:S05]  /*7970*/  FMUL.FTZ R33, R33, R96 ;  /* 0x0000006021217220 */ /* 0x000fca0000410000 */
[----:B------:R0:W-:Y:S02]  /*7980*/  STG.E.64 desc[UR8][R30.64], R32 ;  /* 0x000000201e007986 */ /* 0x0001e4000c101b08 */
.L_x_2496:
[----:B------:R-:W-:Y:S05]  /*7990*/  BSYNC B0 ;  /* 0x0000000000007941 */ /* 0x000fea0003800000 */
.L_x_2495:
        /* <DEDUP_REMOVED lines=20> */
.L_x_2497:
[----:B------:R-:W-:Y:S04]  /*7ae0*/  BSSY B0, `(.L_x_2498) ;  /* 0x0000015000007945 */ /* 0x000fe80003800000 */
        /* <DEDUP_REMOVED lines=20> */
.L_x_2499:
[----:B------:R-:W-:Y:S05]  /*7c30*/  BSYNC B0 ;  /* 0x0000000000007941 */ /* 0x000fea0003800000 */
.L_x_2498:
        /* <DEDUP_REMOVED lines=19> */
.L_x_2500:
        /* <DEDUP_REMOVED lines=21> */
.L_x_2502:
[----:B------:R-:W-:Y:S05]  /*7ec0*/  BSYNC B0 ;  /* 0x0000000000007941 */ /* 0x000fea0003800000 */
.L_x_2501:
        /* <DEDUP_REMOVED lines=19> */
.L_x_2503:
        /* <DEDUP_REMOVED lines=21> */
.L_x_2505:
[----:B------:R-:W-:Y:S05]  /*8150*/  BSYNC B0 ;  /* 0x0000000000007941 */ /* 0x000fea0003800000 */
.L_x_2504:
        /* <DEDUP_REMOVED lines=19> */
.L_x_2506:
[----:B------:R-:W-:Y:S01]  /*8290*/  ISETP.GE.U32.AND P5, PT, R41, UR12, PT ;  /* 0x0000000c29007c0c */ /* 0x000fe2000bfa6070 */
[----:B------:R-:W-:Y:S01]  /*82a0*/  BSSY B0, `(.L_x_2507) ;  /* 0x0000019000007945 */ /* 0x000fe20003800000 */
[----:B------:R-:W-:Y:S02]  /*82b0*/  IADD3 R35, R40, 0x68, RZ ;  /* 0x0000006828237810 */ /* 0x000fe40007ffe0ff */
[----:B------:R-:W-:Y:S02]  /*82c0*/  ISETP.GE.AND.EX P5, PT, R42, UR13, PT, P5 ;  /* 0x0000000d2a007c0c */ /* 0x000fe4000bfa6350 */
[----:B01----:R-:W-:Y:S02]  /*82d0*/  SHF.R.S32.HI R36, RZ, 0x1f, R35 ;  /* 0x0000001fff247819 */ /* 0x003fe40000011423 */
[----:B------:R-:W-:-:S13]  /*82e0*/  ISETP.LT.U32.AND P5, PT, R84, 0x188, !P5 ;  /* 0x000001885400780c */ /* 0x000fda0006fa1070 */
[----:B------:R-:W-:Y:S05]  /*82f0*/  @!P5 BRA `(.L_x_2508) ;  /* 0x00000000004cd947 */ /* 0x000fea0003800000 */
[----:B------:R-:W-:Y:S01]  /*8300*/  IADD3 R3, R83, 0x60, RZ ;  /* 0x0000006053037810 */ /* 0x000fe20007ffe0ff */
[----:B------:R-:W-:Y:S01]  /*8310*/  ULDC.64 UR14, c[0x0][0x288] ;  /* 0x0000a200000e7ab9 */ /* 0x000fe20000000a00 */
[----:B--234-:R-:W-:Y:S01]  /*8320*/  MOV R30, R118 ;  /* 0x00000076001e7202 */ /* 0x01cfe20000000f00 */
[-CC-:B------:R-:W-:Y:S01]  /*8330*/  FFMA.FTZ R95, R95, R43.reuse, R44.reuse ;  /* 0x0000002b5f5f7223 */ /* 0x180fe2000001002c */
[----:B------:R-:W-:Y:S01]  /*8340*/  SHF.R.S32.HI R0, RZ, 0x1f, R3 ;  /* 0x0000001fff007819 */ /* 0x000fe20000011403 */
[----:B------:R-:W-:Y:S01]  /*8350*/  FFMA.FTZ R94, R94, R43, R44 ;  /* 0x0000002b5e5e7223 */ /* 0x000fe2000001002c */
[----:B------:R-:W-:Y:S01]  /*8360*/  MOV R31, R121 ;  /* 0x00000079001f7202 */ /* 0x000fe20000000f00 */
[----:B------:R-:W-:Y:S02]  /*8370*/  FFMA.FTZ R95, R76, R22, -R95 ;  /* 0x000000164c5f7223 */ /* 0x000fe4000001085f */
[----:B------:R-:W-:Y:S02]  /*8380*/  IMAD R0, R0, UR14, RZ ;  /* 0x0000000e00007c24 */ /* 0x000fe4000f8e02ff */
[----:B------:R-:W-:Y:S01]  /*8390*/  FFMA.FTZ R23, R77, R23, -R94 ;  /* 0x000000174d177223 */ /* 0x000fe2000001085e */
[----:B------:R-:W-:-:S04]  /*83a0*/  IMAD.WIDE.U32 R32, R3, UR14, R30 ;  /* 0x0000000e03207c25 */ /* 0x000fc8000f8e001e */
[-C--:B------:R-:W-:Y:S01]  /*83b0*/  FMUL.FTZ R22, R95, R96.reuse ;  /* 0x000000605f167220 */ /* 0x080fe20000410000 */
[----:B------:R-:W-:Y:S01]  /*83c0*/  FMUL.FTZ R23, R23, R96 ;  /* 0x0000006017177220 */ /* 0x000fe20000410000 */
[----:B------:R-:W-:Y:S01]  /*83d0*/  IMAD R3, R3, UR15, R0 ;  /* 0x0000000f03037c24 */ /* 0x000fe2000f8e0200 */
[----:B------:R-:W-:Y:S02]  /*83e0*/  ULDC.64 UR14, c[0x0][0x210] ;  /* 0x00008400000e7ab9 */ /* 0x000fe40000000a00 */
[----:B------:R-:W-:Y:S02]  /*83f0*/  LEA R30, P5, R32, UR14, 0x2 ;  /* 0x0000000e201e7c11 */ /* 0x000fe4000f8a10ff */
[----:B------:R-:W-:-:S04]  /*8400*/  IADD3 R3, R33, R3, RZ ;  /* 0x0000000321037210 */ /* 0x000fc80007ffe0ff */
[----:B------:R-:W-:-:S05]  /*8410*/  LEA.HI.X R31, R32, UR15, R3, 0x2, P5 ;  /* 0x0000000f201f7c11 */ /* 0x000fca000a8f1403 */
[----:B------:R0:W-:Y:S02]  /*8420*/  STG.E.64 desc[UR8][R30.64], R22 ;  /* 0x000000161e007986 */ /* 0x0001e4000c101b08 */
.L_x_2508:
[----:B------:R-:W-:Y:S05]  /*8430*/  BSYNC B0 ;  /* 0x0000000000007941 */ /* 0x000fea0003800000 */
.L_x_2507:
[----:B------:R-:W-:Y:S05]  /*8440*/  @!P6 BRA `(.L_x_2509) ;  /* 0x000000000048e947 */ /* 0x000fea0003800000 */
[----:B------:R-:W-:Y:S01]  /*8450*/  FFMA.FTZ R0, R93, R76, R74 ;  /* 0x0000004c5d007223 */ /* 0x000fe2000001004a */
[----:B------:R-:W-:-:S03]  /*8460*/  FFMA.FTZ R3, R92, R77, R75 ;  /* 0x0000004d5c037223 */ /* 0x000fc6000001004b */
[----:B0-----:R-:W-:Y:S01]  /*8470*/  FMUL.FTZ R22, R0, -1.4426950216293334961 ;  /* 0xbfb8aa3b00167820 */ /* 0x001fe20000410000 */
[----:B--234-:R-:W-:-:S05]  /*8480*/  FMUL.FTZ R30, R3, -1.4426950216293334961 ;  /* 0xbfb8aa3b031e7820 */ /* 0x01cfca0000410000 */
        /* <DEDUP_REMOVED lines=14> */
.L_x_2509:
[----:B------:R-:W-:Y:S01]  /*8570*/  ISETP.GE.U32.AND P5, PT, R35, UR12, PT ;  /* 0x0000000c23007c0c */ /* 0x000fe2000bfa6070 */
[----:B------:R-:W-:Y:S01]  /*8580*/  BSSY B0, `(.L_x_2510) ;  /* 0x0000019000007945 */ /* 0x000fe20003800000 */
[----:B--234-:R-:W-:Y:S02]  /*8590*/  IADD3 R33, R40, 0x70, RZ ;  /* 0x0000007028217810 */ /* 0x01cfe40007ffe0ff */
[----:B------:R-:W-:Y:S02]  /*85a0*/  ISETP.GE.AND.EX P5, PT, R36, UR13, PT, P5 ;  /* 0x0000000d24007c0c */ /* 0x000fe4000bfa6350 */
[----:B------:R-:W-:Y:S02]  /*85b0*/  SHF.R.S32.HI R34, RZ, 0x1f, R33 ;  /* 0x0000001fff227819 */ /* 0x000fe40000011421 */
[----:B------:R-:W-:-:S13]  /*85c0*/  ISETP.LT.U32.AND P5, PT, R84, 0x188, !P5 ;  /* 0x000001885400780c */ /* 0x000fda0006fa1070 */
[----:B------:R-:W-:Y:S05]  /*85d0*/  @!P5 BRA `(.L_x_2511) ;  /* 0x00000000004cd947 */ /* 0x000fea0003800000 */
[----:B------:R-:W-:Y:S01]  /*85e0*/  IADD3 R3, R83, 0x68, RZ ;  /* 0x0000006853037810 */ /* 0x000fe20007ffe0ff */
[----:B------:R-:W-:Y:S01]  /*85f0*/  ULDC.64 UR14, c[0x0][0x288] ;  /* 0x0000a200000e7ab9 */ /* 0x000fe20000000a00 */
[----:B0-----:R-:W-:Y:S01]  /*8600*/  MOV R22, R118 ;  /* 0x0000007600167202 */ /* 0x001fe20000000f00 */
        /* <DEDUP_REMOVED lines=16> */
.L_x_2511:
[----:B------:R-:W-:Y:S05]  /*8710*/  BSYNC B0 ;  /* 0x0000000000007941 */ /* 0x000fea0003800000 */
.L_x_2510:
        /* <DEDUP_REMOVED lines=19> */
.L_x_2512:
[----:B------:R-:W-:Y:S01]  /*8850*/  ISETP.GE.U32.AND P5, PT, R33, UR12, PT ;  /* 0x0000000c21007c0c */ /* 0x000fe2000bfa6070 */
[----:B------:R-:W-:Y:S01]  /*8860*/  BSSY B0, `(.L_x_2513) ;  /* 0x0000019000007945 */ /* 0x000fe20003800000 */
[----:B------:R-:W-:Y:S02]  /*8870*/  IADD3 R40, R40, 0x78, RZ ;  /* 0x0000007828287810 */ /* 0x000fe40007ffe0ff */
[----:B------:R-:W-:Y:S02]  /*8880*/  ISETP.GE.AND.EX P5, PT, R34, UR13, PT, P5 ;  /* 0x0000000d22007c0c */ /* 0x000fe4000bfa6350 */
[----:B0-----:R-:W-:Y:S02]  /*8890*/  SHF.R.S32.HI R30, RZ, 0x1f, R40 ;  /* 0x0000001fff1e7819 */ /* 0x001fe40000011428 */
[----:B------:R-:W-:-:S13]  /*88a0*/  ISETP.LT.U32.AND P5, PT, R84, 0x188, !P5 ;  /* 0x000001885400780c */ /* 0x000fda0006fa1070 */
[----:B------:R-:W-:Y:S05]  /*88b0*/  @!P5 BRA `(.L_x_2514) ;  /* 0x00000000004cd947 */ /* 0x000fea0003800000 */
[----:B------:R-:W-:Y:S01]  /*88c0*/  IADD3 R3, R83, 0x70, RZ ;  /* 0x0000007053037810 */ /* 0x000fe20007ffe0ff */
[----:B------:R-:W-:Y:S01]  /*88d0*/  ULDC.64 UR14, c[0x0][0x288] ;  /* 0x0000a200000e7ab9 */ /* 0x000fe20000000a00 */
[----:B-1----:R-:W-:Y:S01]  /*88e0*/  MOV R22, R118 ;  /* 0x0000007600167202 */ /* 0x002fe20000000f00 */
        /* <DEDUP_REMOVED lines=16> */
.L_x_2514:
[----:B------:R-:W-:Y:S05]  /*89f0*/  BSYNC B0 ;  /* 0x0000000000007941 */ /* 0x000fea0003800000 */
.L_x_2513:
[----:B------:R-:W-:Y:S05]  /*8a00*/  @!P6 BRA `(.L_x_2515) ;  /* 0x000000000048e947 */ /* 0x000fea0003800000 */
[----:B------:R-:W-:Y:S01]  /*8a10*/  FFMA.FTZ R74, R89, R76, R74 ;  /* 0x0000004c594a7223 */ /* 0x000fe2000001004a */
[----:B------:R-:W-:-:S03]  /*8a20*/  FFMA.FTZ R75, R88, R77, R75 ;  /* 0x0000004d584b7223 */ /* 0x000fc6000001004b */
[----:B------:R-:W-:Y:S01]  /*8a30*/  FMUL.FTZ R0, R74, -1.4426950216293334961 ;  /* 0xbfb8aa3b4a007820 */ /* 0x000fe20000410000 */
[----:B01----:R-:W-:-:S05]  /*8a40*/  FMUL.FTZ R22, R75, -1.4426950216293334961 ;  /* 0xbfb8aa3b4b167820 */ /* 0x003fca0000410000 */
        /* <DEDUP_REMOVED lines=14> */
.L_x_2515:
        /* <DEDUP_REMOVED lines=8> */
[-CC-:B------:R-:W-:Y:S01]  /*8bb0*/  FFMA.FTZ R89, R89, R43.reuse, R44.reuse ;  /* 0x0000002b59597223 */ /* 0x180fe2000001002c */
        /* <DEDUP_REMOVED lines=10> */
[----:B01----:R-:W-:Y:S02]  /*8c60*/  LEA R22, P5, R118, UR12, 0x2 ;  /* 0x0000000c76167c11 */ /* 0x003fe4000f8a10ff */
[----:B------:R-:W-:-:S04]  /*8c70*/  IADD3 R3, R119, R3, RZ ;  /* 0x0000000377037210 */ /* 0x000fc80007ffe0ff */
[----:B------:R-:W-:-:S05]  /*8c80*/  LEA.HI.X R23, R118, UR13, R3, 0x2, P5 ;  /* 0x0000000d76177c11 */ /* 0x000fca000a8f1403 */
[----:B------:R2:W-:Y:S02]  /*8c90*/  STG.E.64 desc[UR8][R22.64], R28 ;  /* 0x0000001c16007986 */ /* 0x0005e4000c101b08 */
.L_x_2517:
[----:B------:R-:W-:Y:S05]  /*8ca0*/  BSYNC B0 ;  /* 0x0000000000007941 */ /* 0x000fea0003800000 */
.L_x_2516:
[----:B------:R-:W-:Y:S02]  /*8cb0*/  IADD3 R13, R18, R13, RZ ;  /* 0x0000000d120d7210 */ /* 0x000fe40007ffe0ff */
[----:B------:R-:W-:Y:S02]  /*8cc0*/  IADD3 R14, R14, 0x1, RZ ;  /* 0x000000010e0e7810 */ /* 0x000fe40007ffe0ff */
[----:B------:R-:W-:-:S13]  /*8cd0*/  ISETP.GE.AND P5, PT, R13, UR4, PT ;  /* 0x000000040d007c0c */ /* 0x000fda000bfa6270 */
[----:B------:R-:W-:Y:S05]  /*8ce0*/  @!P5 BRA `(.L_x_2518) ;  /* 0xffffff780088d947 */ /* 0x000fea000383ffff */
.L_x_2435:
[----:B------:R-:W3:Y:S01]  /*8cf0*/  LDC R6, c[0x0][0xc] ;  /* 0x00000300ff067b82 */ /* 0x000ee20000000800 */
[----:B------:R-:W-:Y:S01]  /*8d00*/  ISETP.NE.AND P2, PT, R84, RZ, PT ;  /* 0x000000ff5400720c */ /* 0x000fe20003f45270 */
[----:B------:R-:W-:Y:S06]  /*8d10*/  BSSY B0, `(.L_x_2519) ;  /* 0x0000015000007945 */ /* 0x000fec0003800000 */
[----:B------:R-:W4:Y:S08]  /*8d20*/  LDC R7, c[0x0][0x10] ;  /* 0x00000400ff077b82 */ /* 0x000f300000000800 */
[----:B------:R-:W5:Y:S01]  /*8d30*/  LDC.64 R2, c[0x0][0x258] ;  /* 0x00009600ff027b82 */ /* 0x000f620000000a00 */
[----:B---3--:R-:W-:-:S02]  /*8d40*/  IADD3 R0, R6, -0x1, RZ ;  /* 0xffffffff06007810 */ /* 0x008fc40007ffe0ff */
[----:B------:R-:W-:Y:S02]  /*8d50*/  ISETP.NE.AND P1, PT, R6, 0x1, PT ;  /* 0x000000010600780c */ /* 0x000fe40003f25270 */
[----:B------:R-:W-:Y:S02]  /*8d60*/  ISETP.NE.AND P0, PT, R0, UR7, PT ;  /* 0x0000000700007c0c */ /* 0x000fe4000bf05270 */
[C---:B----4-:R-:W-:Y:S02]  /*8d70*/  SHF.L.U32 R0, R7.reuse, 0x1, RZ ;  /* 0x0000000107007819 */ /* 0x050fe400000006ff */
[----:B------:R-:W-:Y:S02]  /*8d80*/  IADD3 R4, R7, -0x1, RZ ;  /* 0xffffffff07047810 */ /* 0x000fe40007ffe0ff */
[----:B------:R-:W-:Y:S02]  /*8d90*/  SEL R5, R0, RZ, P1 ;  /* 0x000000ff00057207 */ /* 0x000fe40000800000 */
[----:B------:R-:W-:-:S03]  /*8da0*/  ISETP.NE.OR P0, PT, R85, R4, P0 ;  /* 0x000000045500720c */ /* 0x000fc60000705670 */
[----:B-----5:R-:W-:Y:S01]  /*8db0*/  IMAD.WIDE.U32 R2, R5, 0x4, R2 ;  /* 0x0000000405027825 */ /* 0x020fe200078e0002 */
[----:B------:R-:W-:Y:S09]  /*8dc0*/  @P2 BRA `(.L_x_2520) ;  /* 0x0000000000242947 */ /* 0x000ff20003800000 */
[----:B------:R-:W3:Y:S01]  /*8dd0*/  S2R R0, SR_LANEID ;  /* 0x0000000000007919 */ /* 0x000ee20000000000 */
[----:B------:R-:W-:Y:S02]  /*8de0*/  VOTEU.ANY UR4, UPT, PT ;  /* 0x0000000000047886 */ /* 0x000fe400038e0100 */
[----:B------:R-:W-:Y:S02]  /*8df0*/  UFLO.U32 UR5, UR4 ;  /* 0x00000004000572bd */ /* 0x000fe400080e0000 */
[----:B------:R-:W4:Y:S04]  /*8e00*/  POPC R5, UR4 ;  /* 0x0000000400057d09 */ /* 0x000f280008000000 */
[----:B---3--:R-:W-:-:S13]  /*8e10*/  ISETP.EQ.U32.AND P1, PT, R0, UR5, PT ;  /* 0x0000000500007c0c */ /* 0x008fda000bf22070 */
[----:B------:R-:W-:Y:S06]  /*8e20*/  @P1 MEMBAR.ALL.GPU ;  /* 0x0000000000001992 */ /* 0x000fec000000a000 */
[----:B------:R-:W-:-:S00]  /*8e30*/  @P1 ERRBAR ;  /* 0x00000000000019ab */ /* 0x000fc00000000000 */
[----:B------:R-:W-:Y:S06]  /*8e40*/  @P1 CGAERRBAR ;  /* 0x00000000000015ab */ /* 0x000fec0000000000 */
[----:B----4-:R3:W-:Y:S02]  /*8e50*/  @P1 REDG.E.ADD.S32.STRONG.GPU desc[UR8][R2.64], R5 ;  /* 0x000000050200198e */ /* 0x0107e4000c10e388 */
.L_x_2520:
[----:B------:R-:W-:Y:S05]  /*8e60*/  BSYNC B0 ;  /* 0x0000000000007941 */ /* 0x000fea0003800000 */
.L_x_2519:
[----:B------:R-:W-:Y:S05]  /*8e70*/  @P0 EXIT ;  /* 0x000000000000094d */ /* 0x000fea0003800000 */
[----:B------:R-:W-:Y:S05]  /*8e80*/  @P2 BRA `(.L_x_2521) ;  /* 0x0000000000202947 */ /* 0x000fea0003800000 */
[----:B------:R-:W-:-:S05]  /*8e90*/  IMAD R0, R6, R7, RZ ;  /* 0x0000000706007224 */ /* 0x000fca00078e02ff */
[----:B------:R-:W-:-:S13]  /*8ea0*/  ISETP.NE.AND P0, PT, R0, -0x1, PT ;  /* 0xffffffff0000780c */ /* 0x000fda0003f05270 */
[----:B------:R-:W-:Y:S05]  /*8eb0*/  @!P0 BRA `(.L_x_2521) ;  /* 0x0000000000148947 */ /* 0x000fea0003800000 */
.L_x_2522:
[----:B---3--:R-:W3:Y:S04]  /*8ec0*/  LDG.E.STRONG.GPU R5, desc[UR8][R2.64] ;  /* 0x0000000802057981 */ /* 0x008ee8000c1ef900 */
[----:B---3--:R-:W-:Y:S01]  /*8ed0*/  CCTL.IVALL ;  /* 0x00000000ff00798f */ /* 0x008fe20002000000 */
[----:B------:R-:W-:Y:S05]  /*8ee0*/  YIELD ;  /* 0x0000000000007946 */ /* 0x000fea0003800000 */
[----:B------:R-:W-:-:S13]  /*8ef0*/  ISETP.NE.AND P0, PT, R5, R0, PT ;  /* 0x000000000500720c */ /* 0x000fda0003f05270 */
[----:B------:R-:W-:Y:S05]  /*8f00*/  @P0 BRA `(.L_x_2522) ;  /* 0xfffffffc00ec0947 */ /* 0x000fea000383ffff */
.L_x_2521:
[----:B------:R-:W-:Y:S05]  /*8f10*/  WARPSYNC.ALL ;  /* 0x0000000000007948 */ /* 0x000fea0003800000 */
[----:B012---:R-:W0:Y:S08]  /*8f20*/  LDC.64 R22, c[0x0][0x288] ;  /* 0x0000a200ff167b82 */ /* 0x007e300000000a00 */
[----:B------:R-:W-:Y:S01]  /*8f30*/  BAR.SYNC.DEFER_BLOCKING 0x0 ;  /* 0x0000000000007b1d */ /* 0x000fe20000010000 */
[----:B0-----:R-:W-:-:S04]  /*8f40*/  LEA.HI R0, P0, R23, R22, RZ, 0x1 ;  /* 0x0000001617007211 */ /* 0x001fc800078108ff */
[----:B---3--:R-:W-:-:S04]  /*8f50*/  IADD3.X R3, RZ, R23, RZ, P0, !PT ;  /* 0x00000017ff037210 */ /* 0x008fc800007fe4ff */
        /* <DEDUP_REMOVED lines=19> */
.L_x_2523:
        /* <DEDUP_REMOVED lines=23> */
.L_x_2524:
        /* <DEDUP_REMOVED lines=16> */
.L_x_5610:


//--------------------- .text._Z35group_norm_nhwc_bwd_one_pass_kernelI11Fp32IOFp32WLi256ELi98ELi392EEv26Group_norm_nhwc_bwd_params --------------------------
	.section	.text._Z35group_norm_nhwc_bwd_one_pass_kernelI11Fp32IOFp32WLi256ELi98ELi392EEv26Group_norm_nhwc_bwd_params,"ax",@progbits
	.align	128
        .global         _Z35group_norm_nhwc_bwd_one_pass_kernelI11Fp32IOFp32WLi256ELi98ELi392EEv26Group_norm_nhwc_bwd_params
        .type           _Z35group_norm_nhwc_bwd_one_pass_kernelI11Fp32IOFp32WLi256ELi98ELi392EEv26Group_norm_nhwc_bwd_params,@function
        .size           _Z35group_norm_nhwc_bwd_one_pass_kernelI11Fp32IOFp32WLi256ELi98ELi392EEv26Group_norm_nhwc_bwd_params,(.L_x_5611 - _Z35group_norm_nhwc_bwd_one_pass_kernelI11Fp32IOFp32WLi256ELi98ELi392EEv26Group_norm_nhwc_bwd_params)
        .other          _Z35group_norm_nhwc_bwd_one_pass_kernelI11Fp32IOFp32WLi256ELi98ELi392EEv26Group_norm_nhwc_bwd_params,@"STO_CUDA_ENTRY STV_DEFAULT"
_Z35group_norm_nhwc_bwd_one_pass_kernelI11Fp32IOFp32WLi256ELi98ELi392EEv26Group_norm_nhwc_bwd_params:
.text._Z35group_norm_nhwc_bwd_one_pass_kernelI11Fp32IOFp32WLi256ELi98ELi392EEv26Group_norm_nhwc_bwd_params:
        /* <DEDUP_REMOVED lines=12> */
[----:B------:R-:W-:Y:S01]  /*00c0*/  IMAD.WIDE.U32 R2, R0, 0x5397829d, RZ ;  /* 0x5397829d00027825 */ /* 0x000fe200078e00ff */
[----:B------:R-:W-:Y:S01]  /*00d0*/  ULDC.64 UR10, c[0x0][0x288] ;  /* 0x0000a200000a7ab9 */ /* 0x000fe20000000a00 */
[----:B------:R-:W-:Y:S01]  /*00e0*/  ULDC.64 UR6, c[0x0][0x290] ;  /* 0x0000a40000067ab9 */ /* 0x000fe20000000a00 */
[----:B------:R-:W-:Y:S02]  /*00f0*/  UIMAD.WIDE.U32 UR4, UR10, 0x3, URZ ;  /* 0x000000030a0478a5 */ /* 0x000fe4000f8e003f */
[----:B------:R-:W-:Y:S01]  /*0100*/  SHF.R.U32.HI R5, RZ, 0x4, R3 ;  /* 0x00000004ff057819 */ /* 0x000fe20000011603 */
[----:B------:R-:W-:Y:S01]  /*0110*/  UIMAD UR12, UR11, 0x3, URZ ;  /* 0x000000030b0c78a4 */ /* 0x000fe2000f8e023f */
[----:B------:R-:W0:Y:S01]  /*0120*/  LDC R4, c[0x0][0x2ac] ;  /* 0x0000ab00ff047b82 */ /* 0x000e220000000800 */
[----:B------:R-:W-:Y:S02]  /*0130*/  ULEA.HI UR9, UP0, UR11, UR10, URZ, 0x1 ;  /* 0x0000000a0b097291 */ /* 0x000fe4000f81083f */
[----:B------:R-:W-:Y:S01]  /*0140*/  IMAD R3, R5, -0x31, R0 ;  /* 0xffffffcf05037824 */ /* 0x000fe200078e0200 */
[----:B------:R-:W-:-:S02]  /*0150*/  UIADD3 UR12, UR5, UR12, URZ ;  /* 0x0000000c050c7290 */ /* 0x000fc4000fffe03f */
[----:B------:R-:W-:Y:S02]  /*0160*/  UIADD3.X UR11, URZ, UR11, URZ, UP0, !UPT ;  /* 0x0000000b3f0b7290 */ /* 0x000fe400087fe43f */
[----:B------:R-:W-:Y:S02]  /*0170*/  ULEA.HI UR10, UP0, UR12, UR4, URZ, 0x1 ;  /* 0x000000040c0a7291 */ /* 0x000fe4000f81083f */
[----:B------:R-:W-:Y:S02]  /*0180*/  USHF.R.S64 UR9, UR9, 0x1, UR11 ;  /* 0x0000000109097899 */ /* 0x000fe4000800100b */
[----:B------:R-:W-:Y:S02]  /*0190*/  UIADD3.X UR12, URZ, UR12, URZ, UP0, !UPT ;  /* 0x0000000c3f0c7290 */ /* 0x000fe400087fe43f */
[----:B------:R-:W-:Y:S02]  /*01a0*/  USHF.R.S32.HI UR11, URZ, 0x1, UR11 ;  /* 0x000000013f0b7899 */ /* 0x000fe4000801140b */
[----:B------:R-:W-:-:S02]  /*01b0*/  USHF.R.S64 UR10, UR10, 0x1, UR12 ;  /* 0x000000010a0a7899 */ /* 0x000fc4000800100c */
[----:B------:R-:W-:Y:S02]  /*01c0*/  USHF.R.S32.HI UR12, URZ, 0x1, UR12 ;  /* 0x000000013f0c7899 */ /* 0x000fe4000801140c */
[----:B------:R-:W-:Y:S02]  /*01d0*/  USHF.L.U64.HI UR11, UR9, 0x2, UR11 ;  /* 0x00000002090b7899 */ /* 0x000fe4000801020b */
[----:B------:R-:W-:Y:S01]  /*01e0*/  USHF.L.U64.HI UR12, UR10, 0x2, UR12 ;  /* 0x000000020a0c7899 */ /* 0x000fe2000801020c */
[----:B0-----:R-:W-:Y:S01]  /*01f0*/  IMAD R2, R4, UR24, R5 ;  /* 0x0000001804027c24 */ /* 0x001fe2000f8e0205 */
[----:B------:R-:W-:Y:S01]  /*0200*/  SHF.R.S32.HI R5, RZ, 0x1f, R0 ;  /* 0x0000001fff057819 */ /* 0x000fe20000011400 */
[----:B------:R-:W-:Y:S01]  /*0210*/  ULDC.U8 UR25, c[0x0][0x2a4] ;  /* 0x0000a90000197ab9 */ /* 0x000fe20000000000 */
[----:B------:R-:W-:Y:S02]  /*0220*/  UMOV UR4, URZ ;  /* 0x0000003f00047c82 */ /* 0x000fe40008000000 */
[----:B------:R-:W-:-:S02]  /*0230*/  ISETP.GE.U32.AND P1, PT, R2, UR6, PT ;  /* 0x0000000602007c0c */ /* 0x000fc4000bf26070 */
[----:B------:R-:W-:Y:S02]  /*0240*/  SHF.R.S32.HI R4, RZ, 0x1f, R2 ;  /* 0x0000001fff047819 */ /* 0x000fe40000011402 */
[----:B------:R-:W-:Y:S02]  /*0250*/  LEA.HI R5, R5, R0, RZ, 0x5 ;  /* 0x0000000005057211 */ /* 0x000fe400078f28ff */
[----:B------:R-:W-:Y:S02]  /*0260*/  ISETP.GE.AND.EX P1, PT, R4, UR7, PT, P1 ;  /* 0x0000000704007c0c */ /* 0x000fe4000bf26310 */
[----:B------:R-:W-:Y:S02]  /*0270*/  SHF.R.S32.HI R5, RZ, 0x5, R5 ;  /* 0x00000005ff057819 */ /* 0x000fe40000011405 */
[----:B------:R-:W-:Y:S02]  /*0280*/  SHF.L.U32 R4, R3, 0x1, RZ ;  /* 0x0000000103047819 */ /* 0x000fe400000006ff */
[C---:B------:R-:W-:Y:S01]  /*0290*/  IADD3 R3, R2.reuse, 0x8, RZ ;  /* 0x0000000802037810 */ /* 0x040fe20007ffe0ff */
[----:B------:R0:W-:Y:S01]  /*02a0*/  STL [R1+0xac], R5 ;  /* 0x0000ac0501007387 */ /* 0x0001e20000100800 */
[----:B------:R-:W-:-:S02]  /*02b0*/  IADD3 R3, R2, 0x20, RZ ;  /* 0x0000002002037810 */ /* 0x000fc40007ffe0ff */
[C---:B------:R-:W-:Y:S01]  /*02c0*/  IADD3 R3, R2.reuse, 0x30, RZ ;  /* 0x0000003002037810 */ /* 0x040fe20007ffe0ff */
[----:B------:R1:W-:Y:S01]  /*02d0*/  STL [R1+0xa8], R4 ;  /* 0x0000a80401007387 */ /* 0x0003e20000100800 */
[----:B------:R-:W-:Y:S02]  /*02e0*/  IADD3 R3, R2, 0x40, RZ ;  /* 0x0000004002037810 */ /* 0x000fe40007ffe0ff */
[----:B------:R-:W-:Y:S02]  /*02f0*/  ISETP.LT.U32.AND P1, PT, R0, 0x188, !P1 ;  /* 0x000001880000780c */ /* 0x000fe40004f21070 */
[C---:B------:R-:W-:Y:S02]  /*0300*/  IADD3 R3, R2.reuse, 0x58, RZ ;  /* 0x0000005802037810 */ /* 0x040fe40007ffe0ff */
[C---:B0-----:R-:W-:Y:S02]  /*0310*/  IADD3 R5, R2.reuse, 0x10, RZ ;  /* 0x0000001002057810 */ /* 0x041fe40007ffe0ff */
[----:B------:R-:W-:-:S02]  /*0320*/  IADD3 R5, R2, 0x48, RZ ;  /* 0x0000004802057810 */ /* 0x000fc40007ffe0ff */
[C---:B-1----:R-:W-:Y:S02]  /*0330*/  IADD3 R4, R2.reuse, 0x18, RZ ;  /* 0x0000001802047810 */ /* 0x042fe40007ffe0ff */
[C---:B------:R-:W-:Y:S02]  /*0340*/  IADD3 R4, R2.reuse, 0x28, RZ ;  /* 0x0000002802047810 */ /* 0x040fe40007ffe0ff */
[C---:B------:R-:W-:Y:S02]  /*0350*/  IADD3 R4, R2.reuse, 0x38, RZ ;  /* 0x0000003802047810 */ /* 0x040fe40007ffe0ff */
[----:B------:R-:W-:-:S07]  /*0360*/  IADD3 R4, R2, 0x50, RZ ;  /* 0x0000005002047810 */ /* 0x000fce0007ffe0ff */
.L_x_2672:
[----:B--2---:R-:W2:Y:S01]  /*0370*/  LDL R7, [R1+0xa8] ;  /* 0x0000a80001077983 */ /* 0x004ea20000100800 */
[----:B------:R-:W-:Y:S01]  /*0380*/  ULDC UR14, c[0x0][0x2a0] ;  /* 0x0000a800000e7ab9 */ /* 0x000fe20000000800 */
[----:B----4-:R-:W-:Y:S01]  /*0390*/  IABS R5, UR8 ;  /* 0x0000000800057c13 */ /* 0x010fe20008000000 */
[----:B------:R-:W-:Y:S01]  /*03a0*/  UMOV UR6, URZ ;  /* 0x0000003f00067c82 */ /* 0x000fe20008000000 */
[----:B------:R-:W-:Y:S01]  /*03b0*/  MOV R3, UR14 ;  /* 0x0000000e00037c02 */ /* 0x000fe20008000f00 */
[----:B------:R-:W-:Y:S01]  /*03c0*/  UISETP.GE.AND UP4, UPT, UR8, URZ, UPT ;  /* 0x0000003f0800728c */ /* 0x000fe2000bf86270 */
[----:B------:R-:W-:Y:S01]  /*03d0*/  R2UR UR13, R5 ;  /* 0x00000000050d72ca */ /* 0x000fe200000e0000 */
[----:B------:R-:W-:Y:S01]  /*03e0*/  UISETP.NE.AND UP0, UPT, UR14, URZ, UPT ;  /* 0x0000003f0e00728c */ /* 0x000fe2000bf05270 */
[----:B------:R-:W-:Y:S01]  /*03f0*/  IABS R3, R3 ;  /* 0x0000000300037213 */ /* 0x000fe20000000000 */
[----:B01----:R-:W0:Y:S01]  /*0400*/  @P1 LDC.64 R12, c[0x0][0x288] ;  /* 0x0000a200ff0c1b82 */ /* 0x003e220000000a00 */
[----:B------:R-:W-:Y:S01]  /*0410*/  IADD3 R25, R2, 0xa0, RZ ;  /* 0x000000a002197810 */ /* 0x000fe20007ffe0ff */
[----:B------:R-:W-:Y:S01]  /*0420*/  ULDC.64 UR18, c[0x0][0x290] ;  /* 0x0000a40000127ab9 */ /* 0x000fe20000000a00 */
[----:B------:R-:W-:-:S02]  /*0430*/  R2UR UR15, R3 ;  /* 0x00000000030f72ca */ /* 0x000fc400000e0000 */
[----:B------:R-:W-:Y:S02]  /*0440*/  CS2R R104, SRZ ;  /* 0x0000000000687805 */ /* 0x000fe4000001ff00 */
[----:B------:R-:W-:Y:S02]  /*0450*/  ISETP.GE.U32.AND P0, PT, R25, UR18, PT ;  /* 0x0000001219007c0c */ /* 0x000fe4000bf06070 */
[----:B------:R-:W-:Y:S01]  /*0460*/  SHF.R.S32.HI R5, RZ, 0x1f, R25 ;  /* 0x0000001fff057819 */ /* 0x000fe20000011419 */
[----:B------:R-:W1:Y:S01]  /*0470*/  @P1 LDC.64 R120, c[0x0][0x230] ;  /* 0x00008c00ff781b82 */ /* 0x000e620000000a00 */
[C---:B------:R-:W-:Y:S02]  /*0480*/  IADD3 R39, R2.reuse, 0x60, RZ ;  /* 0x0000006002277810 */ /* 0x040fe40007ffe0ff */
[----:B------:R-:W-:Y:S02]  /*0490*/  ISETP.GE.AND.EX P0, PT, R5, UR19, PT, P0 ;  /* 0x0000001305007c0c */ /* 0x000fe4000bf06300 */
[----:B------:R-:W-:-:S02]  /*04a0*/  IADD3 R41, R2, 0x68, RZ ;  /* 0x0000006802297810 */ /* 0x000fc40007ffe0ff */
[----:B------:R-:W-:Y:S01]  /*04b0*/  ISETP.GT.U32.OR P0, PT, R0, 0x187, P0 ;  /* 0x000001870000780c */ /* 0x000fe20000704470 */
[----:B---3--:R-:W3:Y:S01]  /*04c0*/  I2F.RP R3, UR15 ;  /* 0x0000000f00037d06 */ /* 0x008ee20008209400 */
[----:B------:R-:W-:Y:S01]  /*04d0*/  ISETP.GE.U32.AND P6, PT, R39, UR18, PT ;  /* 0x0000001227007c0c */ /* 0x000fe2000bfc6070 */
[----:B------:R-:W4:Y:S01]  /*04e0*/  @P1 LDC.64 R14, c[0x0][0x228] ;  /* 0x00008a00ff0e1b82 */ /* 0x000f220000000a00 */
[----:B------:R-:W-:Y:S02]  /*04f0*/  ISETP.GE.U32.AND P4, PT, R41, UR18, PT ;  /* 0x0000001229007c0c */ /* 0x000fe4000bf86070 */
[----:B------:R-:W-:Y:S02]  /*0500*/  SHF.R.S32.HI R11, RZ, 0x1f, R41 ;  /* 0x0000001fff0b7819 */ /* 0x000fe40000011429 */
[----:B------:R-:W-:Y:S02]  /*0510*/  IADD3 R43, R2, 0x70, RZ ;  /* 0x00000070022b7810 */ /* 0x000fe40007ffe0ff */
[----:B------:R-:W-:-:S02]  /*0520*/  ISETP.GE.AND.EX P4, PT, R11, UR19, PT, P4 ;  /* 0x000000130b007c0c */ /* 0x000fc4000bf86340 */
[----:B------:R-:W-:Y:S01]  /*0530*/  ISETP.GE.U32.AND P5, PT, R43, UR18, PT ;  /* 0x000000122b007c0c */ /* 0x000fe2000bfa6070 */
[----:B------:R-:W4:Y:S01]  /*0540*/  @!P0 LDC.64 R18, c[0x0][0x288] ;  /* 0x0000a200ff128b82 */ /* 0x000f220000000a00 */
[----:B------:R-:W-:Y:S01]  /*0550*/  ISETP.GT.U32.OR P4, PT, R0, 0x187, P4 ;  /* 0x000001870000780c */ /* 0x000fe20002784470 */
[----:B---3--:R-:W3:Y:S01]  /*0560*/  MUFU.RCP R3, R3 ;  /* 0x0000000300037308 */ /* 0x008ee20000001000 */
[----:B------:R-:W-:Y:S02]  /*0570*/  SHF.R.S32.HI R21, RZ, 0x1f, R43 ;  /* 0x0000001fff157819 */ /* 0x000fe4000001142b */
[----:B------:R-:W-:Y:S02]  /*0580*/  IADD3 R45, R2, 0x78, RZ ;  /* 0x00000078022d7810 */ /* 0x000fe40007ffe0ff */
[----:B------:R-:W-:Y:S01]  /*0590*/  ISETP.GE.AND.EX P5, PT, R21, UR19, PT, P5 ;  /* 0x0000001315007c0c */ /* 0x000fe2000bfa6350 */
[----:B------:R-:W4:Y:S03]  /*05a0*/  @!P0 LDC.64 R34, c[0x0][0x230] ;  /* 0x00008c00ff228b82 */ /* 0x000f260000000a00 */
[----:B------:R-:W-:-:S05]  /*05b0*/  ISETP.GT.U32.OR P5, PT, R0, 0x187, P5 ;  /* 0x000001870000780c */ /* 0x000fca0002fa4470 */
[----:B------:R-:W4:Y:S01]  /*05c0*/  @!P4 LDC.64 R22, c[0x0][0x288] ;  /* 0x0000a200ff16cb82 */ /* 0x000f220000000a00 */
[----:B---3--:R-:W-:-:S07]  /*05d0*/  IADD3 R4, R3, 0xffffffe, RZ ;  /* 0x0ffffffe03047810 */ /* 0x008fce0007ffe0ff */
[----:B------:R-:W3:Y:S01]  /*05e0*/  @!P0 LDC.64 R36, c[0x0][0x228] ;  /* 0x00008a00ff248b82 */ /* 0x000ee20000000a00 */
[----:B------:R-:W0:Y:S07]  /*05f0*/  F2I.FTZ.U32.TRUNC.NTZ R4, R4 ;  /* 0x0000000400047305 */ /* 0x000e2e000021f000 */
[----:B------:R-:W3:Y:S01]  /*0600*/  @!P4 LDC.64 R30, c[0x0][0x230] ;  /* 0x00008c00ff1ecb82 */ /* 0x000ee20000000a00 */
[----:B0-----:R-:W-:-:S07]  /*0610*/  R2UR UR7, R4 ;  /* 0x00000000040772ca */ /* 0x001fce00000e0000 */
[----:B------:R-:W0:Y:S06]  /*0620*/  @!P4 LDC.64 R32, c[0x0][0x228] ;  /* 0x00008a00ff20cb82 */ /* 0x000e2c0000000a00 */
        /* <DEDUP_REMOVED lines=11> */
[----:B------:R-:W-:Y:S02]  /*06e0*/  UISETP.GT.U32.AND UP3, UPT, UR15, UR5, UPT ;  /* 0x000000050f00728c */ /* 0x000fe4000bf64070 */
[----:B------:R-:W-:Y:S02]  /*06f0*/  UISETP.GE.U32.AND UP1, UPT, UR5, UR15, UPT ;  /* 0x0000000f0500728c */ /* 0x000fe4000bf26070 */
[----:B------:R-:W-:-:S02]  /*0700*/  USEL UR5, UR6, UR5, !UP3 ;  /* 0x0000000506057287 */ /* 0x000fc4000d800000 */
[----:B------:R-:W-:Y:S02]  /*0710*/  ULOP3.LUT UR6, UR8, UR14, URZ, 0x3c, !UPT ;  /* 0x0000000e08067292 */ /* 0x000fe4000f8e3c3f */
[----:B------:R-:W-:Y:S02]  /*0720*/  @!UP4 UIADD3 UR5, -UR5, URZ, URZ ;  /* 0x0000003f0505c290 */ /* 0x000fe4000fffe13f */
[----:B------:R-:W-:Y:S02]  /*0730*/  UISETP.GE.AND UP2, UPT, UR6, URZ, UPT ;  /* 0x0000003f0600728c */ /* 0x000fe4000bf46270 */
[----:B------:R-:W-:Y:S02]  /*0740*/  USEL UR16, UR13, UR5, !UP0 ;  /* 0x000000050d107287 */ /* 0x000fe4000c000000 */
[----:B------:R-:W-:Y:S02]  /*0750*/  @UP1 UIADD3 UR7, UR7, 0x1, URZ ;  /* 0x0000000107071890 */ /* 0x000fe4000fffe03f */
[----:B------:R-:W-:Y:S01]  /*0760*/  UIMAD UR17, UR16, 0x62, URZ ;  /* 0x00000062101178a4 */ /* 0x000fe2000f8e023f */
[----:B------:R-:W-:-:S04]  /*0770*/  ULDC.64 UR14, c[0x0][0x298] ;  /* 0x0000a600000e7ab9 */ /* 0x000fc80000000a00 */
[----:B------:R-:W-:Y:S01]  /*0780*/  @!UP2 UIADD3 UR7, -UR7, URZ, URZ ;  /* 0x0000003f0707a290 */ /* 0x000fe2000fffe13f */
[----:B------:R-:W-:-:S03]  /*0790*/  MOV R6, UR17 ;  /* 0x0000001100067c02 */ /* 0x000fc60008000f00 */
[----:B------:R-:W-:-:S04]  /*07a0*/  USEL UR7, UR13, UR7, !UP0 ;  /* 0x000000070d077287 */ /* 0x000fc8000c000000 */
[----:B------:R-:W-:-:S04]  /*07b0*/  USHF.R.S32.HI UR5, URZ, 0x1f, UR7 ;  /* 0x0000001f3f057899 */ /* 0x000fc80008011407 */
[----:B------:R-:W-:-:S04]  /*07c0*/  UIMAD UR5, UR5, UR14, URZ ;  /* 0x0000000e050572a4 */ /* 0x000fc8000f8e023f */
[----:B------:R-:W-:Y:S01]  /*07d0*/  UIMAD UR5, UR7, UR15, UR5 ;  /* 0x0000000f070572a4 */ /* 0x000fe2000f8e0205 */
[----:B------:R-:W-:Y:S02]  /*07e0*/  CS2R R102, SRZ ;  /* 0x0000000000667805 */ /* 0x000fe4000001ff00 */
[----:B--2---:R-:W-:Y:S02]  /*07f0*/  SHF.R.S32.HI R3, RZ, 0x1f, R7 ;  /* 0x0000001fff037819 */ /* 0x004fe40000011407 */
[----:B------:R-:W-:Y:S02]  /*0800*/  IADD3 R4, P2, R7, UR17, RZ ;  /* 0x0000001107047c10 */ /* 0x000fe4000ff5e0ff */
[----:B------:R-:W-:Y:S02]  /*0810*/  SHF.R.S32.HI R7, RZ, 0x1f, R2 ;  /* 0x0000001fff077819 */ /* 0x000fe40000011402 */
[----:B------:R-:W-:Y:S02]  /*0820*/  LEA.HI.X.SX32 R5, R6, R3, 0x1, P2 ;  /* 0x0000000306057211 */ /* 0x000fe400010f0eff */
[----:B------:R-:W-:Y:S01]  /*0830*/  MOV R3, UR14 ;  /* 0x0000000e00037c02 */ /* 0x000fe20008000f00 */
[----:B------:R-:W-:-:S04]  /*0840*/  @P1 IMAD R6, R7, R12, RZ ;  /* 0x0000000c07061224 */ /* 0x000fc800078e02ff */
[----:B------:R-:W-:Y:S01]  /*0850*/  IMAD.WIDE.U32 R4, R3, UR7, R4 ;  /* 0x0000000703047c25 */ /* 0x000fe2000f8e0004 */
[----:B------:R-:W-:Y:S02]  /*0860*/  SHF.R.S32.HI R3, RZ, 0x1f, R39 ;  /* 0x0000001fff037819 */ /* 0x000fe40000011427 */
[----:B------:R-:W-:Y:S02]  /*0870*/  CS2R R100, SRZ ;  /* 0x0000000000647805 */ /* 0x000fe4000001ff00 */
[C---:B------:R-:W-:Y:S01]  /*0880*/  IADD3 R47, R2.reuse, 0x88, RZ ;  /* 0x00000088022f7810 */ /* 0x040fe20007ffe0ff */
[C---:B------:R-:W-:Y:S01]  /*0890*/  @P1 IMAD R13, R2.reuse, R13, R6 ;  /* 0x0000000d020d1224 */ /* 0x040fe200078e0206 */
[----:B------:R-:W-:Y:S02]  /*08a0*/  ISETP.GE.AND.EX P6, PT, R3, UR19, PT, P6 ;  /* 0x0000001303007c0c */ /* 0x000fe4000bfc6360 */
[----:B------:R-:W-:Y:S02]  /*08b0*/  IADD3 R49, R2, 0x90, RZ ;  /* 0x0000009002317810 */ /* 0x000fe40007ffe0ff */
[----:B------:R-:W-:-:S02]  /*08c0*/  CS2R R98, SRZ ;  /* 0x0000000000627805 */ /* 0x000fc4000001ff00 */
[----:B------:R-:W-:Y:S02]  /*08d0*/  ISETP.GT.U32.OR P6, PT, R0, 0x187, P6 ;  /* 0x000001870000780c */ /* 0x000fe400037c4470 */
[----:B------:R-:W-:Y:S02]  /*08e0*/  CS2R R96, SRZ ;  /* 0x0000000000607805 */ /* 0x000fe4000001ff00 */
[----:B------:R-:W-:Y:S02]  /*08f0*/  IADD3 R7, R5, UR5, RZ ;  /* 0x0000000505077c10 */ /* 0x000fe4000fffe0ff */
[----:B------:R-:W-:Y:S02]  /*0900*/  IADD3 R51, R2, 0xa8, RZ ;  /* 0x000000a802337810 */ /* 0x000fe40007ffe0ff */
[----:B------:R-:W-:Y:S02]  /*0910*/  CS2R R94, SRZ ;  /* 0x00000000005e7805 */ /* 0x000fe4000001ff00 */
[----:B------:R-:W-:-:S02]  /*0920*/  @P1 MOV R6, R4 ;  /* 0x0000000400061202 */ /* 0x000fc40000000f00 */
[----:B------:R-:W-:Y:S02]  /*0930*/  CS2R R92, SRZ ;  /* 0x00000000005c7805 */ /* 0x000fe4000001ff00 */
[----:B------:R-:W-:Y:S02]  /*0940*/  CS2R R90, SRZ ;  /* 0x00000000005a7805 */ /* 0x000fe4000001ff00 */
[----:B------:R-:W-:Y:S02]  /*0950*/  CS2R R88, SRZ ;  /* 0x0000000000587805 */ /* 0x000fe4000001ff00 */
[C---:B------:R-:W-:Y:S01]  /*0960*/  IADD3 R48, R2.reuse, 0xd8, RZ ;  /* 0x000000d802307810 */ /* 0x040fe20007ffe0ff */
[----:B------:R-:W-:Y:S01]  /*0970*/  @P1 IMAD.WIDE.U32 R8, R2, R12, R6 ;  /* 0x0000000c02081225 */ /* 0x000fe200078e0006 */
[----:B------:R-:W-:Y:S01]  /*0980*/  CS2R R86, SRZ ;  /* 0x0000000000567805 */ /* 0x000fe2000001ff00 */
[----:B------:R-:W2:Y:S01]  /*0990*/  @!P6 LDC.64 R16, c[0x0][0x288] ;  /* 0x0000a200ff10eb82 */ /* 0x000ea20000000a00 */
[----:B------:R-:W-:-:S02]  /*09a0*/  CS2R R84, SRZ ;  /* 0x0000000000547805 */ /* 0x000fc4000001ff00 */
[----:B------:R-:W-:Y:S02]  /*09b0*/  CS2R R62, SRZ ;  /* 0x00000000003e7805 */ /* 0x000fe4000001ff00 */
[----:B------:R-:W-:Y:S02]  /*09c0*/  @P1 IADD3 R9, R9, R13, RZ ;  /* 0x0000000d09091210 */ /* 0x000fe40007ffe0ff */
[----:B-----5:R-:W-:Y:S02]  /*09d0*/  CS2R R60, SRZ ;  /* 0x00000000003c7805 */ /* 0x020fe4000001ff00 */
[----:B------:R-:W-:Y:S02]  /*09e0*/  @P1 SHF.L.U32 R73, R8, 0x2, RZ ;  /* 0x0000000208491819 */ /* 0x000fe400000006ff */
[----:B------:R-:W-:Y:S01]  /*09f0*/  IADD3 R58, R2, 0xb8, RZ ;  /* 0x000000b8023a7810 */ /* 0x000fe20007ffe0ff */
[----:B------:R-:W0:Y:S01]  /*0a00*/  @!P6 LDC.64 R26, c[0x0][0x230] ;  /* 0x00008c00ff1aeb82 */ /* 0x000e220000000a00 */
[----:B------:R-:W-:-:S02]  /*0a10*/  @P1 SHF.L.U64.HI R10, R8, 0x2, R9 ;  /* 0x00000002080a1819 */ /* 0x000fc40000010209 */
[----:B------:R-:W-:Y:S02]  /*0a20*/  IADD3 R65, R2, 0x8, RZ ;  /* 0x0000000802417810 */ /* 0x000fe40007ffe0ff */
[----:B------:R-:W-:Y:S02]  /*0a30*/  CS2R R124, SRZ ;  /* 0x00000000007c7805 */ /* 0x000fe4000001ff00 */
[----:B------:R-:W-:Y:S02]  /*0a40*/  SHF.R.S32.HI R9, RZ, 0x1f, R25 ;  /* 0x0000001fff097819 */ /* 0x000fe40000011419 */
[----:B------:R-:W-:Y:S02]  /*0a50*/  CS2R R106, SRZ ;  /* 0x00000000006a7805 */ /* 0x000fe4000001ff00 */
[C---:B-1----:R-:W-:Y:S01]  /*0a60*/  @P1 IADD3 R120, P2, R73.reuse, R120, RZ ;  /* 0x0000007849781210 */ /* 0x042fe20007f5e0ff */
[----:B------:R-:W1:Y:S01]  /*0a70*/  @!P6 LDC.64 R28, c[0x0][0x228] ;  /* 0x00008a00ff1ceb82 */ /* 0x000e620000000a00 */
[----:B----4-:R-:W-:Y:S01]  /*0a80*/  @P1 IADD3 R72, P3, R73, R14, RZ ;  /* 0x0000000e49481210 */ /* 0x010fe20007f7e0ff */
[----:B------:R-:W-:Y:S01]  /*0a90*/  @!P0 IMAD R8, R9, R18, RZ ;  /* 0x0000001209088224 */ /* 0x000fe200078e02ff */
[----:B------:R-:W-:Y:S01]  /*0aa0*/  @!P0 MOV R9, R7 ;  /* 0x0000000700098202 */ /* 0x000fe20000000f00 */
[----:B------:R-:W-:Y:S01]  /*0ab0*/  @!P4 IMAD R14, R11, R22, RZ ;  /* 0x000000160b0ec224 */ /* 0x000fe200078e02ff */
[----:B------:R-:W-:Y:S01]  /*0ac0*/  @P1 IADD3.X R121, R10, R121, RZ, P2, !PT ;  /* 0x000000790a791210 */ /* 0x000fe200017fe4ff */
[----:B------:R-:W-:Y:S01]  /*0ad0*/  @!P0 IMAD R13, R25, R19, R8 ;  /* 0x00000013190d8224 */ /* 0x000fe200078e0208 */
[----:B------:R-:W-:-:S02]  /*0ae0*/  @!P0 MOV R8, R4 ;  /* 0x0000000400088202 */ /* 0x000fc40000000f00 */
[----:B------:R-:W-:Y:S02]  /*0af0*/  CS2R R108, SRZ ;  /* 0x00000000006c7805 */ /* 0x000fe4000001ff00 */
[----:B------:R-:W-:Y:S01]  /*0b00*/  @P1 IADD3.X R73, R10, R15, RZ, P3, !PT ;  /* 0x0000000f0a491210 */ /* 0x000fe20001ffe4ff */
[----:B--2---:R-:W-:Y:S01]  /*0b10*/  @!P6 IMAD R10, R3, R16, RZ ;  /* 0x00000010030ae224 */ /* 0x004fe200078e02ff */
[----:B------:R-:W-:Y:S01]  /*0b20*/  @!P6 MOV R11, R7 ;  /* 0x00000007000be202 */ /* 0x000fe20000000f00 */
[----:B------:R-:W-:Y:S01]  /*0b30*/  @!P0 IMAD.WIDE.U32 R8, R25, R18, R8 ;  /* 0x0000001219088225 */ /* 0x000fe200078e0008 */
[----:B------:R-:W-:Y:S01]  /*0b40*/  CS2R R112, SRZ ;  /* 0x0000000000707805 */ /* 0x000fe2000001ff00 */
[----:B------:R-:W-:Y:S02]  /*0b50*/  ULDC.64 UR6, c[0x0][0x248] ;  /* 0x0000920000067ab9 */ /* 0x000fe40000000a00 */
[----:B------:R-:W-:Y:S01]  /*0b60*/  @!P6 IMAD R3, R39, R17, R10 ;  /* 0x000000112703e224 */ /* 0x000fe200078e020a */
[----:B------:R-:W-:Y:S01]  /*0b70*/  @!P0 IADD3 R9, R9, R13, RZ ;  /* 0x0000000d09098210 */ /* 0x000fe20007ffe0ff */
[----:B------:R-:W-:Y:S01]  /*0b80*/  @!P4 IMAD R13, R41, R23, R14 ;  /* 0x00000017290dc224 */ /* 0x000fe200078e020e */
[----:B------:R-:W-:-:S02]  /*0b90*/  @!P0 SHF.L.U32 R25, R8, 0x2, RZ ;  /* 0x0000000208198819 */ /* 0x000fc400000006ff */
[----:B------:R-:W-:Y:S02]  /*0ba0*/  @!P0 SHF.L.U64.HI R12, R8, 0x2, R9 ;  /* 0x00000002080c8819 */ /* 0x000fe40000010209 */
[----:B------:R-:W2:Y:S01]  /*0bb0*/  @!P5 LDC.64 R8, c[0x0][0x288] ;  /* 0x0000a200ff08db82 */ /* 0x000ea20000000a00 */
[----:B------:R-:W-:Y:S02]  /*0bc0*/  @!P6 MOV R10, R4 ;  /* 0x00000004000ae202 */ /* 0x000fe40000000f00 */
[----:B------:R-:W-:Y:S02]  /*0bd0*/  @!P4 MOV R17, R7 ;  /* 0x000000070011c202 */ /* 0x000fe40000000f00 */
[----:B------:R-:W-:Y:S01]  /*0be0*/  @!P0 IADD3 R18, P2, R25, R34, RZ ;  /* 0x0000002219128210 */ /* 0x000fe20007f5e0ff */
[----:B------:R-:W-:Y:S01]  /*0bf0*/  @!P6 IMAD.WIDE.U32 R10, R39, R16, R10 ;  /* 0x00000010270ae225 */ /* 0x000fe200078e000a */
[----:B------:R-:W-:Y:S02]  /*0c00*/  @!P4 MOV R16, R4 ;  /* 0x000000040010c202 */ /* 0x000fe40000000f00 */
[----:B---3--:R-:W-:-:S02]  /*0c10*/  @!P0 IADD3 R24, P3, R25, R36, RZ ;  /* 0x0000002419188210 */ /* 0x008fc40007f7e0ff */
[----:B------:R-:W-:Y:S01]  /*0c20*/  @!P6 IADD3 R3, R11, R3, RZ ;  /* 0x000000030b03e210 */ /* 0x000fe20007ffe0ff */
[----:B------:R-:W-:Y:S01]  /*0c30*/  @!P4 IMAD.WIDE.U32 R16, R41, R22, R16 ;  /* 0x000000162910c225 */ /* 0x000fe200078e0010 */
[----:B------:R-:W-:Y:S02]  /*0c40*/  @!P6 SHF.L.U32 R15, R10, 0x2, RZ ;  /* 0x000000020a0fe819 */ /* 0x000fe400000006ff */
[C---:B------:R-:W-:Y:S02]  /*0c50*/  @!P0 IADD3.X R19, R12.reuse, R35, RZ, P2, !PT ;  /* 0x000000230c138210 */ /* 0x040fe400017fe4ff */
[----:B------:R-:W-:Y:S01]  /*0c60*/  @!P0 IADD3.X R25, R12, R37, RZ, P3, !PT ;  /* 0x000000250c198210 */ /* 0x000fe20001ffe4ff */
[----:B------:R-:W3:Y:S01]  /*0c70*/  @!P5 LDC.64 R34, c[0x0][0x228] ;  /* 0x00008a00ff22db82 */ /* 0x000ee20000000a00 */
[----:B------:R-:W-:Y:S01]  /*0c80*/  @!P6 SHF.L.U64.HI R10, R10, 0x2, R3 ;  /* 0x000000020a0ae819 */ /* 0x000fe20000010203 */
[----:B------:R-:W4:Y:S01]  /*0c90*/  @!P0 LDG.E.64 R104, desc[UR22][R18.64] ;  /* 0x0000001612688981 */ /* 0x000f22000c1e1b00 */
[----:B0-----:R-:W-:-:S02]  /*0ca0*/  @!P6 IADD3 R12, P3, R15, R26, RZ ;  /* 0x0000001a0f0ce210 */ /* 0x001fc40007f7e0ff */
[----:B-1----:R-:W-:Y:S02]  /*0cb0*/  @!P6 IADD3 R14, P2, R15, R28, RZ ;  /* 0x0000001c0f0ee210 */ /* 0x002fe40007f5e0ff */
[----:B------:R-:W-:Y:S02]  /*0cc0*/  @!P4 IADD3 R3, R17, R13, RZ ;  /* 0x0000000d1103c210 */ /* 0x000fe40007ffe0ff */
[----:B------:R-:W-:Y:S02]  /*0cd0*/  @!P4 SHF.L.U32 R23, R16, 0x2, RZ ;  /* 0x000000021017c819 */ /* 0x000fe400000006ff */
[C---:B------:R-:W-:Y:S02]  /*0ce0*/  @!P6 IADD3.X R13, R10.reuse, R27, RZ, P3, !PT ;  /* 0x0000001b0a0de210 */ /* 0x040fe40001ffe4ff */
[----:B------:R-:W-:Y:S01]  /*0cf0*/  @!P6 IADD3.X R15, R10, R29, RZ, P2, !PT ;  /* 0x0000001d0a0fe210 */ /* 0x000fe200017fe4ff */
[----:B--2---:R-:W-:Y:S01]  /*0d00*/  @!P5 IMAD R10, R21, R8, RZ ;  /* 0x00000008150ad224 */ /* 0x004fe200078e02ff */
[----:B------:R-:W-:Y:S01]  /*0d10*/  @!P4 SHF.L.U64.HI R16, R16, 0x2, R3 ;  /* 0x000000021010c819 */ /* 0x000fe20000010203 */
[----:B------:R0:W2:Y:S01]  /*0d20*/  @!P6 LDG.E.64 R102, desc[UR22][R12.64] ;  /* 0x000000160c66e981 */ /* 0x0000a2000c1e1b00 */
[----:B------:R-:W-:Y:S01]  /*0d30*/  @!P4 IADD3 R20, P3, R23, R30, RZ ;  /* 0x0000001e1714c210 */ /* 0x000fe20007f7e0ff */
[----:B------:R-:W-:Y:S01]  /*0d40*/  @!P5 IMAD R29, R43, R9, R10 ;  /* 0x000000092b1dd224 */ /* 0x000fe200078e020a */
[----:B------:R-:W-:-:S02]  /*0d50*/  @!P4 IADD3 R22, P2, R23, R32, RZ ;  /* 0x000000201716c210 */ /* 0x000fc40007f5e0ff */
[C---:B------:R-:W-:Y:S02]  /*0d60*/  @!P4 IADD3.X R21, R16.reuse, R31, RZ, P3, !PT ;  /* 0x0000001f1015c210 */ /* 0x040fe40001ffe4ff */
[----:B------:R-:W-:Y:S02]  /*0d70*/  @!P4 IADD3.X R23, R16, R33, RZ, P2, !PT ;  /* 0x000000211017c210 */ /* 0x000fe400017fe4ff */
[----:B------:R-:W-:Y:S02]  /*0d80*/  @!P5 MOV R16, R4 ;  /* 0x000000040010d202 */ /* 0x000fe40000000f00 */
[----:B------:R-:W-:Y:S02]  /*0d90*/  @!P5 MOV R17, R7 ;  /* 0x000000070011d202 */ /* 0x000fe40000000f00 */
[----:B------:R-:W-:Y:S02]  /*0da0*/  CS2R R10, SRZ ;  /* 0x00000000000a7805 */ /* 0x000fe4000001ff00 */
[----:B0-----:R-:W-:Y:S01]  /*0db0*/  CS2R R12, SRZ ;  /* 0x00000000000c7805 */ /* 0x001fe2000001ff00 */
[----:B------:R-:W2:Y:S01]  /*0dc0*/  @!P4 LDG.E.64 R100, desc[UR22][R20.64] ;  /* 0x000000161464c981 */ /* 0x000ea2000c1e1b00 */
[----:B------:R-:W-:Y:S01]  /*0dd0*/  ISETP.GE.U32.AND P3, PT, R45, UR18, PT ;  /* 0x000000122d007c0c */ /* 0x000fe2000bf66070 */
[----:B------:R-:W-:Y:S01]  /*0de0*/  @!P5 IMAD.WIDE.U32 R16, R43, R8, R16 ;  /* 0x000000082b10d225 */ /* 0x000fe200078e0010 */
[----:B------:R-:W-:Y:S01]  /*0df0*/  CS2R R8, SRZ ;  /* 0x0000000000087805 */ /* 0x000fe2000001ff00 */
[----:B------:R0:W2:Y:S01]  /*0e00*/  @!P6 LDG.E.64 R10, desc[UR22][R14.64] ;  /* 0x000000160e0ae981 */ /* 0x0000a2000c1e1b00 */
[----:B------:R-:W-:Y:S01]  /*0e10*/  SHF.R.S32.HI R3, RZ, 0x1f, R45 ;  /* 0x0000001fff037819 */ /* 0x000fe2000001142d */
[----:B------:R-:W1:Y:S02]  /*0e20*/  @!P5 LDC.64 R32, c[0x0][0x230] ;  /* 0x00008c00ff20db82 */ /* 0x000e640000000a00 */
[----:B------:R-:W2:Y:S01]  /*0e30*/  @!P4 LDG.E.64 R12, desc[UR22][R22.64] ;  /* 0x00000016160cc981 */ /* 0x000ea2000c1e1b00 */
[----:B------:R-:W-:-:S03]  /*0e40*/  ISETP.GE.AND.EX P3, PT, R3, UR19, PT, P3 ;  /* 0x0000001303007c0c */ /* 0x000fc6000bf66330 */
[----:B------:R3:W2:Y:S01]  /*0e50*/  @!P0 LDG.E.64 R8, desc[UR22][R24.64] ;  /* 0x0000001618088981 */ /* 0x0006a2000c1e1b00 */
[----:B------:R-:W-:Y:S02]  /*0e60*/  ISETP.GT.U32.OR P3, PT, R0, 0x187, P3 ;  /* 0x000001870000780c */ /* 0x000fe40001f64470 */
[----:B------:R-:W-:-:S04]  /*0e70*/  IADD3 R43, R2, 0x80, RZ ;  /* 0x00000080022b7810 */ /* 0x000fc80007ffe0ff */
[----:B------:R-:W-:Y:S02]  /*0e80*/  ISETP.GE.U32.AND P2, PT, R43, UR18, PT ;  /* 0x000000122b007c0c */ /* 0x000fe4000bf46070 */
[----:B------:R-:W-:-:S04]  /*0e90*/  SHF.R.S32.HI R27, RZ, 0x1f, R43 ;  /* 0x0000001fff1b7819 */ /* 0x000fc8000001142b */
[----:B------:R-:W-:Y:S01]  /*0ea0*/  ISETP.GE.AND.EX P2, PT, R27, UR19, PT, P2 ;  /* 0x000000131b007c0c */ /* 0x000fe2000bf46320 */
[----:B------:R-:W0:Y:S03]  /*0eb0*/  @!P3 LDC.64 R30, c[0x0][0x288] ;  /* 0x0000a200ff1ebb82 */ /* 0x000e260000000a00 */
[----:B------:R-:W-:Y:S02]  /*0ec0*/  ISETP.GT.U32.OR P2, PT, R0, 0x187, P2 ;  /* 0x000001870000780c */ /* 0x000fe40001744470 */
[----:B------:R-:W-:Y:S02]  /*0ed0*/  @!P5 IADD3 R17, R17, R29, RZ ;  /* 0x0000001d1111d210 */ /* 0x000fe40007ffe0ff */
[----:B------:R-:W-:Y:S01]  /*0ee0*/  ISETP.GE.U32.AND P0, PT, R47, UR18, PT ;  /* 0x000000122f007c0c */ /* 0x000fe2000bf06070 */
[----:B------:R-:W1:Y:S01]  /*0ef0*/  @!P3 LDC.64 R36, c[0x0][0x230] ;  /* 0x00008c00ff24bb82 */ /* 0x000e620000000a00 */
[----:B------:R-:W-:-:S04]  /*0f00*/  SHF.R.S32.HI R29, RZ, 0x1f, R47 ;  /* 0x0000001fff1d7819 */ /* 0x000fc8000001142f */
[----:B------:R-:W-:-:S03]  /*0f10*/  ISETP.GE.AND.EX P0, PT, R29, UR19, PT, P0 ;  /* 0x000000131d007c0c */ /* 0x000fc6000bf06300 */
[----:B------:R-:W1:Y:S01]  /*0f20*/  @!P2 LDC.64 R40, c[0x0][0x288] ;  /* 0x0000a200ff28ab82 */ /* 0x000e620000000a00 */
[----:B------:R-:W-:Y:S02]  /*0f30*/  ISETP.GT.U32.OR P0, PT, R0, 0x187, P0 ;  /* 0x000001870000780c */ /* 0x000fe40000704470 */
[C---:B------:R-:W-:Y:S02]  /*0f40*/  @!P5 SHF.L.U32 R19, R16.reuse, 0x2, RZ ;  /* 0x000000021013d819 */ /* 0x040fe400000006ff */
[----:B------:R-:W-:Y:S01]  /*0f50*/  @!P5 SHF.L.U64.HI R26, R16, 0x2, R17 ;  /* 0x00000002101ad819 */ /* 0x000fe20000010211 */
[----:B0-----:R-:W-:Y:S02]  /*0f60*/  @!P3 IMAD R14, R3, R30, RZ ;  /* 0x0000001e030eb224 */ /* 0x001fe400078e02ff */
[----:B------:R-:W0:Y:S01]  /*0f70*/  @!P3 LDC.64 R38, c[0x0][0x228] ;  /* 0x00008a00ff26bb82 */ /* 0x000e220000000a00 */
[----:B---3--:R-:W-:Y:S02]  /*0f80*/  @!P3 MOV R24, R4 ;  /* 0x000000040018b202 */ /* 0x008fe40000000f00 */
[----:B------:R-:W-:-:S02]  /*0f90*/  @!P3 MOV R25, R7 ;  /* 0x000000070019b202 */ /* 0x000fc40000000f00 */
[----:B-1----:R-:W-:Y:S01]  /*0fa0*/  @!P5 IADD3 R16, P4, R19, R32, RZ ;  /* 0x000000201310d210 */ /* 0x002fe20007f9e0ff */
[C---:B------:R-:W-:Y:S02]  /*0fb0*/  @!P3 IMAD R31, R45.reuse, R31, R14 ;  /* 0x0000001f2d1fb224 */ /* 0x040fe400078e020e */
[----:B------:R-:W1:Y:S01]  /*0fc0*/  @!P0 LDC.64 R14, c[0x0][0x288] ;  /* 0x0000a200ff0e8b82 */ /* 0x000e620000000a00 */
[----:B------:R-:W-:Y:S01]  /*0fd0*/  @!P3 IMAD.WIDE.U32 R24, R45, R30, R24 ;  /* 0x0000001e2d18b225 */ /* 0x000fe200078e0018 */
[----:B------:R-:W-:Y:S02]  /*0fe0*/  @!P5 IADD3.X R17, R26, R33, RZ, P4, !PT ;  /* 0x000000211a11d210 */ /* 0x000fe400027fe4ff */
[----:B------:R-:W-:Y:S02]  /*0ff0*/  ISETP.GE.U32.AND P4, PT, R49, UR18, PT ;  /* 0x0000001231007c0c */ /* 0x000fe4000bf86070 */
[----:B------:R-:W-:Y:S01]  /*1000*/  SHF.R.S32.HI R3, RZ, 0x1f, R49 ;  /* 0x0000001fff037819 */ /* 0x000fe20000011431 */
[----:B------:R-:W-:Y:S01]  /*1010*/  @!P2 IMAD R22, R27, R40, RZ ;  /* 0x000000281b16a224 */ /* 0x000fe200078e02ff */
[----:B------:R-:W-:Y:S01]  /*1020*/  @!P5 IADD3 R18, P6, R19, R34, RZ ;  /* 0x000000221312d210 */ /* 0x000fe20007fde0ff */
[----:B------:R-:W3:Y:S01]  /*1030*/  @!P2 LDC.64 R20, c[0x0][0x230] ;  /* 0x00008c00ff14ab82 */ /* 0x000ee20000000a00 */
[----:B------:R-:W-:-:S02]  /*1040*/  ISETP.GE.AND.EX P4, PT, R3, UR19, PT, P4 ;  /* 0x0000001303007c0c */ /* 0x000fc4000bf86340 */
[----:B------:R-:W-:Y:S01]  /*1050*/  @!P3 IADD3 R23, R25, R31, RZ ;  /* 0x0000001f1917b210 */ /* 0x000fe20007ffe0ff */
[----:B------:R-:W-:Y:S01]  /*1060*/  @!P2 IMAD R27, R43, R41, R22 ;  /* 0x000000292b1ba224 */ /* 0x000fe200078e0216 */
[----:B------:R-:W-:Y:S01]  /*1070*/  @!P5 IADD3.X R19, R26, R35, RZ, P6, !PT ;  /* 0x000000231a13d210 */ /* 0x000fe200037fe4ff */
[----:B------:R0:W5:Y:S01]  /*1080*/  @!P5 LDG.E.64 R98, desc[UR22][R16.64] ;  /* 0x000000161062d981 */ /* 0x000162000c1e1b00 */
[C---:B------:R-:W-:Y:S01]  /*1090*/  @!P3 SHF.L.U32 R31, R24.reuse, 0x2, RZ ;  /* 0x00000002181fb819 */ /* 0x040fe200000006ff */
[----:B------:R-:W3:Y:S01]  /*10a0*/  @!P2 LDC.64 R34, c[0x0][0x228] ;  /* 0x00008a00ff22ab82 */ /* 0x000ee20000000a00 */
[----:B------:R-:W-:Y:S02]  /*10b0*/  @!P3 SHF.L.U64.HI R28, R24, 0x2, R23 ;  /* 0x00000002181cb819 */ /* 0x000fe40000010217 */
[----:B------:R-:W-:Y:S02]  /*10c0*/  ISETP.GT.U32.OR P4, PT, R0, 0x187, P4 ;  /* 0x000001870000780c */ /* 0x000fe40002784470 */
[----:B------:R-:W-:-:S02]  /*10d0*/  @!P2 MOV R22, R4 ;  /* 0x000000040016a202 */ /* 0x000fc40000000f00 */
[----:B------:R-:W-:Y:S02]  /*10e0*/  @!P2 MOV R23, R7 ;  /* 0x000000070017a202 */ /* 0x000fe40000000f00 */
[----:B------:R-:W-:Y:S01]  /*10f0*/  @!P3 IADD3 R24, P6, R31, R36, RZ ;  /* 0x000000241f18b210 */ /* 0x000fe20007fde0ff */
[----:B------:R-:W-:-:S03]  /*1100*/  @!P2 IMAD.WIDE.U32 R22, R43, R40, R22 ;  /* 0x000000282b16a225 */ /* 0x000fc600078e0016 */
[C---:B------:R-:W-:Y:S01]  /*1110*/  @!P3 IADD3.X R25, R28.reuse, R37, RZ, P6, !PT ;  /* 0x000000251c19b210 */ /* 0x040fe200037fe4ff */
[----:B------:R-:W3:Y:S01]  /*1120*/  @!P0 LDC.64 R40, c[0x0][0x228] ;  /* 0x00008a00ff288b82 */ /* 0x000ee20000000a00 */
[----:B0-----:R-:W-:Y:S02]  /*1130*/  @!P3 IADD3 R26, P6, R31, R38, RZ ;  /* 0x000000261f1ab210 */ /* 0x001fe40007fde0ff */
[----:B------:R-:W-:Y:S02]  /*1140*/  @!P2 IADD3 R23, R23, R27, RZ ;  /* 0x0000001b1717a210 */ /* 0x000fe40007ffe0ff */
[----:B------:R-:W-:Y:S02]  /*1150*/  CS2R R16, SRZ ;  /* 0x0000000000107805 */ /* 0x000fe4000001ff00 */
[----:B------:R-:W-:Y:S01]  /*1160*/  @!P3 IADD3.X R27, R28, R39, RZ, P6, !PT ;  /* 0x000000271c1bb210 */ /* 0x000fe200037fe4ff */
[----:B-1----:R-:W-:Y:S01]  /*1170*/  @!P0 IMAD R28, R29, R14, RZ ;  /* 0x0000000e1d1c8224 */ /* 0x002fe200078e02ff */
[----:B------:R-:W5:Y:S01]  /*1180*/  @!P3 LDG.E.64 R96, desc[UR22][R24.64] ;  /* 0x000000161860b981 */ /* 0x000f62000c1e1b00 */
[----:B------:R-:W0:Y:S01]  /*1190*/  @!P4 LDC.64 R30, c[0x0][0x288] ;  /* 0x0000a200ff1ecb82 */ /* 0x000e220000000a00 */
[----:B------:R-:W-:-:S02]  /*11a0*/  @!P2 SHF.L.U32 R29, R22, 0x2, RZ ;  /* 0x00000002161da819 */ /* 0x000fc400000006ff */
[----:B------:R-:W-:Y:S01]  /*11b0*/  @!P2 SHF.L.U64.HI R32, R22, 0x2, R23 ;  /* 0x000000021620a819 */ /* 0x000fe20000010217 */
[----:B------:R-:W5:Y:S01]  /*11c0*/  @!P3 LDG.E.64 R16, desc[UR22][R26.64] ;  /* 0x000000161a10b981 */ /* 0x000f62000c1e1b00 */
[----:B------:R-:W-:Y:S02]  /*11d0*/  @!P0 MOV R22, R4 ;  /* 0x0000000400168202 */ /* 0x000fe40000000f00 */
[----:B------:R-:W-:Y:S01]  /*11e0*/  @!P0 MOV R23, R7 ;  /* 0x0000000700178202 */ /* 0x000fe20000000f00 */
[----:B------:R-:W-:Y:S01]  /*11f0*/  @!P0 IMAD R33, R47, R15, R28 ;  /* 0x0000000f2f218224 */ /* 0x000fe200078e021c */
[----:B---3--:R-:W-:Y:S01]  /*1200*/  @!P2 IADD3 R20, P6, R29, R20, RZ ;  /* 0x000000141d14a210 */ /* 0x008fe20007fde0ff */
[----:B------:R-:W1:Y:S01]  /*1210*/  @!P4 LDC.64 R42, c[0x0][0x230] ;  /* 0x00008c00ff2acb82 */ /* 0x000e620000000a00 */
[----:B------:R-:W-:Y:S02]  /*1220*/  @!P0 IMAD.WIDE.U32 R14, R47, R14, R22 ;  /* 0x0000000e2f0e8225 */ /* 0x000fe400078e0016 */
[----:B------:R-:W-:-:S02]  /*1230*/  @!P2 IADD3.X R21, R32, R21, RZ, P6, !PT ;  /* 0x000000152015a210 */ /* 0x000fc400037fe4ff */
[----:B------:R-:W-:Y:S02]  /*1240*/  @!P2 IADD3 R28, P6, R29, R34, RZ ;  /* 0x000000221d1ca210 */ /* 0x000fe40007fde0ff */
[----:B------:R-:W-:Y:S01]  /*1250*/  @!P0 IADD3 R15, R15, R33, RZ ;  /* 0x000000210f0f8210 */ /* 0x000fe20007ffe0ff */
[----:B------:R-:W5:Y:S01]  /*1260*/  @!P2 LDG.E.64 R94, desc[UR22][R20.64] ;  /* 0x00000016145ea981 */ /* 0x000f62000c1e1b00 */
[----:B------:R-:W-:Y:S02]  /*1270*/  @!P2 IADD3.X R29, R32, R35, RZ, P6, !PT ;  /* 0x00000023201da210 */ /* 0x000fe400037fe4ff */
[C---:B------:R-:W-:Y:S01]  /*1280*/  @!P0 SHF.L.U32 R37, R14.reuse, 0x2, RZ ;  /* 0x000000020e258819 */ /* 0x040fe200000006ff */
[----:B------:R-:W3:Y:S01]  /*1290*/  @!P0 LDC.64 R34, c[0x0][0x230] ;  /* 0x00008c00ff228b82 */ /* 0x000ee20000000a00 */
[----:B------:R-:W-:Y:S02]  /*12a0*/  @!P0 SHF.L.U64.HI R32, R14, 0x2, R15 ;  /* 0x000000020e208819 */ /* 0x000fe4000001020f */
[----:B------:R-:W-:-:S02]  /*12b0*/  CS2R R14, SRZ ;  /* 0x00000000000e7805 */ /* 0x000fc4000001ff00 */
[----:B------:R-:W-:Y:S01]  /*12c0*/  IADD3 R47, R2, 0x98, RZ ;  /* 0x00000098022f7810 */ /* 0x000fe20007ffe0ff */
[----:B0-----:R-:W-:-:S03]  /*12d0*/  @!P4 IMAD R22, R3, R30, RZ ;  /* 0x0000001e0316c224 */ /* 0x001fc600078e02ff */
[----:B------:R-:W-:Y:S01]  /*12e0*/  SHF.R.S32.HI R3, RZ, 0x1f, R47 ;  /* 0x0000001fff037819 */ /* 0x000fe2000001142f */
[----:B------:R0:W5:Y:S01]  /*12f0*/  @!P5 LDG.E.64 R14, desc[UR22][R18.64] ;  /* 0x00000016120ed981 */ /* 0x000162000c1e1b00 */
[----:B------:R-:W-:-:S04]  /*1300*/  ISETP.GE.U32.AND P5, PT, R47, UR18, PT ;  /* 0x000000122f007c0c */ /* 0x000fc8000bfa6070 */
[----:B------:R-:W-:Y:S02]  /*1310*/  ISETP.GE.AND.EX P5, PT, R3, UR19, PT, P5 ;  /* 0x0000001303007c0c */ /* 0x000fe4000bfa6350 */
[----:B------:R-:W-:Y:S02]  /*1320*/  ISETP.GE.U32.AND P3, PT, R51, UR18, PT ;  /* 0x0000001233007c0c */ /* 0x000fe4000bf66070 */
[----:B------:R-:W-:Y:S02]  /*1330*/  ISETP.GT.U32.OR P5, PT, R0, 0x187, P5 ;  /* 0x000001870000780c */ /* 0x000fe40002fa4470 */
[----:B------:R-:W-:Y:S02]  /*1340*/  SHF.R.S32.HI R39, RZ, 0x1f, R51 ;  /* 0x0000001fff277819 */ /* 0x000fe40000011433 */
[----:B0-----:R-:W-:Y:S02]  /*1350*/  @!P4 MOV R18, R4 ;  /* 0x000000040012c202 */ /* 0x001fe40000000f00 */
[----:B------:R-:W-:-:S02]  /*1360*/  @!P4 MOV R19, R7 ;  /* 0x000000070013c202 */ /* 0x000fc40000000f00 */
[----:B------:R-:W-:Y:S01]  /*1370*/  ISETP.GE.AND.EX P3, PT, R39, UR19, PT, P3 ;  /* 0x0000001327007c0c */ /* 0x000fe2000bf66330 */
[----:B------:R-:W-:Y:S01]  /*1380*/  @!P4 IMAD R33, R49, R31, R22 ;  /* 0x0000001f3121c224 */ /* 0x000fe200078e0216 */
[----:B---3--:R-:W-:Y:S01]  /*1390*/  @!P0 IADD3 R22, P6, R37, R34, RZ ;  /* 0x0000002225168210 */ /* 0x008fe20007fde0ff */
[----:B------:R-:W-:Y:S01]  /*13a0*/  @!P4 IMAD.WIDE.U32 R30, R49, R30, R18 ;  /* 0x0000001e311ec225 */ /* 0x000fe200078e0012 */
[----:B------:R-:W-:Y:S01]  /*13b0*/  ISETP.GT.U32.OR P3, PT, R0, 0x187, P3 ;  /* 0x000001870000780c */ /* 0x000fe20001f64470 */
[----:B------:R-:W0:Y:S01]  /*13c0*/  @!P5 LDC.64 R44, c[0x0][0x288] ;  /* 0x0000a200ff2cdb82 */ /* 0x000e220000000a00 */
[C---:B------:R-:W-:Y:S02]  /*13d0*/  @!P0 IADD3.X R23, R32.reuse, R35, RZ, P6, !PT ;  /* 0x0000002320178210 */ /* 0x040fe400037fe4ff */
[----:B------:R-:W-:Y:S02]  /*13e0*/  @!P0 IADD3 R36, P6, R37, R40, RZ ;  /* 0x0000002825248210 */ /* 0x000fe40007fde0ff */
[----:B------:R-:W-:Y:S01]  /*13f0*/  @!P4 IADD3 R19, R31, R33, RZ ;  /* 0x000000211f13c210 */ /* 0x000fe20007ffe0ff */
[----:B------:R-:W5:Y:S01]  /*1400*/  @!P0 LDG.E.64 R92, desc[UR22][R22.64] ;  /* 0x00000016165c8981 */ /* 0x000f62000c1e1b00 */
[----:B------:R-:W-:Y:S01]  /*1410*/  @!P0 IADD3.X R37, R32, R41, RZ, P6, !PT ;  /* 0x0000002920258210 */ /* 0x000fe200037fe4ff */
[----:B------:R-:W3:Y:S01]  /*1420*/  @!P4 LDC.64 R34, c[0x0][0x228] ;  /* 0x00008a00ff22cb82 */ /* 0x000ee20000000a00 */
[----:B------:R-:W-:-:S02]  /*1430*/  @!P4 SHF.L.U64.HI R32, R30, 0x2, R19 ;  /* 0x000000021e20c819 */ /* 0x000fc40000010213 */
[----:B------:R-:W-:Y:S02]  /*1440*/  CS2R R18, SRZ ;  /* 0x0000000000127805 */ /* 0x000fe4000001ff00 */
[----:B------:R-:W-:-:S03]  /*1450*/  IADD3 R49, R2, 0xc0, RZ ;  /* 0x000000c002317810 */ /* 0x000fc60007ffe0ff */
[----:B------:R-:W4:Y:S01]  /*1460*/  @!P3 LDC.64 R40, c[0x0][0x288] ;  /* 0x0000a200ff28bb82 */ /* 0x000f220000000a00 */
[----:B------:R1:W5:Y:S01]  /*1470*/  @!P2 LDG.E.64 R18, desc[UR22][R28.64] ;  /* 0x000000161c12a981 */ /* 0x000362000c1e1b00 */
[----:B------:R-:W-:Y:S02]  /*1480*/  ISETP.GE.U32.AND P2, PT, R49, UR18, PT ;  /* 0x0000001231007c0c */ /* 0x000fe4000bf46070 */
[----:B------:R-:W-:-:S04]  /*1490*/  SHF.R.S32.HI R46, RZ, 0x1f, R49 ;  /* 0x0000001fff2e7819 */ /* 0x000fc80000011431 */
[----:B------:R-:W-:Y:S02]  /*14a0*/  ISETP.GE.AND.EX P2, PT, R46, UR19, PT, P2 ;  /* 0x000000132e007c0c */ /* 0x000fe4000bf46320 */
[----:B------:R-:W-:Y:S01]  /*14b0*/  @!P4 SHF.L.U32 R31, R30, 0x2, RZ ;  /* 0x000000021e1fc819 */ /* 0x000fe200000006ff */
[----:B0-----:R-:W-:Y:S01]  /*14c0*/  @!P5 IMAD R26, R3, R44, RZ ;  /* 0x0000002c031ad224 */ /* 0x001fe200078e02ff */
[----:B------:R-:W-:Y:S01]  /*14d0*/  ISETP.GT.U32.OR P2, PT, R0, 0x187, P2 ;  /* 0x000001870000780c */ /* 0x000fe20001744470 */
[----:B-1----:R-:W0:Y:S01]  /*14e0*/  @!P5 LDC.64 R28, c[0x0][0x228] ;  /* 0x00008a00ff1cdb82 */ /* 0x002e220000000a00 */
[----:B------:R-:W-:Y:S01]  /*14f0*/  @!P4 IADD3 R24, P6, R31, R42, RZ ;  /* 0x0000002a1f18c210 */ /* 0x000fe20007fde0ff */
[----:B------:R-:W-:Y:S01]  /*1500*/  @!P5 IMAD R3, R47, R45, R26 ;  /* 0x0000002d2f03d224 */ /* 0x000fe200078e021a */
[----:B------:R-:W-:Y:S02]  /*1510*/  @!P5 MOV R20, R4 ;  /* 0x000000040014d202 */ /* 0x000fe40000000f00 */
[----:B------:R-:W-:-:S02]  /*1520*/  @!P5 MOV R21, R7 ;  /* 0x000000070015d202 */ /* 0x000fc40000000f00 */
[----:B------:R-:W-:Y:S01]  /*1530*/  @!P4 IADD3.X R25, R32, R43, RZ, P6, !PT ;  /* 0x0000002b2019c210 */ /* 0x000fe200037fe4ff */
[----:B------:R-:W1:Y:S01]  /*1540*/  @!P5 LDC.64 R26, c[0x0][0x230] ;  /* 0x00008c00ff1adb82 */ /* 0x000e620000000a00 */
[----:B---3--:R-:W-:Y:S01]  /*1550*/  @!P4 IADD3 R30, P6, R31, R34, RZ ;  /* 0x000000221f1ec210 */ /* 0x008fe20007fde0ff */
[----:B------:R-:W-:-:S04]  /*1560*/  @!P5 IMAD.WIDE.U32 R20, R47, R44, R20 ;  /* 0x0000002c2f14d225 */ /* 0x000fc800078e0014 */
[----:B----4-:R-:W-:Y:S01]  /*1570*/  @!P3 IMAD R42, R39, R40, RZ ;  /* 0x00000028272ab224 */ /* 0x010fe200078e02ff */
[----:B------:R-:W-:Y:S01]  /*1580*/  @!P4 IADD3.X R31, R32, R35, RZ, P6, !PT ;  /* 0x00000023201fc210 */ /* 0x000fe200037fe4ff */
[----:B------:R-:W3:Y:S01]  /*1590*/  @!P2 LDC.64 R38, c[0x0][0x288] ;  /* 0x0000a200ff26ab82 */ /* 0x000ee20000000a00 */
[----:B------:R-:W-:Y:S01]  /*15a0*/  @!P5 IADD3 R3, R21, R3, RZ ;  /* 0x000000031503d210 */ /* 0x000fe20007ffe0ff */
[----:B------:R-:W5:Y:S06]  /*15b0*/  @!P4 LDG.E.64 R90, desc[UR22][R24.64] ;  /* 0x00000016185ac981 */ /* 0x000f6c000c1e1b00 */
[----:B------:R-:W4:Y:S01]  /*15c0*/  @!P3 LDC.64 R32, c[0x0][0x230] ;  /* 0x00008c00ff20bb82 */ /* 0x000f220000000a00 */
[----:B------:R-:W-:Y:S01]  /*15d0*/  @!P5 SHF.L.U64.HI R44, R20, 0x2, R3 ;  /* 0x00000002142cd819 */ /* 0x000fe20000010203 */
[----:B------:R-:W-:Y:S01]  /*15e0*/  @!P3 IMAD R3, R51, R41, R42 ;  /* 0x000000293303b224 */ /* 0x000fe200078e022a */
[----:B------:R-:W-:-:S02]  /*15f0*/  @!P3 MOV R42, R4 ;  /* 0x00000004002ab202 */ /* 0x000fc40000000f00 */
[----:B------:R-:W-:Y:S02]  /*1600*/  @!P3 MOV R43, R7 ;  /* 0x00000007002bb202 */ /* 0x000fe40000000f00 */
[----:B------:R-:W-:Y:S02]  /*1610*/  @!P5 SHF.L.U32 R45, R20, 0x2, RZ ;  /* 0x00000002142dd819 */ /* 0x000fe400000006ff */
[----:B------:R-:W-:Y:S01]  /*1620*/  CS2R R20, SRZ ;  /* 0x0000000000147805 */ /* 0x000fe2000001ff00 */
[----:B------:R-:W2:Y:S01]  /*1630*/  @!P3 LDC.64 R34, c[0x0][0x228] ;  /* 0x00008a00ff22bb82 */ /* 0x000ea20000000a00 */
[----:B------:R-:W-:-:S04]  /*1640*/  @!P3 IMAD.WIDE.U32 R40, R51, R40, R42 ;  /* 0x000000283328b225 */ /* 0x000fc800078e002a */
[----:B------:R0:W5:Y:S01]  /*1650*/  @!P0 LDG.E.64 R20, desc[UR22][R36.64] ;  /* 0x0000001624148981 */ /* 0x000162000c1e1b00 */
[----:B------:R-:W-:Y:S02]  /*1660*/  @!P3 IADD3 R41, R41, R3, RZ ;  /* 0x000000032929b210 */ /* 0x000fe40007ffe0ff */
[----:B-1----:R-:W-:Y:S01]  /*1670*/  @!P5 IADD3 R26, P0, R45, R26, RZ ;  /* 0x0000001a2d1ad210 */ /* 0x002fe20007f1e0ff */
[----:B---3--:R-:W-:Y:S01]  /*1680*/  @!P2 IMAD R22, R46, R38, RZ ;  /* 0x000000262e16a224 */ /* 0x008fe200078e02ff */
[----:B------:R-:W-:Y:S01]  /*1690*/  @!P3 SHF.L.U32 R3, R40, 0x2, RZ ;  /* 0x000000022803b819 */ /* 0x000fe200000006ff */
[----:B------:R-:W1:Y:S01]  /*16a0*/  @!P2 LDC.64 R42, c[0x0][0x230] ;  /* 0x00008c00ff2aab82 */ /* 0x000e620000000a00 */
[----:B------:R-:W-:Y:S02]  /*16b0*/  @!P5 IADD3.X R27, R44, R27, RZ, P0, !PT ;  /* 0x0000001b2c1bd210 */ /* 0x000fe400007fe4ff */
[----:B------:R-:W-:Y:S02]  /*16c0*/  @!P3 SHF.L.U64.HI R40, R40, 0x2, R41 ;  /* 0x000000022828b819 */ /* 0x000fe40000010229 */
[----:B----4-:R-:W-:-:S02]  /*16d0*/  @!P3 IADD3 R32, P0, R3, R32, RZ ;  /* 0x000000200320b210 */ /* 0x010fc40007f1e0ff */
[----:B------:R-:W-:Y:S01]  /*16e0*/  IADD3 R51, R2, 0xc8, RZ ;  /* 0x000000c802337810 */ /* 0x000fe20007ffe0ff */
[----:B0-----:R-:W-:Y:S01]  /*16f0*/  @!P2 IMAD R37, R49, R39, R22 ;  /* 0x000000273125a224 */ /* 0x001fe200078e0216 */
[----:B------:R-:W-:Y:S01]  /*1700*/  @!P3 IADD3.X R33, R40, R33, RZ, P0, !PT ;  /* 0x000000212821b210 */ /* 0x000fe200007fe4ff */
[----:B------:R-:W0:Y:S01]  /*1710*/  @!P2 LDC.64 R46, c[0x0][0x228] ;  /* 0x00008a00ff2eab82 */ /* 0x000e220000000a00 */
[----:B------:R-:W-:Y:S02]  /*1720*/  ISETP.GE.U32.AND P0, PT, R51, UR18, PT ;  /* 0x0000001233007c0c */ /* 0x000fe4000bf06070 */
[----:B------:R-:W-:Y:S02]  /*1730*/  @!P2 MOV R23, R7 ;  /* 0x000000070017a202 */ /* 0x000fe40000000f00 */
[----:B------:R-:W-:Y:S02]  /*1740*/  CS2R R24, SRZ ;  /* 0x0000000000187805 */ /* 0x000fe4000001ff00 */
[----:B------:R-:W-:Y:S01]  /*1750*/  @!P2 MOV R22, R4 ;  /* 0x000000040016a202 */ /* 0x000fe20000000f00 */
[----:B------:R-:W5:Y:S04]  /*1760*/  @!P5 LDG.E.64 R88, desc[UR22][R26.64] ;  /* 0x000000161a58d981 */ /* 0x000f68000c1e1b00 */
[----:B------:R-:W-:Y:S01]  /*1770*/  @!P2 IMAD.WIDE.U32 R38, R49, R38, R22 ;  /* 0x000000263126a225 */ /* 0x000fe200078e0016 */
[----:B------:R-:W-:-:S02]  /*1780*/  CS2R R22, SRZ ;  /* 0x0000000000167805 */ /* 0x000fc4000001ff00 */
[----:B------:R-:W-:Y:S01]  /*1790*/  IADD3 R49, R2, 0xd0, RZ ;  /* 0x000000d002317810 */ /* 0x000fe20007ffe0ff */
[----:B------:R-:W5:Y:S01]  /*17a0*/  @!P3 LDG.E.64 R86, desc[UR22][R32.64] ;  /* 0x000000162056b981 */ /* 0x000f62000c1e1b00 */
[----:B------:R-:W-:-:S03]  /*17b0*/  @!P5 IADD3 R28, P6, R45, R28, RZ ;  /* 0x0000001c2d1cd210 */ /* 0x000fc60007fde0ff */
[----:B------:R0:W5:Y:S01]  /*17c0*/  @!P4 LDG.E.64 R22, desc[UR22][R30.64] ;  /* 0x000000161e16c981 */ /* 0x000162000c1e1b00 */
[----:B------:R-:W-:Y:S02]  /*17d0*/  ISETP.GE.U32.AND P4, PT, R49, UR18, PT ;  /* 0x0000001231007c0c */ /* 0x000fe4000bf86070 */
[----:B------:R-:W-:Y:S01]  /*17e0*/  @!P5 IADD3.X R29, R44, R29, RZ, P6, !PT ;  /* 0x0000001d2c1dd210 */ /* 0x000fe200037fe4ff */
[----:B------:R-:W-:Y:S04]  /*17f0*/  STL [R1+0xb4], R104 ;  /* 0x0000b46801007387 */ /* 0x000fe80000100800 */
[----:B------:R-:W-:Y:S01]  /*1800*/  STL [R1+0xb0], R105 ;  /* 0x0000b06901007387 */ /* 0x000fe20000100800 */
[----:B--2---:R-:W-:-:S03]  /*1810*/  @!P3 IADD3 R34, P6, R3, R34, RZ ;  /* 0x000000220322b210 */ /* 0x004fc60007fde0ff */
[----:B------:R2:W5:Y:S01]  /*1820*/  @!P5 LDG.E.64 R24, desc[UR22][R28.64] ;  /* 0x000000161c18d981 */ /* 0x000562000c1e1b00 */
[----:B------:R-:W-:Y:S02]  /*1830*/  @!P3 IADD3.X R35, R40, R35, RZ, P6, !PT ;  /* 0x000000232823b210 */ /* 0x000fe400037fe4ff */
[----:B------:R-:W-:Y:S01]  /*1840*/  ISETP.GE.U32.AND P5, PT, R48, UR18, PT ;  /* 0x0000001230007c0c */ /* 0x000fe2000bfa6070 */
[----:B------:R3:W-:Y:S02]  /*1850*/  STL.64 [R1+0xb8], R8 ;  /* 0x0000b80801007387 */ /* 0x0007e40000100a00 */
[----:B---3--:R-:W-:-:S04]  /*1860*/  SHF.R.S32.HI R8, RZ, 0x1f, R51 ;  /* 0x0000001fff087819 */ /* 0x008fc80000011433 */
[----:B------:R-:W-:Y:S01]  /*1870*/  ISETP.GE.AND.EX P0, PT, R8, UR19, PT, P0 ;  /* 0x0000001308007c0c */ /* 0x000fe2000bf06300 */
[----:B------:R-:W-:Y:S03]  /*1880*/  STL.64 [R1+0xc0], R102 ;  /* 0x0000c06601007387 */ /* 0x000fe60000100a00 */
[----:B------:R-:W-:Y:S01]  /*1890*/  ISETP.GT.U32.OR P0, PT, R0, 0x187, P0 ;  /* 0x000001870000780c */ /* 0x000fe20000704470 */
[----:B------:R3:W-:Y:S01]  /*18a0*/  STL.64 [R1+0xc8], R10 ;  /* 0x0000c80a01007387 */ /* 0x0007e20000100a00 */
[----:B------:R-:W-:Y:S02]  /*18b0*/  SHF.R.S32.HI R9, RZ, 0x1f, R48 ;  /* 0x0000001fff097819 */ /* 0x000fe40000011430 */
[----:B---3--:R-:W-:-:S09]  /*18c0*/  SHF.R.S32.HI R10, RZ, 0x1f, R49 ;  /* 0x0000001fff0a7819 */ /* 0x008fd20000011431 */
[----:B------:R-:W3:Y:S01]  /*18d0*/  @!P0 LDC.64 R40, c[0x0][0x288] ;  /* 0x0000a200ff288b82 */ /* 0x000ee20000000a00 */
[----:B------:R-:W-:-:S04]  /*18e0*/  ISETP.GE.AND.EX P4, PT, R10, UR19, PT, P4 ;  /* 0x000000130a007c0c */ /* 0x000fc8000bf86340 */
[----:B------:R-:W-:-:S03]  /*18f0*/  ISETP.GT.U32.OR P4, PT, R0, 0x187, P4 ;  /* 0x000001870000780c */ /* 0x000fc60002784470 */
[----:B------:R-:W4:Y:S01]  /*1900*/  @!P0 LDC.64 R52, c[0x0][0x228] ;  /* 0x00008a00ff348b82 */ /* 0x000f220000000a00 */
[----:B------:R-:W-:Y:S02]  /*1910*/  ISETP.GE.AND.EX P5, PT, R9, UR19, PT, P5 ;  /* 0x0000001309007c0c */ /* 0x000fe4000bfa6350 */
[----:B------:R-:W-:Y:S02]  /*1920*/  @!P2 IADD3 R37, R39, R37, RZ ;  /* 0x000000252725a210 */ /* 0x000fe40007ffe0ff */
[----:B------:R-:W-:Y:S02]  /*1930*/  @!P2 SHF.L.U32 R3, R38, 0x2, RZ ;  /* 0x000000022603a819 */ /* 0x000fe400000006ff */
[----:B------:R-:W-:Y:S02]  /*1940*/  ISETP.GT.U32.OR P5, PT, R0, 0x187, P5 ;  /* 0x000001870000780c */ /* 0x000fe40002fa4470 */
[----:B------:R-:W-:Y:S02]  /*1950*/  @!P2 SHF.L.U64.HI R36, R38, 0x2, R37 ;  /* 0x000000022624a819 */ /* 0x000fe40000010225 */
[----:B-1----:R-:W-:Y:S01]  /*1960*/  @!P2 IADD3 R38, P6, R3, R42, RZ ;  /* 0x0000002a0326a210 */ /* 0x002fe20007fde0ff */
[----:B------:R-:W1:Y:S03]  /*1970*/  @!P4 LDC.64 R44, c[0x0][0x288] ;  /* 0x0000a200ff2ccb82 */ /* 0x000e660000000a00 */
[----:B------:R-:W-:-:S02]  /*1980*/  @!P2 IADD3.X R39, R36, R43, RZ, P6, !PT ;  /* 0x0000002b2427a210 */ /* 0x000fc400037fe4ff */
[----:B0-----:R-:W-:Y:S01]  /*1990*/  @!P2 IADD3 R30, P6, R3, R46, RZ ;  /* 0x0000002e031ea210 */ /* 0x001fe20007fde0ff */
[----:B---3--:R-:W-:Y:S01]  /*19a0*/  @!P0 IMAD R42, R8, R40, RZ ;  /* 0x00000028082a8224 */ /* 0x008fe200078e02ff */
[----:B------:R-:W-:Y:S01]  /*19b0*/  @!P0 MOV R26, R4 ;  /* 0x00000004001a8202 */ /* 0x000fe20000000f00 */
[----:B--2---:R-:W0:Y:S01]  /*19c0*/  @!P5 LDC.64 R28, c[0x0][0x288] ;  /* 0x0000a200ff1cdb82 */ /* 0x004e220000000a00 */
[----:B------:R-:W-:Y:S02]  /*19d0*/  @!P2 IADD3.X R31, R36, R47, RZ, P6, !PT ;  /* 0x0000002f241fa210 */ /* 0x000fe400037fe4ff */
[----:B------:R-:W-:Y:S01]  /*19e0*/  @!P0 MOV R27, R7 ;  /* 0x00000007001b8202 */ /* 0x000fe20000000f00 */
[----:B------:R-:W-:Y:S04]  /*19f0*/  STL.64 [R1+0xd0], R100 ;  /* 0x0000d06401007387 */ /* 0x000fe80000100a00 */
[----:B------:R-:W2:Y:S01]  /*1a00*/  @!P0 LDC.64 R36, c[0x0][0x230] ;  /* 0x00008c00ff248b82 */ /* 0x000ea20000000a00 */
[C---:B------:R-:W-:Y:S01]  /*1a10*/  @!P0 IMAD R43, R51.reuse, R41, R42 ;  /* 0x00000029332b8224 */ /* 0x040fe200078e022a */
[----:B------:R-:W5:Y:S01]  /*1a20*/  @!P2 LDG.E.64 R84, desc[UR22][R38.64] ;  /* 0x000000162654a981 */ /* 0x000f62000c1e1b00 */
[----:B------:R-:W-:Y:S01]  /*1a30*/  @!P0 IMAD.WIDE.U32 R40, R51, R40, R26 ;  /* 0x0000002833288225 */ /* 0x000fe200078e001a */
[----:B------:R-:W-:-:S04]  /*1a40*/  CS2R R26, SRZ ;  /* 0x00000000001a7805 */ /* 0x000fc8000001ff00 */
[----:B------:R-:W3:Y:S01]  /*1a50*/  @!P4 LDC.64 R46, c[0x0][0x230] ;  /* 0x00008c00ff2ecb82 */ /* 0x000ee20000000a00 */
[----:B------:R-:W-:Y:S01]  /*1a60*/  @!P0 IADD3 R41, R41, R43, RZ ;  /* 0x0000002b29298210 */ /* 0x000fe20007ffe0ff */
[----:B------:R4:W5:Y:S01]  /*1a70*/  @!P3 LDG.E.64 R26, desc[UR22][R34.64] ;  /* 0x00000016221ab981 */ /* 0x000962000c1e1b00 */
[----:B-1----:R-:W-:-:S05]  /*1a80*/  @!P4 IMAD R54, R10, R44, RZ ;  /* 0x0000002c0a36c224 */ /* 0x002fca00078e02ff */
[----:B------:R-:W1:Y:S01]  /*1a90*/  @!P4 LDC.64 R42, c[0x0][0x228] ;  /* 0x00008a00ff2acb82 */ /* 0x000e620000000a00 */
[----:B----4-:R-:W-:Y:S02]  /*1aa0*/  @!P4 MOV R34, R4 ;  /* 0x000000040022c202 */ /* 0x010fe40000000f00 */
[----:B------:R-:W-:Y:S01]  /*1ab0*/  @!P4 MOV R35, R7 ;  /* 0x000000070023c202 */ /* 0x000fe20000000f00 */
[C---:B------:R-:W-:Y:S01]  /*1ac0*/  @!P4 IMAD R55, R49.reuse, R45, R54 ;  /* 0x0000002d3137c224 */ /* 0x040fe200078e0236 */
[C---:B------:R-:W-:Y:S02]  /*1ad0*/  @!P0 SHF.L.U32 R51, R40.reuse, 0x2, RZ ;  /* 0x0000000228338819 */ /* 0x040fe400000006ff */
[----:B------:R-:W-:Y:S01]  /*1ae0*/  @!P0 SHF.L.U64.HI R50, R40, 0x2, R41 ;  /* 0x0000000228328819 */ /* 0x000fe20000010229 */
[----:B------:R-:W-:Y:S01]  /*1af0*/  @!P4 IMAD.WIDE.U32 R44, R49, R44, R34 ;  /* 0x0000002c312cc225 */ /* 0x000fe200078e0022 */
[----:B------:R-:W4:Y:S01]  /*1b00*/  @!P5 LDC.64 R40, c[0x0][0x230] ;  /* 0x00008c00ff28db82 */ /* 0x000f220000000a00 */
[----:B--2---:R-:W-:-:S02]  /*1b10*/  @!P0 IADD3 R32, P6, R51, R36, RZ ;  /* 0x0000002433208210 */ /* 0x004fc40007fde0ff */
[----:B0-----:R-:W-:Y:S01]  /*1b20*/  @!P5 IMAD R34, R9, R28, RZ ;  /* 0x0000001c0922d224 */ /* 0x001fe200078e02ff */
[----:B------:R-:W-:Y:S02]  /*1b30*/  @!P4 IADD3 R35, R45, R55, RZ ;  /* 0x000000372d23c210 */ /* 0x000fe40007ffe0ff */
[----:B------:R-:W-:Y:S01]  /*1b40*/  @!P0 IADD3.X R33, R50, R37, RZ, P6, !PT ;  /* 0x0000002532218210 */ /* 0x000fe200037fe4ff */
[----:B------:R-:W-:Y:S01]  /*1b50*/  @!P5 IMAD R49, R48, R29, R34 ;  /* 0x0000001d3031d224 */ /* 0x000fe200078e0222 */
[C---:B------:R-:W-:Y:S01]  /*1b60*/  @!P4 SHF.L.U32 R45, R44.reuse, 0x2, RZ ;  /* 0x000000022c2dc819 */ /* 0x040fe200000006ff */
[----:B------:R0:W-:Y:S01]  /*1b70*/  STL.64 [R1+0xd8], R12 ;  /* 0x0000d80c01007387 */ /* 0x0001e20000100a00 */
[----:B------:R-:W-:Y:S01]  /*1b80*/  @!P0 IADD3 R52, P6, R51, R52, RZ ;  /* 0x0000003433348210 */ /* 0x000fe20007fde0ff */
[----:B------:R-:W2:Y:S01]  /*1b90*/  @!P5 LDC.64 R36, c[0x0][0x228] ;  /* 0x00008a00ff24db82 */ /* 0x000ea20000000a00 */
[----:B------:R-:W-:Y:S01]  /*1ba0*/  @!P4 SHF.L.U64.HI R44, R44, 0x2, R35 ;  /* 0x000000022c2cc819 */ /* 0x000fe20000010223 */
[----:B------:R0:W5:Y:S01]  /*1bb0*/  @!P0 LDG.E.64 R62, desc[UR22][R32.64] ;  /* 0x00000016203e8981 */ /* 0x000162000c1e1b00 */
[----:B------:R-:W-:-:S02]  /*1bc0*/  @!P5 MOV R34, R4 ;  /* 0x000000040022d202 */ /* 0x000fc40000000f00 */
[----:B------:R-:W-:Y:S02]  /*1bd0*/  @!P5 MOV R35, R7 ;  /* 0x000000070023d202 */ /* 0x000fe40000000f00 */
[----:B------:R-:W-:Y:S02]  /*1be0*/  @!P0 IADD3.X R53, R50, R53, RZ, P6, !PT ;  /* 0x0000003532358210 */ /* 0x000fe400037fe4ff */
[----:B---3--:R-:W-:Y:S01]  /*1bf0*/  @!P4 IADD3 R46, P6, R45, R46, RZ ;  /* 0x0000002e2d2ec210 */ /* 0x008fe20007fde0ff */
[----:B------:R-:W-:-:S03]  /*1c00*/  @!P5 IMAD.WIDE.U32 R28, R48, R28, R34 ;  /* 0x0000001c301cd225 */ /* 0x000fc600078e0022 */
[----:B------:R-:W-:Y:S02]  /*1c10*/  @!P4 IADD3.X R47, R44, R47, RZ, P6, !PT ;  /* 0x0000002f2c2fc210 */ /* 0x000fe400037fe4ff */
[----:B-1----:R-:W-:Y:S02]  /*1c20*/  @!P4 IADD3 R42, P6, R45, R42, RZ ;  /* 0x0000002a2d2ac210 */ /* 0x002fe40007fde0ff */
[----:B------:R-:W-:Y:S02]  /*1c30*/  @!P5 IADD3 R45, R29, R49, RZ ;  /* 0x000000311d2dd210 */ /* 0x000fe40007ffe0ff */
[----:B0-----:R-:W-:Y:S02]  /*1c40*/  CS2R R12, SRZ ;  /* 0x00000000000c7805 */ /* 0x001fe4000001ff00 */
[----:B------:R-:W-:Y:S02]  /*1c50*/  @!P5 SHF.L.U32 R29, R28, 0x2, RZ ;  /* 0x000000021c1dd819 */ /* 0x000fe400000006ff */
[----:B------:R-:W-:-:S02]  /*1c60*/  IADD3 R3, R2, 0xe0, RZ ;  /* 0x000000e002037810 */ /* 0x000fc40007ffe0ff */
[----:B------:R-:W-:Y:S02]  /*1c70*/  CS2R R32, SRZ ;  /* 0x0000000000207805 */ /* 0x000fe4000001ff00 */
[----:B------:R-:W-:Y:S01]  /*1c80*/  @!P4 IADD3.X R43, R44, R43, RZ, P6, !PT ;  /* 0x0000002b2c2bc210 */ /* 0x000fe200037fe4ff */
[----:B------:R-:W5:Y:S01]  /*1c90*/  @!P4 LDG.E.64 R60, desc[UR22][R46.64] ;  /* 0x000000162e3cc981 */ /* 0x000f62000c1e1b00 */
[----:B------:R-:W-:Y:S02]  /*1ca0*/  @!P5 SHF.L.U64.HI R28, R28, 0x2, R45 ;  /* 0x000000021c1cd819 */ /* 0x000fe4000001022d */
[----:B----4-:R-:W-:Y:S01]  /*1cb0*/  @!P5 IADD3 R40, P6, R29, R40, RZ ;  /* 0x000000281d28d210 */ /* 0x010fe20007fde0ff */
[----:B------:R-:W5:Y:S03]  /*1cc0*/  @!P4 LDG.E.64 R32, desc[UR22][R42.64] ;  /* 0x000000162a20c981 */ /* 0x000f66000c1e1b00 */
[----:B------:R-:W-:-:S05]  /*1cd0*/  @!P5 IADD3.X R41, R28, R41, RZ, P6, !PT ;  /* 0x000000291c29d210 */ /* 0x000fca00037fe4ff */
[----:B------:R-:W3:Y:S01]  /*1ce0*/  @!P5 LDG.E.64 R12, desc[UR22][R40.64] ;  /* 0x00000016280cd981 */ /* 0x000ee2000c1e1b00 */
[----:B------:R-:W-:Y:S02]  /*1cf0*/  ISETP.GE.U32.AND P3, PT, R3, UR18, PT ;  /* 0x0000001203007c0c */ /* 0x000fe4000bf66070 */
[----:B------:R-:W-:-:S04]  /*1d00*/  SHF.R.S32.HI R8, RZ, 0x1f, R3 ;  /* 0x0000001fff087819 */ /* 0x000fc80000011403 */
[----:B------:R-:W-:-:S04]  /*1d10*/  ISETP.GE.AND.EX P3, PT, R8, UR19, PT, P3 ;  /* 0x0000001308007c0c */ /* 0x000fc8000bf66330 */
[----:B------:R-:W-:-:S13]  /*1d20*/  ISETP.GT.U32.OR P3, PT, R0, 0x187, P3 ;  /* 0x000001870000780c */ /* 0x000fda0001f64470 */
[----:B------:R-:W0:Y:S01]  /*1d30*/  @!P3 LDC.64 R34, c[0x0][0x288] ;  /* 0x0000a200ff22bb82 */ /* 0x000e220000000a00 */
[----:B--2---:R-:W-:-:S04]  /*1d40*/  @!P5 IADD3 R36, P6, R29, R36, RZ ;  /* 0x000000241d24d210 */ /* 0x004fc80007fde0ff */
[----:B------:R-:W-:Y:S02]  /*1d50*/  @!P5 IADD3.X R37, R28, R37, RZ, P6, !PT ;  /* 0x000000251c25d210 */ /* 0x000fe400037fe4ff */
[----:B------:R-:W-:Y:S02]  /*1d60*/  CS2R R28, SRZ ;  /* 0x00000000001c7805 */ /* 0x000fe4000001ff00 */
[C---:B------:R-:W-:Y:S01]  /*1d70*/  IADD3 R49, R2.reuse, 0xe8, RZ ;  /* 0x000000e802317810 */ /* 0x040fe20007ffe0ff */
[----:B------:R-:W1:Y:S03]  /*1d80*/  @!P3 LDC.64 R50, c[0x0][0x230] ;  /* 0x00008c00ff32bb82 */ /* 0x000e660000000a00 */
[----:B------:R2:W5:Y:S01]  /*1d90*/  @!P2 LDG.E.64 R28, desc[UR22][R30.64] ;  /* 0x000000161e1ca981 */ /* 0x000562000c1e1b00 */
[----:B------:R-:W-:Y:S02]  /*1da0*/  ISETP.GE.U32.AND P2, PT, R49, UR18, PT ;  /* 0x0000001231007c0c */ /* 0x000fe4000bf46070 */
[----:B------:R-:W-:-:S02]  /*1db0*/  IADD3 R48, R2, 0xf0, RZ ;  /* 0x000000f002307810 */ /* 0x000fc40007ffe0ff */
[----:B------:R-:W4:Y:S01]  /*1dc0*/  @!P3 LDC.64 R38, c[0x0][0x228] ;  /* 0x00008a00ff26bb82 */ /* 0x000f220000000a00 */
[----:B0-----:R-:W-:Y:S01]  /*1dd0*/  @!P3 IMAD R44, R8, R34, RZ ;  /* 0x00000022082cb224 */ /* 0x001fe200078e02ff */
[----:B------:R-:W-:-:S04]  /*1de0*/  SHF.R.S32.HI R8, RZ, 0x1f, R49 ;  /* 0x0000001fff087819 */ /* 0x000fc80000011431 */
[----:B------:R-:W-:Y:S02]  /*1df0*/  ISETP.GE.AND.EX P2, PT, R8, UR19, PT, P2 ;  /* 0x0000001308007c0c */ /* 0x000fe4000bf46320 */
[----:B--2---:R-:W-:Y:S02]  /*1e00*/  @!P3 MOV R30, R4 ;  /* 0x00000004001eb202 */ /* 0x004fe40000000f00 */
[----:B------:R-:W-:Y:S02]  /*1e10*/  @!P3 MOV R31, R7 ;  /* 0x00000007001fb202 */ /* 0x000fe40000000f00 */
[----:B------:R-:W-:Y:S01]  /*1e20*/  ISETP.GT.U32.OR P2, PT, R0, 0x187, P2 ;  /* 0x000001870000780c */ /* 0x000fe20001744470 */
[C---:B------:R-:W-:Y:S02]  /*1e30*/  @!P3 IMAD R55, R3.reuse, R35, R44 ;  /* 0x000000230337b224 */ /* 0x040fe400078e022c */
[----:B------:R-:W-:Y:S01]  /*1e40*/  @!P3 IMAD.WIDE.U32 R34, R3, R34, R30 ;  /* 0x000000220322b225 */ /* 0x000fe200078e001e */
[----:B------:R-:W-:-:S02]  /*1e50*/  CS2R R30, SRZ ;  /* 0x00000000001e7805 */ /* 0x000fc4000001ff00 */
[----:B------:R-:W-:-:S04]  /*1e60*/  SHF.R.S32.HI R10, RZ, 0x1f, R48 ;  /* 0x0000001fff0a7819 */ /* 0x000fc80000011430 */
[----:B------:R0:W5:Y:S01]  /*1e70*/  @!P0 LDG.E.64 R30, desc[UR22][R52.64] ;  /* 0x00000016341e8981 */ /* 0x000162000c1e1b00 */
[----:B------:R-:W-:Y:S02]  /*1e80*/  ISETP.GE.U32.AND P0, PT, R48, UR18, PT ;  /* 0x0000001230007c0c */ /* 0x000fe4000bf06070 */
[----:B------:R-:W2:Y:S02]  /*1e90*/  @!P2 LDC.64 R44, c[0x0][0x288] ;  /* 0x0000a200ff2cab82 */ /* 0x000ea40000000a00 */
[----:B------:R-:W-:Y:S02]  /*1ea0*/  ISETP.GE.AND.EX P0, PT, R10, UR19, PT, P0 ;  /* 0x000000130a007c0c */ /* 0x000fe4000bf06300 */
[----:B------:R-:W-:Y:S02]  /*1eb0*/  ISETP.GE.U32.AND P4, PT, R58, UR18, PT ;  /* 0x000000123a007c0c */ /* 0x000fe4000bf86070 */
[----:B------:R-:W-:Y:S02]  /*1ec0*/  ISETP.GT.U32.OR P0, PT, R0, 0x187, P0 ;  /* 0x000001870000780c */ /* 0x000fe40000704470 */
[----:B------:R-:W-:Y:S01]  /*1ed0*/  SHF.R.S32.HI R9, RZ, 0x1f, R58 ;  /* 0x0000001fff097819 */ /* 0x000fe2000001143a */
[----:B------:R-:W4:Y:S03]  /*1ee0*/  @!P2 LDC.64 R40, c[0x0][0x230] ;  /* 0x00008c00ff28ab82 */ /* 0x000f260000000a00 */
[----:B------:R-:W-:-:S02]  /*1ef0*/  ISETP.GE.AND.EX P4, PT, R9, UR19, PT, P4 ;  /* 0x0000001309007c0c */ /* 0x000fc4000bf86340 */
[----:B------:R-:W-:Y:S02]  /*1f00*/  @!P3 IADD3 R35, R35, R55, RZ ;  /* 0x000000372323b210 */ /* 0x000fe40007ffe0ff */
[----:B------:R-:W-:Y:S01]  /*1f10*/  ISETP.GT.U32.OR P4, PT, R0, 0x187, P4 ;  /* 0x000001870000780c */ /* 0x000fe20002784470 */
[----:B------:R-:W4:Y:S01]  /*1f20*/  @!P2 LDC.64 R46, c[0x0][0x228] ;  /* 0x00008a00ff2eab82 */ /* 0x000f220000000a00 */
[C---:B------:R-:W-:Y:S02]  /*1f30*/  @!P3 SHF.L.U32 R3, R34.reuse, 0x2, RZ ;  /* 0x000000022203b819 */ /* 0x040fe400000006ff */
[----:B0-----:R-:W-:Y:S02]  /*1f40*/  @!P3 SHF.L.U64.HI R52, R34, 0x2, R35 ;  /* 0x000000022234b819 */ /* 0x001fe40000010223 */
[----:B------:R-:W-:-:S03]  /*1f50*/  CS2R R34, SRZ ;  /* 0x0000000000227805 */ /* 0x000fc6000001ff00 */
[----:B------:R-:W0:Y:S01]  /*1f60*/  @!P0 LDC.64 R54, c[0x0][0x288] ;  /* 0x0000a200ff368b82 */ /* 0x000e220000000a00 */
[----:B--2---:R-:W-:Y:S02]  /*1f70*/  @!P2 IMAD R42, R8, R44, RZ ;  /* 0x0000002c082aa224 */ /* 0x004fe400078e02ff */
[----:B------:R2:W5:Y:S01]  /*1f80*/  @!P5 LDG.E.64 R34, desc[UR22][R36.64] ;  /* 0x000000162422d981 */ /* 0x000562000c1e1b00 */
[----:B------:R-:W-:Y:S01]  /*1f90*/  @!P2 MOV R43, R7 ;  /* 0x00000007002ba202 */ /* 0x000fe20000000f00 */
[----:B------:R-:W-:Y:S01]  /*1fa0*/  @!P2 IMAD R53, R49, R45, R42 ;  /* 0x0000002d3135a224 */ /* 0x000fe200078e022a */
[----:B------:R-:W-:Y:S02]  /*1fb0*/  @!P2 MOV R42, R4 ;  /* 0x00000004002aa202 */ /* 0x000fe40000000f00 */
[C---:B-1----:R-:W-:Y:S01]  /*1fc0*/  @!P3 IADD3 R50, P5, R3.reuse, R50, RZ ;  /* 0x000000320332b210 */ /* 0x042fe20007fbe0ff */
[----:B--2---:R-:W1:Y:S01]  /*1fd0*/  @!P4 LDC.64 R36, c[0x0][0x288] ;  /* 0x0000a200ff24cb82 */ /* 0x004e620000000a00 */
[----:B----4-:R-:W-:Y:S01]  /*1fe0*/  @!P3 IADD3 R38, P6, R3, R38, RZ ;  /* 0x000000260326b210 */ /* 0x010fe20007fde0ff */
[----:B------:R-:W-:Y:S01]  /*1ff0*/  @!P2 IMAD.WIDE.U32 R44, R49, R44, R42 ;  /* 0x0000002c312ca225 */ /* 0x000fe200078e002a */
[----:B------:R-:W-:-:S02]  /*2000*/  IADD3 R3, R2, 0xb0, RZ ;  /* 0x000000b002037810 */ /* 0x000fc40007ffe0ff */
[----:B------:R-:W-:Y:S02]  /*2010*/  @!P3 IADD3.X R51, R52, R51, RZ, P5, !PT ;  /* 0x000000333433b210 */ /* 0x000fe40002ffe4ff */
[----:B------:R-:W-:Y:S01]  /*2020*/  ISETP.GE.U32.AND P5, PT, R3, UR18, PT ;  /* 0x0000001203007c0c */ /* 0x000fe2000bfa6070 */
[----:B------:R-:W2:Y:S01]  /*2030*/  @!P0 LDC.64 R42, c[0x0][0x230] ;  /* 0x00008c00ff2a8b82 */ /* 0x000ea20000000a00 */
[----:B------:R-:W-:Y:S02]  /*2040*/  SHF.R.S32.HI R8, RZ, 0x1f, R3 ;  /* 0x0000001fff087819 */ /* 0x000fe40000011403 */
[----:B------:R-:W-:Y:S01]  /*2050*/  @!P2 IADD3 R45, R45, R53, RZ ;  /* 0x000000352d2da210 */ /* 0x000fe20007ffe0ff */
[----:B0-----:R-:W-:Y:S01]  /*2060*/  @!P0 IMAD R49, R10, R54, RZ ;  /* 0x000000360a318224 */ /* 0x001fe200078e02ff */
[----:B------:R-:W-:Y:S02]  /*2070*/  ISETP.GE.AND.EX P5, PT, R8, UR19, PT, P5 ;  /* 0x0000001308007c0c */ /* 0x000fe4000bfa6350 */
[----:B------:R-:W-:-:S02]  /*2080*/  @!P2 SHF.L.U32 R57, R44, 0x2, RZ ;  /* 0x000000022c39a819 */ /* 0x000fc400000006ff */
[----:B------:R-:W-:Y:S02]  /*2090*/  @!P2 SHF.L.U64.HI R56, R44, 0x2, R45 ;  /* 0x000000022c38a819 */ /* 0x000fe4000001022d */
[----:B------:R-:W-:Y:S02]  /*20a0*/  @!P3 IADD3.X R39, R52, R39, RZ, P6, !PT ;  /* 0x000000273427b210 */ /* 0x000fe400037fe4ff */
[----:B------:R-:W-:Y:S01]  /*20b0*/  @!P0 MOV R44, R4 ;  /* 0x00000004002c8202 */ /* 0x000fe20000000f00 */
[----:B------:R-:W0:Y:S01]  /*20c0*/  @!P0 LDC.64 R52, c[0x0][0x228] ;  /* 0x00008a00ff348b82 */ /* 0x000e220000000a00 */
[----:B------:R-:W-:Y:S01]  /*20d0*/  @!P0 MOV R45, R7 ;  /* 0x00000007002d8202 */ /* 0x000fe20000000f00 */
[----:B------:R-:W-:Y:S01]  /*20e0*/  @!P0 IMAD R59, R48, R55, R49 ;  /* 0x00000037303b8224 */ /* 0x000fe200078e0231 */
[----:B------:R-:W-:Y:S02]  /*20f0*/  ISETP.GT.U32.OR P5, PT, R0, 0x187, P5 ;  /* 0x000001870000780c */ /* 0x000fe40002fa4470 */
[----:B------:R-:W-:Y:S01]  /*2100*/  @!P2 IADD3 R40, P6, R57, R40, RZ ;  /* 0x000000283928a210 */ /* 0x000fe20007fde0ff */
[----:B------:R-:W-:-:S02]  /*2110*/  @!P0 IMAD.WIDE.U32 R54, R48, R54, R44 ;  /* 0x0000003630368225 */ /* 0x000fc400078e002c */
[----:B------:R-:W4:Y:S01]  /*2120*/  @!P4 LDC.64 R48, c[0x0][0x230] ;  /* 0x00008c00ff30cb82 */ /* 0x000f220000000a00 */
[----:B------:R-:W-:Y:S02]  /*2130*/  @!P2 IADD3.X R41, R56, R41, RZ, P6, !PT ;  /* 0x000000293829a210 */ /* 0x000fe400037fe4ff */
[----:B------:R-:W-:Y:S01]  /*2140*/  @!P2 IADD3 R46, P6, R57, R46, RZ ;  /* 0x0000002e392ea210 */ /* 0x000fe20007fde0ff */
[----:B-1----:R-:W-:Y:S01]  /*2150*/  @!P4 IMAD R57, R9, R36, RZ ;  /* 0x000000240939c224 */ /* 0x002fe200078e02ff */
[----:B------:R-:W-:-:S03]  /*2160*/  @!P0 IADD3 R55, R55, R59, RZ ;  /* 0x0000003b37378210 */ /* 0x000fc60007ffe0ff */
[----:B------:R-:W1:Y:S01]  /*2170*/  @!P4 LDC.64 R44, c[0x0][0x228] ;  /* 0x00008a00ff2ccb82 */ /* 0x000e620000000a00 */
[----:B------:R-:W-:Y:S01]  /*2180*/  @!P2 IADD3.X R47, R56, R47, RZ, P6, !PT ;  /* 0x0000002f382fa210 */ /* 0x000fe200037fe4ff */
[----:B------:R-:W-:Y:S01]  /*2190*/  @!P4 IMAD R37, R58, R37, R57 ;  /* 0x000000253a25c224 */ /* 0x000fe200078e0239 */
[C---:B------:R-:W-:Y:S02]  /*21a0*/  @!P0 SHF.L.U32 R59, R54.reuse, 0x2, RZ ;  /* 0x00000002363b8819 */ /* 0x040fe400000006ff */
[----:B------:R-:W-:Y:S02]  /*21b0*/  @!P0 SHF.L.U64.HI R64, R54, 0x2, R55 ;  /* 0x0000000236408819 */ /* 0x000fe40000010237 */
[----:B------:R-:W-:Y:S01]  /*21c0*/  @!P4 MOV R56, R4 ;  /* 0x000000040038c202 */ /* 0x000fe20000000f00 */
[----:B------:R-:W1:Y:S01]  /*21d0*/  @!P5 LDC.64 R54, c[0x0][0x288] ;  /* 0x0000a200ff36db82 */ /* 0x000e620000000a00 */
[----:B------:R-:W-:Y:S02]  /*21e0*/  @!P4 MOV R57, R7 ;  /* 0x000000070039c202 */ /* 0x000fe40000000f00 */
[----:B--2---:R-:W-:Y:S01]  /*21f0*/  @!P0 IADD3 R42, P6, R59, R42, RZ ;  /* 0x0000002a3b2a8210 */ /* 0x004fe20007fde0ff */
[----:B------:R-:W-:-:S03]  /*2200*/  @!P4 IMAD.WIDE.U32 R56, R58, R36, R56 ;  /* 0x000000243a38c225 */ /* 0x000fc600078e0038 */
[----:B------:R-:W-:Y:S01]  /*2210*/  @!P0 IADD3.X R43, R64, R43, RZ, P6, !PT ;  /* 0x0000002b402b8210 */ /* 0x000fe200037fe4ff */
[----:B------:R-:W2:Y:S01]  /*2220*/  @!P5 LDC.64 R66, c[0x0][0x228] ;  /* 0x00008a00ff42db82 */ /* 0x000ea20000000a00 */
[----:B0-----:R-:W-:Y:S02]  /*2230*/  @!P0 IADD3 R52, P6, R59, R52, RZ ;  /* 0x000000343b348210 */ /* 0x001fe40007fde0ff */
[----:B------:R-:W-:Y:S02]  /*2240*/  @!P4 IADD3 R57, R57, R37, RZ ;  /* 0x000000253939c210 */ /* 0x000fe40007ffe0ff */
[----:B------:R-:W-:Y:S02]  /*2250*/  @!P4 SHF.L.U32 R37, R56, 0x2, RZ ;  /* 0x000000023825c819 */ /* 0x000fe400000006ff */
[----:B------:R-:W-:Y:S02]  /*2260*/  @!P0 IADD3.X R53, R64, R53, RZ, P6, !PT ;  /* 0x0000003540358210 */ /* 0x000fe400037fe4ff */
[----:B------:R-:W-:-:S02]  /*2270*/  @!P4 SHF.L.U64.HI R56, R56, 0x2, R57 ;  /* 0x000000023838c819 */ /* 0x000fc40000010239 */
[----:B----4-:R-:W-:-:S04]  /*2280*/  @!P4 IADD3 R48, P6, R37, R48, RZ ;  /* 0x000000302530c210 */ /* 0x010fc80007fde0ff */
[----:B------:R-:W-:Y:S02]  /*2290*/  @!P4 IADD3.X R49, R56, R49, RZ, P6, !PT ;  /* 0x000000313831c210 */ /* 0x000fe400037fe4ff */
[----:B-1----:R-:W-:-:S04]  /*22a0*/  @!P4 IADD3 R44, P6, R37, R44, RZ ;  /* 0x0000002c252cc210 */ /* 0x002fc80007fde0ff */
[----:B------:R-:W-:Y:S01]  /*22b0*/  @!P4 IADD3.X R45, R56, R45, RZ, P6, !PT ;  /* 0x0000002d382dc210 */ /* 0x000fe200037fe4ff */
[----:B------:R-:W-:Y:S01]  /*22c0*/  @!P5 IMAD R56, R8, R54, RZ ;  /* 0x000000360838d224 */ /* 0x000fe200078e02ff */
[----:B------:R-:W-:-:S06]  /*22d0*/  CS2R R8, SRZ ;  /* 0x0000000000087805 */ /* 0x000fcc000001ff00 */
[----:B------:R-:W4:Y:S01]  /*22e0*/  @!P3 LDG.E.64 R8, desc[UR22][R50.64] ;  /* 0x000000163208b981 */ /* 0x000f22000c1e1b00 */
[----:B------:R-:W-:-:S06]  /*22f0*/  CS2R R58, SRZ ;  /* 0x00000000003a7805 */ /* 0x000fcc000001ff00 */
[----:B------:R-:W4:Y:S04]  /*2300*/  @!P0 LDG.E.64 R58, desc[UR22][R42.64] ;  /* 0x000000162a3a8981 */ /* 0x000f28000c1e1b00 */
[----:B---3--:R0:W-:Y:S02]  /*2310*/  STL.64 [R1+0x58], R12 ;  /* 0x0000580c01007387 */ /* 0x0081e40000100a00 */
[----:B0-----:R-:W-:-:S06]  /*2320*/  CS2R R12, SRZ ;  /* 0x00000000000c7805 */ /* 0x001fcc000001ff00 */
[----:B------:R-:W3:Y:S01]  /*2330*/  @!P2 LDG.E.64 R12, desc[UR22][R40.64] ;  /* 0x00000016280ca981 */ /* 0x000ee2000c1e1b00 */
[----:B------:R-:W-:-:S06]  /*2340*/  CS2R R36, SRZ ;  /* 0x0000000000247805 */ /* 0x000fcc000001ff00 */
[----:B------:R0:W5:Y:S01]  /*2350*/  @!P3 LDG.E.64 R36, desc[UR22][R38.64] ;  /* 0x000000162624b981 */ /* 0x000162000c1e1b00 */
[----:B------:R-:W-:Y:S01]  /*2360*/  ISETP.GE.U32.AND P3, PT, R65, UR18, PT ;  /* 0x0000001241007c0c */ /* 0x000fe2000bf66070 */
[----:B------:R-:W-:Y:S01]  /*2370*/  @!P5 IMAD R56, R3, R55, R56 ;  /* 0x000000370338d224 */ /* 0x000fe200078e0238 */
[----:B0-----:R-:W-:Y:S02]  /*2380*/  @!P5 MOV R38, R4 ;  /* 0x000000040026d202 */ /* 0x001fe40000000f00 */
[----:B------:R-:W-:-:S03]  /*2390*/  @!P5 MOV R39, R7 ;  /* 0x000000070027d202 */ /* 0x000fc60000000f00 */
[----:B------:R-:W-:Y:S01]  /*23a0*/  @!P5 IMAD.WIDE.U32 R54, R3, R54, R38 ;  /* 0x000000360336d225 */ /* 0x000fe200078e0026 */
[----:B------:R-:W-:Y:S02]  /*23b0*/  CS2R R38, SRZ ;  /* 0x0000000000267805 */ /* 0x000fe4000001ff00 */
[----:B------:R-:W-:-:S04]  /*23c0*/  IADD3 R11, R2, 0x10, RZ ;  /* 0x00000010020b7810 */ /* 0x000fc80007ffe0ff */
[----:B------:R0:W5:Y:S01]  /*23d0*/  @!P2 LDG.E.64 R38, desc[UR22][R46.64] ;  /* 0x000000162e26a981 */ /* 0x000162000c1e1b00 */
[----:B------:R-:W-:Y:S02]  /*23e0*/  ISETP.GE.U32.AND P2, PT, R11, UR18, PT ;  /* 0x000000120b007c0c */ /* 0x000fe4000bf46070 */
[----:B------:R-:W-:-:S06]  /*23f0*/  CS2R R40, SRZ ;  /* 0x0000000000287805 */ /* 0x000fcc000001ff00 */
[----:B------:R-:W5:Y:S01]  /*2400*/  @!P0 LDG.E.64 R40, desc[UR22][R52.64] ;  /* 0x0000001634288981 */ /* 0x000f62000c1e1b00 */
[----:B0-----:R-:W0:Y:S01]  /*2410*/  @!P5 LDC.64 R46, c[0x0][0x230] ;  /* 0x00008c00ff2edb82 */ /* 0x001e220000000a00 */
[----:B------:R-:W-:Y:S02]  /*2420*/  @!P5 IADD3 R3, R55, R56, RZ ;  /* 0x000000383703d210 */ /* 0x000fe40007ffe0ff */
[----:B------:R-:W-:Y:S02]  /*2430*/  CS2R R42, SRZ ;  /* 0x00000000002a7805 */ /* 0x000fe4000001ff00 */
[----:B------:R-:W-:-:S04]  /*2440*/  @!P5 SHF.L.U32 R55, R54, 0x2, RZ ;  /* 0x000000023637d819 */ /* 0x000fc800000006ff */
[----:B------:R1:W5:Y:S01]  /*2450*/  @!P4 LDG.E.64 R42, desc[UR22][R44.64] ;  /* 0x000000162c2ac981 */ /* 0x000362000c1e1b00 */
[----:B------:R-:W-:Y:S02]  /*2460*/  @!P5 SHF.L.U64.HI R3, R54, 0x2, R3 ;  /* 0x000000023603d819 */ /* 0x000fe40000010203 */
[----:B--2---:R-:W-:-:S04]  /*2470*/  @!P5 IADD3 R66, P6, R55, R66, RZ ;  /* 0x000000423742d210 */ /* 0x004fc80007fde0ff */
[----:B------:R-:W-:Y:S01]  /*2480*/  @!P5 IADD3.X R67, R3, R67, RZ, P6, !PT ;  /* 0x000000430343d210 */ /* 0x000fe200037fe4ff */
[----:B----4-:R2:W-:Y:S02]  /*2490*/  STL.64 [R1+0x68], R8 ;  /* 0x0000680801007387 */ /* 0x0105e40000100a00 */
[----:B--2---:R-:W-:-:S04]  /*24a0*/  SHF.R.S32.HI R9, RZ, 0x1f, R65 ;  /* 0x0000001fff097819 */ /* 0x004fc80000011441 */
[----:B------:R-:W-:-:S04]  /*24b0*/  ISETP.GE.AND.EX P3, PT, R9, UR19, PT, P3 ;  /* 0x0000001309007c0c */ /* 0x000fc8000bf66330 */
[----:B------:R-:W-:Y:S02]  /*24c0*/  ISETP.GT.U32.OR P3, PT, R0, 0x187, P3 ;  /* 0x000001870000780c */ /* 0x000fe40001f64470 */
[----:B------:R-:W-:-:S11]  /*24d0*/  IADD3 R8, R2, 0x18, RZ ;  /* 0x0000001802087810 */ /* 0x000fd60007ffe0ff */
[----:B------:R-:W2:Y:S01]  /*24e0*/  @!P3 LDC.64 R50, c[0x0][0x288] ;  /* 0x0000a200ff32bb82 */ /* 0x000ea20000000a00 */
[----:B------:R-:W-:Y:S02]  /*24f0*/  SHF.R.S32.HI R10, RZ, 0x1f, R8 ;  /* 0x0000001fff0a7819 */ /* 0x000fe40000011408 */
[----:B------:R-:W-:-:S04]  /*2500*/  ISETP.GE.U32.AND P0, PT, R8, UR18, PT ;  /* 0x0000001208007c0c */ /* 0x000fc8000bf06070 */
[----:B------:R-:W-:Y:S01]  /*2510*/  ISETP.GE.AND.EX P0, PT, R10, UR19, PT, P0 ;  /* 0x000000130a007c0c */ /* 0x000fe2000bf06300 */
[----:B------:R-:W4:Y:S03]  /*2520*/  @!P3 LDC.64 R68, c[0x0][0x228] ;  /* 0x00008a00ff44bb82 */ /* 0x000f260000000a00 */
[----:B------:R-:W-:Y:S02]  /*2530*/  ISETP.GT.U32.OR P0, PT, R0, 0x187, P0 ;  /* 0x000001870000780c */ /* 0x000fe40000704470 */
[----:B-1----:R-:W-:Y:S02]  /*2540*/  @!P3 MOV R44, R4 ;  /* 0x00000004002cb202 */ /* 0x002fe40000000f00 */
[----:B------:R-:W-:Y:S01]  /*2550*/  @!P3 MOV R45, R7 ;  /* 0x00000007002db202 */ /* 0x000fe20000000f00 */
[----:B--2---:R-:W-:-:S08]  /*2560*/  @!P3 IMAD R64, R9, R50, RZ ;  /* 0x000000320940b224 */ /* 0x004fd000078e02ff */
[----:B------:R-:W1:Y:S01]  /*2570*/  @!P0 LDC.64 R70, c[0x0][0x228] ;  /* 0x00008a00ff468b82 */ /* 0x000e620000000a00 */
[C---:B------:R-:W-:Y:S02]  /*2580*/  @!P3 IMAD R64, R65.reuse, R51, R64 ;  /* 0x000000334140b224 */ /* 0x040fe400078e0240 */
[----:B------:R-:W-:-:S05]  /*2590*/  @!P3 IMAD.WIDE.U32 R50, R65, R50, R44 ;  /* 0x000000324132b225 */ /* 0x000fca00078e002c */
[----:B------:R-:W2:Y:S01]  /*25a0*/  @!P0 LDC.64 R44, c[0x0][0x288] ;  /* 0x0000a200ff2c8b82 */ /* 0x000ea20000000a00 */
[----:B---3--:R3:W-:Y:S02]  /*25b0*/  STL.64 [R1+0x98], R12 ;  /* 0x0000980c01007387 */ /* 0x0087e40000100a00 */
[----:B---3--:R-:W-:-:S04]  /*25c0*/  SHF.R.S32.HI R12, RZ, 0x1f, R11 ;  /* 0x0000001fff0c7819 */ /* 0x008fc8000001140b */
[----:B------:R-:W-:-:S04]  /*25d0*/  ISETP.GE.AND.EX P2, PT, R12, UR19, PT, P2 ;  /* 0x000000130c007c0c */ /* 0x000fc8000bf46320 */
[----:B------:R-:W-:Y:S01]  /*25e0*/  ISETP.GT.U32.OR P2, PT, R0, 0x187, P2 ;  /* 0x000001870000780c */ /* 0x000fe20001744470 */
[----:B------:R3:W-:Y:S02]  /*25f0*/  STL.64 [R1+0xa0], R58 ;  /* 0x0000a03a01007387 */ /* 0x0007e40000100a00 */
[----:B---3--:R-:W-:-:S10]  /*2600*/  CS2R R58, SRZ ;  /* 0x00000000003a7805 */ /* 0x008fd4000001ff00 */
[----:B------:R-:W3:Y:S01]  /*2610*/  @!P2 LDC.64 R56, c[0x0][0x288] ;  /* 0x0000a200ff38ab82 */ /* 0x000ee20000000a00 */
[----:B------:R0:W5:Y:S01]  /*2620*/  @!P4 LDG.E.64 R58, desc[UR22][R48.64] ;  /* 0x00000016303ac981 */ /* 0x000162000c1e1b00 */
[----:B------:R-:W-:-:S06]  /*2630*/  IADD3 R13, R2, 0x20, RZ ;  /* 0x00000020020d7810 */ /* 0x000fcc0007ffe0ff */
[----:B------:R-:W1:Y:S08]  /*2640*/  @!P2 LDC.64 R52, c[0x0][0x228] ;  /* 0x00008a00ff34ab82 */ /* 0x000e700000000a00 */
[----:B0-----:R-:W0:Y:S01]  /*2650*/  @!P3 LDC.64 R48, c[0x0][0x230] ;  /* 0x00008c00ff30bb82 */ /* 0x001e220000000a00 */
[----:B------:R-:W-:-:S04]  /*2660*/  @!P5 IADD3 R46, P4, R55, R46, RZ ;  /* 0x0000002e372ed210 */ /* 0x000fc80007f9e0ff */
[----:B------:R-:W-:Y:S02]  /*2670*/  @!P5 IADD3.X R47, R3, R47, RZ, P4, !PT ;  /* 0x0000002f032fd210 */ /* 0x000fe400027fe4ff */
[----:B------:R-:W-:Y:S01]  /*2680*/  @!P3 IADD3 R3, R51, R64, RZ ;  /* 0x000000403303b210 */ /* 0x000fe20007ffe0ff */
[----:B---3--:R-:W-:Y:S01]  /*2690*/  @!P2 IMAD R65, R12, R56, RZ ;  /* 0x000000380c41a224 */ /* 0x008fe200078e02ff */
[C---:B------:R-:W-:Y:S01]  /*26a0*/  @!P3 SHF.L.U32 R64, R50.reuse, 0x2, RZ ;  /* 0x000000023240b819 */ /* 0x040fe200000006ff */
[----:B------:R-:W3:Y:S01]  /*26b0*/  @!P2 LDC.64 R54, c[0x0][0x230] ;  /* 0x00008c00ff36ab82 */ /* 0x000ee20000000a00 */
[----:B------:R-:W-:Y:S02]  /*26c0*/  @!P3 SHF.L.U64.HI R3, R50, 0x2, R3 ;  /* 0x000000023203b819 */ /* 0x000fe40000010203 */
[----:B------:R-:W-:Y:S02]  /*26d0*/  @!P2 MOV R50, R4 ;  /* 0x000000040032a202 */ /* 0x000fe40000000f00 */
[----:B------:R-:W-:Y:S01]  /*26e0*/  @!P2 MOV R51, R7 ;  /* 0x000000070033a202 */ /* 0x000fe20000000f00 */
[----:B------:R-:W-:-:S02]  /*26f0*/  @!P2 IMAD R65, R11, R57, R65 ;  /* 0x000000390b41a224 */ /* 0x000fc400078e0241 */
[----:B------:R-:W-:Y:S01]  /*2700*/  @!P2 IMAD.WIDE.U32 R56, R11, R56, R50 ;  /* 0x000000380b38a225 */ /* 0x000fe200078e0032 */
[----:B0-----:R-:W-:-:S04]  /*2710*/  @!P3 IADD3 R48, P6, R64, R48, RZ ;  /* 0x000000304030b210 */ /* 0x001fc80007fde0ff */
[----:B------:R-:W-:Y:S02]  /*2720*/  @!P2 IADD3 R65, R57, R65, RZ ;  /* 0x000000413941a210 */ /* 0x000fe40007ffe0ff */
[C---:B------:R-:W-:Y:S02]  /*2730*/  @!P3 IADD3.X R49, R3.reuse, R49, RZ, P6, !PT ;  /* 0x000000310331b210 */ /* 0x040fe400037fe4ff */
[----:B----4-:R-:W-:Y:S02]  /*2740*/  @!P3 IADD3 R68, P6, R64, R68, RZ ;  /* 0x000000444044b210 */ /* 0x010fe40007fde0ff */
[C---:B------:R-:W-:Y:S02]  /*2750*/  @!P2 SHF.L.U32 R57, R56.reuse, 0x2, RZ ;  /* 0x000000023839a819 */ /* 0x040fe400000006ff */
[----:B------:R-:W-:Y:S02]  /*2760*/  @!P3 IADD3.X R69, R3, R69, RZ, P6, !PT ;  /* 0x000000450345b210 */ /* 0x000fe400037fe4ff */
[----:B------:R-:W-:Y:S01]  /*2770*/  @!P2 SHF.L.U64.HI R3, R56, 0x2, R65 ;  /* 0x000000023803a819 */ /* 0x000fe20000010241 */
[----:B--2---:R-:W-:Y:S01]  /*2780*/  @!P0 IMAD R56, R10, R44, RZ ;  /* 0x0000002c0a388224 */ /* 0x004fe200078e02ff */
[----:B------:R-:W-:-:S06]  /*2790*/  CS2R R10, SRZ ;  /* 0x00000000000a7805 */ /* 0x000fcc000001ff00 */
[----:B------:R0:W2:Y:S01]  /*27a0*/  @!P3 LDG.E.64 R10, desc[UR22][R48.64] ;  /* 0x00000016300ab981 */ /* 0x0000a2000c1e1b00 */
[----:B------:R-:W-:Y:S02]  /*27b0*/  SHF.R.S32.HI R9, RZ, 0x1f, R13 ;  /* 0x0000001fff097819 */ /* 0x000fe4000001140d */
[----:B------:R-:W-:-:S04]  /*27c0*/  ISETP.GE.U32.AND P4, PT, R13, UR18, PT ;  /* 0x000000120d007c0c */ /* 0x000fc8000bf86070 */
[----:B------:R-:W-:-:S04]  /*27d0*/  ISETP.GE.AND.EX P4, PT, R9, UR19, PT, P4 ;  /* 0x0000001309007c0c */ /* 0x000fc8000bf86340 */
[----:B------:R-:W-:Y:S02]  /*27e0*/  ISETP.GT.U32.OR P4, PT, R0, 0x187, P4 ;  /* 0x000001870000780c */ /* 0x000fe40002784470 */
[----:B---3--:R-:W-:Y:S01]  /*27f0*/  @!P2 IADD3 R54, P6, R57, R54, RZ ;  /* 0x000000363936a210 */ /* 0x008fe20007fde0ff */
[----:B------:R-:W-:Y:S01]  /*2800*/  @!P0 IMAD R64, R8, R45, R56 ;  /* 0x0000002d08408224 */ /* 0x000fe200078e0238 */
[----:B------:R-:W-:Y:S02]  /*2810*/  @!P0 MOV R56, R4 ;  /* 0x0000000400388202 */ /* 0x000fe40000000f00 */
[----:B------:R-:W-:Y:S02]  /*2820*/  @!P2 IADD3.X R55, R3, R55, RZ, P6, !PT ;  /* 0x000000370337a210 */ /* 0x000fe400037fe4ff */
[----:B-1----:R-:W-:Y:S02]  /*2830*/  @!P2 IADD3 R52, P6, R57, R52, RZ ;  /* 0x000000343934a210 */ /* 0x002fe40007fde0ff */
[----:B------:R-:W-:-:S02]  /*2840*/  @!P0 MOV R57, R7 ;  /* 0x0000000700398202 */ /* 0x000fc40000000f00 */
[----:B------:R-:W-:Y:S01]  /*2850*/  IADD3 R12, R2, 0x30, RZ ;  /* 0x00000030020c7810 */ /* 0x000fe20007ffe0ff */
[----:B------:R-:W1:Y:S01]  /*2860*/  @!P4 LDC.64 R50, c[0x0][0x288] ;  /* 0x0000a200ff32cb82 */ /* 0x000e620000000a00 */
[----:B------:R-:W-:Y:S01]  /*2870*/  @!P4 MOV R74, R4 ;  /* 0x00000004004ac202 */ /* 0x000fe20000000f00 */
[----:B------:R-:W-:Y:S01]  /*2880*/  @!P0 IMAD.WIDE.U32 R44, R8, R44, R56 ;  /* 0x0000002c082c8225 */ /* 0x000fe200078e0038 */
[----:B------:R-:W-:Y:S02]  /*2890*/  @!P2 IADD3.X R53, R3, R53, RZ, P6, !PT ;  /* 0x000000350335a210 */ /* 0x000fe400037fe4ff */
[----:B0-----:R-:W-:Y:S02]  /*28a0*/  CS2R R48, SRZ ;  /* 0x0000000000307805 */ /* 0x001fe4000001ff00 */
[----:B------:R-:W-:Y:S01]  /*28b0*/  @!P4 MOV R75, R7 ;  /* 0x00000007004bc202 */ /* 0x000fe20000000f00 */
[----:B------:R-:W5:Y:S01]  /*28c0*/  @!P2 LDG.E.64 R124, desc[UR22][R54.64] ;  /* 0x00000016367ca981 */ /* 0x000f62000c1e1b00 */
[----:B------:R-:W-:-:S02]  /*28d0*/  @!P0 IADD3 R3, R45, R64, RZ ;  /* 0x000000402d038210 */ /* 0x000fc40007ffe0ff */
[----:B------:R-:W-:Y:S02]  /*28e0*/  CS2R R56, SRZ ;  /* 0x0000000000387805 */ /* 0x000fe4000001ff00 */
[C---:B------:R-:W-:Y:S01]  /*28f0*/  @!P0 SHF.L.U32 R65, R44.reuse, 0x2, RZ ;  /* 0x000000022c418819 */ /* 0x040fe200000006ff */
[----:B------:R-:W0:Y:S01]  /*2900*/  @!P4 LDC.64 R78, c[0x0][0x230] ;  /* 0x00008c00ff4ecb82 */ /* 0x000e220000000a00 */
[----:B------:R-:W-:Y:S02]  /*2910*/  @!P0 SHF.L.U64.HI R3, R44, 0x2, R3 ;  /* 0x000000022c038819 */ /* 0x000fe40000010203 */
[----:B------:R-:W-:Y:S02]  /*2920*/  CS2R R44, SRZ ;  /* 0x00000000002c7805 */ /* 0x000fe4000001ff00 */
[----:B------:R-:W-:Y:S01]  /*2930*/  IADD3 R8, R2, 0x28, RZ ;  /* 0x0000002802087810 */ /* 0x000fe20007ffe0ff */
[----:B------:R-:W5:Y:S04]  /*2940*/  @!P5 LDG.E.64 R56, desc[UR22][R46.64] ;  /* 0x000000162e38d981 */ /* 0x000f68000c1e1b00 */
[----:B------:R3:W5:Y:S01]  /*2950*/  @!P5 LDG.E.64 R44, desc[UR22][R66.64] ;  /* 0x00000016422cd981 */ /* 0x000762000c1e1b00 */
[----:B------:R-:W-:Y:S01]  /*2960*/  ISETP.GE.U32.AND P5, PT, R8, UR18, PT ;  /* 0x0000001208007c0c */ /* 0x000fe2000bfa6070 */
[----:B------:R-:W4:Y:S02]  /*2970*/  @!P4 LDC.64 R76, c[0x0][0x228] ;  /* 0x00008a00ff4ccb82 */ /* 0x000f240000000a00 */
[----:B------:R-:W5:Y:S01]  /*2980*/  @!P2 LDG.E.64 R48, desc[UR22][R52.64] ;  /* 0x000000163430a981 */ /* 0x000f62000c1e1b00 */
[----:B-1----:R-:W-:Y:S01]  /*2990*/  @!P4 IMAD R64, R9, R50, RZ ;  /* 0x000000320940c224 */ /* 0x002fe200078e02ff */
[----:B------:R-:W-:-:S04]  /*29a0*/  SHF.R.S32.HI R9, RZ, 0x1f, R8 ;  /* 0x0000001fff097819 */ /* 0x000fc80000011408 */
[----:B---3--:R-:W1:Y:S01]  /*29b0*/  @!P0 LDC.64 R66, c[0x0][0x230] ;  /* 0x00008c00ff428b82 */ /* 0x008e620000000a00 */
[----:B------:R-:W-:Y:S02]  /*29c0*/  ISETP.GE.AND.EX P5, PT, R9, UR19, PT, P5 ;  /* 0x0000001309007c0c */ /* 0x000fe4000bfa6350 */
[----:B------:R-:W-:Y:S02]  /*29d0*/  CS2R R46, SRZ ;  /* 0x00000000002e7805 */ /* 0x000fe4000001ff00 */
[----:B------:R-:W-:Y:S01]  /*29e0*/  ISETP.GT.U32.OR P5, PT, R0, 0x187, P5 ;  /* 0x000001870000780c */ /* 0x000fe20002fa4470 */
[C---:B------:R-:W-:Y:S02]  /*29f0*/  @!P4 IMAD R64, R13.reuse, R51, R64 ;  /* 0x000000330d40c224 */ /* 0x040fe400078e0240 */
[----:B------:R-:W-:Y:S01]  /*2a00*/  @!P4 IMAD.WIDE.U32 R50, R13, R50, R74 ;  /* 0x000000320d32c225 */ /* 0x000fe200078e004a */
[----:B------:R3:W5:Y:S01]  /*2a10*/  @!P3 LDG.E.64 R46, desc[UR22][R68.64] ;  /* 0x00000016442eb981 */ /* 0x000762000c1e1b00 */
[----:B------:R-:W-:-:S02]  /*2a20*/  SHF.R.S32.HI R13, RZ, 0x1f, R12 ;  /* 0x0000001fff0d7819 */ /* 0x000fc4000001140c */
[----:B------:R-:W-:-:S04]  /*2a30*/  ISETP.GE.U32.AND P3, PT, R12, UR18, PT ;  /* 0x000000120c007c0c */ /* 0x000fc8000bf66070 */
[----:B------:R-:W-:Y:S02]  /*2a40*/  ISETP.GE.AND.EX P3, PT, R13, UR19, PT, P3 ;  /* 0x000000130d007c0c */ /* 0x000fe4000bf66330 */
[C---:B------:R-:W-:Y:S01]  /*2a50*/  @!P0 IADD3 R70, P2, R65.reuse, R70, RZ ;  /* 0x0000004641468210 */ /* 0x040fe20007f5e0ff */
[----:B---3--:R-:W3:Y:S01]  /*2a60*/  @!P5 LDC.64 R68, c[0x0][0x288] ;  /* 0x0000a200ff44db82 */ /* 0x008ee20000000a00 */
[----:B------:R-:W-:Y:S02]  /*2a70*/  ISETP.GT.U32.OR P3, PT, R0, 0x187, P3 ;  /* 0x000001870000780c */ /* 0x000fe40001f64470 */
[----:B-1----:R-:W-:Y:S02]  /*2a80*/  @!P0 IADD3 R66, P6, R65, R66, RZ ;  /* 0x0000004241428210 */ /* 0x002fe40007fde0ff */
[----:B------:R-:W-:-:S03]  /*2a90*/  @!P4 IADD3 R64, R51, R64, RZ ;  /* 0x000000403340c210 */ /* 0x000fc60007ffe0ff */
[----:B------:R-:W1:Y:S01]  /*2aa0*/  @!P5 LDC.64 R74, c[0x0][0x230] ;  /* 0x00008c00ff4adb82 */ /* 0x000e620000000a00 */
[C---:B------:R-:W-:Y:S02]  /*2ab0*/  @!P0 IADD3.X R67, R3.reuse, R67, RZ, P6, !PT ;  /* 0x0000004303438210 */ /* 0x040fe400037fe4ff */
[C---:B------:R-:W-:Y:S02]  /*2ac0*/  @!P4 SHF.L.U32 R51, R50.reuse, 0x2, RZ ;  /* 0x000000023233c819 */ /* 0x040fe400000006ff */
[----:B------:R-:W-:Y:S01]  /*2ad0*/  @!P0 IADD3.X R71, R3, R71, RZ, P2, !PT ;  /* 0x0000004703478210 */ /* 0x000fe200017fe4ff */
[----:B------:R0:W5:Y:S02]  /*2ae0*/  @!P0 LDG.E.64 R106, desc[UR22][R66.64] ;  /* 0x00000016426a8981 */ /* 0x000164000c1e1b00 */
[----:B------:R-:W4:Y:S01]  /*2af0*/  @!P3 LDC.64 R52, c[0x0][0x288] ;  /* 0x0000a200ff34bb82 */ /* 0x000f220000000a00 */
[----:B------:R-:W-:Y:S02]  /*2b00*/  @!P4 SHF.L.U64.HI R50, R50, 0x2, R64 ;  /* 0x000000023232c819 */ /* 0x000fe40000010240 */
[----:B------:R-:W-:-:S05]  /*2b10*/  @!P5 MOV R80, R4 ;  /* 0x000000040050d202 */ /* 0x000fca0000000f00 */
[----:B------:R-:W1:Y:S01]  /*2b20*/  @!P5 LDC.64 R64, c[0x0][0x228] ;  /* 0x00008a00ff40db82 */ /* 0x000e620000000a00 */
[----:B---3--:R-:W-:Y:S01]  /*2b30*/  @!P5 IMAD R3, R9, R68, RZ ;  /* 0x000000440903d224 */ /* 0x008fe200078e02ff */
[----:B------:R-:W-:-:S03]  /*2b40*/  @!P5 MOV R81, R7 ;  /* 0x000000070051d202 */ /* 0x000fc60000000f00 */
[C---:B------:R-:W-:Y:S02]  /*2b50*/  @!P5 IMAD R3, R8.reuse, R69, R3 ;  /* 0x000000450803d224 */ /* 0x040fe400078e0203 */
[----:B------:R-:W-:Y:S01]  /*2b60*/  @!P5 IMAD.WIDE.U32 R68, R8, R68, R80 ;  /* 0x000000440844d225 */ /* 0x000fe200078e0050 */
[----:B0-----:R-:W0:Y:S04]  /*2b70*/  @!P3 LDC.64 R66, c[0x0][0x230] ;  /* 0x00008c00ff42bb82 */ /* 0x001e280000000a00 */
[----:B------:R-:W-:Y:S02]  /*2b80*/  @!P5 IADD3 R3, R69, R3, RZ ;  /* 0x000000034503d210 */ /* 0x000fe40007ffe0ff */
[----:B------:R-:W-:Y:S02]  /*2b90*/  @!P3 MOV R69, R7 ;  /* 0x000000070045b202 */ /* 0x000fe40000000f00 */
[----:B------:R-:W-:Y:S01]  /*2ba0*/  @!P5 SHF.L.U64.HI R3, R68, 0x2, R3 ;  /* 0x000000024403d819 */ /* 0x000fe20000010203 */
[----:B----4-:R-:W-:Y:S01]  /*2bb0*/  @!P3 IMAD R80, R13, R52, RZ ;  /* 0x000000340d50b224 */ /* 0x010fe200078e02ff */
[----:B------:R-:W-:-:S03]  /*2bc0*/  IADD3 R9, R2, 0x40, RZ ;  /* 0x0000004002097810 */ /* 0x000fc60007ffe0ff */
[----:B------:R-:W-:Y:S01]  /*2bd0*/  @!P3 IMAD R80, R12, R53, R80 ;  /* 0x000000350c50b224 */ /* 0x000fe200078e0250 */
[----:B------:R-:W-:Y:S01]  /*2be0*/  SHF.R.S32.HI R8, RZ, 0x1f, R9 ;  /* 0x0000001fff087819 */ /* 0x000fe20000011409 */
[----:B------:R-:W-:Y:S01]  /*2bf0*/  UIMAD.WIDE UR6, UR8, 0x8, UR6 ;  /* 0x00000008080678a5 */ /* 0x000fe2000f8e0206 */
[----:B--2---:R2:W-:Y:S02]  /*2c00*/  STL.64 [R1], R10 ;  /* 0x0000000a01007387 */ /* 0x0045e40000100a00 */
[----:B--2---:R-:W-:-:S04]  /*2c10*/  IADD3 R10, R2, 0x38, RZ ;  /* 0x00000038020a7810 */ /* 0x004fc80007ffe0ff */
[----:B------:R-:W-:Y:S02]  /*2c20*/  SHF.R.S32.HI R11, RZ, 0x1f, R10 ;  /* 0x0000001fff0b7819 */ /* 0x000fe4000001140a */
[----:B------:R-:W-:-:S04]  /*2c30*/  ISETP.GE.U32.AND P6, PT, R10, UR18, PT ;  /* 0x000000120a007c0c */ /* 0x000fc8000bfc6070 */
[----:B------:R-:W-:Y:S02]  /*2c40*/  ISETP.GE.AND.EX P2, PT, R11, UR19, PT, P6 ;  /* 0x000000130b007c0c */ /* 0x000fe4000bf46360 */
[C---:B------:R-:W-:Y:S02]  /*2c50*/  @!P4 IADD3 R78, P6, R51.reuse, R78, RZ ;  /* 0x0000004e334ec210 */ /* 0x040fe40007fde0ff */
[----:B------:R-:W-:Y:S02]  /*2c60*/  ISETP.GT.U32.OR P2, PT, R0, 0x187, P2 ;  /* 0x000001870000780c */ /* 0x000fe40001744470 */
[----:B------:R-:W-:Y:S02]  /*2c70*/  @!P4 IADD3.X R79, R50, R79, RZ, P6, !PT ;  /* 0x0000004f324fc210 */ /* 0x000fe400037fe4ff */
[----:B------:R-:W-:-:S03]  /*2c80*/  @!P4 IADD3 R76, P6, R51, R76, RZ ;  /* 0x0000004c334cc210 */ /* 0x000fc60007fde0ff */
[----:B------:R-:W5:Y:S01]  /*2c90*/  @!P4 LDG.E.64 R108, desc[UR22][R78.64] ;  /* 0x000000164e6cc981 */ /* 0x000f62000c1e1b00 */
[----:B------:R-:W-:Y:S02]  /*2ca0*/  @!P4 IADD3.X R77, R50, R77, RZ, P6, !PT ;  /* 0x0000004d324dc210 */ /* 0x000fe400037fe4ff */
[----:B------:R-:W-:-:S03]  /*2cb0*/  CS2R R50, SRZ ;  /* 0x0000000000327805 */ /* 0x000fc6000001ff00 */
[----:B------:R-:W2:Y:S03]  /*2cc0*/  @!P2 LDC.64 R54, c[0x0][0x288] ;  /* 0x0000a200ff36ab82 */ /* 0x000ea60000000a00 */
[----:B------:R3:W5:Y:S02]  /*2cd0*/  @!P0 LDG.E.64 R50, desc[UR22][R70.64] ;  /* 0x0000001646328981 */ /* 0x000764000c1e1b00 */
[----:B---3--:R-:W-:Y:S02]  /*2ce0*/  @!P5 SHF.L.U32 R70, R68, 0x2, RZ ;  /* 0x000000024446d819 */ /* 0x008fe400000006ff */
[----:B------:R-:W-:Y:S02]  /*2cf0*/  @!P3 MOV R68, R4 ;  /* 0x000000040044b202 */ /* 0x000fe40000000f00 */
[----:B-1----:R-:W-:-:S03]  /*2d00*/  @!P5 IADD3 R74, P6, R70, R74, RZ ;  /* 0x0000004a464ad210 */ /* 0x002fc60007fde0ff */
[----:B------:R-:W-:Y:S01]  /*2d10*/  @!P3 IMAD.WIDE.U32 R52, R12, R52, R68 ;  /* 0x000000340c34b225 */ /* 0x000fe200078e0044 */
[----:B------:R-:W-:Y:S01]  /*2d20*/  @!P5 IADD3.X R75, R3, R75, RZ, P6, !PT ;  /* 0x0000004b034bd210 */ /* 0x000fe200037fe4ff */
[----:B------:R-:W1:Y:S01]  /*2d30*/  @!P2 LDC.64 R68, c[0x0][0x230] ;  /* 0x00008c00ff44ab82 */ /* 0x000e620000000a00 */
[----:B------:R-:W-:Y:S02]  /*2d40*/  @!P5 IADD3 R64, P6, R70, R64, RZ ;  /* 0x000000404640d210 */ /* 0x000fe40007fde0ff */
[----:B------:R-:W-:-:S05]  /*2d50*/  ISETP.GE.U32.AND P0, PT, R9, UR18, PT ;  /* 0x0000001209007c0c */ /* 0x000fca000bf06070 */
[----:B------:R-:W3:Y:S01]  /*2d60*/  @!P3 LDC.64 R70, c[0x0][0x228] ;  /* 0x00008a00ff46bb82 */ /* 0x000ee20000000a00 */
[----:B------:R-:W-:Y:S02]  /*2d70*/  @!P3 IADD3 R80, R53, R80, RZ ;  /* 0x000000503550b210 */ /* 0x000fe40007ffe0ff */
[----:B------:R-:W-:Y:S02]  /*2d80*/  ISETP.GE.AND.EX P0, PT, R8, UR19, PT, P0 ;  /* 0x0000001308007c0c */ /* 0x000fe4000bf06300 */
[----:B------:R-:W-:Y:S02]  /*2d90*/  @!P5 IADD3.X R65, R3, R65, RZ, P6, !PT ;  /* 0x000000410341d210 */ /* 0x000fe400037fe4ff */
[----:B------:R-:W-:Y:S02]  /*2da0*/  @!P3 SHF.L.U64.HI R3, R52, 0x2, R80 ;  /* 0x000000023403b819 */ /* 0x000fe40000010250 */
[----:B------:R-:W4:Y:S01]  /*2db0*/  @!P2 LDC.64 R80, c[0x0][0x228] ;  /* 0x00008a00ff50ab82 */ /* 0x000f220000000a00 */
[----:B------:R-:W-:Y:S01]  /*2dc0*/  ISETP.GT.U32.OR P0, PT, R0, 0x187, P0 ;  /* 0x000001870000780c */ /* 0x000fe20000704470 */
[----:B--2---:R-:W-:Y:S01]  /*2dd0*/  @!P2 IMAD R82, R11, R54, RZ ;  /* 0x000000360b52a224 */ /* 0x004fe200078e02ff */
[----:B------:R-:W-:-:S02]  /*2de0*/  @!P3 SHF.L.U32 R83, R52, 0x2, RZ ;  /* 0x000000023453b819 */ /* 0x000fc400000006ff */
[----:B------:R-:W-:Y:S02]  /*2df0*/  @!P2 MOV R52, R4 ;  /* 0x000000040034a202 */ /* 0x000fe40000000f00 */
[----:B------:R-:W-:Y:S01]  /*2e00*/  @!P2 MOV R53, R7 ;  /* 0x000000070035a202 */ /* 0x000fe20000000f00 */
[C---:B------:R-:W-:Y:S01]  /*2e10*/  @!P2 IMAD R82, R10.reuse, R55, R82 ;  /* 0x000000370a52a224 */ /* 0x040fe200078e0252 */
[----:B0-----:R-:W-:Y:S01]  /*2e20*/  @!P3 IADD3 R66, P6, R83, R66, RZ ;  /* 0x000000425342b210 */ /* 0x001fe20007fde0ff */
[----:B------:R-:W-:Y:S01]  /*2e30*/  @!P2 IMAD.WIDE.U32 R54, R10, R54, R52 ;  /* 0x000000360a36a225 */ /* 0x000fe200078e0034 */
[----:B------:R-:W-:Y:S02]  /*2e40*/  CS2R R52, SRZ ;  /* 0x0000000000347805 */ /* 0x000fe4000001ff00 */
[----:B------:R-:W-:Y:S01]  /*2e50*/  IADD3 R12, R2, 0x48, RZ ;  /* 0x00000048020c7810 */ /* 0x000fe20007ffe0ff */
[----:B------:R-:W0:Y:S01]  /*2e60*/  @!P0 LDC.64 R116, c[0x0][0x288] ;  /* 0x0000a200ff748b82 */ /* 0x000e220000000a00 */
[----:B------:R-:W-:-:S02]  /*2e70*/  @!P3 IADD3.X R67, R3, R67, RZ, P6, !PT ;  /* 0x000000430343b210 */ /* 0x000fc400037fe4ff */
[----:B---3--:R-:W-:Y:S01]  /*2e80*/  @!P3 IADD3 R70, P6, R83, R70, RZ ;  /* 0x000000465346b210 */ /* 0x008fe20007fde0ff */
[----:B------:R2:W5:Y:S01]  /*2e90*/  @!P4 LDG.E.64 R52, desc[UR22][R76.64] ;  /* 0x000000164c34c981 */ /* 0x000562000c1e1b00 */
[----:B------:R-:W-:Y:S02]  /*2ea0*/  @!P2 IADD3 R82, R55, R82, RZ ;  /* 0x000000523752a210 */ /* 0x000fe40007ffe0ff */
[----:B------:R-:W-:Y:S01]  /*2eb0*/  @!P2 SHF.L.U32 R55, R54, 0x2, RZ ;  /* 0x000000023637a819 */ /* 0x000fe200000006ff */
[----:B------:R-:W5:Y:S01]  /*2ec0*/  @!P3 LDG.E.64 R112, desc[UR22][R66.64] ;  /* 0x000000164270b981 */ /* 0x000f62000c1e1b00 */
[----:B------:R-:W-:Y:S02]  /*2ed0*/  SHF.R.S32.HI R11, RZ, 0x1f, R12 ;  /* 0x0000001fff0b7819 */ /* 0x000fe4000001140c */
[----:B------:R-:W-:Y:S02]  /*2ee0*/  ISETP.GE.U32.AND P4, PT, R12, UR18, PT ;  /* 0x000000120c007c0c */ /* 0x000fe4000bf86070 */
[----:B------:R-:W-:-:S02]  /*2ef0*/  @!P3 IADD3.X R71, R3, R71, RZ, P6, !PT ;  /* 0x000000470347b210 */ /* 0x000fc400037fe4ff */
[----:B------:R-:W-:Y:S02]  /*2f00*/  @!P2 SHF.L.U64.HI R82, R54, 0x2, R82 ;  /* 0x000000023652a819 */ /* 0x000fe40000010252 */
[----:B-1----:R-:W-:Y:S02]  /*2f10*/  @!P2 IADD3 R68, P6, R55, R68, RZ ;  /* 0x000000443744a210 */ /* 0x002fe40007fde0ff */
[----:B------:R-:W-:Y:S02]  /*2f20*/  ISETP.GE.AND.EX P4, PT, R11, UR19, PT, P4 ;  /* 0x000000130b007c0c */ /* 0x000fe4000bf86340 */
[----:B------:R-:W-:Y:S02]  /*2f30*/  @!P2 IADD3.X R69, R82, R69, RZ, P6, !PT ;  /* 0x000000455245a210 */ /* 0x000fe400037fe4ff */
[----:B----4-:R-:W-:Y:S02]  /*2f40*/  @!P2 IADD3 R80, P6, R55, R80, RZ ;  /* 0x000000503750a210 */ /* 0x010fe40007fde0ff */
[----:B------:R-:W-:-:S02]  /*2f50*/  CS2R R54, SRZ ;  /* 0x0000000000367805 */ /* 0x000fc4000001ff00 */
[----:B------:R-:W-:-:S04]  /*2f60*/  ISETP.GT.U32.OR P4, PT, R0, 0x187, P4 ;  /* 0x000001870000780c */ /* 0x000fc80002784470 */
[----:B------:R1:W5:Y:S01]  /*2f70*/  @!P5 LDG.E.64 R54, desc[UR22][R64.64] ;  /* 0x000000164036d981 */ /* 0x000362000c1e1b00 */
[----:B0-----:R-:W-:Y:S01]  /*2f80*/  @!P0 IMAD R3, R8, R116, RZ ;  /* 0x0000007408038224 */ /* 0x001fe200078e02ff */
[----:B------:R-:W-:Y:S02]  /*2f90*/  @!P0 MOV R78, R4 ;  /* 0x00000004004e8202 */ /* 0x000fe40000000f00 */
[----:B------:R-:W-:-:S05]  /*2fa0*/  @!P0 MOV R79, R7 ;  /* 0x00000007004f8202 */ /* 0x000fca0000000f00 */
[----:B--2---:R-:W0:Y:S01]  /*2fb0*/  @!P4 LDC.64 R76, c[0x0][0x288] ;  /* 0x0000a200ff4ccb82 */ /* 0x004e220000000a00 */
[----:B-1----:R-:W-:Y:S01]  /*2fc0*/  CS2R R64, SRZ ;  /* 0x0000000000407805 */ /* 0x002fe2000001ff00 */
[----:B------:R-:W-:-:S05]  /*2fd0*/  @!P0 IMAD R3, R9, R117, R3 ;  /* 0x0000007509038224 */ /* 0x000fca00078e0203 */
[----:B------:R1:W5:Y:S01]  /*2fe0*/  @!P3 LDG.E.64 R64, desc[UR22][R70.64] ;  /* 0x000000164640b981 */ /* 0x000362000c1e1b00 */
[----:B------:R-:W-:Y:S02]  /*2ff0*/  @!P0 IMAD.WIDE.U32 R116, R9, R116, R78 ;  /* 0x0000007409748225 */ /* 0x000fe400078e004e */
[----:B------:R-:W2:Y:S08]  /*3000*/  @!P0 LDC.64 R78, c[0x0][0x228] ;  /* 0x00008a00ff4e8b82 */ /* 0x000eb00000000a00 */
[----:B-1----:R-:W1:Y:S01]  /*3010*/  @!P0 LDC.64 R70, c[0x0][0x230] ;  /* 0x00008c00ff468b82 */ /* 0x002e620000000a00 */
[----:B------:R-:W-:-:S02]  /*3020*/  @!P0 IADD3 R66, R117, R3, RZ ;  /* 0x0000000375428210 */ /* 0x000fc40007ffe0ff */
[C---:B------:R-:W-:Y:S02]  /*3030*/  @!P0 SHF.L.U32 R3, R116.reuse, 0x2, RZ ;  /* 0x0000000274038819 */ /* 0x040fe400000006ff */
[----:B------:R-:W-:Y:S02]  /*3040*/  @!P0 SHF.L.U64.HI R116, R116, 0x2, R66 ;  /* 0x0000000274748819 */ /* 0x000fe40000010242 */
[----:B------:R-:W-:Y:S02]  /*3050*/  CS2R R66, SRZ ;  /* 0x0000000000427805 */ /* 0x000fe4000001ff00 */
[----:B------:R-:W-:Y:S01]  /*3060*/  @!P2 IADD3.X R81, R82, R81, RZ, P6, !PT ;  /* 0x000000515251a210 */ /* 0x000fe200037fe4ff */
[----:B0-----:R-:W-:-:S04]  /*3070*/  @!P4 IMAD R117, R11, R76, RZ ;  /* 0x0000004c0b75c224 */ /* 0x001fc800078e02ff */
[----:B------:R0:W5:Y:S01]  /*3080*/  @!P2 LDG.E.64 R66, desc[UR22][R80.64] ;  /* 0x000000165042a981 */ /* 0x000162000c1e1b00 */
[C---:B------:R-:W-:Y:S01]  /*3090*/  @!P4 IMAD R117, R12.reuse, R77, R117 ;  /* 0x0000004d0c75c224 */ /* 0x040fe200078e0275 */
[----:B0-----:R-:W-:Y:S02]  /*30a0*/  @!P4 MOV R80, R4 ;  /* 0x000000040050c202 */ /* 0x001fe40000000f00 */
[----:B------:R-:W-:Y:S02]  /*30b0*/  @!P4 MOV R81, R7 ;  /* 0x000000070051c202 */ /* 0x000fe40000000f00 */
[----:B-1----:R-:W-:Y:S01]  /*30c0*/  @!P0 IADD3 R70, P6, R3, R70, RZ ;  /* 0x0000004603468210 */ /* 0x002fe20007fde0ff */
[----:B------:R-:W-:-:S03]  /*30d0*/  @!P4 IMAD.WIDE.U32 R76, R12, R76, R80 ;  /* 0x0000004c0c4cc225 */ /* 0x000fc600078e0050 */
[C---:B------:R-:W-:Y:S02]  /*30e0*/  @!P0 IADD3.X R71, R116.reuse, R71, RZ, P6, !PT ;  /* 0x0000004774478210 */ /* 0x040fe400037fe4ff */
[----:B--2---:R-:W-:Y:S02]  /*30f0*/  @!P0 IADD3 R12, P6, R3, R78, RZ ;  /* 0x0000004e030c8210 */ /* 0x004fe40007fde0ff */
[----:B------:R-:W-:Y:S02]  /*3100*/  @!P4 IADD3 R3, R77, R117, RZ ;  /* 0x000000754d03c210 */ /* 0x000fe40007ffe0ff */
[----:B------:R-:W-:Y:S02]  /*3110*/  @!P0 IADD3.X R13, R116, R79, RZ, P6, !PT ;  /* 0x0000004f740d8210 */ /* 0x000fe400037fe4ff */
[----:B------:R-:W-:Y:S02]  /*3120*/  MOV R116, UR6 ;  /* 0x0000000600747c02 */ /* 0x000fe40008000f00 */
[----:B------:R-:W-:-:S06]  /*3130*/  MOV R117, UR7 ;  /* 0x0000000700757c02 */ /* 0x000fcc0008000f00 */
[----:B------:R-:W2:Y:S01]  /*3140*/  LDG.E.64 R116, desc[UR22][R116.64] ;  /* 0x0000001674747981 */ /* 0x000ea2000c1e1b00 */
[----:B------:R-:W-:Y:S02]  /*3150*/  CS2R R110, SRZ ;  /* 0x00000000006e7805 */ /* 0x000fe4000001ff00 */
[----:B------:R-:W-:-:S04]  /*3160*/  IADD3 R8, R2, 0x50, RZ ;  /* 0x0000005002087810 */ /* 0x000fc80007ffe0ff */
[----:B------:R-:W-:Y:S01]  /*3170*/  SHF.R.S32.HI R102, RZ, 0x1f, R8 ;  /* 0x0000001fff667819 */ /* 0x000fe20000011408 */
[----:B------:R0:W5:Y:S01]  /*3180*/  @!P5 LDG.E.64 R110, desc[UR22][R74.64] ;  /* 0x000000164a6ed981 */ /* 0x000162000c1e1b00 */
[----:B------:R-:W-:Y:S02]  /*3190*/  ISETP.GE.U32.AND P5, PT, R8, UR18, PT ;  /* 0x0000001208007c0c */ /* 0x000fe4000bfa6070 */
[----:B------:R-:W-:Y:S02]  /*31a0*/  IADD3 R9, R2, 0x58, RZ ;  /* 0x0000005802097810 */ /* 0x000fe40007ffe0ff */
[----:B------:R-:W-:Y:S02]  /*31b0*/  ISETP.GE.AND.EX P5, PT, R102, UR19, PT, P5 ;  /* 0x0000001366007c0c */ /* 0x000fe4000bfa6350 */
[----:B------:R-:W-:Y:S02]  /*31c0*/  SHF.R.S32.HI R10, RZ, 0x1f, R9 ;  /* 0x0000001fff0a7819 */ /* 0x000fe40000011409 */
[----:B------:R-:W-:Y:S01]  /*31d0*/  ISETP.GT.U32.OR P5, PT, R0, 0x187, P5 ;  /* 0x000001870000780c */ /* 0x000fe20002fa4470 */
[----:B0-----:R-:W0:Y:S01]  /*31e0*/  @!P4 LDC.64 R74, c[0x0][0x230] ;  /* 0x00008c00ff4acb82 */ /* 0x001e220000000a00 */
[----:B------:R-:W-:-:S04]  /*31f0*/  ISETP.GE.U32.AND P3, PT, R9, UR18, PT ;  /* 0x0000001209007c0c */ /* 0x000fc8000bf66070 */
[----:B------:R-:W-:-:S04]  /*3200*/  ISETP.GE.AND.EX P3, PT, R10, UR19, PT, P3 ;  /* 0x000000130a007c0c */ /* 0x000fc8000bf66330 */
[----:B------:R-:W-:Y:S02]  /*3210*/  ISETP.GT.U32.OR P3, PT, R0, 0x187, P3 ;  /* 0x000001870000780c */ /* 0x000fe40001f64470 */
[----:B------:R-:W-:Y:S01]  /*3220*/  CS2R R114, SRZ ;  /* 0x0000000000727805 */ /* 0x000fe2000001ff00 */
[----:B------:R-:W1:Y:S01]  /*3230*/  @!P5 LDC.64 R118, c[0x0][0x288] ;  /* 0x0000a200ff76db82 */ /* 0x000e620000000a00 */
[----:B------:R-:W-:-:S04]  /*3240*/  IADD3 R11, R2, 0xf8, RZ ;  /* 0x000000f8020b7810 */ /* 0x000fc80007ffe0ff */
[----:B------:R3:W5:Y:S01]  /*3250*/  @!P2 LDG.E.64 R114, desc[UR22][R68.64] ;  /* 0x000000164472a981 */ /* 0x000762000c1e1b00 */
[----:B------:R-:W-:Y:S02]  /*3260*/  ISETP.GE.U32.AND P2, PT, R11, UR18, PT ;  /* 0x000000120b007c0c */ /* 0x000fe4000bf46070 */
[----:B------:R-:W-:Y:S01]  /*3270*/  SHF.R.S32.HI R103, RZ, 0x1f, R11 ;  /* 0x0000001fff677819 */ /* 0x000fe2000001140b */
[----:B------:R-:W4:Y:S08]  /*3280*/  @!P5 LDC.64 R78, c[0x0][0x230] ;  /* 0x00008c00ff4edb82 */ /* 0x000f300000000a00 */
[----:B---3--:R-:W3:Y:S01]  /*3290*/  @!P4 LDC.64 R68, c[0x0][0x228] ;  /* 0x00008a00ff44cb82 */ /* 0x008ee20000000a00 */
[----:B------:R-:W-:-:S07]  /*32a0*/  ISETP.GE.AND.EX P2, PT, R103, UR19, PT, P2 ;  /* 0x0000001367007c0c */ /* 0x000fce000bf46320 */
[----:B------:R-:W4:Y:S01]  /*32b0*/  @!P3 LDC.64 R82, c[0x0][0x288] ;  /* 0x0000a200ff52bb82 */ /* 0x000f220000000a00 */
[----:B------:R-:W-:Y:S02]  /*32c0*/  ISETP.GT.U32.OR P2, PT, R0, 0x187, P2 ;  /* 0x000001870000780c */ /* 0x000fe40001744470 */
[C---:B------:R-:W-:Y:S02]  /*32d0*/  @!P4 SHF.L.U32 R122, R76.reuse, 0x2, RZ ;  /* 0x000000024c7ac819 */ /* 0x040fe400000006ff */
[----:B------:R-:W-:Y:S02]  /*32e0*/  @!P4 SHF.L.U64.HI R3, R76, 0x2, R3 ;  /* 0x000000024c03c819 */ /* 0x000fe40000010203 */
[----:B0-----:R-:W-:Y:S01]  /*32f0*/  @!P4 IADD3 R100, P6, R122, R74, RZ ;  /* 0x0000004a7a64c210 */ /* 0x001fe20007fde0ff */
[----:B-1----:R-:W-:Y:S01]  /*3300*/  @!P5 IMAD R74, R102, R118, RZ ;  /* 0x00000076664ad224 */ /* 0x002fe200078e02ff */
[----:B------:R-:W-:Y:S01]  /*3310*/  @!P5 MOV R80, R4 ;  /* 0x000000040050d202 */ /* 0x000fe20000000f00 */
[----:B------:R-:W0:Y:S01]  /*3320*/  @!P5 LDC.64 R76, c[0x0][0x228] ;  /* 0x00008a00ff4cdb82 */ /* 0x000e220000000a00 */
[----:B------:R-:W-:Y:S01]  /*3330*/  @!P5 MOV R81, R7 ;  /* 0x000000070051d202 */ /* 0x000fe20000000f00 */
[C---:B------:R-:W-:Y:S01]  /*3340*/  @!P5 IMAD R123, R8.reuse, R119, R74 ;  /* 0x00000077087bd224 */ /* 0x040fe200078e024a */
[----:B------:R-:W-:Y:S01]  /*3350*/  @!P4 IADD3.X R101, R3, R75, RZ, P6, !PT ;  /* 0x0000004b0365c210 */ /* 0x000fe200037fe4ff */
[----:B------:R-:W-:-:S04]  /*3360*/  @!P5 IMAD.WIDE.U32 R118, R8, R118, R80 ;  /* 0x000000760876d225 */ /* 0x000fc800078e0050 */
[----:B------:R-:W1:Y:S01]  /*3370*/  @!P3 LDC.64 R80, c[0x0][0x230] ;  /* 0x00008c00ff50bb82 */ /* 0x000e620000000a00 */
[----:B---3--:R-:W-:Y:S01]  /*3380*/  @!P4 IADD3 R122, P6, R122, R68, RZ ;  /* 0x000000447a7ac210 */ /* 0x008fe20007fde0ff */
[----:B----4-:R-:W-:-:S06]  /*3390*/  @!P3 IMAD R68, R10, R82, RZ ;  /* 0x000000520a44b224 */ /* 0x010fcc00078e02ff */
[----:B------:R-:W3:Y:S01]  /*33a0*/  @!P2 LDC.64 R74, c[0x0][0x288] ;  /* 0x0000a200ff4aab82 */ /* 0x000ee20000000a00 */
[----:B------:R-:W-:Y:S01]  /*33b0*/  @!P3 IMAD R8, R9, R83, R68 ;  /* 0x000000530908b224 */ /* 0x000fe200078e0244 */
[----:B------:R-:W-:Y:S02]  /*33c0*/  @!P5 IADD3 R68, R119, R123, RZ ;  /* 0x0000007b7744d210 */ /* 0x000fe40007ffe0ff */
[----:B------:R-:W-:Y:S02]  /*33d0*/  @!P4 IADD3.X R123, R3, R69, RZ, P6, !PT ;  /* 0x00000045037bc210 */ /* 0x000fe400037fe4ff */
[C---:B------:R-:W-:Y:S02]  /*33e0*/  @!P5 SHF.L.U32 R3, R118.reuse, 0x2, RZ ;  /* 0x000000027603d819 */ /* 0x040fe400000006ff */
[----:B------:R-:W-:Y:S02]  /*33f0*/  @!P5 SHF.L.U64.HI R118, R118, 0x2, R68 ;  /* 0x000000027676d819 */ /* 0x000fe40000010244 */
[----:B------:R-:W4:Y:S01]  /*3400*/  @!P2 LDC.64 R68, c[0x0][0x230] ;  /* 0x00008c00ff44ab82 */ /* 0x000f220000000a00 */
[----:B------:R-:W-:-:S02]  /*3410*/  @!P2 MOV R119, R7 ;  /* 0x000000070077a202 */ /* 0x000fc40000000f00 */
[----:B--2---:R-:W-:Y:S02]  /*3420*/  MOV R104, R116 ;  /* 0x0000007400687202 */ /* 0x004fe40000000f00 */
[----:B------:R-:W-:Y:S02]  /*3430*/  MOV R105, R117 ;  /* 0x0000007500697202 */ /* 0x000fe40000000f00 */
[----:B------:R-:W-:Y:S02]  /*3440*/  @!P3 MOV R116, R4 ;  /* 0x000000040074b202 */ /* 0x000fe40000000f00 */
[----:B------:R-:W-:-:S03]  /*3450*/  @!P3 MOV R117, R7 ;  /* 0x000000070075b202 */ /* 0x000fc60000000f00 */
[----:B------:R-:W-:-:S03]  /*3460*/  @!P3 IMAD.WIDE.U32 R82, R9, R82, R116 ;  /* 0x000000520952b225 */ /* 0x000fc600078e0074 */
[----:B------:R-:W2:Y:S02]  /*3470*/  @!P3 LDC.64 R116, c[0x0][0x228] ;  /* 0x00008a00ff74bb82 */ /* 0x000ea40000000a00 */
[----:B------:R-:W-:Y:S02]  /*3480*/  @!P3 IADD3 R83, R83, R8, RZ ;  /* 0x000000085353b210 */ /* 0x000fe40007ffe0ff */
[C---:B------:R-:W-:Y:S02]  /*3490*/  @!P5 IADD3 R8, P6, R3.reuse, R78, RZ ;  /* 0x0000004e0308d210 */ /* 0x040fe40007fde0ff */
[----:B------:R-:W-:Y:S02]  /*34a0*/  @!P3 SHF.L.U32 R10, R82, 0x2, RZ ;  /* 0x00000002520ab819 */ /* 0x000fe400000006ff */
[----:B------:R-:W-:Y:S02]  /*34b0*/  @!P5 IADD3.X R9, R118, R79, RZ, P6, !PT ;  /* 0x0000004f7609d210 */ /* 0x000fe400037fe4ff */
[----:B0-----:R-:W-:Y:S01]  /*34c0*/  @!P5 IADD3 R78, P6, R3, R76, RZ ;  /* 0x0000004c034ed210 */ /* 0x001fe20007fde0ff */
[----:B---3--:R-:W-:Y:S01]  /*34d0*/  @!P2 IMAD R3, R103, R74, RZ ;  /* 0x0000004a6703a224 */ /* 0x008fe200078e02ff */
[----:B------:R-:W-:-:S02]  /*34e0*/  @!P3 SHF.L.U64.HI R102, R82, 0x2, R83 ;  /* 0x000000025266b819 */ /* 0x000fc40000010253 */
[----:B------:R-:W-:Y:S01]  /*34f0*/  @!P5 IADD3.X R79, R118, R77, RZ, P6, !PT ;  /* 0x0000004d764fd210 */ /* 0x000fe200037fe4ff */
[C---:B------:R-:W-:Y:S01]  /*3500*/  @!P2 IMAD R3, R11.reuse, R75, R3 ;  /* 0x0000004b0b03a224 */ /* 0x040fe200078e0203 */
[----:B-1----:R-:W-:Y:S01]  /*3510*/  @!P3 IADD3 R76, P6, R10, R80, RZ ;  /* 0x000000500a4cb210 */ /* 0x002fe20007fde0ff */
[----:B------:R-:W0:Y:S01]  /*3520*/  @!P2 LDC.64 R82, c[0x0][0x228] ;  /* 0x00008a00ff52ab82 */ /* 0x000e220000000a00 */
[----:B------:R-:W-:Y:S02]  /*3530*/  @!P2 MOV R118, R4 ;  /* 0x000000040076a202 */ /* 0x000fe40000000f00 */
[----:B------:R-:W-:Y:S02]  /*3540*/  @!P3 IADD3.X R77, R102, R81, RZ, P6, !PT ;  /* 0x00000051664db210 */ /* 0x000fe400037fe4ff */
[----:B------:R-:W-:Y:S01]  /*3550*/  CS2R R80, SRZ ;  /* 0x0000000000507805 */ /* 0x000fe2000001ff00 */
[----:B------:R-:W-:Y:S01]  /*3560*/  @!P2 IMAD.WIDE.U32 R74, R11, R74, R118 ;  /* 0x0000004a0b4aa225 */ /* 0x000fe200078e0076 */
[----:B--2---:R-:W-:-:S04]  /*3570*/  @!P3 IADD3 R10, P6, R10, R116, RZ ;  /* 0x000000740a0ab210 */ /* 0x004fc80007fde0ff */
[----:B------:R1:W2:Y:S01]  /*3580*/  @P1 LDG.E.64 R80, desc[UR22][R120.64] ;  /* 0x0000001678501981 */ /* 0x0002a2000c1e1b00 */
[----:B------:R-:W-:Y:S02]  /*3590*/  @!P2 IADD3 R75, R75, R3, RZ ;  /* 0x000000034b4ba210 */ /* 0x000fe40007ffe0ff */
[----:B------:R-:W-:Y:S02]  /*35a0*/  @!P2 SHF.L.U32 R3, R74, 0x2, RZ ;  /* 0x000000024a03a819 */ /* 0x000fe400000006ff */
[----:B------:R-:W-:Y:S02]  /*35b0*/  @!P3 IADD3.X R11, R102, R117, RZ, P6, !PT ;  /* 0x00000075660bb210 */ /* 0x000fe400037fe4ff */
[----:B-1----:R-:W-:Y:S02]  /*35c0*/  CS2R R120, SRZ ;  /* 0x0000000000787805 */ /* 0x002fe4000001ff00 */
[----:B------:R-:W-:Y:S02]  /*35d0*/  @!P2 SHF.L.U64.HI R74, R74, 0x2, R75 ;  /* 0x000000024a4aa819 */ /* 0x000fe4000001024b */
[----:B----4-:R-:W-:-:S02]  /*35e0*/  @!P2 IADD3 R102, P6, R3, R68, RZ ;  /* 0x000000440366a210 */ /* 0x010fc40007fde0ff */
[----:B------:R1:W5:Y:S02]  /*35f0*/  @!P5 LDG.E.64 R120, desc[UR22][R8.64] ;  /* 0x000000160878d981 */ /* 0x000364000c1e1b00 */
[----:B------:R-:W-:Y:S02]  /*3600*/  @!P2 IADD3.X R103, R74, R69, RZ, P6, !PT ;  /* 0x000000454a67a210 */ /* 0x000fe400037fe4ff */
[----:B-1----:R-:W-:-:S06]  /*3610*/  CS2R R8, SRZ ;  /* 0x0000000000087805 */ /* 0x002fcc000001ff00 */
[----:B------:R-:W3:Y:S01]  /*3620*/  @!P2 LDG.E.64 R8, desc[UR22][R102.64] ;  /* 0x000000166608a981 */ /* 0x000ee2000c1e1b00 */
[----:B------:R-:W-:Y:S02]  /*3630*/  R2UR UR6, R104 ;  /* 0x00000000680672ca */ /* 0x000fe400000e0000 */
[----:B------:R-:W-:Y:S02]  /*3640*/  CS2R R116, SRZ ;  /* 0x0000000000747805 */ /* 0x000fe4000001ff00 */
[----:B0-----:R-:W-:-:S04]  /*3650*/  @!P2 IADD3 R82, P6, R3, R82, RZ ;  /* 0x000000520352a210 */ /* 0x001fc80007fde0ff */
[----:B------:R0:W5:Y:S05]  /*3660*/  @!P0 LDG.E.64 R116, desc[UR22][R70.64] ;  /* 0x0000001646748981 */ /* 0x00016a000c1e1b00 */
[----:B------:R-:W-:Y:S02]  /*3670*/  MOV R3, UR6 ;  /* 0x0000000600037c02 */ /* 0x000fe40008000f00 */
[----:B0-----:R-:W-:-:S03]  /*3680*/  CS2R R70, SRZ ;  /* 0x0000000000467805 */ /* 0x001fc6000001ff00 */
[----:B------:R-:W-:-:S03]  /*3690*/  FFMA.FTZ R3, -R3, UR6, R105 ;  /* 0x0000000603037c23 */ /* 0x000fc60008010169 */
[----:B------:R-:W5:Y:S02]  /*36a0*/  @!P0 LDG.E.64 R70, desc[UR22][R12.64] ;  /* 0x000000160c468981 */ /* 0x000f64000c1e1b00 */
[----:B------:R-:W-:Y:S02]  /*36b0*/  FSETP.GTU.FTZ.AND P0, PT, R3, RZ, PT ;  /* 0x000000ff0300720b */ /* 0x000fe40003f1c000 */
[----:B------:R-:W-:-:S06]  /*36c0*/  CS2R R68, SRZ ;  /* 0x0000000000447805 */ /* 0x000fcc000001ff00 */
[----:B------:R0:W5:Y:S01]  /*36d0*/  @P1 LDG.E.64 R68, desc[UR22][R72.64] ;  /* 0x0000001648441981 */ /* 0x000162000c1e1b00 */
[----:B------:R-:W-:-:S03]  /*36e0*/  CS2R R118, SRZ ;  /* 0x0000000000767805 */ /* 0x000fc6000001ff00 */
[----:B------:R-:W5:Y:S01]  /*36f0*/  LDL.LU.64 R12, [R1+0xd8] ;  /* 0x0000d800010c7983 */ /* 0x000f620000300a00 */
[----:B------:R-:W-:Y:S01]  /*3700*/  VOTEU.ANY UP0, P0 ;  /* 0x00000000003f7886 */ /* 0x000fe20000000100 */
[----:B------:R-:W-:Y:S02]  /*3710*/  PLOP3.LUT P0, PT, PT, PT, UP0, 0x80, 0x0 ;  /* 0x000000000000781c */ /* 0x000fe40003f0f008 */
[----:B------:R-:W5:Y:S02]  /*3720*/  @!P4 LDG.E.64 R118, desc[UR22][R100.64] ;  /* 0x000000166476c981 */ /* 0x000f64000c1e1b00 */
[----:B------:R-:W-:Y:S01]  /*3730*/  @UP0 ULDC UR5, c[0x0][0x250] ;  /* 0x0000940000050ab9 */ /* 0x000fe20000000800 */
[----:B0-----:R-:W-:-:S06]  /*3740*/  CS2R R72, SRZ ;  /* 0x0000000000487805 */ /* 0x001fcc000001ff00 */
[----:B------:R0:W5:Y:S02]  /*3750*/  @!P4 LDG.E.64 R72, desc[UR22][R122.64] ;  /* 0x000000167a48c981 */ /* 0x000164000c1e1b00 */
[----:B------:R-:W-:Y:S02]  /*3760*/  @P0 FADD.FTZ R3, R3, UR5 ;  /* 0x0000000503030e21 */ /* 0x000fe40008010000 */
[----:B------:R-:W5:Y:S04]  /*3770*/  LDL.LU.64 R100, [R1+0xd0] ;  /* 0x0000d00001647983 */ /* 0x000f680000300a00 */
[----:B------:R-:W1:Y:S01]  /*3780*/  @P0 MUFU.RSQ R3, R3 ;  /* 0x0000000300030308 */ /* 0x000e620000001400 */
[----:B0-----:R-:W-:-:S06]  /*3790*/  CS2R R122, SRZ ;  /* 0x00000000007a7805 */ /* 0x001fcc000001ff00 */
[----:B------:R0:W5:Y:S02]  /*37a0*/  @!P3 LDG.E.64 R122, desc[UR22][R76.64] ;  /* 0x000000164c7ab981 */ /* 0x000164000c1e1b00 */
[----:B0-----:R-:W-:Y:S02]  /*37b0*/  CS2R R76, SRZ ;  /* 0x00000000004c7805 */ /* 0x001fe4000001ff00 */
[----:B-1----:R-:W-:-:S04]  /*37c0*/  @P0 R2UR UR5, R3 ;  /* 0x00000000030502ca */ /* 0x002fc800000e0000 */
[----:B------:R-:W5:Y:S04]  /*37d0*/  @!P3 LDG.E.64 R76, desc[UR22][R10.64] ;  /* 0x000000160a4cb981 */ /* 0x000f68000c1e1b00 */
[----:B------:R-:W5:Y:S04]  /*37e0*/  LDL.LU.64 R10, [R1+0xc8] ;  /* 0x0000c800010a7983 */ /* 0x000f680000300a00 */
[----:B------:R-:W5:Y:S01]  /*37f0*/  LDL.LU.64 R102, [R1+0xc0] ;  /* 0x0000c00001667983 */ /* 0x000f620000300a00 */
[----:B------:R-:W-:Y:S02]  /*3800*/  @!P2 IADD3.X R83, R74, R83, RZ, P6, !PT ;  /* 0x000000534a53a210 */ /* 0x000fe400037fe4ff */
[----:B------:R-:W-:-:S02]  /*3810*/  CS2R R74, SRZ ;  /* 0x00000000004a7805 */ /* 0x000fc4000001ff00 */
[----:B------:R-:W-:Y:S01]  /*3820*/  ISETP.GT.U32.AND P0, PT, R0, 0x187, PT ;  /* 0x000001870000780c */ /* 0x000fe20003f04070 */
[----:B------:R-:W-:-:S03]  /*3830*/  UMOV UR26, 0x3f800000 ;  /* 0x3f800000001a7882 */ /* 0x000fc60000000000 */
[----:B------:R0:W5:Y:S01]  /*3840*/  @!P5 LDG.E.64 R74, desc[UR22][R78.64] ;  /* 0x000000164e4ad981 */ /* 0x000162000c1e1b00 */
[----:B------:R-:W-:Y:S01]  /*3850*/  @UP0 UMOV UR26, UR5 ;  /* 0x00000005001a0c82 */ /* 0x000fe20008000000 */
[----:B------:R-:W-:Y:S01]  /*3860*/  BSSY B0, `(.L_x_2526) ;  /* 0x000001e000007945 */ /* 0x000fe20003800000 */
[----:B------:R-:W-:Y:S02]  /*3870*/  ISETP.NE.AND P5, PT, RZ, UR25, PT ;  /* 0x00000019ff007c0c */ /* 0x000fe4000bfa5270 */
[----:B0-----:R-:W-:-:S06]  /*3880*/  CS2R R78, SRZ ;  /* 0x00000000004e7805 */ /* 0x001fcc000001ff00 */
[----:B------:R0:W5:Y:S02]  /*3890*/  @!P2 LDG.E.64 R78, desc[UR22][R82.64] ;  /* 0x00000016524ea981 */ /* 0x000164000c1e1b00 */
[----:B0-----:R-:W-:Y:S01]  /*38a0*/  CS2R R82, SRZ ;  /* 0x0000000000527805 */ /* 0x001fe2000001ff00 */
[----:B--2---:R-:W-:Y:S01]  /*38b0*/  FADD.FTZ R80, R80, -UR6 ;  /* 0x8000000650507e21 */ /* 0x004fe20008010000 */
[----:B------:R-:W-:Y:S01]  /*38c0*/  FADD.FTZ R3, R81, -UR6 ;  /* 0x8000000651037e21 */ /* 0x000fe20008010000 */
[----:B---3--:R0:W-:Y:S04]  /*38d0*/  STL.64 [R1+0x90], R8 ;  /* 0x0000900801007387 */ /* 0x0081e80000100a00 */
[----:B0-----:R0:W5:Y:S04]  /*38e0*/  LDL.LU.64 R8, [R1+0xb8] ;  /* 0x0000b80001087983 */ /* 0x0011680000300a00 */
[----:B------:R0:W5:Y:S04]  /*38f0*/  LDL.LU R104, [R1+0xb4] ;  /* 0x0000b40001687983 */ /* 0x0001680000300800 */
[----:B------:R0:W5:Y:S04]  /*3900*/  LDL.LU R105, [R1+0xb0] ;  /* 0x0000b00001697983 */ /* 0x0001680000300800 */
[----:B------:R1:W-:Y:S04]  /*3910*/  STL [R1+0x18], R80 ;  /* 0x0000185001007387 */ /* 0x0003e80000100800 */
[----:B------:R0:W-:Y:S01]  /*3920*/  STL [R1+0x14], R3 ;  /* 0x0000140301007387 */ /* 0x0001e20000100800 */
[----:B-1----:R-:W-:Y:S01]  /*3930*/  CS2R R80, SRZ ;  /* 0x0000000000507805 */ /* 0x002fe2000001ff00 */
[----:B------:R-:W-:Y:S06]  /*3940*/  @P0 BRA `(.L_x_2527) ;  /* 0x00000000003c0947 */ /* 0x000fec0003800000 */
[----:B0-----:R-:W2:Y:S01]  /*3950*/  LDL R3, [R1+0xa8] ;  /* 0x0000a80001037983 */ /* 0x001ea20000100800 */
[----:B------:R-:W-:-:S03]  /*3960*/  ISETP.NE.AND P0, PT, RZ, UR25, PT ;  /* 0x00000019ff007c0c */ /* 0x000fc6000bf05270 */
[----:B------:R-:W-:Y:S04]  /*3970*/  STL [R1+0xb8], R0 ;  /* 0x0000b80001007387 */ /* 0x000fe80000100800 */
[----:B------:R0:W-:Y:S06]  /*3980*/  STL.64 [R1+0xb0], R4 ;  /* 0x0000b00401007387 */ /* 0x0001ec0000100a00 */
[----:B------:R-:W1:Y:S08]  /*3990*/  @P0 LDC.64 R80, c[0x0][0x240] ;  /* 0x00009000ff500b82 */ /* 0x000e700000000a00 */
[----:B0-----:R-:W0:Y:S01]  /*39a0*/  LDC.64 R4, c[0x0][0x238] ;  /* 0x00008e00ff047b82 */ /* 0x001e220000000a00 */
[----:B--2---:R-:W-:-:S04]  /*39b0*/  IADD3 R3, R3, UR17, RZ ;  /* 0x0000001103037c10 */ /* 0x004fc8000fffe0ff */
[C---:B-1----:R-:W-:Y:S01]  /*39c0*/  @P0 LEA R80, P2, R3.reuse, R80, 0x2 ;  /* 0x0000005003500211 */ /* 0x042fe200078410ff */
[----:B0-----:R-:W-:Y:S01]  /*39d0*/  IMAD.WIDE R4, R3, 0x4, R4 ;  /* 0x0000000403047825 */ /* 0x001fe200078e0204 */
[----:B------:R-:W-:-:S04]  /*39e0*/  SHF.R.S32.HI R0, RZ, 0x1f, R3 ;  /* 0x0000001fff007819 */ /* 0x000fc80000011403 */
[----:B------:R-:W-:Y:S02]  /*39f0*/  @P0 LEA.HI.X R81, R3, R81, R0, 0x2, P2 ;  /* 0x0000005103510211 */ /* 0x000fe400010f1400 */
[----:B------:R1:W5:Y:S04]  /*3a00*/  LDL.LU R0, [R1+0xb8] ;  /* 0x0000b80001007983 */ /* 0x0003680000300800 */
[----:B------:R1:W5:Y:S04]  /*3a10*/  @P0 LDG.E.64 R82, desc[UR22][R80.64] ;  /* 0x0000001650520981 */ /* 0x000368000c1e1b00 */
[----:B------:R1:W5:Y:S04]  /*3a20*/  LDG.E.64 R80, desc[UR22][R4.64] ;  /* 0x0000001604507981 */ /* 0x000368000c1e1b00 */
[----:B------:R1:W5:Y:S02]  /*3a30*/  LDL.LU.64 R4, [R1+0xb0] ;  /* 0x0000b00001047983 */ /* 0x0003640000300a00 */
.L_x_2527:
[----:B------:R-:W-:Y:S05]  /*3a40*/  BSYNC B0 ;  /* 0x0000000000007941 */ /* 0x000fea0003800000 */
.L_x_2526:
[----:B------:R2:W-:Y:S04]  /*3a50*/  STL [R1+0xb4], R2 ;  /* 0x0000b40201007387 */ /* 0x0005e80000100800 */
[----:B--2---:R-:W2:Y:S04]  /*3a60*/  LDL.LU R2, [R1+0x18] ;  /* 0x0000180001027983 */ /* 0x004ea80000300800 */
[----:B-----5:R3:W-:Y:S04]  /*3a70*/  STL [R1+0xb0], R0 ;  /* 0x0000b00001007387 */ /* 0x0207e80000100800 */
[----:B---3--:R-:W3:Y:S01]  /*3a80*/  LDL.LU R0, [R1+0x14] ;  /* 0x0000140001007983 */ /* 0x008ee20000300800 */
[----:B0-----:R-:W-:-:S03]  /*3a90*/  MOV R3, R69 ;  /* 0x0000004500037202 */ /* 0x001fc60000000f00 */
[----:B------:R-:W-:Y:S01]  /*3aa0*/  STL [R1+0x8], R68 ;  /* 0x0000084401007387 */ /* 0x000fe20000100800 */
[----:B--2---:R-:W-:-:S05]  /*3ab0*/  FMUL.FTZ R2, R2, UR26 ;  /* 0x0000001a02027c20 */ /* 0x004fca0008410000 */
[----:B------:R0:W-:Y:S01]  /*3ac0*/  STL [R1+0x70], R2 ;  /* 0x0000700201007387 */ /* 0x0001e20000100800 */
[----:B---3--:R-:W-:-:S03]  /*3ad0*/  FMUL.FTZ R0, R0, UR26 ;  /* 0x0000001a00007c20 */ /* 0x008fc60008410000 */
[----:B0-----:R0:W5:Y:S04]  /*3ae0*/  LDL.LU R2, [R1+0xb4] ;  /* 0x0000b40001027983 */ /* 0x0011680000300800 */
[----:B------:R2:W-:Y:S04]  /*3af0*/  STL [R1+0x74], R0 ;  /* 0x0000740001007387 */ /* 0x0005e80000100800 */
[----:B--2---:R0:W5:Y:S01]  /*3b00*/  LDL.LU R0, [R1+0xb0] ;  /* 0x0000b00001007983 */ /* 0x0041620000300800 */
[----:B------:R-:W-:Y:S05]  /*3b10*/  @!P5 BRA `(.L_x_2528) ;  /* 0x00000000006cd947 */ /* 0x000fea0003800000 */
[----:B------:R-:W2:Y:S04]  /*3b20*/  LDL R3, [R1+0x70] ;  /* 0x0000700001037983 */ /* 0x000ea80000100800 */
[----:B------:R-:W-:Y:S04]  /*3b30*/  STL [R1+0xb8], R4 ;  /* 0x0000b80401007387 */ /* 0x000fe80000100800 */
[----:B-----5:R3:W-:Y:S04]  /*3b40*/  STL [R1+0xb4], R2 ;  /* 0x0000b40201007387 */ /* 0x0207e80000100800 */
[----:B---3--:R-:W3:Y:S04]  /*3b50*/  LDL R2, [R1+0x74] ;  /* 0x0000740001027983 */ /* 0x008ee80000100800 */
[----:B------:R2:W-:Y:S02]  /*3b60*/  STL [R1+0xb0], R0 ;  /* 0x0000b00001007387 */ /* 0x0005e40000100800 */
[----:B--2---:R-:W-:-:S04]  /*3b70*/  FFMA.FTZ R0, R3, R80, R82 ;  /* 0x0000005003007223 */ /* 0x004fc80000010052 */
[----:B------:R-:W-:-:S06]  /*3b80*/  FMUL.FTZ R3, R0, -1.4426950216293334961 ;  /* 0xbfb8aa3b00037820 */ /* 0x000fcc0000410000 */
[----:B------:R-:W2:Y:S02]  /*3b90*/  MUFU.EX2 R3, R3 ;  /* 0x0000000300037308 */ /* 0x000ea40000000800 */
[----:B--2---:R-:W-:-:S06]  /*3ba0*/  FADD.FTZ R3, R3, 1 ;  /* 0x3f80000003037421 */ /* 0x004fcc0000010000 */
[----:B------:R-:W1:Y:S02]  /*3bb0*/  MUFU.RCP R3, R3 ;  /* 0x0000000300037308 */ /* 0x000e640000001000 */
[----:B-1----:R-:W-:Y:S01]  /*3bc0*/  FADD.FTZ R4, -R3, 1 ;  /* 0x3f80000003047421 */ /* 0x002fe20000010100 */
[----:B------:R-:W-:-:S03]  /*3bd0*/  FMUL.FTZ R3, R68, R3 ;  /* 0x0000000344037220 */ /* 0x000fc60000410000 */
[----:B------:R-:W-:Y:S02]  /*3be0*/  FFMA.FTZ R0, R0, R4, 1 ;  /* 0x3f80000000007423 */ /* 0x000fe40000010004 */
[----:B------:R2:W5:Y:S02]  /*3bf0*/  LDL.LU R4, [R1+0xb8] ;  /* 0x0000b80001047983 */ /* 0x0005640000300800 */
[----:B------:R-:W-:Y:S01]  /*3c00*/  FMUL.FTZ R3, R3, R0 ;  /* 0x0000000003037220 */ /* 0x000fe20000410000 */
[----:B---3--:R-:W-:-:S04]  /*3c10*/  FFMA.FTZ R0, R2, R81, R83 ;  /* 0x0000005102007223 */ /* 0x008fc80000010053 */
[----:B------:R1:W-:Y:S02]  /*3c20*/  STL [R1+0x8], R3 ;  /* 0x0000080301007387 */ /* 0x0003e40000100800 */
[----:B-1----:R-:W-:-:S06]  /*3c30*/  FMUL.FTZ R3, R0, -1.4426950216293334961 ;  /* 0xbfb8aa3b00037820 */ /* 0x002fcc0000410000 */
[----:B------:R-:W1:Y:S02]  /*3c40*/  MUFU.EX2 R3, R3 ;  /* 0x0000000300037308 */ /* 0x000e640000000800 */
[----:B-1----:R-:W-:-:S06]  /*3c50*/  FADD.FTZ R3, R3, 1 ;  /* 0x3f80000003037421 */ /* 0x002fcc0000010000 */
[----:B------:R-:W1:Y:S02]  /*3c60*/  MUFU.RCP R3, R3 ;  /* 0x0000000300037308 */ /* 0x000e640000001000 */
[----:B-1----:R-:W-:Y:S01]  /*3c70*/  FADD.FTZ R2, -R3, 1 ;  /* 0x3f80000003027421 */ /* 0x002fe20000010100 */
[----:B------:R-:W-:-:S03]  /*3c80*/  FMUL.FTZ R3, R69, R3 ;  /* 0x0000000345037220 */ /* 0x000fc60000410000 */
[----:B------:R-:W-:Y:S02]  /*3c90*/  FFMA.FTZ R0, R0, R2, 1 ;  /* 0x3f80000000007423 */ /* 0x000fe40000010002 */
[----:B------:R2:W5:Y:S02]  /*3ca0*/  LDL.LU R2, [R1+0xb4] ;  /* 0x0000b40001027983 */ /* 0x0005640000300800 */
[----:B------:R-:W-:Y:S02]  /*3cb0*/  FMUL.FTZ R3, R3, R0 ;  /* 0x0000000003037220 */ /* 0x000fe40000410000 */
[----:B------:R2:W5:Y:S05]  /*3cc0*/  LDL.LU R0, [R1+0xb0] ;  /* 0x0000b00001007983 */ /* 0x00056a0000300800 */
.L_x_2528:
[----:B------:R3:W-:Y:S04]  /*3cd0*/  STL [R1+0xc4], R7 ;  /* 0x0000c40701007387 */ /* 0x0007e80000100800 */
[----:B---3--:R-:W3:Y:S04]  /*3ce0*/  LDL R7, [R1+0x70] ;  /* 0x0000700001077983 */ /* 0x008ee80000100800 */
[----:B------:R4:W-:Y:S04]  /*3cf0*/  STL [R1+0xc0], R6 ;  /* 0x0000c00601007387 */ /* 0x0009e80000100800 */
[----:B----4-:R-:W4:Y:S04]  /*3d00*/  LDL R6, [R1+0x74] ;  /* 0x0000740001067983 */ /* 0x010f280000100800 */
[----:B------:R1:W-:Y:S04]  /*3d10*/  STL [R1+0xbc], R5 ;  /* 0x0000bc0501007387 */ /* 0x0003e80000100800 */
[----:B-1----:R-:W2:Y:S04]  /*3d20*/  LDL R5, [R1+0x8] ;  /* 0x0000080001057983 */ /* 0x002ea80000100800 */
[----:B-----5:R-:W-:Y:S04]  /*3d30*/  STL [R1+0xb8], R4 ;  /* 0x0000b80401007387 */ /* 0x020fe80000100800 */
[----:B------:R1:W-:Y:S04]  /*3d40*/  STL [R1+0xb4], R2 ;  /* 0x0000b40201007387 */ /* 0x0003e80000100800 */
[----:B-1----:R-:W4:Y:S04]  /*3d50*/  LDL.LU R2, [R1] ;  /* 0x0000000001027983 */ /* 0x002f280000300800 */
[----:B------:R1:W-:Y:S04]  /*3d60*/  STL [R1+0xb0], R0 ;  /* 0x0000b00001007387 */ /* 0x0003e80000100800 */
[----:B-1----:R-:W4:Y:S01]  /*3d70*/  LDL.LU R0, [R1+0x4] ;  /* 0x0000040001007983 */ /* 0x002f220000300800 */
[----:B------:R-:W-:Y:S01]  /*3d80*/  FMUL.FTZ R4, R3, R81 ;  /* 0x0000005103047220 */ /* 0x000fe20000410000 */
[----:B--2---:R-:W-:-:S04]  /*3d90*/  FMUL.FTZ R5, R5, R80 ;  /* 0x0000005005057220 */ /* 0x004fc80000410000 */
[----:B---3--:R-:W-:Y:S01]  /*3da0*/  FFMA.FTZ R7, R7, R5, RZ ;  /* 0x0000000507077223 */ /* 0x008fe200000100ff */
[----:B------:R-:W-:-:S03]  /*3db0*/  FADD.FTZ R5, RZ, R5 ;  /* 0x00000005ff057221 */ /* 0x000fc60000010000 */
[----:B----4-:R-:W-:Y:S01]  /*3dc0*/  FFMA.FTZ R6, R6, R4, R7 ;  /* 0x0000000406067223 */ /* 0x010fe20000010007 */
[----:B------:R-:W-:Y:S01]  /*3dd0*/  FADD.FTZ R4, R4, R5 ;  /* 0x0000000504047221 */ /* 0x000fe20000010000 */
[----:B------:R1:W5:Y:S04]  /*3de0*/  LDL.LU R7, [R1+0xc4] ;  /* 0x0000c40001077983 */ /* 0x0003680000300800 */
[----:B------:R2:W-:Y:S01]  /*3df0*/  STL [R1+0x18], R6 ;  /* 0x0000180601007387 */ /* 0x0005e20000100800 */
[----:B------:R-:W-:-:S04]  /*3e00*/  FADD.FTZ R2, R2, -UR6 ;  /* 0x8000000602027e21 */ /* 0x000fc80008010000 */
[----:B------:R-:W-:Y:S01]  /*3e10*/  FMUL.FTZ R2, R2, UR26 ;  /* 0x0000001a02027c20 */ /* 0x000fe20008410000 */
[----:B--2---:R1:W5:Y:S04]  /*3e20*/  LDL.LU R6, [R1+0xc0] ;  /* 0x0000c00001067983 */ /* 0x0043680000300800 */
[----:B------:R1:W5:Y:S01]  /*3e30*/  LDL.LU R5, [R1+0xbc] ;  /* 0x0000bc0001057983 */ /* 0x0003620000300800 */
[----:B------:R-:W-:-:S03]  /*3e40*/  FADD.FTZ R0, R0, -UR6 ;  /* 0x8000000600007e21 */ /* 0x000fc60008010000 */
[----:B------:R2:W-:Y:S01]  /*3e50*/  STL [R1+0x14], R4 ;  /* 0x0000140401007387 */ /* 0x0005e20000100800 */
[----:B------:R-:W-:-:S03]  /*3e60*/  FMUL.FTZ R0, R0, UR26 ;  /* 0x0000001a00007c20 */ /* 0x000fc60008410000 */
[----:B--2---:R1:W5:Y:S04]  /*3e70*/  LDL.LU R4, [R1+0xb8] ;  /* 0x0000b80001047983 */ /* 0x0043680000300800 */
[----:B------:R2:W-:Y:S04]  /*3e80*/  STL [R1+0x80], R2 ;  /* 0x0000800201007387 */ /* 0x0005e80000100800 */
[----:B--2---:R1:W5:Y:S04]  /*3e90*/  LDL.LU R2, [R1+0xb4] ;  /* 0x0000b40001027983 */ /* 0x0043680000300800 */
[----:B------:R2:W-:Y:S04]  /*3ea0*/  STL [R1+0x8c], R0 ;  /* 0x00008c0001007387 */ /* 0x0005e80000100800 */
[----:B--2---:R1:W5:Y:S04]  /*3eb0*/  LDL.LU R0, [R1+0xb0] ;  /* 0x0000b00001007983 */ /* 0x0043680000300800 */
[----:B------:R1:W-:Y:S04]  /*3ec0*/  STL [R1+0x4], R46 ;  /* 0x0000042e01007387 */ /* 0x0003e80000100800 */
[----:B------:R1:W-:Y:S01]  /*3ed0*/  STL [R1], R47 ;  /* 0x0000002f01007387 */ /* 0x0003e20000100800 */
[----:B------:R-:W-:Y:S05]  /*3ee0*/  @!P5 BRA `(.L_x_2529) ;  /* 0x000000000078d947 */ /* 0x000fea0003800000 */
[----:B-----5:R2:W-:Y:S04]  /*3ef0*/  STL [R1+0xbc], R4 ;  /* 0x0000bc0401007387 */ /* 0x0205e80000100800 */
[----:B--2---:R-:W2:Y:S04]  /*3f00*/  LDL R4, [R1+0x80] ;  /* 0x0000800001047983 */ /* 0x004ea80000100800 */
[----:B------:R3:W-:Y:S04]  /*3f10*/  STL [R1+0xb8], R3 ;  /* 0x0000b80301007387 */ /* 0x0007e80000100800 */
[----:B---3--:R-:W3:Y:S04]  /*3f20*/  LDL R3, [R1+0x8c] ;  /* 0x00008c0001037983 */ /* 0x008ee80000100800 */
[----:B------:R2:W-:Y:S04]  /*3f30*/  STL [R1+0xb4], R2 ;  /* 0x0000b40201007387 */ /* 0x0005e80000100800 */
[----:B------:R4:W-:Y:S01]  /*3f40*/  STL [R1+0xb0], R0 ;  /* 0x0000b00001007387 */ /* 0x0009e20000100800 */
[----:B--2---:R-:W-:-:S04]  /*3f50*/  FFMA.FTZ R2, R4, R80, R82 ;  /* 0x0000005004027223 */ /* 0x004fc80000010052 */
[----:B----4-:R-:W-:-:S06]  /*3f60*/  FMUL.FTZ R0, R2, -1.4426950216293334961 ;  /* 0xbfb8aa3b02007820 */ /* 0x010fcc0000410000 */
[----:B------:R-:W2:Y:S02]  /*3f70*/  MUFU.EX2 R0, R0 ;  /* 0x0000000000007308 */ /* 0x000ea40000000800 */
[----:B--2---:R-:W-:-:S06]  /*3f80*/  FADD.FTZ R0, R0, 1 ;  /* 0x3f80000000007421 */ /* 0x004fcc0000010000 */
[----:B------:R-:W2:Y:S02]  /*3f90*/  MUFU.RCP R0, R0 ;  /* 0x0000000000007308 */ /* 0x000ea40000001000 */
[----:B--2---:R-:W-:Y:S01]  /*3fa0*/  FADD.FTZ R4, -R0, 1 ;  /* 0x3f80000000047421 */ /* 0x004fe20000010100 */
[----:B------:R-:W-:-:S03]  /*3fb0*/  FMUL.FTZ R0, R46, R0 ;  /* 0x000000002e007220 */ /* 0x000fc60000410000 */
[----:B------:R-:W-:Y:S02]  /*3fc0*/  FFMA.FTZ R2, R2, R4, 1 ;  /* 0x3f80000002027423 */ /* 0x000fe40000010004 */
[----:B------:R2:W5:Y:S02]  /*3fd0*/  LDL.LU R4, [R1+0xbc] ;  /* 0x0000bc0001047983 */ /* 0x0005640000300800 */
[----:B------:R-:W-:Y:S01]  /*3fe0*/  FMUL.FTZ R0, R0, R2 ;  /* 0x0000000200007220 */ /* 0x000fe20000410000 */
[----:B---3--:R-:W-:-:S04]  /*3ff0*/  FFMA.FTZ R2, R3, R81, R83 ;  /* 0x0000005103027223 */ /* 0x008fc80000010053 */
[----:B------:R3:W-:Y:S02]  /*4000*/  STL [R1+0x4], R0 ;  /* 0x0000040001007387 */ /* 0x0007e40000100800 */
[----:B---3--:R-:W-:-:S06]  /*4010*/  FMUL.FTZ R0, R2, -1.4426950216293334961 ;  /* 0xbfb8aa3b02007820 */ /* 0x008fcc0000410000 */
[----:B------:R-:W3:Y:S02]  /*4020*/  MUFU.EX2 R0, R0 ;  /* 0x0000000000007308 */ /* 0x000ee40000000800 */
[----:B---3--:R-:W-:-:S06]  /*4030*/  FADD.FTZ R0, R0, 1 ;  /* 0x3f80000000007421 */ /* 0x008fcc0000010000 */
[----:B------:R-:W3:Y:S02]  /*4040*/  MUFU.RCP R0, R0 ;  /* 0x0000000000007308 */ /* 0x000ee40000001000 */
[----:B---3--:R-:W-:Y:S01]  /*4050*/  FADD.FTZ R3, -R0, 1 ;  /* 0x3f80000000037421 */ /* 0x008fe20000010100 */
[----:B------:R-:W-:-:S03]  /*4060*/  FMUL.FTZ R0, R47, R0 ;  /* 0x000000002f007220 */ /* 0x000fc60000410000 */
[----:B------:R-:W-:Y:S02]  /*4070*/  FFMA.FTZ R2, R2, R3, 1 ;  /* 0x3f80000002027423 */ /* 0x000fe40000010003 */
[----:B------:R2:W5:Y:S02]  /*4080*/  LDL.LU R3, [R1+0xb8] ;  /* 0x0000b80001037983 */ /* 0x0005640000300800 */
[----:B------:R-:W-:Y:S02]  /*4090*/  FMUL.FTZ R0, R0, R2 ;  /* 0x0000000200007220 */ /* 0x000fe40000410000 */
[----:B------:R2:W5:Y:S04]  /*40a0*/  LDL.LU R2, [R1+0xb4] ;  /* 0x0000b40001027983 */ /* 0x0005680000300800 */
[----:B------:R3:W-:Y:S04]  /*40b0*/  STL [R1], R0 ;  /* 0x0000000001007387 */ /* 0x0007e80000100800 */
[----:B---3--:R2:W5:Y:S02]  /*40c0*/  LDL.LU R0, [R1+0xb0] ;  /* 0x0000b00001007983 */ /* 0x0085640000300800 */
.L_x_2529:
[----:B------:R3:W-:Y:S04]  /*40d0*/  STL [R1+0xd4], R11 ;  /* 0x0000d40b01007387 */ /* 0x0007e80000100800 */
[----:B---3--:R-:W3:Y:S04]  /*40e0*/  LDL R11, [R1+0x70] ;  /* 0x00007000010b7983 */ /* 0x008ee80000100800 */
[----:B------:R4:W-:Y:S04]  /*40f0*/  STL [R1+0xd0], R10 ;  /* 0x0000d00a01007387 */ /* 0x0009e80000100800 */
[----:B----4-:R-:W4:Y:S04]  /*4100*/  LDL.LU R10, [R1+0x4] ;  /* 0x00000400010a7983 */ /* 0x010f280000300800 */
[----:B------:R0:W-:Y:S04]  /*4110*/  STL [R1+0xcc], R9 ;  /* 0x0000cc0901007387 */ /* 0x0001e80000100800 */
[----:B0-----:R-:W3:Y:S04]  /*4120*/  LDL.LU R9, [R1+0x8] ;  /* 0x0000080001097983 */ /* 0x001ee80000300800 */
[----:B------:R0:W-:Y:S04]  /*4130*/  STL [R1+0xc8], R8 ;  /* 0x0000c80801007387 */ /* 0x0001e80000100800 */
[----:B0-----:R-:W2:Y:S04]  /*4140*/  LDL.LU R8, [R1+0x18] ;  /* 0x0000180001087983 */ /* 0x001ea80000300800 */
[----:B-----5:R0:W-:Y:S04]  /*4150*/  STL [R1+0xc4], R7 ;  /* 0x0000c40701007387 */ /* 0x0201e80000100800 */
[----:B0-----:R-:W2:Y:S04]  /*4160*/  LDL R7, [R1+0x74] ;  /* 0x0000740001077983 */ /* 0x001ea80000100800 */
[----:B------:R0:W-:Y:S04]  /*4170*/  STL [R1+0xc0], R6 ;  /* 0x0000c00601007387 */ /* 0x0001e80000100800 */
[----:B0-----:R-:W2:Y:S04]  /*4180*/  LDL.LU R6, [R1] ;  /* 0x0000000001067983 */ /* 0x001ea80000300800 */
[----:B------:R0:W-:Y:S04]  /*4190*/  STL [R1+0xbc], R5 ;  /* 0x0000bc0501007387 */ /* 0x0001e80000100800 */
[----:B0-----:R-:W2:Y:S04]  /*41a0*/  LDL.LU R5, [R1+0x14] ;  /* 0x0000140001057983 */ /* 0x001ea80000300800 */
[----:B------:R0:W-:Y:S04]  /*41b0*/  STL [R1+0xb8], R4 ;  /* 0x0000b80401007387 */ /* 0x0001e80000100800 */
[----:B0-----:R-:W2:Y:S04]  /*41c0*/  LDL R4, [R1+0x80] ;  /* 0x0000800001047983 */ /* 0x001ea80000100800 */
[----:B------:R0:W-:Y:S04]  /*41d0*/  STL [R1+0xb4], R2 ;  /* 0x0000b40201007387 */ /* 0x0001e80000100800 */
[----:B0-----:R-:W2:Y:S04]  /*41e0*/  LDL R2, [R1+0x8c] ;  /* 0x00008c0001027983 */ /* 0x001ea80000100800 */
[----:B------:R4:W-:Y:S01]  /*41f0*/  STL [R1+0xb0], R0 ;  /* 0x0000b00001007387 */ /* 0x0009e20000100800 */
[----:B------:R-:W-:Y:S01]  /*4200*/  FADD.FTZ R124, R124, -UR6 ;  /* 0x800000067c7c7e21 */ /* 0x000fe20008010000 */
[----:B------:R-:W-:-:S03]  /*4210*/  FADD.FTZ R125, R125, -UR6 ;  /* 0x800000067d7d7e21 */ /* 0x000fc60008010000 */
[----:B------:R-:W-:Y:S01]  /*4220*/  FMUL.FTZ R124, R124, UR26 ;  /* 0x0000001a7c7c7c20 */ /* 0x000fe20008410000 */
[----:B------:R-:W-:Y:S01]  /*4230*/  FMUL.FTZ R125, R125, UR26 ;  /* 0x0000001a7d7d7c20 */ /* 0x000fe20008410000 */
[----:B----4-:R-:W-:Y:S01]  /*4240*/  FMUL.FTZ R0, R10, R80 ;  /* 0x000000500a007220 */ /* 0x010fe20000410000 */
[----:B---3--:R-:W-:Y:S01]  /*4250*/  FFMA.FTZ R11, R11, R9, RZ ;  /* 0x000000090b0b7223 */ /* 0x008fe200000100ff */
[----:B------:R-:W-:-:S04]  /*4260*/  FADD.FTZ R9, RZ, R9 ;  /* 0x00000009ff097221 */ /* 0x000fc80000010000 */
[----:B------:R-:W-:Y:S01]  /*4270*/  FADD.FTZ R9, R9, R10 ;  /* 0x0000000a09097221 */ /* 0x000fe20000010000 */
[----:B--2---:R-:W-:Y:S01]  /*4280*/  FFMA.FTZ R7, R7, R3, RZ ;  /* 0x0000000307077223 */ /* 0x004fe200000100ff */
[C---:B------:R-:W-:Y:S01]  /*4290*/  FFMA.FTZ R11, R4.reuse, R10, R11 ;  /* 0x0000000a040b7223 */ /* 0x040fe2000001000b */
[----:B------:R-:W-:Y:S01]  /*42a0*/  FFMA.FTZ R4, R4, R0, R8 ;  /* 0x0000000004047223 */ /* 0x000fe20000010008 */
[----:B------:R-:W-:Y:S01]  /*42b0*/  FADD.FTZ R0, R5, R0 ;  /* 0x0000000005007221 */ /* 0x000fe20000010000 */
[----:B------:R-:W-:Y:S02]  /*42c0*/  FADD.FTZ R5, RZ, R3 ;  /* 0x00000003ff057221 */ /* 0x000fe40000010000 */
[----:B------:R0:W-:Y:S01]  /*42d0*/  STL [R1+0x24], R11 ;  /* 0x0000240b01007387 */ /* 0x0001e20000100800 */
[----:B------:R-:W-:Y:S01]  /*42e0*/  FMUL.FTZ R3, R6, R81 ;  /* 0x0000005106037220 */ /* 0x000fe20000410000 */
[----:B------:R-:W-:Y:S01]  /*42f0*/  FADD.FTZ R5, R5, R6 ;  /* 0x0000000605057221 */ /* 0x000fe20000010000 */
[C---:B------:R-:W-:Y:S01]  /*4300*/  FFMA.FTZ R7, R2.reuse, R6, R7 ;  /* 0x0000000602077223 */ /* 0x040fe20000010007 */
[----:B0-----:R0:W5:Y:S04]  /*4310*/  LDL.LU R11, [R1+0xd4] ;  /* 0x0000d400010b7983 */ /* 0x0011680000300800 */
[----:B------:R0:W5:Y:S04]  /*4320*/  LDL.LU R10, [R1+0xd0] ;  /* 0x0000d000010a7983 */ /* 0x0001680000300800 */
[----:B------:R2:W-:Y:S01]  /*4330*/  STL [R1+0x1c], R9 ;  /* 0x00001c0901007387 */ /* 0x0005e20000100800 */
[----:B------:R-:W-:Y:S01]  /*4340*/  FFMA.FTZ R2, R2, R3, R4 ;  /* 0x0000000302027223 */ /* 0x000fe20000010004 */
[----:B------:R-:W-:-:S02]  /*4350*/  FADD.FTZ R3, R3, R0 ;  /* 0x0000000003037221 */ /* 0x000fc40000010000 */
[----:B--2---:R0:W5:Y:S04]  /*4360*/  LDL.LU R9, [R1+0xcc] ;  /* 0x0000cc0001097983 */ /* 0x0041680000300800 */
[----:B------:R0:W5:Y:S04]  /*4370*/  LDL.LU R8, [R1+0xc8] ;  /* 0x0000c80001087983 */ /* 0x0001680000300800 */
[----:B------:R2:W-:Y:S04]  /*4380*/  STL [R1+0x20], R7 ;  /* 0x0000200701007387 */ /* 0x0005e80000100800 */
        /* <DEDUP_REMOVED lines=9> */
[----:B------:R3:W-:Y:S04]  /*4420*/  STL [R1+0x78], R124 ;  /* 0x0000787c01007387 */ /* 0x0007e80000100800 */
[----:B------:R0:W-:Y:S01]  /*4430*/  STL [R1+0x84], R125 ;  /* 0x0000847d01007387 */ /* 0x0001e20000100800 */
[----:B--2---:R-:W-:-:S02]  /*4440*/  MOV R3, R48 ;  /* 0x0000003000037202 */ /* 0x004fc40000000f00 */
[----:B---3--:R-:W-:Y:S01]  /*4450*/  MOV R124, R49 ;  /* 0x00000031007c7202 */ /* 0x008fe20000000f00 */
[----:B------:R-:W-:Y:S06]  /*4460*/  @!P5 BRA `(.L_x_2530) ;  /* 0x00000000005cd947 */ /* 0x000fec0003800000 */
[----:B------:R-:W-:Y:S02]  /*4470*/  MOV R124, R125 ;  /* 0x0000007d007c7202 */ /* 0x000fe40000000f00 */
[----:B0-----:R-:W2:Y:S04]  /*4480*/  LDL R125, [R1+0x78] ;  /* 0x00007800017d7983 */ /* 0x001ea80000100800 */
[----:B-----5:R0:W-:Y:S02]  /*4490*/  STL [R1+0xb0], R0 ;  /* 0x0000b00001007387 */ /* 0x0201e40000100800 */
[----:B0-----:R-:W-:Y:S01]  /*44a0*/  MOV R0, R124 ;  /* 0x0000007c00007202 */ /* 0x001fe20000000f00 */
[----:B--2---:R-:W-:-:S04]  /*44b0*/  FFMA.FTZ R3, R125, R80, R82 ;  /* 0x000000507d037223 */ /* 0x004fc80000010052 */
        /* <DEDUP_REMOVED lines=14> */
[----:B------:R-:W-:Y:S02]  /*45a0*/  FFMA.FTZ R125, R125, R0, 1 ;  /* 0x3f8000007d7d7423 */ /* 0x000fe40000010000 */
[----:B------:R2:W5:Y:S01]  /*45b0*/  LDL.LU R0, [R1+0xb0] ;  /* 0x0000b00001007983 */ /* 0x0005620000300800 */
[----:B------:R-:W-:-:S04]  /*45c0*/  FMUL.FTZ R124, R49, R124 ;  /* 0x0000007c317c7220 */ /* 0x000fc80000410000 */
[----:B------:R-:W-:-:S07]  /*45d0*/  FMUL.FTZ R124, R124, R125 ;  /* 0x0000007d7c7c7220 */ /* 0x000fce0000410000 */
.L_x_2530:
[----:B-----5:R3:W-:Y:S04]  /*45e0*/  STL [R1+0xc8], R8 ;  /* 0x0000c80801007387 */ /* 0x0207e80000100800 */
[----:B---3--:R-:W3:Y:S04]  /*45f0*/  LDL.LU R8, [R1+0x1c] ;  /* 0x00001c0001087983 */ /* 0x008ee80000300800 */
[----:B------:R4:W-:Y:S04]  /*4600*/  STL [R1+0xc4], R7 ;  /* 0x0000c40701007387 */ /* 0x0009e80000100800 */
[----:B----4-:R-:W4:Y:S04]  /*4610*/  LDL.LU R7, [R1+0x24] ;  /* 0x0000240001077983 */ /* 0x010f280000300800 */
[----:B------:R0:W-:Y:S04]  /*4620*/  STL [R1+0xc0], R6 ;  /* 0x0000c00601007387 */ /* 0x0001e80000100800 */
[----:B0-----:R-:W2:Y:S04]  /*4630*/  LDL.LU R6, [R1+0x10] ;  /* 0x0000100001067983 */ /* 0x001ea80000300800 */
[----:B------:R0:W-:Y:S04]  /*4640*/  STL [R1+0xbc], R5 ;  /* 0x0000bc0501007387 */ /* 0x0001e80000100800 */
[----:B0-----:R-:W2:Y:S04]  /*4650*/  LDL.LU R5, [R1+0x14] ;  /* 0x0000140001057983 */ /* 0x001ea80000300800 */
[----:B------:R0:W-:Y:S04]  /*4660*/  STL [R1+0xb8], R4 ;  /* 0x0000b80401007387 */ /* 0x0001e80000100800 */
[----:B0-----:R-:W2:Y:S04]  /*4670*/  LDL.LU R4, [R1+0x20] ;  /* 0x0000200001047983 */ /* 0x001ea80000300800 */
[----:B------:R0:W-:Y:S04]  /*4680*/  STL [R1+0xb4], R2 ;  /* 0x0000b40201007387 */ /* 0x0001e80000100800 */
[----:B0-----:R-:W4:Y:S01]  /*4690*/  LDL R2, [R1+0x78] ;  /* 0x0000780001027983 */ /* 0x001f220000100800 */
[----:B------:R-:W-:-:S03]  /*46a0*/  FMUL.FTZ R125, R3, R80 ;  /* 0x00000050037d7220 */ /* 0x000fc60000410000 */
[----:B------:R0:W-:Y:S04]  /*46b0*/  STL [R1+0xb0], R0 ;  /* 0x0000b00001007387 */ /* 0x0001e80000100800 */
[----:B0-----:R-:W2:Y:S01]  /*46c0*/  LDL R0, [R1+0x84] ;  /* 0x0000840001007983 */ /* 0x001ea20000100800 */
[----:B---3--:R-:W-:-:S05]  /*46d0*/  FADD.FTZ R8, R8, R3 ;  /* 0x0000000308087221 */ /* 0x008fca0000010000 */
[----:B------:R0:W-:Y:S04]  /*46e0*/  STL [R1+0x18], R8 ;  /* 0x0000180801007387 */ /* 0x0001e80000100800 */
[----:B0-----:R0:W5:Y:S01]  /*46f0*/  LDL.LU R8, [R1+0xc8] ;  /* 0x0000c80001087983 */ /* 0x0011620000300800 */
[----:B----4-:R-:W-:-:S03]  /*4700*/  FFMA.FTZ R3, R2, R3, R7 ;  /* 0x0000000302037223 */ /* 0x010fc60000010007 */
[----:B------:R0:W5:Y:S04]  /*4710*/  LDL.LU R7, [R1+0xc4] ;  /* 0x0000c40001077983 */ /* 0x0001680000300800 */
[----:B------:R3:W-:Y:S04]  /*4720*/  STL [R1+0x8], R3 ;  /* 0x0000080301007387 */ /* 0x0007e80000100800 */
[----:B---3--:R-:W3:Y:S01]  /*4730*/  LDL.LU R3, [R1+0x4] ;  /* 0x0000040001037983 */ /* 0x008ee20000300800 */
[----:B--2---:R-:W-:Y:S01]  /*4740*/  FFMA.FTZ R2, R2, R125, R6 ;  /* 0x0000007d02027223 */ /* 0x004fe20000010006 */
[----:B------:R-:W-:-:S02]  /*4750*/  FADD.FTZ R5, R5, R124 ;  /* 0x0000007c05057221 */ /* 0x000fc40000010000 */
[----:B------:R0:W5:Y:S04]  /*4760*/  LDL.LU R6, [R1+0xc0] ;  /* 0x0000c00001067983 */ /* 0x0001680000300800 */
[----:B------:R2:W-:Y:S01]  /*4770*/  STL [R1+0xc], R5 ;  /* 0x00000c0501007387 */ /* 0x0005e20000100800 */
[----:B------:R-:W-:Y:S01]  /*4780*/  FADD.FTZ R106, R106, -UR6 ;  /* 0x800000066a6a7e21 */ /* 0x000fe20008010000 */
[----:B------:R-:W-:Y:S02]  /*4790*/  FADD.FTZ R107, R107, -UR6 ;  /* 0x800000066b6b7e21 */ /* 0x000fe40008010000 */
[----:B--2---:R0:W5:Y:S01]  /*47a0*/  LDL.LU R5, [R1+0xbc] ;  /* 0x0000bc0001057983 */ /* 0x0041620000300800 */
[----:B------:R-:W-:Y:S01]  /*47b0*/  FMUL.FTZ R106, R106, UR26 ;  /* 0x0000001a6a6a7c20 */ /* 0x000fe20008410000 */
[----:B---3--:R-:W-:Y:S01]  /*47c0*/  FADD.FTZ R125, R3, R125 ;  /* 0x0000007d037d7221 */ /* 0x008fe20000010000 */
[----:B------:R-:W-:Y:S01]  /*47d0*/  FMUL.FTZ R3, R124, R81 ;  /* 0x000000517c037220 */ /* 0x000fe20000410000 */
[----:B------:R-:W-:-:S02]  /*47e0*/  FFMA.FTZ R124, R0, R124, R4 ;  /* 0x0000007c007c7223 */ /* 0x000fc40000010004 */
[----:B------:R0:W5:Y:S04]  /*47f0*/  LDL.LU R4, [R1+0xb8] ;  /* 0x0000b80001047983 */ /* 0x0001680000300800 */
[----:B------:R2:W-:Y:S02]  /*4800*/  STL [R1+0x4], R124 ;  /* 0x0000047c01007387 */ /* 0x0005e40000100800 */
[----:B--2---:R-:W-:Y:S02]  /*4810*/  FFMA.FTZ R124, R0, R3, R2 ;  /* 0x00000003007c7223 */ /* 0x004fe40000010002 */
[----:B------:R0:W5:Y:S04]  /*4820*/  LDL.LU R2, [R1+0xb4] ;  /* 0x0000b40001027983 */ /* 0x0001680000300800 */
[----:B------:R0:W5:Y:S04]  /*4830*/  LDL.LU R0, [R1+0xb0] ;  /* 0x0000b00001007983 */ /* 0x0001680000300800 */
[----:B------:R2:W-:Y:S04]  /*4840*/  STL [R1], R124 ;  /* 0x0000007c01007387 */ /* 0x0005e80000100800 */
[----:B------:R3:W-:Y:S01]  /*4850*/  STL [R1+0x7c], R106 ;  /* 0x00007c6a01007387 */ /* 0x0007e20000100800 */
[----:B--2---:R-:W-:-:S05]  /*4860*/  FMUL.FTZ R124, R107, UR26 ;  /* 0x0000001a6b7c7c20 */ /* 0x004fca0008410000 */
[----:B------:R0:W-:Y:S01]  /*4870*/  STL [R1+0x88], R124 ;  /* 0x0000887c01007387 */ /* 0x0001e20000100800 */
[----:B------:R-:W-:Y:S01]  /*4880*/  FADD.FTZ R125, R3, R125 ;  /* 0x0000007d037d7221 */ /* 0x000fe20000010000 */
[----:B------:R-:W-:Y:S02]  /*4890*/  MOV R3, R50 ;  /* 0x0000003200037202 */ /* 0x000fe40000000f00 */
[----:B---3--:R-:W-:Y:S01]  /*48a0*/  MOV R106, R51 ;  /* 0x00000033006a7202 */ /* 0x008fe20000000f00 */
[----:B------:R-:W-:Y:S06]  /*48b0*/  @!P5 BRA `(.L_x_2531) ;  /* 0x00000000004cd947 */ /* 0x000fec0003800000 */
[----:B------:R-:W2:Y:S02]  /*48c0*/  LDL R107, [R1+0x7c] ;  /* 0x00007c00016b7983 */ /* 0x000ea40000100800 */
[----:B--2---:R-:W-:-:S04]  /*48d0*/  FFMA.FTZ R3, R107, R80, R82 ;  /* 0x000000506b037223 */ /* 0x004fc80000010052 */
[----:B------:R-:W-:-:S06]  /*48e0*/  FMUL.FTZ R106, R3, -1.4426950216293334961 ;  /* 0xbfb8aa3b036a7820 */ /* 0x000fcc0000410000 */
[----:B------:R-:W2:Y:S02]  /*48f0*/  MUFU.EX2 R106, R106 ;  /* 0x0000006a006a7308 */ /* 0x000ea40000000800 */
[----:B--2---:R-:W-:-:S06]  /*4900*/  FADD.FTZ R106, R106, 1 ;  /* 0x3f8000006a6a7421 */ /* 0x004fcc0000010000 */
[----:B------:R-:W2:Y:S02]  /*4910*/  MUFU.RCP R106, R106 ;  /* 0x0000006a006a7308 */ /* 0x000ea40000001000 */
[----:B--2---:R-:W-:Y:S01]  /*4920*/  FADD.FTZ R107, -R106, 1 ;  /* 0x3f8000006a6b7421 */ /* 0x004fe20000010100 */
[----:B------:R-:W-:-:S03]  /*4930*/  FMUL.FTZ R106, R50, R106 ;  /* 0x0000006a326a7220 */ /* 0x000fc60000410000 */
[----:B------:R-:W-:-:S04]  /*4940*/  FFMA.FTZ R3, R3, R107, 1 ;  /* 0x3f80000003037423 */ /* 0x000fc8000001006b */
[----:B------:R-:W-:Y:S01]  /*4950*/  FMUL.FTZ R3, R106, R3 ;  /* 0x000000036a037220 */ /* 0x000fe20000410000 */
[----:B------:R-:W-:-:S04]  /*4960*/  FFMA.FTZ R106, R124, R81, R83 ;  /* 0x000000517c6a7223 */ /* 0x000fc80000010053 */
[----:B------:R-:W-:-:S06]  /*4970*/  FMUL.FTZ R107, R106, -1.4426950216293334961 ;  /* 0xbfb8aa3b6a6b7820 */ /* 0x000fcc0000410000 */
[----:B------:R-:W2:Y:S02]  /*4980*/  MUFU.EX2 R107, R107 ;  /* 0x0000006b006b7308 */ /* 0x000ea40000000800 */
[----:B--2---:R-:W-:-:S06]  /*4990*/  FADD.FTZ R107, R107, 1 ;  /* 0x3f8000006b6b7421 */ /* 0x004fcc0000010000 */
[----:B------:R-:W0:Y:S02]  /*49a0*/  MUFU.RCP R107, R107 ;  /* 0x0000006b006b7308 */ /* 0x000e240000001000 */
[----:B0-----:R-:W-:Y:S01]  /*49b0*/  FADD.FTZ R124, -R107, 1 ;  /* 0x3f8000006b7c7421 */ /* 0x001fe20000010100 */
[----:B------:R-:W-:-:S03]  /*49c0*/  FMUL.FTZ R107, R51, R107 ;  /* 0x0000006b336b7220 */ /* 0x000fc60000410000 */
[----:B------:R-:W-:-:S04]  /*49d0*/  FFMA.FTZ R106, R106, R124, 1 ;  /* 0x3f8000006a6a7423 */ /* 0x000fc8000001007c */
[----:B------:R-:W-:-:S07]  /*49e0*/  FMUL.FTZ R106, R107, R106 ;  /* 0x0000006a6b6a7220 */ /* 0x000fce0000410000 */
.L_x_2531:
[----:B-----5:R2:W-:Y:S04]  /*49f0*/  STL [R1+0xc4], R7 ;  /* 0x0000c40701007387 */ /* 0x0205e80000100800 */
[----:B--2---:R-:W2:Y:S04]  /*4a00*/  LDL.LU R7, [R1+0x18] ;  /* 0x0000180001077983 */ /* 0x004ea80000300800 */
[----:B------:R3:W-:Y:S04]  /*4a10*/  STL [R1+0xc0], R6 ;  /* 0x0000c00601007387 */ /* 0x0007e80000100800 */
[----:B---3--:R-:W3:Y:S04]  /*4a20*/  LDL.LU R6, [R1+0x8] ;  /* 0x0000080001067983 */ /* 0x008ee80000300800 */
[----:B------:R4:W-:Y:S04]  /*4a30*/  STL [R1+0xbc], R5 ;  /* 0x0000bc0501007387 */ /* 0x0009e80000100800 */
[----:B----4-:R-:W4:Y:S04]  /*4a40*/  LDL.LU R5, [R1] ;  /* 0x0000000001057983 */ /* 0x010f280000300800 */
[----:B0-----:R-:W3:Y:S04]  /*4a50*/  LDL R124, [R1+0x7c] ;  /* 0x00007c00017c7983 */ /* 0x001ee80000100800 */
[----:B------:R0:W-:Y:S04]  /*4a60*/  STL [R1+0xb8], R4 ;  /* 0x0000b80401007387 */ /* 0x0001e80000100800 */
[----:B0-----:R-:W4:Y:S04]  /*4a70*/  LDL.LU R4, [R1+0xc] ;  /* 0x00000c0001047983 */ /* 0x001f280000300800 */
[----:B------:R0:W-:Y:S04]  /*4a80*/  STL [R1+0xb4], R2 ;  /* 0x0000b40201007387 */ /* 0x0001e80000100800 */
[----:B0-----:R-:W4:Y:S04]  /*4a90*/  LDL.LU R2, [R1+0x4] ;  /* 0x0000040001027983 */ /* 0x001f280000300800 */
[----:B------:R0:W-:Y:S04]  /*4aa0*/  STL [R1+0xb0], R0 ;  /* 0x0000b00001007387 */ /* 0x0001e80000100800 */
[----:B0-----:R-:W4:Y:S01]  /*4ab0*/  LDL R0, [R1+0x88] ;  /* 0x0000880001007983 */ /* 0x001f220000100800 */
[----:B------:R-:W-:Y:S01]  /*4ac0*/  FMUL.FTZ R107, R3, R80 ;  /* 0x00000050036b7220 */ /* 0x000fe20000410000 */
[----:B------:R-:W-:-:S03]  /*4ad0*/  FADD.FTZ R108, R108, -UR6 ;  /* 0x800000066c6c7e21 */ /* 0x000fc60008010000 */
[----:B------:R-:W-:Y:S01]  /*4ae0*/  FADD.FTZ R125, R125, R107 ;  /* 0x0000006b7d7d7221 */ /* 0x000fe20000010000 */
[----:B------:R-:W-:-:S04]  /*4af0*/  FADD.FTZ R109, R109, -UR6 ;  /* 0x800000066d6d7e21 */ /* 0x000fc80008010000 */
[----:B------:R-:W-:Y:S01]  /*4b00*/  FMUL.FTZ R109, R109, UR26 ;  /* 0x0000001a6d6d7c20 */ /* 0x000fe20008410000 */
[----:B--2---:R-:W-:-:S05]  /*4b10*/  FADD.FTZ R7, R7, R3 ;  /* 0x0000000307077221 */ /* 0x004fca0000010000 */
[----:B------:R0:W-:Y:S04]  /*4b20*/  STL [R1+0x10], R7 ;  /* 0x0000100701007387 */ /* 0x0001e80000100800 */
[----:B0-----:R0:W5:Y:S01]  /*4b30*/  LDL.LU R7, [R1+0xc4] ;  /* 0x0000c40001077983 */ /* 0x0011620000300800 */
[C---:B---3--:R-:W-:Y:S01]  /*4b40*/  FFMA.FTZ R3, R124.reuse, R3, R6 ;  /* 0x000000037c037223 */ /* 0x048fe20000010006 */
[----:B----4-:R-:W-:Y:S01]  /*4b50*/  FFMA.FTZ R124, R124, R107, R5 ;  /* 0x0000006b7c7c7223 */ /* 0x010fe20000010005 */
[----:B------:R-:W-:Y:S01]  /*4b60*/  FMUL.FTZ R107, R106, R81 ;  /* 0x000000516a6b7220 */ /* 0x000fe20000410000 */
[----:B------:R0:W5:Y:S03]  /*4b70*/  LDL.LU R6, [R1+0xc0] ;  /* 0x0000c00001067983 */ /* 0x0001660000300800 */
[----:B------:R-:W-:Y:S01]  /*4b80*/  FADD.FTZ R125, R107, R125 ;  /* 0x0000007d6b7d7221 */ /* 0x000fe20000010000 */
[----:B------:R0:W5:Y:S01]  /*4b90*/  LDL.LU R5, [R1+0xbc] ;  /* 0x0000bc0001057983 */ /* 0x0001620000300800 */
[----:B------:R-:W-:-:S05]  /*4ba0*/  FADD.FTZ R4, R4, R106 ;  /* 0x0000006a04047221 */ /* 0x000fca0000010000 */
[----:B------:R2:W-:Y:S04]  /*4bb0*/  STL [R1+0x8], R4 ;  /* 0x0000080401007387 */ /* 0x0005e80000100800 */
[----:B--2---:R0:W5:Y:S01]  /*4bc0*/  LDL.LU R4, [R1+0xb8] ;  /* 0x0000b80001047983 */ /* 0x0041620000300800 */
[C---:B------:R-:W-:Y:S01]  /*4bd0*/  FFMA.FTZ R106, R0.reuse, R106, R2 ;  /* 0x0000006a006a7223 */ /* 0x040fe20000010002 */
[----:B------:R-:W-:Y:S01]  /*4be0*/  FFMA.FTZ R124, R0, R107, R124 ;  /* 0x0000006b007c7223 */ /* 0x000fe2000001007c */
[----:B------:R-:W-:Y:S01]  /*4bf0*/  FMUL.FTZ R107, R108, UR26 ;  /* 0x0000001a6c6b7c20 */ /* 0x000fe20008410000 */
[----:B------:R0:W5:Y:S04]  /*4c00*/  LDL.LU R2, [R1+0xb4] ;  /* 0x0000b40001027983 */ /* 0x0001680000300800 */
[----:B------:R0:W5:Y:S01]  /*4c10*/  LDL.LU R0, [R1+0xb0] ;  /* 0x0000b00001007983 */ /* 0x0001620000300800 */
[----:B------:R-:W-:-:S03]  /*4c20*/  MOV R108, R52 ;  /* 0x00000034006c7202 */ /* 0x000fc60000000f00 */
[----:B------:R2:W-:Y:S04]  /*4c30*/  STL [R1+0x4], R106 ;  /* 0x0000046a01007387 */ /* 0x0005e80000100800 */
[----:B------:R0:W-:Y:S04]  /*4c40*/  STL [R1+0x64], R107 ;  /* 0x0000646b01007387 */ /* 0x0001e80000100800 */
[----:B------:R0:W-:Y:S01]  /*4c50*/  STL [R1+0x60], R109 ;  /* 0x0000606d01007387 */ /* 0x0001e20000100800 */
[----:B--2---:R-:W-:Y:S01]  /*4c60*/  MOV R106, R53 ;  /* 0x00000035006a7202 */ /* 0x004fe20000000f00 */
        /* <DEDUP_REMOVED lines=19> */
.L_x_2532:
[----:B-----5:R2:W-:Y:S04]  /*4da0*/  STL [R1+0xb8], R4 ;  /* 0x0000b80401007387 */ /* 0x0205e80000100800 */
[----:B--2---:R-:W2:Y:S04]  /*4db0*/  LDL.LU R4, [R1+0x10] ;  /* 0x0000100001047983 */ /* 0x004ea80000300800 */
[----:B------:R3:W-:Y:S04]  /*4dc0*/  STL [R1+0xb4], R2 ;  /* 0x0000b40201007387 */ /* 0x0007e80000100800 */
[----:B---3--:R-:W3:Y:S01]  /*4dd0*/  LDL R2, [R1+0x64] ;  /* 0x0000640001027983 */ /* 0x008ee20000100800 */
[----:B0-----:R-:W-:-:S03]  /*4de0*/  FMUL.FTZ R107, R108, R80 ;  /* 0x000000506c6b7220 */ /* 0x001fc60000410000 */
[----:B------:R0:W-:Y:S01]  /*4df0*/  STL [R1+0xb0], R0 ;  /* 0x0000b00001007387 */ /* 0x0001e20000100800 */
[----:B------:R-:W-:-:S03]  /*4e00*/  FADD.FTZ R125, R125, R107 ;  /* 0x0000006b7d7d7221 */ /* 0x000fc60000010000 */
[----:B0-----:R-:W4:Y:S04]  /*4e10*/  LDL.LU R0, [R1+0x4] ;  /* 0x0000040001007983 */ /* 0x001f280000300800 */
[----:B------:R-:W4:Y:S01]  /*4e20*/  LDL R109, [R1+0x60] ;  /* 0x00006000016d7983 */ /* 0x000f220000100800 */
[----:B--2---:R-:W-:-:S05]  /*4e30*/  FADD.FTZ R4, R4, R108 ;  /* 0x0000006c04047221 */ /* 0x004fca0000010000 */
[----:B------:R0:W-:Y:S01]  /*4e40*/  STL [R1], R4 ;  /* 0x0000000401007387 */ /* 0x0001e20000100800 */
[----:B---3--:R-:W-:-:S03]  /*4e50*/  FFMA.FTZ R3, R2, R108, R3 ;  /* 0x0000006c02037223 */ /* 0x008fc60000010003 */
[----:B0-----:R0:W5:Y:S01]  /*4e60*/  LDL.LU R4, [R1+0xb8] ;  /* 0x0000b80001047983 */ /* 0x0011620000300800 */
[----:B------:R-:W-:-:S03]  /*4e70*/  FFMA.FTZ R124, R2, R107, R124 ;  /* 0x0000006b027c7223 */ /* 0x000fc6000001007c */
[----:B------:R0:W5:Y:S04]  /*4e80*/  LDL.LU R2, [R1+0xb4] ;  /* 0x0000b40001027983 */ /* 0x0001680000300800 */
[----:B------:R-:W2:Y:S01]  /*4e90*/  LDL.LU R107, [R1+0x8] ;  /* 0x00000800016b7983 */ /* 0x000ea20000300800 */
[----:B------:R-:W-:Y:S01]  /*4ea0*/  FADD.FTZ R110, R110, -UR6 ;  /* 0x800000066e6e7e21 */ /* 0x000fe20008010000 */
[----:B------:R-:W-:Y:S01]  /*4eb0*/  FADD.FTZ R111, R111, -UR6 ;  /* 0x800000066f6f7e21 */ /* 0x000fe20008010000 */
[----:B------:R-:W-:Y:S02]  /*4ec0*/  FMUL.FTZ R108, R106, R81 ;  /* 0x000000516a6c7220 */ /* 0x000fe40000410000 */
[----:B------:R-:W-:Y:S01]  /*4ed0*/  FMUL.FTZ R110, R110, UR26 ;  /* 0x0000001a6e6e7c20 */ /* 0x000fe20008410000 */
[----:B------:R-:W-:Y:S01]  /*4ee0*/  FMUL.FTZ R111, R111, UR26 ;  /* 0x0000001a6f6f7c20 */ /* 0x000fe20008410000 */
[----:B------:R-:W-:Y:S01]  /*4ef0*/  FADD.FTZ R125, R108, R125 ;  /* 0x0000007d6c7d7221 */ /* 0x000fe20000010000 */
[----:B----4-:R-:W-:Y:S01]  /*4f00*/  FFMA.FTZ R124, R109, R108, R124 ;  /* 0x0000006c6d7c7223 */ /* 0x010fe2000001007c */
[----:B------:R-:W-:Y:S01]  /*4f10*/  MOV R108, R54 ;  /* 0x00000036006c7202 */ /* 0x000fe20000000f00 */
[----:B--2---:R-:W-:Y:S01]  /*4f20*/  FADD.FTZ R107, R107, R106 ;  /* 0x0000006a6b6b7221 */ /* 0x004fe20000010000 */
[----:B------:R-:W-:-:S02]  /*4f30*/  FFMA.FTZ R106, R109, R106, R0 ;  /* 0x0000006a6d6a7223 */ /* 0x000fc40000010000 */
[----:B------:R0:W5:Y:S01]  /*4f40*/  LDL.LU R0, [R1+0xb0] ;  /* 0x0000b00001007983 */ /* 0x0001620000300800 */
[----:B------:R-:W-:-:S03]  /*4f50*/  MOV R109, R55 ;  /* 0x00000037006d7202 */ /* 0x000fc60000000f00 */
[----:B------:R0:W-:Y:S04]  /*4f60*/  STL [R1+0x50], R110 ;  /* 0x0000506e01007387 */ /* 0x0001e80000100800 */
[----:B------:R0:W-:Y:S01]  /*4f70*/  STL [R1+0x4c], R111 ;  /* 0x00004c6f01007387 */ /* 0x0001e20000100800 */
[----:B------:R-:W-:Y:S05]  /*4f80*/  @!P5 BRA `(.L_x_2533) ;  /* 0x000000000048d947 */ /* 0x000fea0003800000 */
        /* <DEDUP_REMOVED lines=18> */
.L_x_2533:
[----:B0-----:R-:W2:Y:S04]  /*50b0*/  LDL.LU R111, [R1] ;  /* 0x00000000016f7983 */ /* 0x001ea80000300800 */
[----:B-----5:R0:W-:Y:S04]  /*50c0*/  STL [R1+0xb0], R0 ;  /* 0x0000b00001007387 */ /* 0x0201e80000100800 */
[----:B0-----:R-:W3:Y:S01]  /*50d0*/  LDL R0, [R1+0x50] ;  /* 0x0000500001007983 */ /* 0x001ee20000100800 */
[----:B------:R-:W-:-:S04]  /*50e0*/  FMUL.FTZ R110, R108, R80 ;  /* 0x000000506c6e7220 */ /* 0x000fc80000410000 */
[----:B------:R-:W-:Y:S01]  /*50f0*/  FADD.FTZ R125, R125, R110 ;  /* 0x0000006e7d7d7221 */ /* 0x000fe20000010000 */
[----:B------:R-:W-:Y:S01]  /*5100*/  FADD.FTZ R112, R112, -UR6 ;  /* 0x8000000670707e21 */ /* 0x000fe20008010000 */
[----:B------:R-:W-:Y:S01]  /*5110*/  FADD.FTZ R113, R113, -UR6 ;  /* 0x8000000671717e21 */ /* 0x000fe20008010000 */
[----:B------:R-:W-:Y:S01]  /*5120*/  FADD.FTZ R107, R107, R109 ;  /* 0x0000006d6b6b7221 */ /* 0x000fe20000010000 */
[----:B--2---:R-:W-:Y:S01]  /*5130*/  FADD.FTZ R111, R111, R108 ;  /* 0x0000006c6f6f7221 */ /* 0x004fe20000010000 */
[C---:B---3--:R-:W-:Y:S01]  /*5140*/  FFMA.FTZ R3, R0.reuse, R108, R3 ;  /* 0x0000006c00037223 */ /* 0x048fe20000010003 */
[----:B------:R-:W-:Y:S02]  /*5150*/  FFMA.FTZ R124, R0, R110, R124 ;  /* 0x0000006e007c7223 */ /* 0x000fe4000001007c */
[----:B------:R0:W5:Y:S04]  /*5160*/  LDL.LU R0, [R1+0xb0] ;  /* 0x0000b00001007983 */ /* 0x0001680000300800 */
[----:B------:R-:W2:Y:S01]  /*5170*/  LDL R110, [R1+0x4c] ;  /* 0x00004c00016e7983 */ /* 0x000ea20000100800 */
[----:B------:R-:W-:Y:S01]  /*5180*/  FMUL.FTZ R108, R109, R81 ;  /* 0x000000516d6c7220 */ /* 0x000fe20000410000 */
[----:B------:R-:W-:-:S03]  /*5190*/  FMUL.FTZ R113, R113, UR26 ;  /* 0x0000001a71717c20 */ /* 0x000fc60008410000 */
[----:B------:R-:W-:Y:S01]  /*51a0*/  FADD.FTZ R125, R108, R125 ;  /* 0x0000007d6c7d7221 */ /* 0x000fe20000010000 */
[----:B--2---:R-:W-:Y:S01]  /*51b0*/  FFMA.FTZ R106, R110, R109, R106 ;  /* 0x0000006d6e6a7223 */ /* 0x004fe2000001006a */
[----:B------:R-:W-:Y:S01]  /*51c0*/  FMUL.FTZ R109, R112, UR26 ;  /* 0x0000001a706d7c20 */ /* 0x000fe20008410000 */
[----:B------:R-:W-:Y:S01]  /*51d0*/  FFMA.FTZ R124, R110, R108, R124 ;  /* 0x0000006c6e7c7223 */ /* 0x000fe2000001007c */
[----:B------:R-:W-:Y:S02]  /*51e0*/  MOV R110, R64 ;  /* 0x00000040006e7202 */ /* 0x000fe40000000f00 */
[----:B------:R-:W-:Y:S01]  /*51f0*/  MOV R108, R65 ;  /* 0x00000041006c7202 */ /* 0x000fe20000000f00 */
        /* <DEDUP_REMOVED lines=21> */
.L_x_2534:
[----:B------:R-:W2:Y:S01]  /*5350*/  LDL R112, [R1+0x48] ;  /* 0x0000480001707983 */ /* 0x000ea20000100800 */
[----:B0-----:R-:W-:Y:S01]  /*5360*/  FMUL.FTZ R109, R110, R80 ;  /* 0x000000506e6d7220 */ /* 0x001fe20000410000 */
[----:B------:R-:W-:Y:S01]  /*5370*/  FADD.FTZ R114, R114, -UR6 ;  /* 0x8000000672727e21 */ /* 0x000fe20008010000 */
[----:B------:R-:W-:Y:S01]  /*5380*/  FADD.FTZ R115, R115, -UR6 ;  /* 0x8000000673737e21 */ /* 0x000fe20008010000 */
[----:B------:R-:W-:Y:S01]  /*5390*/  FADD.FTZ R107, R107, R108 ;  /* 0x0000006c6b6b7221 */ /* 0x000fe20000010000 */
[----:B------:R-:W-:Y:S01]  /*53a0*/  FADD.FTZ R125, R125, R109 ;  /* 0x0000006d7d7d7221 */ /* 0x000fe20000010000 */
[----:B------:R-:W-:Y:S01]  /*53b0*/  FFMA.FTZ R106, R113, R108, R106 ;  /* 0x0000006c716a7223 */ /* 0x000fe2000001006a */
[----:B------:R-:W-:Y:S01]  /*53c0*/  FADD.FTZ R111, R111, R110 ;  /* 0x0000006e6f6f7221 */ /* 0x000fe20000010000 */
[----:B--2---:R-:W-:Y:S01]  /*53d0*/  FFMA.FTZ R124, R112, R109, R124 ;  /* 0x0000006d707c7223 */ /* 0x004fe2000001007c */
[----:B------:R-:W-:Y:S01]  /*53e0*/  FMUL.FTZ R109, R108, R81 ;  /* 0x000000516c6d7220 */ /* 0x000fe20000410000 */
[----:B------:R-:W-:Y:S01]  /*53f0*/  FFMA.FTZ R3, R112, R110, R3 ;  /* 0x0000006e70037223 */ /* 0x000fe20000010003 */
[----:B------:R-:W-:-:S02]  /*5400*/  MOV R110, R67 ;  /* 0x00000043006e7202 */ /* 0x000fc40000000f00 */
[----:B------:R-:W-:Y:S01]  /*5410*/  FFMA.FTZ R108, R113, R109, R124 ;  /* 0x0000006d716c7223 */ /* 0x000fe2000001007c */
[----:B------:R-:W-:Y:S01]  /*5420*/  FADD.FTZ R109, R109, R125 ;  /* 0x0000007d6d6d7221 */ /* 0x000fe20000010000 */
[----:B------:R-:W-:Y:S01]  /*5430*/  FMUL.FTZ R125, R114, UR26 ;  /* 0x0000001a727d7c20 */ /* 0x000fe20008410000 */
[----:B------:R-:W-:Y:S01]  /*5440*/  FMUL.FTZ R124, R115, UR26 ;  /* 0x0000001a737c7c20 */ /* 0x000fe20008410000 */
        /* <DEDUP_REMOVED lines=20> */
.L_x_2535:
[----:B------:R-:W-:Y:S01]  /*5590*/  FADD.FTZ R116, R116, -UR6 ;  /* 0x8000000674747e21 */ /* 0x000fe20008010000 */
[----:B------:R-:W-:Y:S01]  /*55a0*/  FMUL.FTZ R112, R113, R80 ;  /* 0x0000005071707220 */ /* 0x000fe20000410000 */
[----:B------:R-:W-:Y:S01]  /*55b0*/  FADD.FTZ R117, R117, -UR6 ;  /* 0x8000000675757e21 */ /* 0x000fe20008010000 */
[----:B------:R-:W-:Y:S01]  /*55c0*/  FADD.FTZ R111, R111, R113 ;  /* 0x000000716f6f7221 */ /* 0x000fe20000010000 */
[----:B------:R-:W-:Y:S01]  /*55d0*/  FMUL.FTZ R115, R116, UR26 ;  /* 0x0000001a74737c20 */ /* 0x000fe20008410000 */
[----:B------:R-:W-:Y:S01]  /*55e0*/  FFMA.FTZ R108, R125, R112, R108 ;  /* 0x000000707d6c7223 */ /* 0x000fe2000001006c */
[----:B------:R-:W-:Y:S01]  /*55f0*/  FADD.FTZ R109, R109, R112 ;  /* 0x000000706d6d7221 */ /* 0x000fe20000010000 */
[----:B------:R-:W-:Y:S01]  /*5600*/  FMUL.FTZ R112, R110, R81 ;  /* 0x000000516e707220 */ /* 0x000fe20000410000 */
[----:B------:R-:W-:Y:S01]  /*5610*/  FFMA.FTZ R3, R125, R113, R3 ;  /* 0x000000717d037223 */ /* 0x000fe20000010003 */
[----:B------:R0:W-:Y:S01]  /*5620*/  STL [R1], R115 ;  /* 0x0000007301007387 */ /* 0x0001e20000100800 */
[----:B------:R-:W-:Y:S01]  /*5630*/  FADD.FTZ R107, R107, R110 ;  /* 0x0000006e6b6b7221 */ /* 0x000fe20000010000 */
[C---:B------:R-:W-:Y:S01]  /*5640*/  FFMA.FTZ R106, R124.reuse, R110, R106 ;  /* 0x0000006e7c6a7223 */ /* 0x040fe2000001006a */
[----:B------:R-:W-:Y:S01]  /*5650*/  FFMA.FTZ R108, R124, R112, R108 ;  /* 0x000000707c6c7223 */ /* 0x000fe2000001006c */
[----:B------:R-:W-:Y:S01]  /*5660*/  FADD.FTZ R109, R112, R109 ;  /* 0x0000006d706d7221 */ /* 0x000fe20000010000 */
[----:B------:R-:W-:Y:S01]  /*5670*/  FMUL.FTZ R117, R117, UR26 ;  /* 0x0000001a75757c20 */ /* 0x000fe20008410000 */
[----:B------:R-:W-:-:S02]  /*5680*/  MOV R113, R70 ;  /* 0x0000004600717202 */ /* 0x000fc40000000f00 */
[----:B------:R-:W-:Y:S01]  /*5690*/  MOV R110, R71 ;  /* 0x00000047006e7202 */ /* 0x000fe20000000f00 */
[----:B------:R-:W-:Y:S06]  /*56a0*/  @!P5 BRA `(.L_x_2536) ;  /* 0x000000000048d947 */ /* 0x000fec0003800000 */
[----:B------:R-:W-:-:S04]  /*56b0*/  FFMA.FTZ R110, R115, R80, R82 ;  /* 0x00000050736e7223 */ /* 0x000fc80000010052 */
[----:B------:R-:W-:-:S06]  /*56c0*/  FMUL.FTZ R112, R110, -1.4426950216293334961 ;  /* 0xbfb8aa3b6e707820 */ /* 0x000fcc0000410000 */
[----:B------:R-:W2:Y:S02]  /*56d0*/  MUFU.EX2 R112, R112 ;  /* 0x0000007000707308 */ /* 0x000ea40000000800 */
[----:B--2---:R-:W-:-:S06]  /*56e0*/  FADD.FTZ R112, R112, 1 ;  /* 0x3f80000070707421 */ /* 0x004fcc0000010000 */
[----:B------:R-:W2:Y:S02]  /*56f0*/  MUFU.RCP R112, R112 ;  /* 0x0000007000707308 */ /* 0x000ea40000001000 */
[----:B--2---:R-:W-:Y:S01]  /*5700*/  FADD.FTZ R113, -R112, 1 ;  /* 0x3f80000070717421 */ /* 0x004fe20000010100 */
[----:B------:R-:W-:-:S03]  /*5710*/  FMUL.FTZ R112, R70, R112 ;  /* 0x0000007046707220 */ /* 0x000fc60000410000 */
[----:B------:R-:W-:Y:S01]  /*5720*/  FFMA.FTZ R113, R110, R113, 1 ;  /* 0x3f8000006e717423 */ /* 0x000fe20000010071 */
[----:B------:R-:W-:-:S03]  /*5730*/  FFMA.FTZ R110, R117, R81, R83 ;  /* 0x00000051756e7223 */ /* 0x000fc60000010053 */
[----:B------:R-:W-:Y:S01]  /*5740*/  FMUL.FTZ R113, R112, R113 ;  /* 0x0000007170717220 */ /* 0x000fe20000410000 */
[----:B------:R-:W-:-:S06]  /*5750*/  FMUL.FTZ R112, R110, -1.4426950216293334961 ;  /* 0xbfb8aa3b6e707820 */ /* 0x000fcc0000410000 */
[----:B------:R-:W2:Y:S02]  /*5760*/  MUFU.EX2 R112, R112 ;  /* 0x0000007000707308 */ /* 0x000ea40000000800 */
[----:B--2---:R-:W-:-:S06]  /*5770*/  FADD.FTZ R112, R112, 1 ;  /* 0x3f80000070707421 */ /* 0x004fcc0000010000 */
[----:B------:R-:W2:Y:S02]  /*5780*/  MUFU.RCP R112, R112 ;  /* 0x0000007000707308 */ /* 0x000ea40000001000 */
[----:B--2---:R-:W-:Y:S01]  /*5790*/  FADD.FTZ R114, -R112, 1 ;  /* 0x3f80000070727421 */ /* 0x004fe20000010100 */
[----:B------:R-:W-:-:S03]  /*57a0*/  FMUL.FTZ R112, R71, R112 ;  /* 0x0000007047707220 */ /* 0x000fc60000410000 */
[----:B------:R-:W-:-:S04]  /*57b0*/  FFMA.FTZ R110, R110, R114, 1 ;  /* 0x3f8000006e6e7423 */ /* 0x000fc80000010072 */
[----:B------:R-:W-:-:S07]  /*57c0*/  FMUL.FTZ R110, R112, R110 ;  /* 0x0000006e706e7220 */ /* 0x000fce0000410000 */
.L_x_2536:
[----:B------:R-:W-:Y:S01]  /*57d0*/  FMUL.FTZ R112, R113, R80 ;  /* 0x0000005071707220 */ /* 0x000fe20000410000 */
[----:B------:R-:W-:Y:S01]  /*57e0*/  FADD.FTZ R118, R118, -UR6 ;  /* 0x8000000676767e21 */ /* 0x000fe20008010000 */
[----:B------:R-:W-:Y:S01]  /*57f0*/  FFMA.FTZ R3, R115, R113, R3 ;  /* 0x0000007173037223 */ /* 0x000fe20000010003 */
[----:B------:R-:W-:Y:S01]  /*5800*/  FADD.FTZ R119, R119, -UR6 ;  /* 0x8000000677777e21 */ /* 0x000fe20008010000 */
[----:B------:R-:W-:Y:S01]  /*5810*/  FFMA.FTZ R108, R115, R112, R108 ;  /* 0x00000070736c7223 */ /* 0x000fe2000001006c */
[----:B0-----:R-:W-:Y:S01]  /*5820*/  FMUL.FTZ R115, R118, UR26 ;  /* 0x0000001a76737c20 */ /* 0x001fe20008410000 */
[----:B------:R-:W-:Y:S01]  /*5830*/  FADD.FTZ R109, R109, R112 ;  /* 0x000000706d6d7221 */ /* 0x000fe20000010000 */
[----:B------:R-:W-:Y:S01]  /*5840*/  FMUL.FTZ R112, R110, R81 ;  /* 0x000000516e707220 */ /* 0x000fe20000410000 */
[----:B------:R-:W-:Y:S01]  /*5850*/  FADD.FTZ R111, R111, R113 ;  /* 0x000000716f6f7221 */ /* 0x000fe20000010000 */
[----:B------:R-:W-:Y:S01]  /*5860*/  FADD.FTZ R107, R107, R110 ;  /* 0x0000006e6b6b7221 */ /* 0x000fe20000010000 */
[----:B------:R0:W-:Y:S01]  /*5870*/  STL [R1+0x4], R115 ;  /* 0x0000047301007387 */ /* 0x0001e20000100800 */
        /* <DEDUP_REMOVED lines=25> */
.L_x_2537:
[----:B------:R-:W-:Y:S01]  /*5a10*/  FMUL.FTZ R112, R113, R80 ;  /* 0x0000005071707220 */ /* 0x000fe20000410000 */
[----:B------:R-:W-:Y:S01]  /*5a20*/  FADD.FTZ R120, R120, -UR6 ;  /* 0x8000000678787e21 */ /* 0x000fe20008010000 */
[----:B------:R-:W-:Y:S01]  /*5a30*/  FADD.FTZ R121, R121, -UR6 ;  /* 0x8000000679797e21 */ /* 0x000fe20008010000 */
[C---:B------:R-:W-:Y:S01]  /*5a40*/  FFMA.FTZ R3, R115.reuse, R113, R3 ;  /* 0x0000007173037223 */ /* 0x040fe20000010003 */
[----:B------:R-:W-:Y:S01]  /*5a50*/  FFMA.FTZ R108, R115, R112, R108 ;  /* 0x00000070736c7223 */ /* 0x000fe2000001006c */
[----:B------:R-:W-:Y:S01]  /*5a60*/  FMUL.FTZ R116, R120, UR26 ;  /* 0x0000001a78747c20 */ /* 0x000fe20008410000 */
[----:B0-----:R-:W-:Y:S01]  /*5a70*/  FMUL.FTZ R115, R121, UR26 ;  /* 0x0000001a79737c20 */ /* 0x001fe20008410000 */
[----:B------:R-:W-:Y:S01]  /*5a80*/  FADD.FTZ R109, R109, R112 ;  /* 0x000000706d6d7221 */ /* 0x000fe20000010000 */
[----:B------:R-:W-:Y:S01]  /*5a90*/  FMUL.FTZ R112, R110, R81 ;  /* 0x000000516e707220 */ /* 0x000fe20000410000 */
[----:B------:R-:W-:Y:S01]  /*5aa0*/  FADD.FTZ R111, R111, R113 ;  /* 0x000000716f6f7221 */ /* 0x000fe20000010000 */
[----:B------:R0:W-:Y:S01]  /*5ab0*/  STL [R1+0xc], R116 ;  /* 0x00000c7401007387 */ /* 0x0001e20000100800 */
[----:B------:R-:W-:Y:S01]  /*5ac0*/  FADD.FTZ R107, R107, R110 ;  /* 0x0000006e6b6b7221 */ /* 0x000fe20000010000 */
[C---:B------:R-:W-:Y:S01]  /*5ad0*/  FFMA.FTZ R106, R119.reuse, R110, R106 ;  /* 0x0000006e776a7223 */ /* 0x040fe2000001006a */
[----:B------:R-:W-:Y:S01]  /*5ae0*/  FFMA.FTZ R108, R119, R112, R108 ;  /* 0x00000070776c7223 */ /* 0x000fe2000001006c */
[----:B------:R0:W-:Y:S01]  /*5af0*/  STL [R1+0x8], R115 ;  /* 0x0000087301007387 */ /* 0x0001e20000100800 */
[----:B------:R-:W-:Y:S01]  /*5b00*/  FADD.FTZ R109, R112, R109 ;  /* 0x0000006d706d7221 */ /* 0x000fe20000010000 */
        /* <DEDUP_REMOVED lines=21> */
.L_x_2538:
[----:B------:R-:W-:Y:S01]  /*5c60*/  FMUL.FTZ R112, R113, R80 ;  /* 0x0000005071707220 */ /* 0x000fe20000410000 */
[----:B------:R-:W-:Y:S01]  /*5c70*/  FADD.FTZ R122, R122, -UR6 ;  /* 0x800000067a7a7e21 */ /* 0x000fe20008010000 */
[----:B------:R-:W-:Y:S01]  /*5c80*/  FADD.FTZ R123, R123, -UR6 ;  /* 0x800000067b7b7e21 */ /* 0x000fe20008010000 */
[C---:B------:R-:W-:Y:S01]  /*5c90*/  FFMA.FTZ R3, R116.reuse, R113, R3 ;  /* 0x0000007174037223 */ /* 0x040fe20000010003 */
[----:B------:R-:W-:Y:S01]  /*5ca0*/  FFMA.FTZ R108, R116, R112, R108 ;  /* 0x00000070746c7223 */ /* 0x000fe2000001006c */
[----:B------:R-:W-:Y:S01]  /*5cb0*/  FADD.FTZ R109, R109, R112 ;  /* 0x000000706d6d7221 */ /* 0x000fe20000010000 */
[----:B------:R-:W-:Y:S01]  /*5cc0*/  FMUL.FTZ R112, R110, R81 ;  /* 0x000000516e707220 */ /* 0x000fe20000410000 */
[----:B------:R-:W-:Y:S01]  /*5cd0*/  FFMA.FTZ R106, R115, R110, R106 ;  /* 0x0000006e736a7223 */ /* 0x000fe2000001006a */
[----:B0-----:R-:W-:Y:S01]  /*5ce0*/  FMUL.FTZ R116, R122, UR26 ;  /* 0x0000001a7a747c20 */ /* 0x001fe20008410000 */
[----:B------:R-:W-:Y:S01]  /*5cf0*/  FADD.FTZ R111, R111, R113 ;  /* 0x000000716f6f7221 */ /* 0x000fe20000010000 */
[----:B------:R-:W-:Y:S01]  /*5d00*/  FFMA.FTZ R108, R115, R112, R108 ;  /* 0x00000070736c7223 */ /* 0x000fe2000001006c */
[----:B------:R-:W-:Y:S01]  /*5d10*/  FMUL.FTZ R115, R123, UR26 ;  /* 0x0000001a7b737c20 */ /* 0x000fe20008410000 */
[----:B------:R-:W-:Y:S01]  /*5d20*/  FADD.FTZ R107, R107, R110 ;  /* 0x0000006e6b6b7221 */ /* 0x000fe20000010000 */
[----:B------:R0:W-:Y:S01]  /*5d30*/  STL [R1+0x1c], R116 ;  /* 0x00001c7401007387 */ /* 0x0001e20000100800 */
[----:B------:R-:W-:Y:S01]  /*5d40*/  FADD.FTZ R109, R112, R109 ;  /* 0x0000006d706d7221 */ /* 0x000fe20000010000 */
[----:B------:R-:W-:-:S02]  /*5d50*/  MOV R113, R76 ;  /* 0x0000004c00717202 */ /* 0x000fc40000000f00 */
[----:B------:R0:W-:Y:S01]  /*5d60*/  STL [R1+0x18], R115 ;  /* 0x0000187301007387 */ /* 0x0001e20000100800 */
        /* <DEDUP_REMOVED lines=20> */
.L_x_2539:
[----:B------:R-:W-:Y:S01]  /*5eb0*/  FADD.FTZ R102, R102, -UR6 ;  /* 0x8000000666667e21 */ /* 0x000fe20008010000 */
[----:B------:R-:W-:Y:S01]  /*5ec0*/  FADD.FTZ R103, R103, -UR6 ;  /* 0x8000000667677e21 */ /* 0x000fe20008010000 */
[----:B------:R-:W-:Y:S01]  /*5ed0*/  FMUL.FTZ R112, R113, R80 ;  /* 0x0000005071707220 */ /* 0x000fe20000410000 */
[----:B------:R-:W-:Y:S01]  /*5ee0*/  FADD.FTZ R111, R111, R113 ;  /* 0x000000716f6f7221 */ /* 0x000fe20000010000 */
[----:B------:R-:W-:Y:S01]  /*5ef0*/  FFMA.FTZ R3, R116, R113, R3 ;  /* 0x0000007174037223 */ /* 0x000fe20000010003 */
[----:B------:R-:W-:Y:S01]  /*5f00*/  FMUL.FTZ R114, R102, UR26 ;  /* 0x0000001a66727c20 */ /* 0x000fe20008410000 */
[----:B------:R-:W-:Y:S01]  /*5f10*/  FMUL.FTZ R113, R103, UR26 ;  /* 0x0000001a67717c20 */ /* 0x000fe20008410000 */
[----:B------:R-:W-:Y:S01]  /*5f20*/  FFMA.FTZ R108, R116, R112, R108 ;  /* 0x00000070746c7223 */ /* 0x000fe2000001006c */
[----:B------:R-:W-:Y:S01]  /*5f30*/  FADD.FTZ R109, R109, R112 ;  /* 0x000000706d6d7221 */ /* 0x000fe20000010000 */
[----:B------:R-:W-:Y:S01]  /*5f40*/  FMUL.FTZ R112, R110, R81 ;  /* 0x000000516e707220 */ /* 0x000fe20000410000 */
        /* <DEDUP_REMOVED lines=11> */
[----:B------:R-:W3:Y:S02]  /*6000*/  MUFU.EX2 R103, R103 ;  /* 0x0000006700677308 */ /* 0x000ee40000000800 */
[----:B---3--:R-:W-:-:S06]  /*6010*/  FADD.FTZ R103, R103, 1 ;  /* 0x3f80000067677421 */ /* 0x008fcc0000010000 */
[----:B------:R-:W3:Y:S02]  /*6020*/  MUFU.RCP R103, R103 ;  /* 0x0000006700677308 */ /* 0x000ee40000001000 */
[----:B---3--:R-:W-:Y:S01]  /*6030*/  FADD.FTZ R110, -R103, 1 ;  /* 0x3f800000676e7421 */ /* 0x008fe20000010100 */
[----:B------:R-:W-:-:S03]  /*6040*/  FMUL.FTZ R103, R10, R103 ;  /* 0x000000670a677220 */ /* 0x000fc60000410000 */
[----:B------:R-:W-:Y:S01]  /*6050*/  FFMA.FTZ R110, R102, R110, 1 ;  /* 0x3f800000666e7423 */ /* 0x000fe2000001006e */
[----:B------:R-:W-:-:S03]  /*6060*/  FFMA.FTZ R102, R113, R81, R83 ;  /* 0x0000005171667223 */ /* 0x000fc60000010053 */
[----:B------:R-:W-:Y:S01]  /*6070*/  FMUL.FTZ R110, R103, R110 ;  /* 0x0000006e676e7220 */ /* 0x000fe20000410000 */
[----:B------:R-:W-:-:S06]  /*6080*/  FMUL.FTZ R103, R102, -1.4426950216293334961 ;  /* 0xbfb8aa3b66677820 */ /* 0x000fcc0000410000 */
[----:B------:R-:W3:Y:S02]  /*6090*/  MUFU.EX2 R103, R103 ;  /* 0x0000006700677308 */ /* 0x000ee40000000800 */
[----:B---3--:R-:W-:-:S06]  /*60a0*/  FADD.FTZ R103, R103, 1 ;  /* 0x3f80000067677421 */ /* 0x008fcc0000010000 */
[----:B------:R-:W3:Y:S02]  /*60b0*/  MUFU.RCP R103, R103 ;  /* 0x0000006700677308 */ /* 0x000ee40000001000 */
[----:B---3--:R-:W-:Y:S01]  /*60c0*/  FADD.FTZ R112, -R103, 1 ;  /* 0x3f80000067707421 */ /* 0x008fe20000010100 */
[----:B------:R-:W-:-:S03]  /*60d0*/  FMUL.FTZ R103, R11, R103 ;  /* 0x000000670b677220 */ /* 0x000fc60000410000 */
[----:B------:R-:W-:-:S04]  /*60e0*/  FFMA.FTZ R102, R102, R112, 1 ;  /* 0x3f80000066667423 */ /* 0x000fc80000010070 */
[----:B------:R-:W-:-:S07]  /*60f0*/  FMUL.FTZ R102, R103, R102 ;  /* 0x0000006667667220 */ /* 0x000fce0000410000 */
.L_x_2540:
        /* <DEDUP_REMOVED lines=21> */
[----:B------:R-:W4:Y:S02]  /*6250*/  MUFU.EX2 R101, R101 ;  /* 0x0000006500657308 */ /* 0x000f240000000800 */
[----:B----4-:R-:W-:-:S06]  /*6260*/  FADD.FTZ R101, R101, 1 ;  /* 0x3f80000065657421 */ /* 0x010fcc0000010000 */
[----:B------:R-:W4:Y:S02]  /*6270*/  MUFU.RCP R101, R101 ;  /* 0x0000006500657308 */ /* 0x000f240000001000 */
[----:B----4-:R-:W-:Y:S01]  /*6280*/  FADD.FTZ R102, -R101, 1 ;  /* 0x3f80000065667421 */ /* 0x010fe20000010100 */
[----:B------:R-:W-:-:S03]  /*6290*/  FMUL.FTZ R101, R12, R101 ;  /* 0x000000650c657220 */ /* 0x000fc60000410000 */
[----:B------:R-:W-:Y:S01]  /*62a0*/  FFMA.FTZ R102, R100, R102, 1 ;  /* 0x3f80000064667423 */ /* 0x000fe20000010066 */
[----:B------:R-:W-:-:S03]  /*62b0*/  FFMA.FTZ R100, R110, R81, R83 ;  /* 0x000000516e647223 */ /* 0x000fc60000010053 */
[----:B------:R-:W-:Y:S01]  /*62c0*/  FMUL.FTZ R102, R101, R102 ;  /* 0x0000006665667220 */ /* 0x000fe20000410000 */
[----:B------:R-:W-:-:S06]  /*62d0*/  FMUL.FTZ R101, R100, -1.4426950216293334961 ;  /* 0xbfb8aa3b64657820 */ /* 0x000fcc0000410000 */
[----:B------:R-:W4:Y:S02]  /*62e0*/  MUFU.EX2 R101, R101 ;  /* 0x0000006500657308 */ /* 0x000f240000000800 */
[----:B----4-:R-:W-:-:S06]  /*62f0*/  FADD.FTZ R101, R101, 1 ;  /* 0x3f80000065657421 */ /* 0x010fcc0000010000 */
[----:B------:R-:W4:Y:S02]  /*6300*/  MUFU.RCP R101, R101 ;  /* 0x0000006500657308 */ /* 0x000f240000001000 */
[----:B----4-:R-:W-:Y:S01]  /*6310*/  FADD.FTZ R103, -R101, 1 ;  /* 0x3f80000065677421 */ /* 0x010fe20000010100 */
[----:B------:R-:W-:-:S03]  /*6320*/  FMUL.FTZ R101, R13, R101 ;  /* 0x000000650d657220 */ /* 0x000fc60000410000 */
[----:B------:R-:W-:-:S04]  /*6330*/  FFMA.FTZ R100, R100, R103, 1 ;  /* 0x3f80000064647423 */ /* 0x000fc80000010067 */
[----:B------:R-:W-:-:S07]  /*6340*/  FMUL.FTZ R100, R101, R100 ;  /* 0x0000006465647220 */ /* 0x000fce0000410000 */
.L_x_2541:
        /* <DEDUP_REMOVED lines=37> */
.L_x_2542:
        /* <DEDUP_REMOVED lines=37> */
.L_x_2543:
[----:B------:R-:W-:Y:S01]  /*67f0*/  FMUL.FTZ R97, R98, R80 ;  /* 0x0000005062617220 */ /* 0x000fe20000410000 */
[----:B------:R-:W-:Y:S01]  /*6800*/  FADD.FTZ R94, R94, -UR6 ;  /* 0x800000065e5e7e21 */ /* 0x000fe20008010000 */
[----:B------:R-:W-:Y:S01]  /*6810*/  FADD.FTZ R95, R95, -UR6 ;  /* 0x800000065f5f7e21 */ /* 0x000fe20008010000 */
[----:B------:R-:W-:Y:S01]  /*6820*/  FADD.FTZ R107, R107, R96 ;  /* 0x000000606b6b7221 */ /* 0x000fe20000010000 */
[----:B------:R-:W-:Y:S01]  /*6830*/  FFMA.FTZ R108, R101, R97, R108 ;  /* 0x00000061656c7223 */ /* 0x000fe2000001006c */
[----:B------:R-:W-:Y:S01]  /*6840*/  FADD.FTZ R109, R109, R97 ;  /* 0x000000616d6d7221 */ /* 0x000fe20000010000 */
[----:B------:R-:W-:Y:S01]  /*6850*/  FMUL.FTZ R97, R96, R81 ;  /* 0x0000005160617220 */ /* 0x000fe20000410000 */
[----:B------:R-:W-:Y:S01]  /*6860*/  FFMA.FTZ R106, R100, R96, R106 ;  /* 0x00000060646a7223 */ /* 0x000fe2000001006a */
[----:B------:R-:W-:Y:S01]  /*6870*/  FMUL.FTZ R118, R94, UR26 ;  /* 0x0000001a5e767c20 */ /* 0x000fe20008410000 */
[----:B------:R-:W-:Y:S01]  /*6880*/  FADD.FTZ R111, R111, R98 ;  /* 0x000000626f6f7221 */ /* 0x000fe20000010000 */
[----:B------:R-:W-:Y:S01]  /*6890*/  FFMA.FTZ R3, R101, R98, R3 ;  /* 0x0000006265037223 */ /* 0x000fe20000010003 */
[----:B------:R-:W-:Y:S01]  /*68a0*/  FFMA.FTZ R108, R100, R97, R108 ;  /* 0x00000061646c7223 */ /* 0x000fe2000001006c */
[----:B------:R-:W-:Y:S01]  /*68b0*/  FADD.FTZ R109, R97, R109 ;  /* 0x0000006d616d7221 */ /* 0x000fe20000010000 */
[----:B0-----:R-:W-:Y:S01]  /*68c0*/  FMUL.FTZ R116, R95, UR26 ;  /* 0x0000001a5f747c20 */ /* 0x001fe20008410000 */
        /* <DEDUP_REMOVED lines=21> */
.L_x_2544:
        /* <DEDUP_REMOVED lines=13> */
[----:B--2---:R-:W-:Y:S01]  /*6af0*/  FMUL.FTZ R114, R93, UR26 ;  /* 0x0000001a5d727c20 */ /* 0x004fe20008410000 */
        /* <DEDUP_REMOVED lines=21> */
.L_x_2545:
[----:B------:R-:W-:Y:S01]  /*6c50*/  FMUL.FTZ R93, R94, R80 ;  /* 0x000000505e5d7220 */ /* 0x000fe20000410000 */
[----:B------:R-:W-:Y:S01]  /*6c60*/  FADD.FTZ R91, R91, -UR6 ;  /* 0x800000065b5b7e21 */ /* 0x000fe20008010000 */
[----:B------:R-:W-:Y:S01]  /*6c70*/  FADD.FTZ R90, R90, -UR6 ;  /* 0x800000065a5a7e21 */ /* 0x000fe20008010000 */
[----:B------:R-:W-:Y:S01]  /*6c80*/  FADD.FTZ R111, R111, R94 ;  /* 0x0000005e6f6f7221 */ /* 0x000fe20000010000 */
[----:B------:R-:W-:Y:S01]  /*6c90*/  FFMA.FTZ R108, R115, R93, R108 ;  /* 0x0000005d736c7223 */ /* 0x000fe2000001006c */
[----:B------:R-:W-:Y:S01]  /*6ca0*/  FADD.FTZ R109, R109, R93 ;  /* 0x0000005d6d6d7221 */ /* 0x000fe20000010000 */
[----:B------:R-:W-:Y:S01]  /*6cb0*/  FMUL.FTZ R93, R92, R81 ;  /* 0x000000515c5d7220 */ /* 0x000fe20000410000 */
[----:B---3--:R-:W-:Y:S01]  /*6cc0*/  FMUL.FTZ R112, R91, UR26 ;  /* 0x0000001a5b707c20 */ /* 0x008fe20008410000 */
[----:B------:R-:W-:Y:S01]  /*6cd0*/  FFMA.FTZ R3, R115, R94, R3 ;  /* 0x0000005e73037223 */ /* 0x000fe20000010003 */
[----:B------:R-:W-:Y:S01]  /*6ce0*/  FADD.FTZ R107, R107, R92 ;  /* 0x0000005c6b6b7221 */ /* 0x000fe20000010000 */
[C---:B------:R-:W-:Y:S01]  /*6cf0*/  FFMA.FTZ R108, R114.reuse, R93, R108 ;  /* 0x0000005d726c7223 */ /* 0x040fe2000001006c */
[----:B------:R-:W-:Y:S01]  /*6d00*/  FADD.FTZ R109, R93, R109 ;  /* 0x0000006d5d6d7221 */ /* 0x000fe20000010000 */
[----:B------:R-:W-:Y:S01]  /*6d10*/  FFMA.FTZ R106, R114, R92, R106 ;  /* 0x0000005c726a7223 */ /* 0x000fe2000001006a */
[----:B------:R-:W-:Y:S01]  /*6d20*/  FMUL.FTZ R113, R90, UR26 ;  /* 0x0000001a5a717c20 */ /* 0x000fe20008410000 */
        /* <DEDUP_REMOVED lines=21> */
.L_x_2546:
[----:B------:R-:W-:Y:S01]  /*6e80*/  FMUL.FTZ R92, R93, R80 ;  /* 0x000000505d5c7220 */ /* 0x000fe20000410000 */
[----:B------:R-:W-:Y:S01]  /*6e90*/  FADD.FTZ R88, R88, -UR6 ;  /* 0x8000000658587e21 */ /* 0x000fe20008010000 */
[----:B------:R-:W-:Y:S01]  /*6ea0*/  FADD.FTZ R89, R89, -UR6 ;  /* 0x8000000659597e21 */ /* 0x000fe20008010000 */
[----:B------:R-:W-:Y:S01]  /*6eb0*/  FADD.FTZ R90, R111, R93 ;  /* 0x0000005d6f5a7221 */ /* 0x000fe20000010000 */
[----:B------:R-:W-:Y:S01]  /*6ec0*/  FFMA.FTZ R108, R113, R92, R108 ;  /* 0x0000005c716c7223 */ /* 0x000fe2000001006c */
[----:B------:R-:W-:Y:S01]  /*6ed0*/  FADD.FTZ R109, R109, R92 ;  /* 0x0000005c6d6d7221 */ /* 0x000fe20000010000 */
[----:B------:R-:W-:Y:S01]  /*6ee0*/  FMUL.FTZ R92, R91, R81 ;  /* 0x000000515b5c7220 */ /* 0x000fe20000410000 */
[----:B------:R-:W-:Y:S01]  /*6ef0*/  FADD.FTZ R107, R107, R91 ;  /* 0x0000005b6b6b7221 */ /* 0x000fe20000010000 */
[----:B------:R-:W-:Y:S01]  /*6f00*/  FFMA.FTZ R106, R112, R91, R106 ;  /* 0x0000005b706a7223 */ /* 0x000fe2000001006a */
[----:B------:R-:W-:Y:S01]  /*6f10*/  FMUL.FTZ R111, R88, UR26 ;  /* 0x0000001a586f7c20 */ /* 0x000fe20008410000 */
[----:B------:R-:W-:Y:S01]  /*6f20*/  FFMA.FTZ R3, R113, R93, R3 ;  /* 0x0000005d71037223 */ /* 0x000fe20000010003 */
        /* <DEDUP_REMOVED lines=24> */
.L_x_2547:
        /* <DEDUP_REMOVED lines=12> */
[----:B------:R-:W-:Y:S01]  /*7170*/  FMUL.FTZ R109, R104, UR26 ;  /* 0x0000001a686d7c20 */ /* 0x000fe20008410000 */
        /* <DEDUP_REMOVED lines=22> */
.L_x_2548:
        /* <DEDUP_REMOVED lines=35> */
.L_x_2549:
[----:B------:R-:W-:Y:S01]  /*7510*/  FMUL.FTZ R87, R93, R80 ;  /* 0x000000505d577220 */ /* 0x000fe20000410000 */
[----:B------:R-:W-:Y:S01]  /*7520*/  FADD.FTZ R56, R56, -UR6 ;  /* 0x8000000638387e21 */ /* 0x000fe20008010000 */
[----:B------:R-:W-:Y:S01]  /*7530*/  FADD.FTZ R57, R57, -UR6 ;  /* 0x8000000639397e21 */ /* 0x000fe20008010000 */
[----:B------:R-:W-:Y:S01]  /*7540*/  FADD.FTZ R89, R89, R86 ;  /* 0x0000005659597221 */ /* 0x000fe20000010000 */
[C---:B------:R-:W-:Y:S01]  /*7550*/  FFMA.FTZ R88, R107.reuse, R87, R88 ;  /* 0x000000576b587223 */ /* 0x040fe20000010058 */
        /* <DEDUP_REMOVED lines=30> */
.L_x_2550:
        /* <DEDUP_REMOVED lines=8> */
[----:B----4-:R-:W-:Y:S01]  /*77c0*/  FMUL.FTZ R103, R58, UR26 ;  /* 0x0000001a3a677c20 */ /* 0x010fe20008410000 */
        /* <DEDUP_REMOVED lines=26> */
.L_x_2551:
        /* <DEDUP_REMOVED lines=35> */
.L_x_2552:
        /* <DEDUP_REMOVED lines=35> */
.L_x_2553:
        /* <DEDUP_REMOVED lines=35> */
.L_x_2554:
[----:B------:R-:W2:Y:S04]  /*8000*/  LDL.LU R61, [R1+0x58] ;  /* 0x00005800013d7983 */ /* 0x000ea80000300800 */
[----:B------:R-:W3:Y:S01]  /*8010*/  LDL.LU R59, [R1+0x5c] ;  /* 0x00005c00013b7983 */ /* 0x000ee20000300800 */
[----:B------:R-:W-:Y:S01]  /*8020*/  FFMA.FTZ R62, R94, R56, R91 ;  /* 0x000000385e3e7223 */ /* 0x000fe2000001005b */
[----:B------:R-:W-:Y:S01]  /*8030*/  FMUL.FTZ R57, R58, R80 ;  /* 0x000000503a397220 */ /* 0x000fe20000410000 */
[----:B------:R-:W-:Y:S01]  /*8040*/  FADD.FTZ R60, R90, R58 ;  /* 0x0000003a5a3c7221 */ /* 0x000fe20000010000 */
[----:B------:R-:W-:Y:S01]  /*8050*/  FFMA.FTZ R58, R95, R58, R3 ;  /* 0x0000003a5f3a7223 */ /* 0x000fe20000010003 */
[----:B------:R-:W-:Y:S01]  /*8060*/  FADD.FTZ R123, R89, R56 ;  /* 0x00000038597b7221 */ /* 0x000fe20000010000 */
[----:B------:R0:W-:Y:S01]  /*8070*/  STL [R1+0x40], R62 ;  /* 0x0000403e01007387 */ /* 0x0001e20000100800 */
[----:B------:R-:W-:Y:S01]  /*8080*/  FFMA.FTZ R3, R95, R57, R88 ;  /* 0x000000395f037223 */ /* 0x000fe20000010058 */
[----:B------:R-:W-:Y:S01]  /*8090*/  FADD.FTZ R92, R92, R57 ;  /* 0x000000395c5c7221 */ /* 0x000fe20000010000 */
[----:B------:R-:W-:Y:S01]  /*80a0*/  FMUL.FTZ R57, R56, R81 ;  /* 0x0000005138397220 */ /* 0x000fe20000410000 */
[----:B------:R-:W-:-:S03]  /*80b0*/  MOV R122, R35 ;  /* 0x00000023007a7202 */ /* 0x000fc60000000f00 */
[----:B------:R-:W-:Y:S01]  /*80c0*/  FADD.FTZ R56, R57, R92 ;  /* 0x0000005c39387221 */ /* 0x000fe20000010000 */
[----:B------:R-:W-:Y:S01]  /*80d0*/  FFMA.FTZ R3, R94, R57, R3 ;  /* 0x000000395e037223 */ /* 0x000fe20000010003 */
[----:B--2---:R-:W-:Y:S01]  /*80e0*/  FADD.FTZ R93, R61, -UR6 ;  /* 0x800000063d5d7e21 */ /* 0x004fe20008010000 */
[----:B---3--:R-:W-:-:S03]  /*80f0*/  FADD.FTZ R92, R59, -UR6 ;  /* 0x800000063b5c7e21 */ /* 0x008fc60008010000 */
[----:B------:R-:W-:Y:S01]  /*8100*/  FMUL.FTZ R93, R93, UR26 ;  /* 0x0000001a5d5d7c20 */ /* 0x000fe20008410000 */
[----:B------:R-:W-:Y:S01]  /*8110*/  MOV R59, R34 ;  /* 0x00000022003b7202 */ /* 0x000fe20000000f00 */
[----:B------:R-:W-:Y:S01]  /*8120*/  FMUL.FTZ R92, R92, UR26 ;  /* 0x0000001a5c5c7c20 */ /* 0x000fe20008410000 */
[----:B0-----:R-:W-:Y:S06]  /*8130*/  @!P5 BRA `(.L_x_2555) ;  /* 0x000000000048d947 */ /* 0x001fec0003800000 */
        /* <DEDUP_REMOVED lines=18> */
.L_x_2555:
[----:B------:R-:W2:Y:S04]  /*8260*/  LDL.LU R62, [R1+0x68] ;  /* 0x00006800013e7983 */ /* 0x000ea80000300800 */
[----:B------:R-:W3:Y:S01]  /*8270*/  LDL.LU R61, [R1+0x6c] ;  /* 0x00006c00013d7983 */ /* 0x000ee20000300800 */
[----:B------:R-:W-:Y:S01]  /*8280*/  FADD.FTZ R60, R60, R59 ;  /* 0x0000003b3c3c7221 */ /* 0x000fe20000010000 */
[----:B------:R-:W-:Y:S01]  /*8290*/  FFMA.FTZ R58, R93, R59, R58 ;  /* 0x0000003b5d3a7223 */ /* 0x000fe2000001003a */
[----:B------:R-:W-:Y:S01]  /*82a0*/  FMUL.FTZ R57, R59, R80 ;  /* 0x000000503b397220 */ /* 0x000fe20000410000 */
[----:B------:R-:W-:Y:S02]  /*82b0*/  MOV R120, R36 ;  /* 0x0000002400787202 */ /* 0x000fe40000000f00 */
[----:B------:R0:W-:Y:S01]  /*82c0*/  STL [R1+0x38], R60 ;  /* 0x0000383c01007387 */ /* 0x0001e20000100800 */
[----:B------:R-:W-:Y:S01]  /*82d0*/  FFMA.FTZ R3, R93, R57, R3 ;  /* 0x000000395d037223 */ /* 0x000fe20000010003 */
[----:B------:R-:W-:Y:S01]  /*82e0*/  FADD.FTZ R56, R56, R57 ;  /* 0x0000003938387221 */ /* 0x000fe20000010000 */
[----:B------:R-:W-:Y:S01]  /*82f0*/  FMUL.FTZ R57, R122, R81 ;  /* 0x000000517a397220 */ /* 0x000fe20000410000 */
[----:B------:R0:W-:Y:S01]  /*8300*/  STL [R1+0x3c], R58 ;  /* 0x00003c3a01007387 */ /* 0x0001e20000100800 */
[----:B------:R-:W-:-:S02]  /*8310*/  MOV R121, R37 ;  /* 0x0000002500797202 */ /* 0x000fc40000000f00 */
[----:B------:R-:W-:Y:S01]  /*8320*/  FFMA.FTZ R3, R92, R57, R3 ;  /* 0x000000395c037223 */ /* 0x000fe20000010003 */
[----:B------:R-:W-:Y:S01]  /*8330*/  FADD.FTZ R56, R57, R56 ;  /* 0x0000003839387221 */ /* 0x000fe20000010000 */
[----:B--2---:R-:W-:Y:S01]  /*8340*/  FADD.FTZ R89, R62, -UR6 ;  /* 0x800000063e597e21 */ /* 0x004fe20008010000 */
[----:B---3--:R-:W-:-:S03]  /*8350*/  FADD.FTZ R88, R61, -UR6 ;  /* 0x800000063d587e21 */ /* 0x008fc60008010000 */
[----:B------:R-:W-:Y:S01]  /*8360*/  FMUL.FTZ R89, R89, UR26 ;  /* 0x0000001a59597c20 */ /* 0x000fe20008410000 */
        /* <DEDUP_REMOVED lines=20> */
.L_x_2556:
[----:B------:R-:W2:Y:S04]  /*84b0*/  LDL.LU R59, [R1+0x98] ;  /* 0x00009800013b7983 */ /* 0x000ea80000300800 */
[----:B------:R-:W3:Y:S01]  /*84c0*/  LDL.LU R58, [R1+0x9c] ;  /* 0x00009c00013a7983 */ /* 0x000ee20000300800 */
[----:B------:R-:W-:Y:S01]  /*84d0*/  FMUL.FTZ R57, R120, R80 ;  /* 0x0000005078397220 */ /* 0x000fe20000410000 */
[----:B------:R-:W-:Y:S02]  /*84e0*/  MOV R63, R38 ;  /* 0x00000026003f7202 */ /* 0x000fe40000000f00 */
[----:B------:R-:W-:Y:S01]  /*84f0*/  MOV R85, R39 ;  /* 0x0000002700557202 */ /* 0x000fe20000000f00 */
[----:B------:R-:W-:Y:S01]  /*8500*/  FFMA.FTZ R3, R89, R57, R3 ;  /* 0x0000003959037223 */ /* 0x000fe20000010003 */
[----:B------:R-:W-:Y:S01]  /*8510*/  FADD.FTZ R56, R56, R57 ;  /* 0x0000003938387221 */ /* 0x000fe20000010000 */
[----:B------:R-:W-:-:S04]  /*8520*/  FMUL.FTZ R57, R121, R81 ;  /* 0x0000005179397220 */ /* 0x000fc80000410000 */
[----:B------:R-:W-:Y:S01]  /*8530*/  FFMA.FTZ R3, R88, R57, R3 ;  /* 0x0000003958037223 */ /* 0x000fe20000010003 */
[----:B------:R-:W-:Y:S01]  /*8540*/  FADD.FTZ R56, R57, R56 ;  /* 0x0000003839387221 */ /* 0x000fe20000010000 */
[----:B--2---:R-:W-:Y:S01]  /*8550*/  FADD.FTZ R87, R59, -UR6 ;  /* 0x800000063b577e21 */ /* 0x004fe20008010000 */
[----:B---3--:R-:W-:-:S03]  /*8560*/  FADD.FTZ R86, R58, -UR6 ;  /* 0x800000063a567e21 */ /* 0x008fc60008010000 */
        /* <DEDUP_REMOVED lines=21> */
.L_x_2557:
[----:B------:R-:W2:Y:S04]  /*86c0*/  LDL.LU R60, [R1+0xa0] ;  /* 0x0000a000013c7983 */ /* 0x000ea80000300800 */
[----:B------:R-:W3:Y:S01]  /*86d0*/  LDL.LU R59, [R1+0xa4] ;  /* 0x0000a400013b7983 */ /* 0x000ee20000300800 */
[----:B------:R-:W-:Y:S01]  /*86e0*/  FMUL.FTZ R57, R63, R80 ;  /* 0x000000503f397220 */ /* 0x000fe20000410000 */
[----:B------:R-:W-:Y:S01]  /*86f0*/  FMUL.FTZ R58, R85, R81 ;  /* 0x00000051553a7220 */ /* 0x000fe20000410000 */
[----:B------:R-:W-:Y:S02]  /*8700*/  MOV R61, R40 ;  /* 0x00000028003d7202 */ /* 0x000fe40000000f00 */
[----:B------:R-:W-:Y:S01]  /*8710*/  FFMA.FTZ R3, R87, R57, R3 ;  /* 0x0000003957037223 */ /* 0x000fe20000010003 */
[----:B------:R-:W-:Y:S01]  /*8720*/  FADD.FTZ R57, R56, R57 ;  /* 0x0000003938397221 */ /* 0x000fe20000010000 */
[----:B------:R-:W-:-:S02]  /*8730*/  MOV R62, R41 ;  /* 0x00000029003e7202 */ /* 0x000fc40000000f00 */
        /* <DEDUP_REMOVED lines=25> */
.L_x_2558:
[----:B------:R-:W2:Y:S04]  /*88d0*/  LDL.LU R60, [R1+0x90] ;  /* 0x00009000013c7983 */ /* 0x000ea80000300800 */
[----:B------:R-:W3:Y:S01]  /*88e0*/  LDL.LU R59, [R1+0x94] ;  /* 0x00009400013b7983 */ /* 0x000ee20000300800 */
[----:B------:R-:W-:Y:S01]  /*88f0*/  FMUL.FTZ R58, R61, R80 ;  /* 0x000000503d3a7220 */ /* 0x000fe20000410000 */
[----:B------:R-:W-:-:S03]  /*8900*/  FMUL.FTZ R91, R62, R81 ;  /* 0x000000513e5b7220 */ /* 0x000fc60000410000 */
[----:B------:R-:W-:Y:S01]  /*8910*/  FFMA.FTZ R56, R84, R58, R56 ;  /* 0x0000003a54387223 */ /* 0x000fe20000010038 */
[----:B------:R-:W-:Y:S01]  /*8920*/  FADD.FTZ R57, R57, R58 ;  /* 0x0000003a39397221 */ /* 0x000fe20000010000 */
[----:B------:R-:W-:Y:S02]  /*8930*/  MOV R58, R78 ;  /* 0x0000004e003a7202 */ /* 0x000fe40000000f00 */
[----:B------:R-:W-:Y:S01]  /*8940*/  FFMA.FTZ R90, R3, R91, R56 ;  /* 0x0000005b035a7223 */ /* 0x000fe20000010038 */
[----:B------:R-:W-:Y:S01]  /*8950*/  FADD.FTZ R91, R91, R57 ;  /* 0x000000395b5b7221 */ /* 0x000fe20000010000 */
[----:B------:R-:W-:Y:S01]  /*8960*/  MOV R56, R79 ;  /* 0x0000004f00387202 */ /* 0x000fe20000000f00 */
        /* <DEDUP_REMOVED lines=23> */
.L_x_2559:
[----:B------:R-:W2:Y:S01]  /*8ae0*/  LDL R60, [R1+0xac] ;  /* 0x0000ac00013c7983 */ /* 0x000ea20000100800 */
[----:B------:R-:W-:Y:S01]  /*8af0*/  MOV R59, R123 ;  /* 0x0000007b003b7202 */ /* 0x000fe20000000f00 */
[----:B------:R-:W-:Y:S01]  /*8b00*/  FMUL.FTZ R57, R58, R80 ;  /* 0x000000503a397220 */ /* 0x000fe20000410000 */
[----:B------:R-:W-:Y:S01]  /*8b10*/  MOV R123, 0xffffffe0 ;  /* 0xffffffe0007b7802 */ /* 0x000fe20000000f00 */
[----:B------:R0:W-:Y:S01]  /*8b20*/  STL [R1+0xb0], R2 ;  /* 0x0000b00201007387 */ /* 0x0001e20000100800 */
[----:B-----5:R-:W-:Y:S01]  /*8b30*/  ISETP.GT.AND P0, PT, R0, 0x17f, PT ;  /* 0x0000017f0000780c */ /* 0x020fe20003f04270 */
[----:B------:R-:W-:Y:S01]  /*8b40*/  FFMA.FTZ R90, R99, R57, R90 ;  /* 0x00000039635a7223 */ /* 0x000fe2000001005a */
[----:B------:R-:W-:Y:S01]  /*8b50*/  FADD.FTZ R91, R91, R57 ;  /* 0x000000395b5b7221 */ /* 0x000fe20000010000 */
[----:B0-----:R-:W3:Y:S01]  /*8b60*/  LDL.LU R2, [R1+0x40] ;  /* 0x0000400001027983 */ /* 0x001ee20000300800 */
[----:B------:R-:W-:-:S04]  /*8b70*/  FMUL.FTZ R57, R56, R81 ;  /* 0x0000005138397220 */ /* 0x000fc80000410000 */
[----:B------:R-:W-:Y:S01]  /*8b80*/  FADD.FTZ R91, R57, R91 ;  /* 0x0000005b395b7221 */ /* 0x000fe20000010000 */
[----:B------:R-:W-:Y:S01]  /*8b90*/  FFMA.FTZ R90, R98, R57, R90 ;  /* 0x00000039625a7223 */ /* 0x000fe2000001005a */
[----:B------:R-:W-:-:S04]  /*8ba0*/  FADD.FTZ R59, R59, R122 ;  /* 0x0000007a3b3b7221 */ /* 0x000fc80000010000 */
[----:B------:R-:W-:Y:S01]  /*8bb0*/  FADD.FTZ R59, R59, R121 ;  /* 0x000000793b3b7221 */ /* 0x000fe20000010000 */
[----:B--2---:R-:W-:Y:S02]  /*8bc0*/  IMAD R123, R60, R123, 0x187 ;  /* 0x000001873c7b7424 */ /* 0x004fe400078e027b */
[----:B------:R-:W0:Y:S03]  /*8bd0*/  S2R R60, SR_LANEID ;  /* 0x00000000003c7919 */ /* 0x000e260000000000 */
[----:B------:R-:W-:-:S05]  /*8be0*/  SEL R123, R123, 0x1f, P0 ;  /* 0x0000001f7b7b7807 */ /* 0x000fca0000000000 */
[----:B------:R-:W2:Y:S01]  /*8bf0*/  SHFL.DOWN PT, R57, R91, 0x1, R123 ;  /* 0x082000005b397989 */ /* 0x000ea200000e007b */
[----:B0-----:R-:W-:-:S13]  /*8c00*/  ISETP.GE.AND P0, PT, R60, R123, PT ;  /* 0x0000007b3c00720c */ /* 0x001fda0003f06270 */
[----:B--2---:R-:W-:Y:S02]  /*8c10*/  @!P0 FADD.FTZ R91, R91, R57 ;  /* 0x000000395b5b8221 */ /* 0x004fe40000010000 */
        /* <DEDUP_REMOVED lines=19> */
[----:B---3--:R-:W-:-:S04]  /*8d50*/  FFMA.FTZ R122, R92, R122, R2 ;  /* 0x0000007a5c7a7223 */ /* 0x008fc80000010002 */
[----:B------:R-:W-:Y:S01]  /*8d60*/  FFMA.FTZ R122, R88, R121, R122 ;  /* 0x00000079587a7223 */ /* 0x000fe2000001007a */
[----:B0-----:R-:W-:Y:S01]  /*8d70*/  @!P0 FADD.FTZ R90, R90, R57 ;  /* 0x000000395a5a8221 */ /* 0x001fe20000010000 */
[----:B------:R-:W-:Y:S02]  /*8d80*/  IADD3 R57, R60, 0x10, RZ ;  /* 0x000000103c397810 */ /* 0x000fe40007ffe0ff */
[----:B------:R-:W-:Y:S02]  /*8d90*/  SHFL.DOWN PT, R60, R91, 0x10, R123 ;  /* 0x0a0000005b3c7989 */ /* 0x000fe400000e007b */
[----:B------:R-:W-:Y:S02]  /*8da0*/  ISETP.GT.AND P0, PT, R57, R123, PT ;  /* 0x0000007b3900720c */ /* 0x000fe40003f04270 */
[----:B------:R0:W2:Y:S04]  /*8db0*/  SHFL.DOWN PT, R57, R90, 0x10, R123 ;  /* 0x0a0000005a397989 */ /* 0x0000a800000e007b */
[----:B0-----:R-:W3:Y:S04]  /*8dc0*/  LDL.LU R123, [R1+0x3c] ;  /* 0x00003c00017b7983 */ /* 0x001ee80000300800 */
[----:B------:R0:W5:Y:S04]  /*8dd0*/  LDL.LU R2, [R1+0xb0] ;  /* 0x0000b00001027983 */ /* 0x0001680000300800 */
[----:B------:R-:W4:Y:S01]  /*8de0*/  LDL.LU R121, [R1+0x38] ;  /* 0x0000380001797983 */ /* 0x000f220000300800 */
[----:B------:R-:W-:Y:S01]  /*8df0*/  FADD.FTZ R59, R59, R85 ;  /* 0x000000553b3b7221 */ /* 0x000fe20000010000 */
[----:B------:R-:W-:-:S02]  /*8e00*/  FFMA.FTZ R122, R86, R85, R122 ;  /* 0x00000055567a7223 */ /* 0x000fc4000001007a */
[----:B------:R-:W1:Y:S01]  /*8e10*/  S2R R85, SR_LANEID ;  /* 0x0000000000557919 */ /* 0x000e620000000000 */
[----:B------:R-:W-:Y:S01]  /*8e20*/  FADD.FTZ R59, R59, R62 ;  /* 0x0000003e3b3b7221 */ /* 0x000fe20000010000 */
[----:B------:R-:W-:Y:S01]  /*8e30*/  FFMA.FTZ R122, R3, R62, R122 ;  /* 0x0000003e037a7223 */ /* 0x000fe2000001007a */
[----:B--2---:R-:W-:Y:S01]  /*8e40*/  @!P0 FADD.FTZ R90, R90, R57 ;  /* 0x000000395a5a8221 */ /* 0x004fe20000010000 */
[----:B------:R-:W-:Y:S01]  /*8e50*/  @!P0 FADD.FTZ R91, R91, R60 ;  /* 0x0000003c5b5b8221 */ /* 0x000fe20000010000 */
[----:B------:R-:W-:Y:S01]  /*8e60*/  FADD.FTZ R59, R59, R56 ;  /* 0x000000383b3b7221 */ /* 0x000fe20000010000 */
[----:B----4-:R-:W-:Y:S01]  /*8e70*/  FADD.FTZ R121, R121, R120 ;  /* 0x0000007879797221 */ /* 0x010fe20000010000 */
[----:B---3--:R-:W-:-:S03]  /*8e80*/  FFMA.FTZ R120, R89, R120, R123 ;  /* 0x0000007859787223 */ /* 0x008fc6000001007b */
[----:B------:R-:W-:Y:S01]  /*8e90*/  FADD.FTZ R121, R121, R63 ;  /* 0x0000003f79797221 */ /* 0x000fe20000010000 */
[----:B------:R-:W-:Y:S02]  /*8ea0*/  FFMA.FTZ R120, R87, R63, R120 ;  /* 0x0000003f57787223 */ /* 0x000fe40000010078 */
[----:B------:R-:W2:Y:S01]  /*8eb0*/  LDL R63, [R1+0xac] ;  /* 0x0000ac00013f7983 */ /* 0x000ea20000100800 */
[----:B------:R-:W3:Y:S01]  /*8ec0*/  S2R R123, SR_CgaCtaId ;  /* 0x00000000007b7919 */ /* 0x000ee20000008800 */
[----:B------:R-:W-:Y:S01]  /*8ed0*/  FFMA.FTZ R120, R84, R61, R120 ;  /* 0x0000003d54787223 */ /* 0x000fe20000010078 */
[----:B-1----:R-:W-:Y:S01]  /*8ee0*/  ISETP.NE.AND P0, PT, R85, RZ, PT ;  /* 0x000000ff5500720c */ /* 0x002fe20003f05270 */
[----:B------:R-:W-:Y:S02]  /*8ef0*/  FFMA.FTZ R57, R98, R56, R122 ;  /* 0x0000003862397223 */ /* 0x000fe4000001007a */
[----:B------:R-:W-:Y:S01]  /*8f00*/  FFMA.FTZ R56, R99, R58, R120 ;  /* 0x0000003a63387223 */ /* 0x000fe20000010078 */
[----:B------:R-:W-:-:S04]  /*8f10*/  MOV R120, 0x400 ;  /* 0x0000040000787802 */ /* 0x000fc80000000f00 */
[----:B------:R-:W-:Y:S01]  /*8f20*/  IADD3 R85, R120, 0x90, RZ ;  /* 0x0000009078557810 */ /* 0x000fe20007ffe0ff */
[----:B------:R-:W-:Y:S01]  /*8f30*/  FADD.FTZ R121, R121, R61 ;  /* 0x0000003d79797221 */ /* 0x000fe20000010000 */
[----:B------:R-:W-:-:S03]  /*8f40*/  ISETP.NE.AND P2, PT, R0, RZ, PT ;  /* 0x000000ff0000720c */ /* 0x000fc60003f45270 */
[----:B------:R-:W-:Y:S01]  /*8f50*/  FADD.FTZ R58, R121, R58 ;  /* 0x0000003a793a7221 */ /* 0x000fe20000010000 */
[----:B------:R-:W-:Y:S01]  /*8f60*/  BSSY B0, `(.L_x_2560) ;  /* 0x000002a000007945 */ /* 0x000fe20003800000 */
[C---:B------:R-:W-:Y:S02]  /*8f70*/  ISETP.GT.U32.AND P3, PT, R0.reuse, 0x30, PT ;  /* 0x000000300000780c */ /* 0x040fe40003f64070 */
[C---:B---3--:R-:W-:Y:S02]  /*8f80*/  LEA R85, R123.reuse, R85, 0x18 ;  /* 0x000000557b557211 */ /* 0x048fe400078ec0ff */
[----:B------:R-:W-:Y:S02]  /*8f90*/  @!P0 LEA R60, R123, R120, 0x18 ;  /* 0x000000787b3c8211 */ /* 0x000fe400078ec0ff */
[----:B------:R-:W-:-:S05]  /*8fa0*/  LEA R85, R0, R85, 0x4 ;  /* 0x0000005500557211 */ /* 0x000fca00078e20ff */
[----:B------:R0:W-:Y:S01]  /*8fb0*/  STS.128 [R85], R56 ;  /* 0x0000003855007388 */ /* 0x0001e20000000c00 */
[----:B--2---:R-:W-:-:S05]  /*8fc0*/  @!P0 LEA R60, R63, R60, 0x3 ;  /* 0x0000003c3f3c8211 */ /* 0x004fca00078e18ff */
[----:B------:R0:W-:Y:S01]  /*8fd0*/  @!P0 STS.64 [R60+0x10], R90 ;  /* 0x0000105a3c008388 */ /* 0x0001e20000000a00 */
[----:B------:R-:W-:Y:S06]  /*8fe0*/  BAR.SYNC.DEFER_BLOCKING 0x0 ;  /* 0x0000000000007b1d */ /* 0x000fec0000010000 */
[----:B------:R-:W-:Y:S05]  /*8ff0*/  @P2 BRA `(.L_x_2561) ;  /* 0x0000000000802947 */ /* 0x000fea0003800000 */
[----:B------:R-:W-:-:S05]  /*9000*/  LEA R120, R123, R120, 0x18 ;  /* 0x000000787b787211 */ /* 0x000fca00078ec0ff */
[----:B0-----:R-:W0:Y:S02]  /*9010*/  LDS.64 R60, [R120+0x18] ;  /* 0x00001800783c7984 */ /* 0x001e240000000a00 */
        /* <DEDUP_REMOVED lines=30> */
.L_x_2561:
[----:B------:R-:W-:Y:S05]  /*9200*/  BSYNC B0 ;  /* 0x0000000000007941 */ /* 0x000fea0003800000 */
.L_x_2560:
[----:B------:R-:W-:Y:S06]  /*9210*/  BAR.SYNC.DEFER_BLOCKING 0x0 ;  /* 0x0000000000007b1d */ /* 0x000fec0000010000 */
[----:B------:R-:W-:Y:S04]  /*9220*/  BSSY B0, `(.L_x_2562) ;  /* 0x0000025000007945 */ /* 0x000fe80003800000 */
[----:B------:R-:W-:Y:S05]  /*9230*/  @P3 BRA `(.L_x_2563) ;  /* 0x00000000008c3947 */ /* 0x000fea0003800000 */
[----:B0-----:R-:W0:Y:S02]  /*9240*/  LDS.128 R60, [R85+0x310] ;  /* 0x00031000553c7984 */ /* 0x001e240000000c00 */
        /* <DEDUP_REMOVED lines=34> */
.L_x_2563:
[----:B------:R-:W-:Y:S05]  /*9470*/  BSYNC B0 ;  /* 0x0000000000007941 */ /* 0x000fea0003800000 */
.L_x_2562:
[----:B------:R-:W1:Y:S01]  /*9480*/  LDC.64 R62, c[0x0][0x268] ;  /* 0x00009a00ff3e7b82 */ /* 0x000e620000000a00 */
[----:B0-----:R-:W-:Y:S01]  /*9490*/  MOV R60, UR16 ;  /* 0x00000010003c7c02 */ /* 0x001fe20008000f00 */
[----:B------:R-:W-:Y:S04]  /*94a0*/  BSSY B0, `(.L_x_2564) ;  /* 0x0000011000007945 */ /* 0x000fe80003800000 */
[----:B------:R-:W-:-:S04]  /*94b0*/  IMAD R60, R60, 0x31, R0 ;  /* 0x000000313c3c7824 */ /* 0x000fc800078e0200 */
[----:B-1----:R-:W-:Y:S01]  /*94c0*/  IMAD.WIDE R60, R60, 0x4, R62 ;  /* 0x000000043c3c7825 */ /* 0x002fe200078e023e */
[----:B------:R-:W-:Y:S06]  /*94d0*/  @P3 BRA `(.L_x_2565) ;  /* 0x0000000000343947 */ /* 0x000fec0003800000 */
[----:B------:R-:W-:Y:S01]  /*94e0*/  MOV R62, UR9 ;  /* 0x00000009003e7c02 */ /* 0x000fe20008000f00 */
[----:B------:R-:W-:Y:S03]  /*94f0*/  REDG.E.ADD.F32.FTZ.RN.STRONG.GPU desc[UR22][R60.64], R56 ;  /* 0x000000383c0079a6 */ /* 0x000fe6000c10f396 */
[----:B------:R-:W-:-:S04]  /*9500*/  LEA R62, P0, R62, R60, 0x2 ;  /* 0x0000003c3e3e7211 */ /* 0x000fc800078010ff */
[----:B------:R-:W-:-:S05]  /*9510*/  IADD3.X R63, R61, UR11, RZ, P0, !PT ;  /* 0x0000000b3d3f7c10 */ /* 0x000fca00087fe4ff */
[----:B------:R0:W-:Y:S02]  /*9520*/  REDG.E.ADD.F32.FTZ.RN.STRONG.GPU desc[UR22][R62.64], R57 ;  /* 0x000000393e0079a6 */ /* 0x0001e4000c10f396 */
[----:B0-----:R-:W0:Y:S01]  /*9530*/  LDC.64 R62, c[0x0][0x288] ;  /* 0x0000a200ff3e7b82 */ /* 0x001e220000000a00 */
[----:B------:R-:W-:Y:S02]  /*9540*/  MOV R57, UR10 ;  /* 0x0000000a00397c02 */ /* 0x000fe40008000f00 */
[CC--:B0-----:R-:W-:Y:S02]  /*9550*/  LEA R56, P0, R62.reuse, R60.reuse, 0x2 ;  /* 0x0000003c3e387211 */ /* 0x0c1fe400078010ff */
[----:B------:R-:W-:Y:S02]  /*9560*/  LEA R60, P3, R57, R60, 0x2 ;  /* 0x0000003c393c7211 */ /* 0x000fe400078610ff */
[----:B------:R-:W-:Y:S02]  /*9570*/  LEA.HI.X R57, R62, R61, R63, 0x2, P0 ;  /* 0x0000003d3e397211 */ /* 0x000fe400000f143f */
[----:B------:R-:W-:-:S03]  /*9580*/  IADD3.X R61, R61, UR12, RZ, P3, !PT ;  /* 0x0000000c3d3d7c10 */ /* 0x000fc60009ffe4ff */
[----:B------:R0:W-:Y:S04]  /*9590*/  REDG.E.ADD.F32.FTZ.RN.STRONG.GPU desc[UR22][R56.64], R58 ;  /* 0x0000003a380079a6 */ /* 0x0001e8000c10f396 */
[----:B------:R0:W-:Y:S02]  /*95a0*/  REDG.E.ADD.F32.FTZ.RN.STRONG.GPU desc[UR22][R60.64], R59 ;  /* 0x0000003b3c0079a6 */ /* 0x0001e4000c10f396 */
.L_x_2565:
[----:B------:R-:W-:Y:S05]  /*95b0*/  BSYNC B0 ;  /* 0x0000000000007941 */ /* 0x000fea0003800000 */
.L_x_2564:
[----:B------:R-:W-:Y:S02]  /*95c0*/  ULDC UR15, c[0x0][0xc] ;  /* 0x00000300000f7ab9 */ /* 0x000fe40000000800 */
[----:B------:R-:W-:-:S06]  /*95d0*/  UISETP.GE.U32.AND UP0, UPT, UR15, 0x2, UPT ;  /* 0x000000020f00788c */ /* 0x000fcc000bf06070 */
[----:B------:R-:W-:-:S13]  /*95e0*/  PLOP3.LUT P0, PT, PT, PT, UP0, 0x80, 0x0 ;  /* 0x000000000000781c */ /* 0x000fda0003f0f008 */
[----:B------:R-:W-:Y:S05]  /*95f0*/  @!P0 BRA `(.L_x_2566) ;  /* 0x0000001800448947 */ /* 0x000fea0003800000 */
        /* <DEDUP_REMOVED lines=12> */
[----:B0-----:R-:W0:Y:S01]  /*96c0*/  S2R R58, SR_LANEID ;  /* 0x00000000003a7919 */ /* 0x001e220000000000 */
        /* <DEDUP_REMOVED lines=8> */
[----:B------:R-:W-:Y:S02]  /*9750*/  UFLO.U32 UR17, UR16 ;  /* 0x00000010001172bd */ /* 0x000fe400080e0000 */
[----:B------:R-:W-:Y:S02]  /*9760*/  UPOPC UR16, UR16 ;  /* 0x00000010001072bf */ /* 0x000fe40008000000 */
[----:B------:R1:W-:Y:S02]  /*9770*/  STG.E.64 desc[UR22][R56.64], R90 ;  /* 0x0000005a38007986 */ /* 0x0003e4000c101b16 */
[----:B------:R-:W-:Y:S01]  /*9780*/  UIMAD UR5, UR5, UR16, URZ ;  /* 0x00000010050572a4 */ /* 0x000fe2000f8e023f */
[----:B0-----:R-:W-:-:S05]  /*9790*/  ISETP.EQ.U32.AND P0, PT, R58, UR17, PT ;  /* 0x000000113a007c0c */ /* 0x001fca000bf02070 */
[----:B------:R-:W-:Y:S02]  /*97a0*/  MOV R58, UR5 ;  /* 0x00000005003a7c02 */ /* 0x000fe40008000f00 */
[----:B-1----:R-:W-:Y:S02]  /*97b0*/  MOV R56, UR18 ;  /* 0x0000001200387c02 */ /* 0x002fe40008000f00 */
[----:B------:R-:W-:-:S04]  /*97c0*/  MOV R57, UR19 ;  /* 0x0000001300397c02 */ /* 0x000fc80008000f00 */
[----:B------:R-:W-:Y:S06]  /*97d0*/  @P0 MEMBAR.ALL.GPU ;  /* 0x0000000000000992 */ /* 0x000fec000000a000 */
[----:B------:R-:W-:-:S00]  /*97e0*/  @P0 ERRBAR ;  /* 0x00000000000009ab */ /* 0x000fc00000000000 */
[----:B------:R-:W-:Y:S06]  /*97f0*/  @P0 CGAERRBAR ;  /* 0x00000000000005ab */ /* 0x000fec0000000000 */
[----:B------:R0:W-:Y:S01]  /*9800*/  @P0 REDG.E.ADD.S32.STRONG.GPU desc[UR22][R56.64], R58 ;  /* 0x0000003a3800098e */ /* 0x0001e2000c10e396 */
[----:B------:R-:W-:-:S04]  /*9810*/  PLOP3.LUT P0, PT, PT, PT, UP0, 0x80, 0x0 ;  /* 0x000000000000781c */ /* 0x000fc80003f0f008 */
[----:B0-----:R-:W-:-:S04]  /*9820*/  SEL R58, RZ, UR15, P0 ;  /* 0x0000000fff3a7c07 */ /* 0x001fc80008000000 */
[----:B------:R-:W-:-:S13]  /*9830*/  ISETP.NE.AND P0, PT, R58, -0x1, PT ;  /* 0xffffffff3a00780c */ /* 0x000fda0003f05270 */
[----:B------:R-:W-:Y:S05]  /*9840*/  @!P0 BRA `(.L_x_2567) ;  /* 0x00000000001c8947 */ /* 0x000fea0003800000 */
.L_x_2568:
[----:B------:R-:W-:Y:S02]  /*9850*/  MOV R56, UR18 ;  /* 0x0000001200387c02 */ /* 0x000fe40008000f00 */
[----:B------:R-:W-:-:S05]  /*9860*/  MOV R57, UR19 ;  /* 0x0000001300397c02 */ /* 0x000fca0008000f00 */
[----:B------:R-:W2:Y:S04]  /*9870*/  LDG.E.STRONG.GPU R56, desc[UR22][R56.64] ;  /* 0x0000001638387981 */ /* 0x000ea8000c1ef900 */
[----:B--2---:R-:W-:Y:S01]  /*9880*/  CCTL.IVALL ;  /* 0x00000000ff00798f */ /* 0x004fe20002000000 */
[----:B------:R-:W-:Y:S05]  /*9890*/  YIELD ;  /* 0x0000000000007946 */ /* 0x000fea0003800000 */
[----:B------:R-:W-:-:S13]  /*98a0*/  ISETP.NE.AND P0, PT, R56, R58, PT ;  /* 0x0000003a3800720c */ /* 0x000fda0003f05270 */
[----:B------:R-:W-:Y:S05]  /*98b0*/  @P0 BRA `(.L_x_2568) ;  /* 0xfffffffc00e40947 */ /* 0x000fea000383ffff */
.L_x_2567:
        /* <DEDUP_REMOVED lines=8> */
[----:B------:R-:W-:Y:S05]  /*9940*/  @!P0 BRA `(.L_x_2569) ;  /* 0x0000001000d08947 */ /* 0x000fea0003800000 */
[----:B------:R-:W-:Y:S01]  /*9950*/  ULOP3.LUT UR16, UR15, 0x3, URZ, 0xc0, !UPT ;  /* 0x000000030f107892 */ /* 0x000fe2000f8ec03f */
[----:B------:R-:W-:-:S03]  /*9960*/  UMOV UR5, URZ ;  /* 0x0000003f00057c82 */ /* 0x000fc60008000000 */
[----:B------:R-:W-:-:S06]  /*9970*/  UIADD3 UR16, -UR16, UR15, URZ ;  /* 0x0000000f10107290 */ /* 0x000fcc000fffe13f */
[----:B------:R-:W-:-:S13]  /*9980*/  ISETP.LT.AND P0, PT, RZ, UR16, PT ;  /* 0x00000010ff007c0c */ /* 0x000fda000bf01270 */
[----:B------:R-:W-:Y:S05]  /*9990*/  @!P0 BRA `(.L_x_2570) ;  /* 0x00000010000c8947 */ /* 0x000fea0003800000 */
[----:B------:R-:W-:Y:S01]  /*99a0*/  UISETP.GT.AND UP0, UPT, UR16, 0xc, UPT ;  /* 0x0000000c1000788c */ /* 0x000fe2000bf04270 */
[----:B------:R-:W-:-:S05]  /*99b0*/  PLOP3.LUT P0, PT, PT, PT, PT, 0x80, 0x0 ;  /* 0x000000000000781c */ /* 0x000fca0003f0f070 */
[----:B------:R-:W-:-:S13]  /*99c0*/  PLOP3.LUT P3, PT, PT, PT, UP0, 0x80, 0x0 ;  /* 0x000000000000781c */ /* 0x000fda0003f6f008 */
[----:B------:R-:W-:Y:S05]  /*99d0*/  @!P3 BRA `(.L_x_2571) ;  /* 0x000000080098b947 */ /* 0x000fea0003800000 */
[----:B------:R-:W-:-:S13]  /*99e0*/  PLOP3.LUT P0, PT, PT, PT, PT, 0x8, 0x0 ;  /* 0x000000000000781c */ /* 0x000fda0003f0e170 */
.L_x_2572:
[----:B0-----:R-:W0:Y:S02]  /*99f0*/  S2R R56, SR_CTAID.X ;  /* 0x0000000000387919 */ /* 0x001e240000002500 */
[----:B0-----:R-:W-:-:S13]  /*9a00*/  ISETP.EQ.OR P6, PT, R56, UR5, P2 ;  /* 0x0000000538007c0c */ /* 0x001fda00097c2670 */
[----:B------:R-:W-:-:S05]  /*9a10*/  VOTEU.ALL UP0, P6 ;  /* 0x00000000003f7886 */ /* 0x000fca0003000000 */
[----:B------:R-:W-:-:S04]  /*9a20*/  @!UP0 UIMAD UR18, UR14, UR5, UR13 ;  /* 0x000000050e1282a4 */ /* 0x000fc8000f8e020d */
[----:B------:R-:W-:-:S06]  /*9a30*/  @!UP0 UIMAD.WIDE.U32 UR18, UR18, 0x8, UR6 ;  /* 0x00000008121288a5 */ /* 0x000fcc000f8e0006 */
[----:B------:R-:W-:Y:S02]  /*9a40*/  MOV R58, UR18 ;  /* 0x00000012003a7c02 */ /* 0x000fe40008000f00 */
[----:B------:R-:W-:-:S06]  /*9a50*/  MOV R59, UR19 ;  /* 0x00000013003b7c02 */ /* 0x000fcc0008000f00 */
[----:B------:R-:W2:Y:S01]  /*9a60*/  @!P6 LDG.E.64 R58, desc[UR22][R58.64] ;  /* 0x000000163a3ae981 */ /* 0x000ea2000c1e1b00 */
[----:B------:R-:W-:Y:S02]  /*9a70*/  UIADD3 UR18, UR5, 0x1, URZ ;  /* 0x0000000105127890 */ /* 0x000fe4000fffe03f */
[----:B------:R-:W-:Y:S02]  /*9a80*/  UIADD3 UR20, UR5, 0x2, URZ ;  /* 0x0000000205147890 */ /* 0x000fe4000fffe03f */
[----:B------:R-:W-:Y:S02]  /*9a90*/  UIADD3 UR17, UR5, 0x3, URZ ;  /* 0x0000000305117890 */ /* 0x000fe4000fffe03f */
[C---:B------:R-:W-:Y:S02]  /*9aa0*/  ISETP.EQ.OR P3, PT, R56.reuse, UR18, P2 ;  /* 0x0000001238007c0c */ /* 0x040fe40009762670 */
[----:B------:R-:W-:-:S11]  /*9ab0*/  ISETP.EQ.OR P4, PT, R56, UR20, P2 ;  /* 0x0000001438007c0c */ /* 0x000fd60009782670 */
[----:B------:R-:W-:Y:S02]  /*9ac0*/  VOTEU.ALL UP0, P3 ;  /* 0x00000000003f7886 */ /* 0x000fe40001800000 */
[----:B------:R-:W-:-:S03]  /*9ad0*/  VOTEU.ALL UP1, P4 ;  /* 0x00000000003f7886 */ /* 0x000fc60002020000 */
[----:B------:R-:W-:Y:S02]  /*9ae0*/  @!UP0 UIMAD UR18, UR14, UR18, UR13 ;  /* 0x000000120e1282a4 */ /* 0x000fe4000f8e020d */
[----:B------:R-:W-:Y:S02]  /*9af0*/  @!UP1 UIMAD UR20, UR14, UR20, UR13 ;  /* 0x000000140e1492a4 */ /* 0x000fe4000f8e020d */
[----:B------:R-:W-:Y:S02]  /*9b00*/  @!UP0 UIMAD.WIDE.U32 UR18, UR18, 0x8, UR6 ;  /* 0x00000008121288a5 */ /* 0x000fe4000f8e0006 */
[----:B------:R-:W-:-:S04]  /*9b10*/  @!UP1 UIMAD.WIDE.U32 UR20, UR20, 0x8, UR6 ;  /* 0x00000008141498a5 */ /* 0x000fc8000f8e0006 */
[----:B------:R-:W-:Y:S02]  /*9b20*/  MOV R60, UR18 ;  /* 0x00000012003c7c02 */ /* 0x000fe40008000f00 */
[----:B------:R-:W-:-:S06]  /*9b30*/  MOV R61, UR19 ;  /* 0x00000013003d7c02 */ /* 0x000fcc0008000f00 */
[----:B------:R-:W3:Y:S01]  /*9b40*/  @!P3 LDG.E.64 R60, desc[UR22][R60.64] ;  /* 0x000000163c3cb981 */ /* 0x000ee2000c1e1b00 */
[----:B--2---:R-:W-:Y:S01]  /*9b50*/  @!P6 FADD.FTZ R90, R90, R58 ;  /* 0x0000003a5a5ae221 */ /* 0x004fe20000010000 */
[----:B------:R-:W-:Y:S01]  /*9b60*/  @!P6 FADD.FTZ R91, R91, R59 ;  /* 0x0000003b5b5be221 */ /* 0x000fe20000010000 */
[----:B------:R-:W-:Y:S02]  /*9b70*/  ISETP.EQ.OR P6, PT, R56, UR17, P2 ;  /* 0x0000001138007c0c */ /* 0x000fe400097c2670 */
[----:B------:R-:W-:-:S11]  /*9b80*/  MOV R58, UR20 ;  /* 0x00000014003a7c02 */ /* 0x000fd60008000f00 */
[----:B------:R-:W-:-:S05]  /*9b90*/  VOTEU.ALL UP0, P6 ;  /* 0x00000000003f7886 */ /* 0x000fca0003000000 */
[----:B------:R-:W-:Y:S01]  /*9ba0*/  @!UP0 UIMAD UR18, UR14, UR17, UR13 ;  /* 0x000000110e1282a4 */ /* 0x000fe2000f8e020d */
[----:B------:R-:W-:-:S03]  /*9bb0*/  MOV R59, UR21 ;  /* 0x00000015003b7c02 */ /* 0x000fc60008000f00 */
[----:B------:R-:W-:-:S03]  /*9bc0*/  @!UP0 UIMAD.WIDE.U32 UR18, UR18, 0x8, UR6 ;  /* 0x00000008121288a5 */ /* 0x000fc6000f8e0006 */
[----:B------:R-:W2:Y:S03]  /*9bd0*/  @!P4 LDG.E.64 R58, desc[UR22][R58.64] ;  /* 0x000000163a3ac981 */ /* 0x000ea6000c1e1b00 */
[----:B------:R-:W-:Y:S02]  /*9be0*/  MOV R62, UR18 ;  /* 0x00000012003e7c02 */ /* 0x000fe40008000f00 */
[----:B------:R-:W-:-:S06]  /*9bf0*/  MOV R63, UR19 ;  /* 0x00000013003f7c02 */ /* 0x000fcc0008000f00 */
[----:B------:R-:W4:Y:S01]  /*9c00*/  @!P6 LDG.E.64 R62, desc[UR22][R62.64] ;  /* 0x000000163e3ee981 */ /* 0x000f22000c1e1b00 */
[----:B------:R-:W-:Y:S01]  /*9c10*/  UIADD3 UR18, UR5, 0x4, URZ ;  /* 0x0000000405127890 */ /* 0x000fe2000fffe03f */
[----:B---3--:R-:W-:Y:S01]  /*9c20*/  @!P3 FADD.FTZ R90, R90, R60 ;  /* 0x0000003c5a5ab221 */ /* 0x008fe20000010000 */
[----:B------:R-:W-:-:S04]  /*9c30*/  @!P3 FADD.FTZ R91, R91, R61 ;  /* 0x0000003d5b5bb221 */ /* 0x000fc80000010000 */
[----:B------:R-:W-:Y:S01]  /*9c40*/  ISETP.EQ.OR P3, PT, R56, UR18, P2 ;  /* 0x0000001238007c0c */ /* 0x000fe20009762670 */
[----:B------:R-:W-:Y:S02]  /*9c50*/  UIADD3 UR20, UR5, 0x5, URZ ;  /* 0x0000000505147890 */ /* 0x000fe4000fffe03f */
[----:B------:R-:W-:-:S10]  /*9c60*/  UIADD3 UR17, UR5, 0x6, URZ ;  /* 0x0000000605117890 */ /* 0x000fd4000fffe03f */
[----:B------:R-:W-:-:S05]  /*9c70*/  VOTEU.ALL UP0, P3 ;  /* 0x00000000003f7886 */ /* 0x000fca0001800000 */
[----:B------:R-:W-:-:S04]  /*9c80*/  @!UP0 UIMAD UR18, UR14, UR18, UR13 ;  /* 0x000000120e1282a4 */ /* 0x000fc8000f8e020d */
[----:B------:R-:W-:-:S06]  /*9c90*/  @!UP0 UIMAD.WIDE.U32 UR18, UR18, 0x8, UR6 ;  /* 0x00000008121288a5 */ /* 0x000fcc000f8e0006 */
[----:B------:R-:W-:Y:S02]  /*9ca0*/  MOV R60, UR18 ;  /* 0x00000012003c7c02 */ /* 0x000fe40008000f00 */
[----:B------:R-:W-:-:S06]  /*9cb0*/  MOV R61, UR19 ;  /* 0x00000013003d7c02 */ /* 0x000fcc0008000f00 */
[----:B------:R-:W3:Y:S01]  /*9cc0*/  @!P3 LDG.E.64 R60, desc[UR22][R60.64] ;  /* 0x000000163c3cb981 */ /* 0x000ee2000c1e1b00 */
[----:B--2---:R-:W-:Y:S01]  /*9cd0*/  @!P4 FADD.FTZ R90, R90, R58 ;  /* 0x0000003a5a5ac221 */ /* 0x004fe20000010000 */
[----:B------:R-:W-:Y:S01]  /*9ce0*/  @!P4 FADD.FTZ R91, R91, R59 ;  /* 0x0000003b5b5bc221 */ /* 0x000fe20000010000 */
[----:B------:R-:W-:Y:S02]  /*9cf0*/  ISETP.EQ.OR P4, PT, R56, UR20, P2 ;  /* 0x0000001438007c0c */ /* 0x000fe40009782670 */
[----:B----4-:R-:W-:Y:S01]  /*9d00*/  @!P6 FADD.FTZ R90, R90, R62 ;  /* 0x0000003e5a5ae221 */ /* 0x010fe20000010000 */
[----:B------:R-:W-:Y:S01]  /*9d10*/  @!P6 FADD.FTZ R91, R91, R63 ;  /* 0x0000003f5b5be221 */ /* 0x000fe20000010000 */
[----:B------:R-:W-:-:S09]  /*9d20*/  ISETP.EQ.OR P6, PT, R56, UR17, P2 ;  /* 0x0000001138007c0c */ /* 0x000fd200097c2670 */
[----:B------:R-:W-:-:S05]  /*9d30*/  VOTEU.ALL UP1, P4 ;  /* 0x00000000003f7886 */ /* 0x000fca0002020000 */
[----:B------:R-:W-:Y:S01]  /*9d40*/  @!UP1 UIMAD UR20, UR14, UR20, UR13 ;  /* 0x000000140e1492a4 */ /* 0x000fe2000f8e020d */
[----:B------:R-:W-:-:S03]  /*9d50*/  VOTEU.ALL UP0, P6 ;  /* 0x00000000003f7886 */ /* 0x000fc60003000000 */
[----:B------:R-:W-:Y:S02]  /*9d60*/  @!UP1 UIMAD.WIDE.U32 UR20, UR20, 0x8, UR6 ;  /* 0x00000008141498a5 */ /* 0x000fe4000f8e0006 */
[----:B------:R-:W-:-:S04]  /*9d70*/  @!UP0 UIMAD UR18, UR14, UR17, UR13 ;  /* 0x000000110e1282a4 */ /* 0x000fc8000f8e020d */
[----:B------:R-:W-:Y:S01]  /*9d80*/  MOV R58, UR20 ;  /* 0x00000014003a7c02 */ /* 0x000fe20008000f00 */
[----:B------:R-:W-:Y:S01]  /*9d90*/  @!UP0 UIMAD.WIDE.U32 UR18, UR18, 0x8, UR6 ;  /* 0x00000008121288a5 */ /* 0x000fe2000f8e0006 */
[----:B------:R-:W-:-:S05]  /*9da0*/  MOV R59, UR21 ;  /* 0x00000015003b7c02 */ /* 0x000fca0008000f00 */
[----:B------:R-:W-:Y:S01]  /*9db0*/  MOV R62, UR18 ;  /* 0x00000012003e7c02 */ /* 0x000fe20008000f00 */
[----:B------:R-:W2:Y:S01]  /*9dc0*/  @!P4 LDG.E.64 R58, desc[UR22][R58.64] ;  /* 0x000000163a3ac981 */ /* 0x000ea2000c1e1b00 */
        /* <DEDUP_REMOVED lines=25> */
[----:B------:R-:W-:Y:S01]  /*9f60*/  @!UP0 UIMAD.WIDE.U32 UR18, UR18, 0x8, UR6 ;  /* 0x00000008121288a5 */ /* 0x000fe2000f8e0006 */
[----:B------:R-:W-:Y:S02]  /*9f70*/  MOV R58, UR20 ;  /* 0x00000014003a7c02 */ /* 0x000fe40008000f00 */
[----:B------:R-:W-:-:S03]  /*9f80*/  MOV R59, UR21 ;  /* 0x00000015003b7c02 */ /* 0x000fc60008000f00 */
[----:B------:R-:W-:Y:S02]  /*9f90*/  MOV R62, UR18 ;  /* 0x00000012003e7c02 */ /* 0x000fe40008000f00 */
[----:B------:R-:W-:Y:S01]  /*9fa0*/  MOV R63, UR19 ;  /* 0x00000013003f7c02 */ /* 0x000fe20008000f00 */
[----:B------:R-:W2:Y:S05]  /*9fb0*/  @!P4 LDG.E.64 R58, desc[UR22][R58.64] ;  /* 0x000000163a3ac981 */ /* 0x000eaa000c1e1b00 */
        /* <DEDUP_REMOVED lines=19> */
[----:B------:R-:W-:-:S04]  /*a0f0*/  VOTEU.ALL UP1, P4 ;  /* 0x00000000003f7886 */ /* 0x000fc80002020000 */
[----:B------:R-:W-:Y:S01]  /*a100*/  VOTEU.ALL UP0, P6 ;  /* 0x00000000003f7886 */ /* 0x000fe20003000000 */
[----:B------:R-:W-:-:S04]  /*a110*/  @!UP1 UIMAD UR20, UR14, UR20, UR13 ;  /* 0x000000140e1492a4 */ /* 0x000fc8000f8e020d */
        /* <DEDUP_REMOVED lines=17> */
[----:B------:R-:W-:Y:S01]  /*a230*/  @!UP0 UIMAD.WIDE.U32 UR18, UR18, 0x8, UR6 ;  /* 0x00000008121288a5 */ /* 0x000fe2000f8e0006 */
[----:B--2---:R-:W-:Y:S01]  /*a240*/  @!P4 FADD.FTZ R90, R90, R58 ;  /* 0x0000003a5a5ac221 */ /* 0x004fe20000010000 */
[----:B------:R-:W-:Y:S01]  /*a250*/  @!P4 FADD.FTZ R91, R91, R59 ;  /* 0x0000003b5b5bc221 */ /* 0x000fe20000010000 */
[----:B------:R-:W-:Y:S02]  /*a260*/  ISETP.EQ.OR P4, PT, R56, UR20, P2 ;  /* 0x0000001438007c0c */ /* 0x000fe40009782670 */
[----:B----4-:R-:W-:Y:S01]  /*a270*/  @!P6 FADD.FTZ R90, R90, R62 ;  /* 0x0000003e5a5ae221 */ /* 0x010fe20000010000 */
[----:B------:R-:W-:Y:S01]  /*a280*/  @!P6 FADD.FTZ R91, R91, R63 ;  /* 0x0000003f5b5be221 */ /* 0x000fe20000010000 */
[----:B------:R-:W-:Y:S02]  /*a290*/  ISETP.EQ.OR P6, PT, R56, UR17, P2 ;  /* 0x0000001138007c0c */ /* 0x000fe400097c2670 */
[----:B------:R-:W-:Y:S02]  /*a2a0*/  MOV R58, UR18 ;  /* 0x00000012003a7c02 */ /* 0x000fe40008000f00 */
[----:B------:R-:W-:-:S05]  /*a2b0*/  MOV R59, UR19 ;  /* 0x00000013003b7c02 */ /* 0x000fca0008000f00 */
[----:B------:R-:W-:Y:S01]  /*a2c0*/  VOTEU.ALL UP1, P4 ;  /* 0x00000000003f7886 */ /* 0x000fe20002020000 */
[----:B------:R-:W2:Y:S03]  /*a2d0*/  @!P3 LDG.E.64 R58, desc[UR22][R58.64] ;  /* 0x000000163a3ab981 */ /* 0x000ea6000c1e1b00 */
        /* <DEDUP_REMOVED lines=9> */
[----:B------:R-:W3:Y:S05]  /*a370*/  @!P4 LDG.E.64 R56, desc[UR22][R56.64] ;  /* 0x000000163838c981 */ /* 0x000eea000c1e1b00 */
[----:B------:R-:W4:Y:S01]  /*a380*/  @!P6 LDG.E.64 R60, desc[UR22][R60.64] ;  /* 0x000000163c3ce981 */ /* 0x000f22000c1e1b00 */
[----:B------:R-:W-:-:S04]  /*a390*/  UIADD3 UR16, UR16, -0x10, URZ ;  /* 0xfffffff010107890 */ /* 0x000fc8000fffe03f */
[----:B------:R-:W-:Y:S02]  /*a3a0*/  UISETP.GT.AND UP0, UPT, UR16, 0xc, UPT ;  /* 0x0000000c1000788c */ /* 0x000fe4000bf04270 */
[----:B------:R-:W-:Y:S01]  /*a3b0*/  UIADD3 UR5, UR5, 0x10, URZ ;  /* 0x0000001005057890 */ /* 0x000fe2000fffe03f */
[----:B--2---:R-:W-:Y:S01]  /*a3c0*/  @!P3 FADD.FTZ R90, R90, R58 ;  /* 0x0000003a5a5ab221 */ /* 0x004fe20000010000 */
[----:B------:R-:W-:Y:S02]  /*a3d0*/  @!P3 FADD.FTZ R91, R91, R59 ;  /* 0x0000003b5b5bb221 */ /* 0x000fe40000010000 */
[----:B------:R-:W-:Y:S01]  /*a3e0*/  PLOP3.LUT P3, PT, PT, PT, UP0, 0x80, 0x0 ;  /* 0x000000000000781c */ /* 0x000fe20003f6f008 */
[----:B---3--:R-:W-:Y:S01]  /*a3f0*/  @!P4 FADD.FTZ R90, R90, R56 ;  /* 0x000000385a5ac221 */ /* 0x008fe20000010000 */
[----:B------:R-:W-:-:S03]  /*a400*/  @!P4 FADD.FTZ R91, R91, R57 ;  /* 0x000000395b5bc221 */ /* 0x000fc60000010000 */
[----:B----4-:R-:W-:Y:S01]  /*a410*/  @!P6 FADD.FTZ R90, R90, R60 ;  /* 0x0000003c5a5ae221 */ /* 0x010fe20000010000 */
[----:B------:R-:W-:-:S07]  /*a420*/  @!P6 FADD.FTZ R91, R91, R61 ;  /* 0x0000003d5b5be221 */ /* 0x000fce0000010000 */
[----:B------:R-:W-:Y:S05]  /*a430*/  @P3 BRA `(.L_x_2572) ;  /* 0xfffffff4006c3947 */ /* 0x000fea000383ffff */
.L_x_2571:
[----:B------:R-:W-:-:S06]  /*a440*/  UISETP.GT.AND UP0, UPT, UR16, 0x4, UPT ;  /* 0x000000041000788c */ /* 0x000fcc000bf04270 */
[----:B------:R-:W-:-:S13]  /*a450*/  PLOP3.LUT P3, PT, PT, PT, UP0, 0x80, 0x0 ;  /* 0x000000000000781c */ /* 0x000fda0003f6f008 */
[----:B------:R-:W-:Y:S05]  /*a460*/  @!P3 BRA `(.L_x_2573) ;  /* 0x000000040050b947 */ /* 0x000fea0003800000 */
[----:B------:R-:W1:Y:S02]  /*a470*/  S2R R85, SR_CTAID.X ;  /* 0x0000000000557919 */ /* 0x000e640000002500 */
[----:B-1----:R-:W-:-:S13]  /*a480*/  ISETP.EQ.OR P0, PT, R85, UR5, P2 ;  /* 0x0000000555007c0c */ /* 0x002fda0009702670 */
[----:B------:R-:W-:-:S05]  /*a490*/  VOTEU.ALL UP0, P0 ;  /* 0x00000000003f7886 */ /* 0x000fca0000000000 */
[----:B------:R-:W-:-:S04]  /*a4a0*/  @!UP0 UIMAD UR18, UR5, UR14, UR13 ;  /* 0x0000000e051282a4 */ /* 0x000fc8000f8e020d */
[----:B------:R-:W-:-:S06]  /*a4b0*/  @!UP0 UIMAD.WIDE.U32 UR18, UR18, 0x8, UR6 ;  /* 0x00000008121288a5 */ /* 0x000fcc000f8e0006 */
[----:B0-----:R-:W-:Y:S01]  /*a4c0*/  MOV R56, UR18 ;  /* 0x0000001200387c02 */ /* 0x001fe20008000f00 */
[----:B------:R-:W-:Y:S01]  /*a4d0*/  UIADD3 UR18, UR5, 0x1, URZ ;  /* 0x0000000105127890 */ /* 0x000fe2000fffe03f */
[----:B------:R-:W-:Y:S01]  /*a4e0*/  MOV R57, UR19 ;  /* 0x0000001300397c02 */ /* 0x000fe20008000f00 */
[----:B------:R-:W-:Y:S02]  /*a4f0*/  UIADD3 UR20, UR5, 0x2, URZ ;  /* 0x0000000205147890 */ /* 0x000fe4000fffe03f */
[----:B------:R-:W-:Y:S02]  /*a500*/  UIADD3 UR17, UR5, 0x3, URZ ;  /* 0x0000000305117890 */ /* 0x000fe4000fffe03f */
[C---:B------:R-:W-:Y:S01]  /*a510*/  ISETP.EQ.OR P3, PT, R85.reuse, UR18, P2 ;  /* 0x0000001255007c0c */ /* 0x040fe20009762670 */
[----:B------:R-:W2:Y:S01]  /*a520*/  @!P0 LDG.E.64 R56, desc[UR22][R56.64] ;  /* 0x0000001638388981 */ /* 0x000ea2000c1e1b00 */
[C---:B------:R-:W-:Y:S02]  /*a530*/  ISETP.EQ.OR P4, PT, R85.reuse, UR20, P2 ;  /* 0x0000001455007c0c */ /* 0x040fe40009782670 */
[----:B------:R-:W-:-:S09]  /*a540*/  ISETP.EQ.OR P6, PT, R85, UR17, P2 ;  /* 0x0000001155007c0c */ /* 0x000fd200097c2670 */
[----:B------:R-:W-:Y:S02]  /*a550*/  VOTEU.ALL UP0, P3 ;  /* 0x00000000003f7886 */ /* 0x000fe40001800000 */
[----:B------:R-:W-:Y:S02]  /*a560*/  VOTEU.ALL UP1, P4 ;  /* 0x00000000003f7886 */ /* 0x000fe40002020000 */
[----:B------:R-:W-:Y:S01]  /*a570*/  VOTEU.ALL UP2, P6 ;  /* 0x00000000003f7886 */ /* 0x000fe20003040000 */
[----:B------:R-:W-:Y:S02]  /*a580*/  @!UP0 UIMAD UR18, UR14, UR18, UR13 ;  /* 0x000000120e1282a4 */ /* 0x000fe4000f8e020d */
[----:B------:R-:W-:Y:S02]  /*a590*/  @!UP1 UIMAD UR20, UR14, UR20, UR13 ;  /* 0x000000140e1492a4 */ /* 0x000fe4000f8e020d */
[----:B------:R-:W-:Y:S02]  /*a5a0*/  @!UP0 UIMAD.WIDE.U32 UR18, UR18, 0x8, UR6 ;  /* 0x00000008121288a5 */ /* 0x000fe4000f8e0006 */
[----:B------:R-:W-:-:S02]  /*a5b0*/  @!UP2 UIMAD UR17, UR14, UR17, UR13 ;  /* 0x000000110e11a2a4 */ /* 0x000fc4000f8e020d */
[----:B------:R-:W-:Y:S02]  /*a5c0*/  @!UP1 UIMAD.WIDE.U32 UR20, UR20, 0x8, UR6 ;  /* 0x00000008141498a5 */ /* 0x000fe4000f8e0006 */
[----:B------:R-:W-:Y:S02]  /*a5d0*/  MOV R60, UR18 ;  /* 0x00000012003c7c02 */ /* 0x000fe40008000f00 */
[----:B------:R-:W-:Y:S01]  /*a5e0*/  MOV R61, UR19 ;  /* 0x00000013003d7c02 */ /* 0x000fe20008000f00 */
[----:B------:R-:W-:Y:S01]  /*a5f0*/  @!UP2 UIMAD.WIDE.U32 UR18, UR17, 0x8, UR6 ;  /* 0x000000081112a8a5 */ /* 0x000fe2000f8e0006 */
[----:B------:R-:W-:Y:S02]  /*a600*/  MOV R58, UR20 ;  /* 0x00000014003a7c02 */ /* 0x000fe40008000f00 */
[----:B------:R-:W-:Y:S02]  /*a610*/  MOV R59, UR21 ;  /* 0x00000015003b7c02 */ /* 0x000fe40008000f00 */
[----:B------:R-:W3:Y:S01]  /*a620*/  @!P3 LDG.E.64 R60, desc[UR22][R60.64] ;  /* 0x000000163c3cb981 */ /* 0x000ee2000c1e1b00 */
[----:B------:R-:W-:-:S02]  /*a630*/  MOV R62, UR18 ;  /* 0x00000012003e7c02 */ /* 0x000fc40008000f00 */
[----:B------:R-:W-:Y:S01]  /*a640*/  MOV R63, UR19 ;  /* 0x00000013003f7c02 */ /* 0x000fe20008000f00 */
[----:B------:R-:W4:Y:S05]  /*a650*/  @!P4 LDG.E.64 R58, desc[UR22][R58.64] ;  /* 0x000000163a3ac981 */ /* 0x000f2a000c1e1b00 */
[----:B------:R-:W4:Y:S01]  /*a660*/  @!P6 LDG.E.64 R62, desc[UR22][R62.64] ;  /* 0x000000163e3ee981 */ /* 0x000f22000c1e1b00 */
[----:B------:R-:W-:-:S04]  /*a670*/  UIADD3 UR17, UR5, 0x4, URZ ;  /* 0x0000000405117890 */ /* 0x000fc8000fffe03f */
[----:B------:R-:W-:Y:S02]  /*a680*/  UIADD3 UR20, UR17, 0x1, URZ ;  /* 0x0000000111147890 */ /* 0x000fe4000fffe03f */
[----:B------:R-:W-:Y:S02]  /*a690*/  UIADD3 UR5, UR17, 0x2, URZ ;  /* 0x0000000211057890 */ /* 0x000fe4000fffe03f */
[----:B------:R-:W-:Y:S01]  /*a6a0*/  UIADD3 UR27, UR17, 0x3, URZ ;  /* 0x00000003111b7890 */ /* 0x000fe2000fffe03f */
[----:B--2---:R-:W-:Y:S01]  /*a6b0*/  @!P0 FADD.FTZ R90, R90, R56 ;  /* 0x000000385a5a8221 */ /* 0x004fe20000010000 */
[----:B------:R-:W-:Y:S01]  /*a6c0*/  @!P0 FADD.FTZ R91, R91, R57 ;  /* 0x000000395b5b8221 */ /* 0x000fe20000010000 */
[----:B------:R-:W-:-:S13]  /*a6d0*/  ISETP.EQ.OR P0, PT, R85, UR17, P2 ;  /* 0x0000001155007c0c */ /* 0x000fda0009702670 */
[----:B------:R-:W-:Y:S01]  /*a6e0*/  VOTEU.ALL UP0, P0 ;  /* 0x00000000003f7886 */ /* 0x000fe20000000000 */
[----:B---3--:R-:W-:Y:S01]  /*a6f0*/  @!P3 FADD.FTZ R90, R90, R60 ;  /* 0x0000003c5a5ab221 */ /* 0x008fe20000010000 */
[----:B------:R-:W-:-:S03]  /*a700*/  @!P3 FADD.FTZ R91, R91, R61 ;  /* 0x0000003d5b5bb221 */ /* 0x000fc60000010000 */
[----:B----4-:R-:W-:Y:S01]  /*a710*/  @!P4 FADD.FTZ R90, R90, R58 ;  /* 0x0000003a5a5ac221 */ /* 0x010fe20000010000 */
[----:B------:R-:W-:Y:S01]  /*a720*/  @!P4 FADD.FTZ R91, R91, R59 ;  /* 0x0000003b5b5bc221 */ /* 0x000fe20000010000 */
[----:B------:R-:W-:Y:S02]  /*a730*/  ISETP.EQ.OR P4, PT, R85, UR20, P2 ;  /* 0x0000001455007c0c */ /* 0x000fe40009782670 */
[----:B------:R-:W-:Y:S01]  /*a740*/  @!P6 FADD.FTZ R90, R90, R62 ;  /* 0x0000003e5a5ae221 */ /* 0x000fe20000010000 */
[----:B------:R-:W-:Y:S01]  /*a750*/  @!P6 FADD.FTZ R91, R91, R63 ;  /* 0x0000003f5b5be221 */ /* 0x000fe20000010000 */
[C---:B------:R-:W-:Y:S02]  /*a760*/  ISETP.EQ.OR P6, PT, R85.reuse, UR5, P2 ;  /* 0x0000000555007c0c */ /* 0x040fe400097c2670 */
[----:B------:R-:W-:Y:S01]  /*a770*/  ISETP.EQ.OR P3, PT, R85, UR27, P2 ;  /* 0x0000001b55007c0c */ /* 0x000fe20009762670 */
[----:B------:R-:W-:-:S06]  /*a780*/  @!UP0 UIMAD UR18, UR14, UR17, UR13 ;  /* 0x000000110e1282a4 */ /* 0x000fcc000f8e020d */
[----:B------:R-:W-:Y:S01]  /*a790*/  VOTEU.ALL UP1, P4 ;  /* 0x00000000003f7886 */ /* 0x000fe20002020000 */
[----:B------:R-:W-:-:S03]  /*a7a0*/  @!UP0 UIMAD.WIDE.U32 UR18, UR18, 0x8, UR6 ;  /* 0x00000008121288a5 */ /* 0x000fc6000f8e0006 */
[----:B------:R-:W-:Y:S01]  /*a7b0*/  VOTEU.ALL UP2, P6 ;  /* 0x00000000003f7886 */ /* 0x000fe20003040000 */
[----:B------:R-:W-:Y:S02]  /*a7c0*/  @!UP1 UIMAD UR20, UR14, UR20, UR13 ;  /* 0x000000140e1492a4 */ /* 0x000fe4000f8e020d */
[----:B------:R-:W-:Y:S01]  /*a7d0*/  MOV R56, UR18 ;  /* 0x0000001200387c02 */ /* 0x000fe20008000f00 */
[----:B------:R-:W-:Y:S01]  /*a7e0*/  VOTEU.ALL UP0, P3 ;  /* 0x00000000003f7886 */ /* 0x000fe20001800000 */
[----:B------:R-:W-:Y:S01]  /*a7f0*/  @!UP2 UIMAD UR5, UR14, UR5, UR13 ;  /* 0x000000050e05a2a4 */ /* 0x000fe2000f8e020d */
[----:B------:R-:W-:Y:S01]  /*a800*/  MOV R57, UR19 ;  /* 0x0000001300397c02 */ /* 0x000fe20008000f00 */
[----:B------:R-:W-:Y:S02]  /*a810*/  @!UP1 UIMAD.WIDE.U32 UR20, UR20, 0x8, UR6 ;  /* 0x00000008141498a5 */ /* 0x000fe4000f8e0006 */
[----:B------:R-:W-:Y:S02]  /*a820*/  @!UP2 UIMAD.WIDE.U32 UR18, UR5, 0x8, UR6 ;  /* 0x000000080512a8a5 */ /* 0x000fe4000f8e0006 */
[----:B------:R-:W-:Y:S01]  /*a830*/  @!UP0 UIMAD UR5, UR14, UR27, UR13 ;  /* 0x0000001b0e0582a4 */ /* 0x000fe2000f8e020d */
[----:B------:R-:W2:Y:S01]  /*a840*/  @!P0 LDG.E.64 R56, desc[UR22][R56.64] ;  /* 0x0000001638388981 */ /* 0x000ea2000c1e1b00 */
[----:B------:R-:W-:-:S02]  /*a850*/  MOV R58, UR20 ;  /* 0x00000014003a7c02 */ /* 0x000fc40008000f00 */
[----:B------:R-:W-:Y:S02]  /*a860*/  MOV R59, UR21 ;  /* 0x00000015003b7c02 */ /* 0x000fe40008000f00 */
[----:B------:R-:W-:Y:S02]  /*a870*/  MOV R60, UR18 ;  /* 0x00000012003c7c02 */ /* 0x000fe40008000f00 */
[----:B------:R-:W-:Y:S01]  /*a880*/  MOV R61, UR19 ;  /* 0x00000013003d7c02 */ /* 0x000fe20008000f00 */
[----:B------:R-:W-:Y:S01]  /*a890*/  @!UP0 UIMAD.WIDE.U32 UR18, UR5, 0x8, UR6 ;  /* 0x00000008051288a5 */ /* 0x000fe2000f8e0006 */
[----:B------:R-:W3:Y:S04]  /*a8a0*/  @!P4 LDG.E.64 R58, desc[UR22][R58.64] ;  /* 0x000000163a3ac981 */ /* 0x000ee8000c1e1b00 */
[----:B------:R-:W4:Y:S01]  /*a8b0*/  @!P6 LDG.E.64 R60, desc[UR22][R60.64] ;  /* 0x000000163c3ce981 */ /* 0x000f22000c1e1b00 */
[----:B------:R-:W-:-:S02]  /*a8c0*/  MOV R62, UR18 ;  /* 0x00000012003e7c02 */ /* 0x000fc40008000f00 */
[----:B------:R-:W-:-:S06]  /*a8d0*/  MOV R63, UR19 ;  /* 0x00000013003f7c02 */ /* 0x000fcc0008000f00 */
[----:B------:R-:W4:Y:S01]  /*a8e0*/  @!P3 LDG.E.64 R62, desc[UR22][R62.64] ;  /* 0x000000163e3eb981 */ /* 0x000f22000c1e1b00 */
[----:B------:R-:W-:Y:S02]  /*a8f0*/  UIADD3 UR16, UR16, -0x4, URZ ;  /* 0xfffffffc10107890 */ /* 0x000fe4000fffe03f */
[----:B------:R-:W-:Y:S02]  /*a900*/  UIADD3 UR5, UR17, 0x4, URZ ;  /* 0x0000000411057890 */ /* 0x000fe4000fffe03f */
[----:B------:R-:W-:Y:S01]  /*a910*/  UIADD3 UR16, UR16, -0x4, URZ ;  /* 0xfffffffc10107890 */ /* 0x000fe2000fffe03f */
[----:B--2---:R-:W-:Y:S01]  /*a920*/  @!P0 FADD.FTZ R90, R90, R56 ;  /* 0x000000385a5a8221 */ /* 0x004fe20000010000 */
[----:B------:R-:W-:-:S03]  /*a930*/  @!P0 FADD.FTZ R91, R91, R57 ;  /* 0x000000395b5b8221 */ /* 0x000fc60000010000 */
[----:B---3--:R-:W-:Y:S01]  /*a940*/  @!P4 FADD.FTZ R90, R90, R58 ;  /* 0x0000003a5a5ac221 */ /* 0x008fe20000010000 */
[----:B------:R-:W-:-:S03]  /*a950*/  @!P4 FADD.FTZ R91, R91, R59 ;  /* 0x0000003b5b5bc221 */ /* 0x000fc60000010000 */
[----:B----4-:R-:W-:Y:S01]  /*a960*/  @!P6 FADD.FTZ R90, R90, R60 ;  /* 0x0000003c5a5ae221 */ /* 0x010fe20000010000 */
[----:B------:R-:W-:Y:S01]  /*a970*/  @!P6 FADD.FTZ R91, R91, R61 ;  /* 0x0000003d5b5be221 */ /* 0x000fe20000010000 */
[----:B------:R-:W-:Y:S02]  /*a980*/  PLOP3.LUT P0, PT, PT, PT, PT, 0x8, 0x0 ;  /* 0x000000000000781c */ /* 0x000fe40003f0e170 */
[----:B------:R-:W-:Y:S01]  /*a990*/  @!P3 FADD.FTZ R90, R90, R62 ;  /* 0x0000003e5a5ab221 */ /* 0x000fe20000010000 */
[----:B------:R-:W-:-:S10]  /*a9a0*/  @!P3 FADD.FTZ R91, R91, R63 ;  /* 0x0000003f5b5bb221 */ /* 0x000fd40000010000 */
.L_x_2573:
[----:B------:R-:W-:-:S13]  /*a9b0*/  ISETP.NE.OR P0, PT, RZ, UR16, P0 ;  /* 0x00000010ff007c0c */ /* 0x000fda0008705670 */
[----:B------:R-:W-:Y:S05]  /*a9c0*/  @!P0 BRA `(.L_x_2569) ;  /* 0x0000000000b08947 */ /* 0x000fea0003800000 */
.L_x_2570:
[----:B0-----:R-:W0:Y:S02]  /*a9d0*/  S2R R56, SR_CTAID.X ;  /* 0x0000000000387919 */ /* 0x001e240000002500 */
[----:B0-----:R-:W-:-:S13]  /*a9e0*/  ISETP.EQ.OR P3, PT, R56, UR5, P2 ;  /* 0x0000000538007c0c */ /* 0x001fda0009762670 */
[----:B------:R-:W-:-:S05]  /*a9f0*/  VOTEU.ALL UP0, P3 ;  /* 0x00000000003f7886 */ /* 0x000fca0001800000 */
[----:B------:R-:W-:-:S04]  /*aa00*/  @!UP0 UIMAD UR18, UR14, UR5, UR13 ;  /* 0x000000050e1282a4 */ /* 0x000fc8000f8e020d */
[----:B------:R-:W-:-:S06]  /*aa10*/  @!UP0 UIMAD.WIDE.U32 UR18, UR18, 0x8, UR6 ;  /* 0x00000008121288a5 */ /* 0x000fcc000f8e0006 */
[----:B------:R-:W-:Y:S01]  /*aa20*/  MOV R58, UR18 ;  /* 0x00000012003a7c02 */ /* 0x000fe20008000f00 */
[----:B------:R-:W-:Y:S01]  /*aa30*/  UIADD3 UR18, UR5, 0x1, URZ ;  /* 0x0000000105127890 */ /* 0x000fe2000fffe03f */
[----:B------:R-:W-:-:S05]  /*aa40*/  MOV R59, UR19 ;  /* 0x00000013003b7c02 */ /* 0x000fca0008000f00 */
[----:B------:R-:W-:Y:S01]  /*aa50*/  ISETP.EQ.OR P4, PT, R56, UR18, P2 ;  /* 0x0000001238007c0c */ /* 0x000fe20009782670 */
[----:B------:R-:W-:Y:S01]  /*aa60*/  UIADD3 UR17, UR5, 0x2, URZ ;  /* 0x0000000205117890 */ /* 0x000fe2000fffe03f */
[----:B------:R-:W2:Y:S01]  /*aa70*/  @!P3 LDG.E.64 R58, desc[UR22][R58.64] ;  /* 0x000000163a3ab981 */ /* 0x000ea2000c1e1b00 */
[----:B------:R-:W-:-:S04]  /*aa80*/  UIADD3 UR20, UR5, 0x3, URZ ;  /* 0x0000000305147890 */ /* 0x000fc8000fffe03f */
[C---:B------:R-:W-:Y:S02]  /*aa90*/  ISETP.EQ.OR P6, PT, R56.reuse, UR17, P2 ;  /* 0x0000001138007c0c */ /* 0x040fe400097c2670 */
[----:B------:R-:W-:-:S04]  /*aaa0*/  ISETP.EQ.OR P0, PT, R56, UR20, P2 ;  /* 0x0000001438007c0c */ /* 0x000fc80009702670 */
[----:B------:R-:W-:-:S05]  /*aab0*/  VOTEU.ALL UP0, P4 ;  /* 0x00000000003f7886 */ /* 0x000fca0002000000 */
[----:B------:R-:W-:-:S04]  /*aac0*/  @!UP0 UIMAD UR18, UR14, UR18, UR13 ;  /* 0x000000120e1282a4 */ /* 0x000fc8000f8e020d */
[----:B------:R-:W-:-:S06]  /*aad0*/  @!UP0 UIMAD.WIDE.U32 UR18, UR18, 0x8, UR6 ;  /* 0x00000008121288a5 */ /* 0x000fcc000f8e0006 */
[----:B------:R-:W-:Y:S02]  /*aae0*/  MOV R56, UR18 ;  /* 0x0000001200387c02 */ /* 0x000fe40008000f00 */
[----:B------:R-:W-:-:S06]  /*aaf0*/  MOV R57, UR19 ;  /* 0x0000001300397c02 */ /* 0x000fcc0008000f00 */
[----:B------:R-:W3:Y:S01]  /*ab00*/  @!P4 LDG.E.64 R56, desc[UR22][R56.64] ;  /* 0x000000163838c981 */ /* 0x000ee2000c1e1b00 */
[----:B------:R-:W-:-:S05]  /*ab10*/  VOTEU.ALL UP0, P6 ;  /* 0x00000000003f7886 */ /* 0x000fca0003000000 */
[----:B------:R-:W-:-:S04]  /*ab20*/  @!UP0 UIMAD UR18, UR14, UR17, UR13 ;  /* 0x000000110e1282a4 */ /* 0x000fc8000f8e020d */
[----:B------:R-:W-:Y:S01]  /*ab30*/  @!UP0 UIMAD.WIDE.U32 UR18, UR18, 0x8, UR6 ;  /* 0x00000008121288a5 */ /* 0x000fe2000f8e0006 */
[----:B------:R-:W-:Y:S01]  /*ab40*/  VOTEU.ALL UP0, P0 ;  /* 0x00000000003f7886 */ /* 0x000fe20000000000 */
[----:B--2---:R-:W-:-:S04]  /*ab50*/  @!P3 FADD.FTZ R90, R90, R58 ;  /* 0x0000003a5a5ab221 */ /* 0x004fc80000010000 */
[----:B------:R-:W-:Y:S01]  /*ab60*/  MOV R58, UR18 ;  /* 0x00000012003a7c02 */ /* 0x000fe20008000f00 */
[----:B------:R-:W-:Y:S01]  /*ab70*/  @!UP0 UIMAD UR18, UR14, UR20, UR13 ;  /* 0x000000140e1282a4 */ /* 0x000fe2000f8e020d */
[----:B------:R-:W-:Y:S01]  /*ab80*/  @!P3 FADD.FTZ R91, R91, R59 ;  /* 0x0000003b5b5bb221 */ /* 0x000fe20000010000 */
[----:B------:R-:W-:Y:S02]  /*ab90*/  MOV R59, UR19 ;  /* 0x00000013003b7c02 */ /* 0x000fe40008000f00 */
[----:B------:R-:W-:-:S04]  /*aba0*/  @!UP0 UIMAD.WIDE.U32 UR18, UR18, 0x8, UR6 ;  /* 0x00000008121288a5 */ /* 0x000fc8000f8e0006 */
[----:B------:R-:W2:Y:S01]  /*abb0*/  @!P6 LDG.E.64 R58, desc[UR22][R58.64] ;  /* 0x000000163a3ae981 */ /* 0x000ea2000c1e1b00 */
[----:B---3--:R-:W-:Y:S01]  /*abc0*/  @!P4 FADD.FTZ R90, R90, R56 ;  /* 0x000000385a5ac221 */ /* 0x008fe20000010000 */
[----:B------:R-:W-:Y:S01]  /*abd0*/  @!P4 FADD.FTZ R91, R91, R57 ;  /* 0x000000395b5bc221 */ /* 0x000fe20000010000 */
[----:B------:R-:W-:Y:S02]  /*abe0*/  MOV R56, UR18 ;  /* 0x0000001200387c02 */ /* 0x000fe40008000f00 */
[----:B------:R-:W-:-:S06]  /*abf0*/  MOV R57, UR19 ;  /* 0x0000001300397c02 */ /* 0x000fcc0008000f00 */
[----:B------:R-:W3:Y:S01]  /*ac00*/  @!P0 LDG.E.64 R56, desc[UR22][R56.64] ;  /* 0x0000001638388981 */ /* 0x000ee2000c1e1b00 */
[----:B------:R-:W-:-:S06]  /*ac10*/  UIADD3 UR16, UR16, -0x4, URZ ;  /* 0xfffffffc10107890 */ /* 0x000fcc000fffe03f */
[----:B------:R-:W-:Y:S01]  /*ac20*/  ISETP.NE.AND P3, PT, RZ, UR16, PT ;  /* 0x00000010ff007c0c */ /* 0x000fe2000bf65270 */
[----:B------:R-:W-:Y:S01]  /*ac30*/  UIADD3 UR5, UR5, 0x4, URZ ;  /* 0x0000000405057890 */ /* 0x000fe2000fffe03f */
[----:B--2---:R-:W-:Y:S01]  /*ac40*/  @!P6 FADD.FTZ R90, R90, R58 ;  /* 0x0000003a5a5ae221 */ /* 0x004fe20000010000 */
[----:B------:R-:W-:-:S03]  /*ac50*/  @!P6 FADD.FTZ R91, R91, R59 ;  /* 0x0000003b5b5be221 */ /* 0x000fc60000010000 */
[----:B---3--:R-:W-:Y:S01]  /*ac60*/  @!P0 FADD.FTZ R90, R90, R56 ;  /* 0x000000385a5a8221 */ /* 0x008fe20000010000 */
[----:B------:R-:W-:-:S06]  /*ac70*/  @!P0 FADD.FTZ R91, R91, R57 ;  /* 0x000000395b5b8221 */ /* 0x000fcc0000010000 */
[----:B------:R-:W-:Y:S05]  /*ac80*/  @P3 BRA `(.L_x_2570) ;  /* 0xfffffffc00503947 */ /* 0x000fea000383ffff */
.L_x_2569:
[----:B------:R-:W-:-:S06]  /*ac90*/  ULOP3.LUT UP0, UR15, UR15, 0x3, URZ, 0xc0, !UPT ;  /* 0x000000030f0f7892 */ /* 0x000fcc000f80c03f */
[----:B------:R-:W-:-:S13]  /*aca0*/  PLOP3.LUT P0, PT, PT, PT, UP0, 0x80, 0x0 ;  /* 0x000000000000781c */ /* 0x000fda0003f0f008 */
[----:B------:R-:W-:Y:S05]  /*acb0*/  @!P0 BRA `(.L_x_2566) ;  /* 0x0000000000948947 */ /* 0x000fea0003800000 */
        /* <DEDUP_REMOVED lines=11> */
.L_x_2575:
[----:B------:R-:W-:Y:S05]  /*ad70*/  BSYNC B0 ;  /* 0x0000000000007941 */ /* 0x000fea0003800000 */
.L_x_2574:
[----:B------:R-:W-:-:S06]  /*ad80*/  UISETP.NE.AND UP0, UPT, UR15, 0x1, UPT ;  /* 0x000000010f00788c */ /* 0x000fcc000bf05270 */
[----:B------:R-:W-:-:S13]  /*ad90*/  PLOP3.LUT P0, PT, PT, PT, UP0, 0x80, 0x0 ;  /* 0x000000000000781c */ /* 0x000fda0003f0f008 */
[----:B------:R-:W-:Y:S05]  /*ada0*/  @!P0 BRA `(.L_x_2566) ;  /* 0x0000000000588947 */ /* 0x000fea0003800000 */
[----:B------:R-:W-:Y:S02]  /*adb0*/  UIADD3 UR16, UR5, 0x1, URZ ;  /* 0x0000000105107890 */ /* 0x000fe4000fffe03f */
[----:B------:R-:W-:-:S04]  /*adc0*/  UIADD3 UR5, UR5, 0x2, URZ ;  /* 0x0000000205057890 */ /* 0x000fc8000fffe03f */
[C---:B------:R-:W-:Y:S02]  /*add0*/  ISETP.EQ.OR P3, PT, R58.reuse, UR16, P2 ;  /* 0x000000103a007c0c */ /* 0x040fe40009762670 */
[----:B------:R-:W-:-:S11]  /*ade0*/  ISETP.EQ.OR P0, PT, R58, UR5, P2 ;  /* 0x000000053a007c0c */ /* 0x000fd60009702670 */
[----:B------:R-:W-:-:S05]  /*adf0*/  VOTEU.ALL UP0, P3 ;  /* 0x00000000003f7886 */ /* 0x000fca0001800000 */
[----:B------:R-:W-:-:S04]  /*ae00*/  @!UP0 UIMAD UR16, UR16, UR14, UR13 ;  /* 0x0000000e101082a4 */ /* 0x000fc8000f8e020d */
[----:B------:R-:W-:-:S06]  /*ae10*/  @!UP0 UIMAD.WIDE.U32 UR16, UR16, 0x8, UR6 ;  /* 0x00000008101088a5 */ /* 0x000fcc000f8e0006 */
[----:B------:R-:W-:Y:S02]  /*ae20*/  MOV R56, UR16 ;  /* 0x0000001000387c02 */ /* 0x000fe40008000f00 */
[----:B------:R-:W-:-:S06]  /*ae30*/  MOV R57, UR17 ;  /* 0x0000001100397c02 */ /* 0x000fcc0008000f00 */
[----:B------:R-:W2:Y:S02]  /*ae40*/  @!P3 LDG.E.64 R56, desc[UR22][R56.64] ;  /* 0x000000163838b981 */ /* 0x000ea4000c1e1b00 */
[----:B--2---:R-:W-:Y:S01]  /*ae50*/  @!P3 FADD.FTZ R90, R90, R56 ;  /* 0x000000385a5ab221 */ /* 0x004fe20000010000 */
[----:B------:R-:W-:Y:S01]  /*ae60*/  MOV R56, UR15 ;  /* 0x0000000f00387c02 */ /* 0x000fe20008000f00 */
[----:B------:R-:W-:-:S03]  /*ae70*/  @!P3 FADD.FTZ R91, R91, R57 ;  /* 0x000000395b5bb221 */ /* 0x000fc60000010000 */
        /* <DEDUP_REMOVED lines=9> */
.L_x_2566:
[----:B0-----:R0:W5:Y:S04]  /*af10*/  LDL R59, [R1+0x70] ;  /* 0x00007000013b7983 */ /* 0x0011680000100800 */
[----:B------:R0:W5:Y:S01]  /*af20*/  LDL R58, [R1+0x74] ;  /* 0x00007400013a7983 */ /* 0x0001620000100800 */
[----:B------:R-:W1:Y:S01]  /*af30*/  S2UR UR6, SR_CgaCtaId ;  /* 0x00000000000679c3 */ /* 0x000e620000008800 */
[----:B------:R-:W-:Y:S02]  /*af40*/  UMOV UR5, 0x400 ;  /* 0x0000040000057882 */ /* 0x000fe40000000000 */
[----:B-1----:R-:W-:-:S03]  /*af50*/  ULEA UR5, UR6, UR5, 0x18 ;  /* 0x0000000506057291 */ /* 0x002fc6000f8ec03f */
[----:B------:R-:W-:-:S06]  /*af60*/  ULDC UR6, c[0x0][0x2bc] ;  /* 0x0000af0000067ab9 */ /* 0x000fcc0000000800 */
[----:B------:R-:W-:Y:S01]  /*af70*/  @!P2 STS.64 [UR5+0x80], R90 ;  /* 0x0000805aff00a988 */ /* 0x000fe20008000a05 */
[----:B------:R-:W-:Y:S06]  /*af80*/  BAR.SYNC.DEFER_BLOCKING 0x0 ;  /* 0x0000000000007b1d */ /* 0x000fec0000010000 */
[----:B------:R-:W1:Y:S02]  /*af90*/  LDS.64 R56, [UR5+0x80] ;  /* 0x00008005ff387984 */ /* 0x000e640008000a00 */
[----:B-1----:R-:W-:Y:S01]  /*afa0*/  FMUL.FTZ R56, R56, UR6 ;  /* 0x0000000638387c20 */ /* 0x002fe20008410000 */
[----:B------:R-:W-:-:S04]  /*afb0*/  FMUL.FTZ R57, R57, UR6 ;  /* 0x0000000639397c20 */ /* 0x000fc80008410000 */
[----:B------:R-:W-:Y:S02]  /*afc0*/  R2UR UR5, R56 ;  /* 0x00000000380572ca */ /* 0x000fe400000e0000 */
[----:B------:R-:W-:Y:S01]  /*afd0*/  R2UR UR13, R57 ;  /* 0x00000000390d72ca */ /* 0x000fe200000e0000 */
[----:B0-----:R-:W-:-:S14]  /*afe0*/  @!P5 BRA `(.L_x_2576) ;  /* 0x000000000048d947 */ /* 0x001fdc0003800000 */
        /* <DEDUP_REMOVED lines=18> */
.L_x_2576:
[----:B------:R-:W-:Y:S04]  /*b110*/  BSSY B0, `(.L_x_2577) ;  /* 0x0000016000007945 */ /* 0x000fe80003800000 */
[----:B------:R-:W-:Y:S05]  /*b120*/  @!P1 BRA `(.L_x_2578) ;  /* 0x0000000000509947 */ /* 0x000fea0003800000 */
[----:B------:R-:W-:Y:S01]  /*b130*/  MOV R56, UR5 ;  /* 0x0000000500387c02 */ /* 0x000fe20008000f00 */
[----:B------:R-:W-:Y:S01]  /*b140*/  ULDC.64 UR6, c[0x0][0x288] ;  /* 0x0000a20000067ab9 */ /* 0x000fe20000000a00 */
[----:B-----5:R-:W-:-:S03]  /*b150*/  SHF.R.S32.HI R57, RZ, 0x1f, R2 ;  /* 0x0000001fff397819 */ /* 0x020fc60000011402 */
[----:B------:R-:W-:Y:S01]  /*b160*/  FFMA.FTZ R56, R59, R56, UR13 ;  /* 0x0000000d3b387e23 */ /* 0x000fe20008010038 */
[----:B------:R-:W-:-:S03]  /*b170*/  MOV R59, R7 ;  /* 0x00000007003b7202 */ /* 0x000fc60000000f00 */
[----:B------:R-:W-:Y:S01]  /*b180*/  FFMA.FTZ R68, R80, R68, -R56 ;  /* 0x0000004450447223 */ /* 0x000fe20000010838 */
[----:B------:R-:W-:-:S05]  /*b190*/  MOV R56, UR5 ;  /* 0x0000000500387c02 */ /* 0x000fca0008000f00 */
[----:B------:R-:W-:Y:S01]  /*b1a0*/  FFMA.FTZ R56, R58, R56, UR13 ;  /* 0x0000000d3a387e23 */ /* 0x000fe20008010038 */
[----:B------:R-:W-:-:S03]  /*b1b0*/  MOV R58, R4 ;  /* 0x00000004003a7202 */ /* 0x000fc60000000f00 */
[----:B------:R-:W-:Y:S01]  /*b1c0*/  FFMA.FTZ R69, R81, R69, -R56 ;  /* 0x0000004551457223 */ /* 0x000fe20000010838 */
[----:B------:R-:W-:Y:S02]  /*b1d0*/  IMAD R56, R57, UR6, RZ ;  /* 0x0000000639387c24 */ /* 0x000fe4000f8e02ff */
[----:B------:R-:W-:-:S04]  /*b1e0*/  IMAD.WIDE.U32 R58, R2, UR6, R58 ;  /* 0x00000006023a7c25 */ /* 0x000fc8000f8e003a */
[----:B------:R-:W-:Y:S01]  /*b1f0*/  IMAD R56, R2, UR7, R56 ;  /* 0x0000000702387c24 */ /* 0x000fe2000f8e0238 */
[----:B------:R-:W-:-:S04]  /*b200*/  ULDC.64 UR6, c[0x0][0x210] ;  /* 0x0000840000067ab9 */ /* 0x000fc80000000a00 */
[----:B------:R-:W-:Y:S01]  /*b210*/  IADD3 R57, R59, R56, RZ ;  /* 0x000000383b397210 */ /* 0x000fe20007ffe0ff */
[----:B------:R-:W-:Y:S01]  /*b220*/  FMUL.FTZ R59, R69, UR26 ;  /* 0x0000001a453b7c20 */ /* 0x000fe20008410000 */
[----:B------:R-:W-:-:S04]  /*b230*/  LEA R56, P0, R58, UR6, 0x2 ;  /* 0x000000063a387c11 */ /* 0x000fc8000f8010ff */
[----:B------:R-:W-:Y:S01]  /*b240*/  LEA.HI.X R57, R58, UR7, R57, 0x2, P0 ;  /* 0x000000073a397c11 */ /* 0x000fe200080f1439 */
[----:B------:R-:W-:-:S05]  /*b250*/  FMUL.FTZ R58, R68, UR26 ;  /* 0x0000001a443a7c20 */ /* 0x000fca0008410000 */
[----:B------:R0:W-:Y:S03]  /*b260*/  STG.E.64 desc[UR22][R56.64], R58 ;  /* 0x0000003a38007986 */ /* 0x0001e6000c101b16 */
.L_x_2578:
[----:B------:R-:W-:Y:S05]  /*b270*/  BSYNC B0 ;  /* 0x0000000000007941 */ /* 0x000fea0003800000 */
.L_x_2577:
[----:B0----5:R0:W5:Y:S04]  /*b280*/  LDL R58, [R1+0x80] ;  /* 0x00008000013a7983 */ /* 0x0211680000100800 */
[----:B------:R0:W5:Y:S01]  /*b290*/  LDL R59, [R1+0x8c] ;  /* 0x00008c00013b7983 */ /* 0x0001620000100800 */
[C---:B------:R-:W-:Y:S01]  /*b2a0*/  IADD3 R61, R2.reuse, 0x8, RZ ;  /* 0x00000008023d7810 */ /* 0x040fe20007ffe0ff */
[----:B------:R-:W-:Y:S01]  /*b2b0*/  ULDC.64 UR6, c[0x0][0x290] ;  /* 0x0000a40000067ab9 */ /* 0x000fe20000000a00 */
[----:B------:R-:W-:Y:S02]  /*b2c0*/  IADD3 R60, R2, 0x8, RZ ;  /* 0x00000008023c7810 */ /* 0x000fe40007ffe0ff */
[----:B------:R-:W-:Y:S02]  /*b2d0*/  SHF.R.S32.HI R61, RZ, 0x1f, R61 ;  /* 0x0000001fff3d7819 */ /* 0x000fe4000001143d */
[----:B------:R-:W-:-:S04]  /*b2e0*/  ISETP.GE.U32.AND P0, PT, R60, UR6, PT ;  /* 0x000000063c007c0c */ /* 0x000fc8000bf06070 */
[----:B------:R-:W-:-:S04]  /*b2f0*/  ISETP.GE.AND.EX P0, PT, R61, UR7, PT, P0 ;  /* 0x000000073d007c0c */ /* 0x000fc8000bf06300 */
[----:B------:R-:W-:Y:S01]  /*b300*/  ISETP.GT.U32.OR P0, PT, R0, 0x187, P0 ;  /* 0x000001870000780c */ /* 0x000fe20000704470 */
[----:B0-----:R-:W-:-:S12]  /*b310*/  @!P5 BRA `(.L_x_2579) ;  /* 0x000000000048d947 */ /* 0x001fd80003800000 */
        /* <DEDUP_REMOVED lines=18> */
.L_x_2579:
[----:B------:R-:W-:Y:S04]  /*b440*/  BSSY B0, `(.L_x_2580) ;  /* 0x0000015000007945 */ /* 0x000fe80003800000 */
[----:B------:R-:W-:Y:S05]  /*b450*/  @P0 BRA `(.L_x_2581) ;  /* 0x00000000004c0947 */ /* 0x000fea0003800000 */
[----:B------:R-:W-:Y:S01]  /*b460*/  MOV R56, UR5 ;  /* 0x0000000500387c02 */ /* 0x000fe20008000f00 */
[----:B------:R-:W-:Y:S01]  /*b470*/  ULDC.64 UR14, c[0x0][0x288] ;  /* 0x0000a200000e7ab9 */ /* 0x000fe20000000a00 */
[----:B------:R-:W-:-:S03]  /*b480*/  MOV R57, R7 ;  /* 0x0000000700397202 */ /* 0x000fc60000000f00 */
[----:B-----5:R-:W-:-:S04]  /*b490*/  FFMA.FTZ R56, R58, R56, UR13 ;  /* 0x0000000d3a387e23 */ /* 0x020fc80008010038 */
[----:B------:R-:W-:Y:S01]  /*b4a0*/  FFMA.FTZ R58, R80, R46, -R56 ;  /* 0x0000002e503a7223 */ /* 0x000fe20000010838 */
[----:B------:R-:W-:Y:S02]  /*b4b0*/  MOV R46, UR5 ;  /* 0x00000005002e7c02 */ /* 0x000fe40008000f00 */
[----:B------:R-:W-:-:S03]  /*b4c0*/  MOV R56, R4 ;  /* 0x0000000400387202 */ /* 0x000fc60000000f00 */
[----:B------:R-:W-:Y:S02]  /*b4d0*/  FFMA.FTZ R46, R59, R46, UR13 ;  /* 0x0000000d3b2e7e23 */ /* 0x000fe4000801002e */
[----:B------:R-:W-:-:S04]  /*b4e0*/  IMAD.WIDE.U32 R56, R60, UR14, R56 ;  /* 0x0000000e3c387c25 */ /* 0x000fc8000f8e0038 */
[----:B------:R-:W-:Y:S01]  /*b4f0*/  FFMA.FTZ R59, R81, R47, -R46 ;  /* 0x0000002f513b7223 */ /* 0x000fe2000001082e */
[----:B------:R-:W-:-:S04]  /*b500*/  IMAD R46, R61, UR14, RZ ;  /* 0x0000000e3d2e7c24 */ /* 0x000fc8000f8e02ff */
        /* <DEDUP_REMOVED lines=8> */
.L_x_2581:
[----:B------:R-:W-:Y:S05]  /*b590*/  BSYNC B0 ;  /* 0x0000000000007941 */ /* 0x000fea0003800000 */
.L_x_2580:
[----:B0-----:R0:W5:Y:S04]  /*b5a0*/  LDL R56, [R1+0x78] ;  /* 0x0000780001387983 */ /* 0x0011680000100800 */
[----:B------:R0:W5:Y:S01]  /*b5b0*/  LDL R57, [R1+0x84] ;  /* 0x0000840001397983 */ /* 0x0001620000100800 */
[C---:B------:R-:W-:Y:S02]  /*b5c0*/  IADD3 R62, R2.reuse, 0x10, RZ ;  /* 0x00000010023e7810 */ /* 0x040fe40007ffe0ff */
[C---:B-----5:R-:W-:Y:S02]  /*b5d0*/  IADD3 R58, R2.reuse, 0x18, RZ ;  /* 0x00000018023a7810 */ /* 0x060fe40007ffe0ff */
[C---:B------:R-:W-:Y:S02]  /*b5e0*/  IADD3 R60, R2.reuse, 0x18, RZ ;  /* 0x00000018023c7810 */ /* 0x040fe40007ffe0ff */
[----:B------:R-:W-:-:S02]  /*b5f0*/  IADD3 R63, R2, 0x10, RZ ;  /* 0x00000010023f7810 */ /* 0x000fc40007ffe0ff */
[----:B------:R-:W-:Y:S02]  /*b600*/  ISETP.GE.U32.AND P0, PT, R62, UR6, PT ;  /* 0x000000063e007c0c */ /* 0x000fe4000bf06070 */
[----:B------:R-:W-:Y:S02]  /*b610*/  ISETP.GE.U32.AND P3, PT, R58, UR6, PT ;  /* 0x000000063a007c0c */ /* 0x000fe4000bf66070 */
[----:B------:R-:W-:Y:S02]  /*b620*/  SHF.R.S32.HI R63, RZ, 0x1f, R63 ;  /* 0x0000001fff3f7819 */ /* 0x000fe4000001143f */
[----:B------:R-:W-:Y:S02]  /*b630*/  SHF.R.S32.HI R60, RZ, 0x1f, R60 ;  /* 0x0000001fff3c7819 */ /* 0x000fe4000001143c */
[C---:B------:R-:W-:Y:S02]  /*b640*/  IADD3 R61, R2.reuse, 0x20, RZ ;  /* 0x00000020023d7810 */ /* 0x040fe40007ffe0ff */
[----:B------:R-:W-:-:S02]  /*b650*/  IADD3 R59, R2, 0x28, RZ ;  /* 0x00000028023b7810 */ /* 0x000fc40007ffe0ff */
[----:B------:R-:W-:Y:S02]  /*b660*/  ISETP.GE.AND.EX P2, PT, R63, UR7, PT, P0 ;  /* 0x000000073f007c0c */ /* 0x000fe4000bf46300 */
[----:B------:R-:W-:Y:S02]  /*b670*/  ISETP.GE.AND.EX P3, PT, R60, UR7, PT, P3 ;  /* 0x000000073c007c0c */ /* 0x000fe4000bf66330 */
[----:B------:R-:W-:Y:S02]  /*b680*/  ISETP.GE.U32.AND P6, PT, R61, UR6, PT ;  /* 0x000000063d007c0c */ /* 0x000fe4000bfc6070 */
[----:B------:R-:W-:Y:S02]  /*b690*/  ISETP.GE.U32.AND P0, PT, R59, UR6, PT ;  /* 0x000000063b007c0c */ /* 0x000fe4000bf06070 */
[C---:B------:R-:W-:Y:S02]  /*b6a0*/  ISETP.GT.U32.OR P2, PT, R0.reuse, 0x187, P2 ;  /* 0x000001870000780c */ /* 0x040fe40001744470 */
[----:B------:R-:W-:Y:S01]  /*b6b0*/  ISETP.GT.U32.OR P3, PT, R0, 0x187, P3 ;  /* 0x000001870000780c */ /* 0x000fe20001f64470 */
[----:B0-----:R-:W-:-:S12]  /*b6c0*/  @!P5 BRA `(.L_x_2582) ;  /* 0x000000000048d947 */ /* 0x001fd80003800000 */
        /* <DEDUP_REMOVED lines=18> */
.L_x_2582:
[----:B------:R-:W-:Y:S04]  /*b7f0*/  BSSY B0, `(.L_x_2583) ;  /* 0x0000015000007945 */ /* 0x000fe80003800000 */
[----:B------:R-:W-:Y:S05]  /*b800*/  @P2 BRA `(.L_x_2584) ;  /* 0x00000000004c2947 */ /* 0x000fea0003800000 */
[----:B------:R-:W-:Y:S01]  /*b810*/  MOV R46, UR5 ;  /* 0x00000005002e7c02 */ /* 0x000fe20008000f00 */
[----:B------:R-:W-:-:S04]  /*b820*/  ULDC.64 UR14, c[0x0][0x288] ;  /* 0x0000a200000e7ab9 */ /* 0x000fc80000000a00 */
[----:B------:R-:W-:-:S04]  /*b830*/  FFMA.FTZ R46, R56, R46, UR13 ;  /* 0x0000000d382e7e23 */ /* 0x000fc8000801002e */
[----:B------:R-:W-:Y:S01]  /*b840*/  FFMA.FTZ R56, R80, R48, -R46 ;  /* 0x0000003050387223 */ /* 0x000fe2000001082e */
[----:B------:R-:W-:Y:S02]  /*b850*/  MOV R46, UR5 ;  /* 0x00000005002e7c02 */ /* 0x000fe40008000f00 */
[----:B------:R-:W-:-:S03]  /*b860*/  MOV R48, R4 ;  /* 0x0000000400307202 */ /* 0x000fc60000000f00 */
[----:B------:R-:W-:-:S04]  /*b870*/  FFMA.FTZ R46, R57, R46, UR13 ;  /* 0x0000000d392e7e23 */ /* 0x000fc8000801002e */
[----:B------:R-:W-:Y:S01]  /*b880*/  FFMA.FTZ R57, R81, R49, -R46 ;  /* 0x0000003151397223 */ /* 0x000fe2000001082e */
[----:B------:R-:W-:Y:S01]  /*b890*/  MOV R49, R7 ;  /* 0x0000000700317202 */ /* 0x000fe20000000f00 */
        /* <DEDUP_REMOVED lines=10> */
.L_x_2584:
[----:B------:R-:W-:Y:S05]  /*b940*/  BSYNC B0 ;  /* 0x0000000000007941 */ /* 0x000fea0003800000 */
.L_x_2583:
[----:B------:R-:W-:Y:S05]  /*b950*/  @!P5 BRA `(.L_x_2585) ;  /* 0x000000000050d947 */ /* 0x000fea0003800000 */
[----:B0-----:R-:W2:Y:S04]  /*b960*/  LDL R46, [R1+0x7c] ;  /* 0x00007c00012e7983 */ /* 0x001ea80000100800 */
[----:B------:R-:W3:Y:S01]  /*b970*/  LDL R48, [R1+0x88] ;  /* 0x0000880001307983 */ /* 0x000ee20000100800 */
        /* <DEDUP_REMOVED lines=8> */
[----:B---3--:R-:W-:-:S03]  /*ba00*/  FFMA.FTZ R46, R48, R81, R83 ;  /* 0x00000051302e7223 */ /* 0x008fc60000010053 */
        /* <DEDUP_REMOVED lines=9> */
.L_x_2585:
[----:B------:R-:W-:Y:S04]  /*baa0*/  BSSY B0, `(.L_x_2586) ;  /* 0x0000017000007945 */ /* 0x000fe80003800000 */
[----:B------:R-:W-:Y:S05]  /*bab0*/  @P3 BRA `(.L_x_2587) ;  /* 0x0000000000543947 */ /* 0x000fea0003800000 */
[----:B0-----:R-:W2:Y:S01]  /*bac0*/  LDL.LU R48, [R1+0x7c] ;  /* 0x00007c0001307983 */ /* 0x001ea20000300800 */
[----:B------:R-:W-:Y:S01]  /*bad0*/  MOV R46, UR5 ;  /* 0x00000005002e7c02 */ /* 0x000fe20008000f00 */
[----:B------:R-:W-:Y:S02]  /*bae0*/  ULDC.64 UR14, c[0x0][0x288] ;  /* 0x0000a200000e7ab9 */ /* 0x000fe40000000a00 */
[----:B------:R-:W3:Y:S01]  /*baf0*/  LDL.LU R47, [R1+0x88] ;  /* 0x00008800012f7983 */ /* 0x000ee20000300800 */
[----:B------:R-:W-:Y:S01]  /*bb00*/  MOV R49, R7 ;  /* 0x0000000700317202 */ /* 0x000fe20000000f00 */
[----:B--2---:R-:W-:Y:S01]  /*bb10*/  FFMA.FTZ R46, R48, R46, UR13 ;  /* 0x0000000d302e7e23 */ /* 0x004fe2000801002e */
[----:B------:R-:W-:-:S03]  /*bb20*/  MOV R48, R4 ;  /* 0x0000000400307202 */ /* 0x000fc60000000f00 */
[----:B------:R-:W-:Y:S01]  /*bb30*/  FFMA.FTZ R50, R80, R50, -R46 ;  /* 0x0000003250327223 */ /* 0x000fe2000001082e */
[----:B------:R-:W-:Y:S01]  /*bb40*/  MOV R46, UR5 ;  /* 0x00000005002e7c02 */ /* 0x000fe20008000f00 */
[----:B------:R-:W-:-:S04]  /*bb50*/  IMAD.WIDE.U32 R48, R58, UR14, R48 ;  /* 0x0000000e3a307c25 */ /* 0x000fc8000f8e0030 */
[----:B---3--:R-:W-:-:S04]  /*bb60*/  FFMA.FTZ R46, R47, R46, UR13 ;  /* 0x0000000d2f2e7e23 */ /* 0x008fc8000801002e */
        /* <DEDUP_REMOVED lines=10> */
.L_x_2587:
[----:B------:R-:W-:Y:S05]  /*bc10*/  BSYNC B0 ;  /* 0x0000000000007941 */ /* 0x000fea0003800000 */
.L_x_2586:
[----:B------:R2:W5:Y:S04]  /*bc20*/  LDL R57, [R1+0x64] ;  /* 0x0000640001397983 */ /* 0x0005680000100800 */
[----:B01----:R2:W5:Y:S01]  /*bc30*/  LDL R49, [R1+0x60] ;  /* 0x0000600001317983 */ /* 0x0035620000100800 */
[C---:B------:R-:W-:Y:S02]  /*bc40*/  IADD3 R50, R2.reuse, 0x30, RZ ;  /* 0x0000003002327810 */ /* 0x040fe40007ffe0ff */
[C---:B------:R-:W-:Y:S02]  /*bc50*/  IADD3 R51, R2.reuse, 0x30, RZ ;  /* 0x0000003002337810 */ /* 0x040fe40007ffe0ff */
[C---:B------:R-:W-:Y:S02]  /*bc60*/  IADD3 R56, R2.reuse, 0x28, RZ ;  /* 0x0000002802387810 */ /* 0x040fe40007ffe0ff */
[----:B------:R-:W-:-:S02]  /*bc70*/  IADD3 R48, R2, 0x20, RZ ;  /* 0x0000002002307810 */ /* 0x000fc40007ffe0ff */
[----:B------:R-:W-:Y:S02]  /*bc80*/  ISETP.GE.U32.AND P2, PT, R50, UR6, PT ;  /* 0x0000000632007c0c */ /* 0x000fe4000bf46070 */
[----:B------:R-:W-:Y:S02]  /*bc90*/  SHF.R.S32.HI R48, RZ, 0x1f, R48 ;  /* 0x0000001fff307819 */ /* 0x000fe40000011430 */
[----:B------:R-:W-:Y:S02]  /*bca0*/  SHF.R.S32.HI R56, RZ, 0x1f, R56 ;  /* 0x0000001fff387819 */ /* 0x000fe40000011438 */
[----:B------:R-:W-:Y:S02]  /*bcb0*/  SHF.R.S32.HI R51, RZ, 0x1f, R51 ;  /* 0x0000001fff337819 */ /* 0x000fe40000011433 */
[C---:B------:R-:W-:Y:S02]  /*bcc0*/  IADD3 R60, R2.reuse, 0x38, RZ ;  /* 0x00000038023c7810 */ /* 0x040fe40007ffe0ff */
[----:B------:R-:W-:-:S02]  /*bcd0*/  IADD3 R58, R2, 0x40, RZ ;  /* 0x00000040023a7810 */ /* 0x000fc40007ffe0ff */
[----:B------:R-:W-:Y:S02]  /*bce0*/  ISETP.GE.AND.EX P6, PT, R48, UR7, PT, P6 ;  /* 0x0000000730007c0c */ /* 0x000fe4000bfc6360 */
[----:B------:R-:W-:Y:S02]  /*bcf0*/  ISETP.GE.AND.EX P0, PT, R56, UR7, PT, P0 ;  /* 0x0000000738007c0c */ /* 0x000fe4000bf06300 */
[----:B------:R-:W-:Y:S02]  /*bd00*/  ISETP.GE.AND.EX P2, PT, R51, UR7, PT, P2 ;  /* 0x0000000733007c0c */ /* 0x000fe4000bf46320 */
[----:B------:R-:W-:Y:S02]  /*bd10*/  ISETP.GE.U32.AND P3, PT, R60, UR6, PT ;  /* 0x000000063c007c0c */ /* 0x000fe4000bf66070 */
[----:B------:R-:W-:Y:S02]  /*bd20*/  ISETP.GE.U32.AND P4, PT, R58, UR6, PT ;  /* 0x000000063a007c0c */ /* 0x000fe4000bf86070 */
[----:B------:R-:W-:-:S02]  /*bd30*/  ISETP.GT.U32.OR P6, PT, R0, 0x187, P6 ;  /* 0x000001870000780c */ /* 0x000fc400037c4470 */
[C---:B------:R-:W-:Y:S02]  /*bd40*/  ISETP.GT.U32.OR P0, PT, R0.reuse, 0x187, P0 ;  /* 0x000001870000780c */ /* 0x040fe40000704470 */
[----:B------:R-:W-:Y:S01]  /*bd50*/  ISETP.GT.U32.OR P2, PT, R0, 0x187, P2 ;  /* 0x000001870000780c */ /* 0x000fe20001744470 */
[----:B--2---:R-:W-:-:S12]  /*bd60*/  @!P5 BRA `(.L_x_2588) ;  /* 0x000000000048d947 */ /* 0x004fd80003800000 */
        /* <DEDUP_REMOVED lines=18> */
.L_x_2588:
[----:B------:R-:W-:Y:S04]  /*be90*/  BSSY B0, `(.L_x_2589) ;  /* 0x0000015000007945 */ /* 0x000fe80003800000 */
[----:B------:R-:W-:Y:S05]  /*bea0*/  @P6 BRA `(.L_x_2590) ;  /* 0x00000000004c6947 */ /* 0x000fea0003800000 */
[----:B------:R-:W-:Y:S01]  /*beb0*/  MOV R46, UR5 ;  /* 0x00000005002e7c02 */ /* 0x000fe20008000f00 */
[----:B------:R-:W-:-:S04]  /*bec0*/  ULDC.64 UR14, c[0x0][0x288] ;  /* 0x0000a200000e7ab9 */ /* 0x000fc80000000a00 */
[----:B-----5:R-:W-:-:S04]  /*bed0*/  FFMA.FTZ R46, R57, R46, UR13 ;  /* 0x0000000d392e7e23 */ /* 0x020fc8000801002e */
[----:B------:R-:W-:Y:S01]  /*bee0*/  FFMA.FTZ R52, R80, R52, -R46 ;  /* 0x0000003450347223 */ /* 0x000fe2000001082e */
[----:B------:R-:W-:-:S05]  /*bef0*/  MOV R46, UR5 ;  /* 0x00000005002e7c02 */ /* 0x000fca0008000f00 */
[----:B------:R-:W-:Y:S01]  /*bf00*/  FFMA.FTZ R46, R49, R46, UR13 ;  /* 0x0000000d312e7e23 */ /* 0x000fe2000801002e */
[----:B------:R-:W-:-:S03]  /*bf10*/  MOV R49, R7 ;  /* 0x0000000700317202 */ /* 0x000fc60000000f00 */
[----:B------:R-:W-:Y:S01]  /*bf20*/  FFMA.FTZ R53, R81, R53, -R46 ;  /* 0x0000003551357223 */ /* 0x000fe2000001082e */
[----:B------:R-:W-:Y:S01]  /*bf30*/  IMAD R46, R48, UR14, RZ ;  /* 0x0000000e302e7c24 */ /* 0x000fe2000f8e02ff */
[----:B------:R-:W-:-:S03]  /*bf40*/  MOV R48, R4 ;  /* 0x0000000400307202 */ /* 0x000fc60000000f00 */
[C---:B------:R-:W-:Y:S02]  /*bf50*/  IMAD R46, R61.reuse, UR15, R46 ;  /* 0x0000000f3d2e7c24 */ /* 0x040fe4000f8e022e */
[----:B------:R-:W-:Y:S01]  /*bf60*/  IMAD.WIDE.U32 R48, R61, UR14, R48 ;  /* 0x0000000e3d307c25 */ /* 0x000fe2000f8e0030 */
[----:B------:R-:W-:-:S04]  /*bf70*/  ULDC.64 UR14, c[0x0][0x210] ;  /* 0x00008400000e7ab9 */ /* 0x000fc80000000a00 */
[----:B------:R-:W-:Y:S01]  /*bf80*/  IADD3 R47, R49, R46, RZ ;  /* 0x0000002e312f7210 */ /* 0x000fe20007ffe0ff */
[----:B------:R-:W-:Y:S01]  /*bf90*/  FMUL.FTZ R49, R53, UR26 ;  /* 0x0000001a35317c20 */ /* 0x000fe20008410000 */
[----:B------:R-:W-:-:S04]  /*bfa0*/  LEA R46, P6, R48, UR14, 0x2 ;  /* 0x0000000e302e7c11 */ /* 0x000fc8000f8c10ff */
[----:B------:R-:W-:Y:S01]  /*bfb0*/  LEA.HI.X R47, R48, UR15, R47, 0x2, P6 ;  /* 0x0000000f302f7c11 */ /* 0x000fe2000b0f142f */
[----:B------:R-:W-:-:S05]  /*bfc0*/  FMUL.FTZ R48, R52, UR26 ;  /* 0x0000001a34307c20 */ /* 0x000fca0008410000 */
[----:B------:R0:W-:Y:S03]  /*bfd0*/  STG.E.64 desc[UR22][R46.64], R48 ;  /* 0x000000302e007986 */ /* 0x0001e6000c101b16 */
.L_x_2590:
[----:B------:R-:W-:Y:S05]  /*bfe0*/  BSYNC B0 ;  /* 0x0000000000007941 */ /* 0x000fea0003800000 */
.L_x_2589:
        /* <DEDUP_REMOVED lines=21> */
.L_x_2591:
[----:B------:R-:W-:Y:S04]  /*c140*/  BSSY B0, `(.L_x_2592) ;  /* 0x0000017000007945 */ /* 0x000fe80003800000 */
[----:B------:R-:W-:Y:S05]  /*c150*/  @P0 BRA `(.L_x_2593) ;  /* 0x0000000000540947 */ /* 0x000fea0003800000 */
[----:B0-----:R-:W2:Y:S01]  /*c160*/  LDL.LU R48, [R1+0x50] ;  /* 0x0000500001307983 */ /* 0x001ea20000300800 */
[----:B------:R-:W-:Y:S01]  /*c170*/  MOV R46, UR5 ;  /* 0x00000005002e7c02 */ /* 0x000fe20008000f00 */
[----:B------:R-:W-:Y:S02]  /*c180*/  ULDC.64 UR14, c[0x0][0x288] ;  /* 0x0000a200000e7ab9 */ /* 0x000fe40000000a00 */
[----:B------:R-:W3:Y:S01]  /*c190*/  LDL.LU R47, [R1+0x4c] ;  /* 0x00004c00012f7983 */ /* 0x000ee20000300800 */
[----:B-----5:R-:W-:Y:S01]  /*c1a0*/  MOV R49, R7 ;  /* 0x0000000700317202 */ /* 0x020fe20000000f00 */
        /* <DEDUP_REMOVED lines=16> */
.L_x_2593:
[----:B------:R-:W-:Y:S05]  /*c2b0*/  BSYNC B0 ;  /* 0x0000000000007941 */ /* 0x000fea0003800000 */
.L_x_2592:
[----:B------:R-:W-:Y:S05]  /*c2c0*/  @!P5 BRA `(.L_x_2594) ;  /* 0x000000000050d947 */ /* 0x000fea0003800000 */
[----:B01----:R-:W2:Y:S04]  /*c2d0*/  LDL R46, [R1+0x48] ;  /* 0x00004800012e7983 */ /* 0x003ea80000100800 */
        /* <DEDUP_REMOVED lines=19> */
.L_x_2594:
[----:B------:R-:W-:Y:S04]  /*c410*/  BSSY B0, `(.L_x_2595) ;  /* 0x0000017000007945 */ /* 0x000fe80003800000 */
[----:B------:R-:W-:Y:S05]  /*c420*/  @P2 BRA `(.L_x_2596) ;  /* 0x0000000000542947 */ /* 0x000fea0003800000 */
[----:B01----:R-:W2:Y:S01]  /*c430*/  LDL.LU R48, [R1+0x48] ;  /* 0x0000480001307983 */ /* 0x003ea20000300800 */
        /* <DEDUP_REMOVED lines=20> */
.L_x_2596:
[----:B------:R-:W-:Y:S05]  /*c580*/  BSYNC B0 ;  /* 0x0000000000007941 */ /* 0x000fea0003800000 */
.L_x_2595:
[C---:B------:R-:W-:Y:S02]  /*c590*/  IADD3 R56, R2.reuse, 0x48, RZ ;  /* 0x0000004802387810 */ /* 0x040fe40007ffe0ff */
[C---:B------:R-:W-:Y:S02]  /*c5a0*/  IADD3 R52, R2.reuse, 0x50, RZ ;  /* 0x0000005002347810 */ /* 0x040fe40007ffe0ff */
[C---:B------:R-:W-:Y:S02]  /*c5b0*/  IADD3 R53, R2.reuse, 0x58, RZ ;  /* 0x0000005802357810 */ /* 0x040fe40007ffe0ff */
[C---:B012---:R-:W-:Y:S02]  /*c5c0*/  IADD3 R48, R2.reuse, 0x38, RZ ;  /* 0x0000003802307810 */ /* 0x047fe40007ffe0ff */
[C---:B------:R-:W-:Y:S02]  /*c5d0*/  IADD3 R54, R2.reuse, 0x58, RZ ;  /* 0x0000005802367810 */ /* 0x040fe40007ffe0ff */
[----:B------:R-:W-:-:S02]  /*c5e0*/  IADD3 R55, R2, 0x50, RZ ;  /* 0x0000005002377810 */ /* 0x000fc40007ffe0ff */
[C---:B-----5:R-:W-:Y:S02]  /*c5f0*/  IADD3 R57, R2.reuse, 0x48, RZ ;  /* 0x0000004802397810 */ /* 0x060fe40007ffe0ff */
[----:B------:R-:W-:Y:S02]  /*c600*/  IADD3 R59, R2, 0x40, RZ ;  /* 0x00000040023b7810 */ /* 0x000fe40007ffe0ff */
[----:B------:R-:W-:Y:S02]  /*c610*/  SHF.R.S32.HI R48, RZ, 0x1f, R48 ;  /* 0x0000001fff307819 */ /* 0x000fe40000011430 */
[----:B------:R-:W-:Y:S02]  /*c620*/  ISETP.GE.U32.AND P6, PT, R56, UR6, PT ;  /* 0x0000000638007c0c */ /* 0x000fe4000bfc6070 */
[----:B------:R-:W-:Y:S02]  /*c630*/  ISETP.GE.U32.AND P0, PT, R52, UR6, PT ;  /* 0x0000000634007c0c */ /* 0x000fe4000bf06070 */
[----:B------:R-:W-:-:S02]  /*c640*/  ISETP.GE.U32.AND P2, PT, R53, UR6, PT ;  /* 0x0000000635007c0c */ /* 0x000fc4000bf46070 */
[----:B------:R-:W-:Y:S02]  /*c650*/  SHF.R.S32.HI R59, RZ, 0x1f, R59 ;  /* 0x0000001fff3b7819 */ /* 0x000fe4000001143b */
[----:B------:R-:W-:Y:S02]  /*c660*/  SHF.R.S32.HI R57, RZ, 0x1f, R57 ;  /* 0x0000001fff397819 */ /* 0x000fe40000011439 */
[----:B------:R-:W-:Y:S02]  /*c670*/  SHF.R.S32.HI R55, RZ, 0x1f, R55 ;  /* 0x0000001fff377819 */ /* 0x000fe40000011437 */
[----:B------:R-:W-:Y:S02]  /*c680*/  SHF.R.S32.HI R54, RZ, 0x1f, R54 ;  /* 0x0000001fff367819 */ /* 0x000fe40000011436 */
[----:B------:R-:W-:Y:S02]  /*c690*/  ISETP.GE.AND.EX P3, PT, R48, UR7, PT, P3 ;  /* 0x0000000730007c0c */ /* 0x000fe4000bf66330 */
[----:B------:R-:W-:-:S02]  /*c6a0*/  ISETP.GE.AND.EX P4, PT, R59, UR7, PT, P4 ;  /* 0x000000073b007c0c */ /* 0x000fc4000bf86340 */
[----:B------:R-:W-:Y:S02]  /*c6b0*/  ISETP.GE.AND.EX P6, PT, R57, UR7, PT, P6 ;  /* 0x0000000739007c0c */ /* 0x000fe4000bfc6360 */
[----:B------:R-:W-:Y:S02]  /*c6c0*/  ISETP.GE.AND.EX P0, PT, R55, UR7, PT, P0 ;  /* 0x0000000737007c0c */ /* 0x000fe4000bf06300 */
[----:B------:R-:W-:Y:S02]  /*c6d0*/  ISETP.GE.AND.EX P2, PT, R54, UR7, PT, P2 ;  /* 0x0000000736007c0c */ /* 0x000fe4000bf46320 */
[C---:B------:R-:W-:Y:S02]  /*c6e0*/  ISETP.GT.U32.OR P3, PT, R0.reuse, 0x187, P3 ;  /* 0x000001870000780c */ /* 0x040fe40001f64470 */
[C---:B------:R-:W-:Y:S02]  /*c6f0*/  ISETP.GT.U32.OR P4, PT, R0.reuse, 0x187, P4 ;  /* 0x000001870000780c */ /* 0x040fe40002784470 */
[----:B------:R-:W-:-:S02]  /*c700*/  ISETP.GT.U32.OR P6, PT, R0, 0x187, P6 ;  /* 0x000001870000780c */ /* 0x000fc400037c4470 */
[C---:B------:R-:W-:Y:S02]  /*c710*/  ISETP.GT.U32.OR P0, PT, R0.reuse, 0x187, P0 ;  /* 0x000001870000780c */ /* 0x040fe40000704470 */
[----:B------:R-:W-:Y:S02]  /*c720*/  ISETP.GT.U32.OR P2, PT, R0, 0x187, P2 ;  /* 0x000001870000780c */ /* 0x000fe40001744470 */
[C---:B------:R-:W-:Y:S02]  /*c730*/  IADD3 R50, R2.reuse, 0x60, RZ ;  /* 0x0000006002327810 */ /* 0x040fe40007ffe0ff */
[----:B------:R-:W-:Y:S01]  /*c740*/  IADD3 R51, R2, 0x68, RZ ;  /* 0x0000006802337810 */ /* 0x000fe20007ffe0ff */
[----:B------:R-:W-:Y:S08]  /*c750*/  @!P5 BRA `(.L_x_2597) ;  /* 0x000000000048d947 */ /* 0x000ff00003800000 */
        /* <DEDUP_REMOVED lines=18> */
.L_x_2597:
[----:B------:R-:W-:Y:S04]  /*c880*/  BSSY B0, `(.L_x_2598) ;  /* 0x0000015000007945 */ /* 0x000fe80003800000 */
[----:B------:R-:W-:Y:S05]  /*c890*/  @P3 BRA `(.L_x_2599) ;  /* 0x00000000004c3947 */ /* 0x000fea0003800000 */
[----:B------:R-:W-:Y:S01]  /*c8a0*/  MOV R46, UR5 ;  /* 0x00000005002e7c02 */ /* 0x000fe20008000f00 */
[----:B------:R-:W-:Y:S01]  /*c8b0*/  ULDC.64 UR14, c[0x0][0x288] ;  /* 0x0000a200000e7ab9 */ /* 0x000fe20000000a00 */
[----:B------:R-:W-:-:S03]  /*c8c0*/  MOV R49, R7 ;  /* 0x0000000700317202 */ /* 0x000fc60000000f00 */
[----:B------:R-:W-:-:S04]  /*c8d0*/  FFMA.FTZ R46, R125, R46, UR13 ;  /* 0x0000000d7d2e7e23 */ /* 0x000fc8000801002e */
[----:B------:R-:W-:Y:S01]  /*c8e0*/  FFMA.FTZ R66, R80, R66, -R46 ;  /* 0x0000004250427223 */ /* 0x000fe2000001082e */
[----:B------:R-:W-:-:S05]  /*c8f0*/  MOV R46, UR5 ;  /* 0x00000005002e7c02 */ /* 0x000fca0008000f00 */
[----:B------:R-:W-:-:S04]  /*c900*/  FFMA.FTZ R46, R124, R46, UR13 ;  /* 0x0000000d7c2e7e23 */ /* 0x000fc8000801002e */
        /* <DEDUP_REMOVED lines=12> */
.L_x_2599:
[----:B------:R-:W-:Y:S05]  /*c9d0*/  BSYNC B0 ;  /* 0x0000000000007941 */ /* 0x000fea0003800000 */
.L_x_2598:
[----:B------:R-:W-:Y:S05]  /*c9e0*/  @!P5 BRA `(.L_x_2600) ;  /* 0x00000000004cd947 */ /* 0x000fea0003800000 */
[----:B0-----:R-:W2:Y:S02]  /*c9f0*/  LDL R46, [R1] ;  /* 0x00000000012e7983 */ /* 0x001ea40000100800 */
        /* <DEDUP_REMOVED lines=18> */
.L_x_2600:
[----:B------:R-:W-:Y:S04]  /*cb20*/  BSSY B0, `(.L_x_2601) ;  /* 0x0000016000007945 */ /* 0x000fe80003800000 */
[----:B------:R-:W-:Y:S05]  /*cb30*/  @P4 BRA `(.L_x_2602) ;  /* 0x0000000000504947 */ /* 0x000fea0003800000 */
[----:B0-----:R-:W2:Y:S01]  /*cb40*/  LDL.LU R47, [R1] ;  /* 0x00000000012f7983 */ /* 0x001ea20000300800 */
[----:B------:R-:W-:Y:S01]  /*cb50*/  MOV R46, UR5 ;  /* 0x00000005002e7c02 */ /* 0x000fe20008000f00 */
[----:B------:R-:W-:Y:S01]  /*cb60*/  ULDC.64 UR14, c[0x0][0x288] ;  /* 0x0000a200000e7ab9 */ /* 0x000fe20000000a00 */
[----:B------:R-:W-:Y:S02]  /*cb70*/  MOV R48, R4 ;  /* 0x0000000400307202 */ /* 0x000fe40000000f00 */
[----:B------:R-:W-:-:S03]  /*cb80*/  MOV R49, R7 ;  /* 0x0000000700317202 */ /* 0x000fc60000000f00 */
[----:B------:R-:W-:-:S04]  /*cb90*/  IMAD.WIDE.U32 R48, R58, UR14, R48 ;  /* 0x0000000e3a307c25 */ /* 0x000fc8000f8e0030 */
[----:B--2---:R-:W-:-:S04]  /*cba0*/  FFMA.FTZ R46, R47, R46, UR13 ;  /* 0x0000000d2f2e7e23 */ /* 0x004fc8000801002e */
[----:B------:R-:W-:Y:S01]  /*cbb0*/  FFMA.FTZ R70, R80, R70, -R46 ;  /* 0x0000004650467223 */ /* 0x000fe2000001082e */
[----:B------:R-:W-:-:S05]  /*cbc0*/  MOV R46, UR5 ;  /* 0x00000005002e7c02 */ /* 0x000fca0008000f00 */
[----:B------:R-:W-:-:S04]  /*cbd0*/  FFMA.FTZ R46, R117, R46, UR13 ;  /* 0x0000000d752e7e23 */ /* 0x000fc8000801002e */
        /* <DEDUP_REMOVED lines=10> */
.L_x_2602:
[----:B------:R-:W-:Y:S05]  /*cc80*/  BSYNC B0 ;  /* 0x0000000000007941 */ /* 0x000fea0003800000 */
.L_x_2601:
[----:B------:R-:W-:Y:S05]  /*cc90*/  @!P5 BRA `(.L_x_2603) ;  /* 0x00000000004cd947 */ /* 0x000fea0003800000 */
[----:B01----:R-:W2:Y:S02]  /*cca0*/  LDL R46, [R1+0x4] ;  /* 0x00000400012e7983 */ /* 0x003ea40000100800 */
        /* <DEDUP_REMOVED lines=18> */
.L_x_2603:
[----:B------:R-:W-:Y:S04]  /*cdd0*/  BSSY B0, `(.L_x_2604) ;  /* 0x0000016000007945 */ /* 0x000fe80003800000 */
[----:B------:R-:W-:Y:S05]  /*cde0*/  @P6 BRA `(.L_x_2605) ;  /* 0x0000000000506947 */ /* 0x000fea0003800000 */
[----:B01----:R-:W2:Y:S01]  /*cdf0*/  LDL.LU R47, [R1+0x4] ;  /* 0x00000400012f7983 */ /* 0x003ea20000300800 */
        /* <DEDUP_REMOVED lines=19> */
.L_x_2605:
[----:B------:R-:W-:Y:S05]  /*cf30*/  BSYNC B0 ;  /* 0x0000000000007941 */ /* 0x000fea0003800000 */
.L_x_2604:
[----:B------:R-:W-:Y:S05]  /*cf40*/  @!P5 BRA `(.L_x_2606) ;  /* 0x000000000050d947 */ /* 0x000fea0003800000 */
[----:B012---:R-:W2:Y:S04]  /*cf50*/  LDL R46, [R1+0xc] ;  /* 0x00000c00012e7983 */ /* 0x007ea80000100800 */
        /* <DEDUP_REMOVED lines=19> */
.L_x_2606:
[----:B------:R-:W-:Y:S04]  /*d090*/  BSSY B0, `(.L_x_2607) ;  /* 0x0000017000007945 */ /* 0x000fe80003800000 */
[----:B------:R-:W-:Y:S05]  /*d0a0*/  @P0 BRA `(.L_x_2608) ;  /* 0x0000000000540947 */ /* 0x000fea0003800000 */
[----:B012---:R-:W2:Y:S01]  /*d0b0*/  LDL.LU R48, [R1+0xc] ;  /* 0x00000c0001307983 */ /* 0x007ea20000300800 */
        /* <DEDUP_REMOVED lines=20> */
.L_x_2608:
[----:B------:R-:W-:Y:S05]  /*d200*/  BSYNC B0 ;  /* 0x0000000000007941 */ /* 0x000fea0003800000 */
.L_x_2607:
[----:B------:R-:W-:Y:S05]  /*d210*/  @!P5 BRA `(.L_x_2609) ;  /* 0x000000000050d947 */ /* 0x000fea0003800000 */
[----:B0123--:R-:W2:Y:S04]  /*d220*/  LDL R46, [R1+0x1c] ;  /* 0x00001c00012e7983 */ /* 0x00fea80000100800 */
        /* <DEDUP_REMOVED lines=19> */
.L_x_2609:
[----:B------:R-:W-:Y:S04]  /*d360*/  BSSY B0, `(.L_x_2610) ;  /* 0x0000017000007945 */ /* 0x000fe80003800000 */
[----:B------:R-:W-:Y:S05]  /*d370*/  @P2 BRA `(.L_x_2611) ;  /* 0x0000000000542947 */ /* 0x000fea0003800000 */
[----:B0123--:R-:W2:Y:S01]  /*d380*/  LDL.LU R48, [R1+0x1c] ;  /* 0x00001c0001307983 */ /* 0x00fea20000300800 */
[----:B------:R-:W-:Y:S01]  /*d390*/  MOV R47, UR5 ;  /* 0x00000005002f7c02 */ /* 0x000fe20008000f00 */
[----:B------:R-:W-:Y:S02]  /*d3a0*/  ULDC.64 UR14, c[0x0][0x288] ;  /* 0x0000a200000e7ab9 */ /* 0x000fe40000000a00 */
[----:B------:R-:W3:Y:S01]  /*d3b0*/  LDL.LU R46, [R1+0x18] ;  /* 0x00001800012e7983 */ /* 0x000ee20000300800 */
[----:B------:R-:W-:-:S04]  /*d3c0*/  IMAD R49, R54, UR14, RZ ;  /* 0x0000000e36317c24 */ /* 0x000fc8000f8e02ff */
[----:B------:R-:W-:Y:S02]  /*d3d0*/  IMAD R49, R53, UR15, R49 ;  /* 0x0000000f35317c24 */ /* 0x000fe4000f8e0231 */
[----:B--2---:R-:W-:Y:S01]  /*d3e0*/  FFMA.FTZ R47, R48, R47, UR13 ;  /* 0x0000000d302f7e23 */ /* 0x004fe2000801002f */
[----:B------:R-:W-:-:S03]  /*d3f0*/  MOV R48, UR5 ;  /* 0x0000000500307c02 */ /* 0x000fc60008000f00 */
[----:B------:R-:W-:Y:S01]  /*d400*/  FFMA.FTZ R76, R80, R76, -R47 ;  /* 0x0000004c504c7223 */ /* 0x000fe2000001082f */
[----:B------:R-:W-:Y:S01]  /*d410*/  MOV R47, R7 ;  /* 0x00000007002f7202 */ /* 0x000fe20000000f00 */
[----:B---3--:R-:W-:Y:S01]  /*d420*/  FFMA.FTZ R48, R46, R48, UR13 ;  /* 0x0000000d2e307e23 */ /* 0x008fe20008010030 */
[----:B------:R-:W-:-:S03]  /*d430*/  MOV R46, R4 ;  /* 0x00000004002e7202 */ /* 0x000fc60000000f00 */
[----:B------:R-:W-:Y:S02]  /*d440*/  FFMA.FTZ R77, R81, R77, -R48 ;  /* 0x0000004d514d7223 */ /* 0x000fe40000010830 */
        /* <DEDUP_REMOVED lines=8> */
.L_x_2611:
[----:B------:R-:W-:Y:S05]  /*d4d0*/  BSYNC B0 ;  /* 0x0000000000007941 */ /* 0x000fea0003800000 */
.L_x_2610:
[----:B------:R0:W5:Y:S04]  /*d4e0*/  LDL R61, [R1+0x24] ;  /* 0x00002400013d7983 */ /* 0x0001680000100800 */
[----:B------:R0:W5:Y:S01]  /*d4f0*/  LDL R60, [R1+0x20] ;  /* 0x00002000013c7983 */ /* 0x0001620000100800 */
[C---:B------:R-:W-:Y:S02]  /*d500*/  IADD3 R56, R2.reuse, 0x70, RZ ;  /* 0x0000007002387810 */ /* 0x040fe40007ffe0ff */
[C---:B01234-:R-:W-:Y:S02]  /*d510*/  IADD3 R48, R2.reuse, 0x78, RZ ;  /* 0x0000007802307810 */ /* 0x05ffe40007ffe0ff */
[----:B------:R-:W-:Y:S02]  /*d520*/  IADD3 R49, R2, 0x80, RZ ;  /* 0x0000008002317810 */ /* 0x000fe40007ffe0ff */
[----:B------:R-:W-:-:S02]  /*d530*/  ISETP.GE.U32.AND P6, PT, R50, UR6, PT ;  /* 0x0000000632007c0c */ /* 0x000fc4000bfc6070 */
[----:B------:R-:W-:Y:S02]  /*d540*/  ISETP.GE.U32.AND P0, PT, R51, UR6, PT ;  /* 0x0000000633007c0c */ /* 0x000fe4000bf06070 */
[----:B------:R-:W-:Y:S02]  /*d550*/  ISETP.GE.U32.AND P2, PT, R56, UR6, PT ;  /* 0x0000000638007c0c */ /* 0x000fe4000bf46070 */
[----:B------:R-:W-:Y:S02]  /*d560*/  ISETP.GE.U32.AND P3, PT, R48, UR6, PT ;  /* 0x0000000630007c0c */ /* 0x000fe4000bf66070 */
[----:B------:R-:W-:Y:S02]  /*d570*/  ISETP.GE.U32.AND P4, PT, R49, UR6, PT ;  /* 0x0000000631007c0c */ /* 0x000fe4000bf86070 */
[----:B------:R-:W-:Y:S02]  /*d580*/  SHF.R.S32.HI R46, RZ, 0x1f, R50 ;  /* 0x0000001fff2e7819 */ /* 0x000fe40000011432 */
[----:B------:R-:W-:-:S02]  /*d590*/  SHF.R.S32.HI R58, RZ, 0x1f, R51 ;  /* 0x0000001fff3a7819 */ /* 0x000fc40000011433 */
[----:B------:R-:W-:Y:S02]  /*d5a0*/  SHF.R.S32.HI R57, RZ, 0x1f, R56 ;  /* 0x0000001fff397819 */ /* 0x000fe40000011438 */
[----:B------:R-:W-:Y:S02]  /*d5b0*/  SHF.R.S32.HI R55, RZ, 0x1f, R48 ;  /* 0x0000001fff377819 */ /* 0x000fe40000011430 */
[----:B------:R-:W-:Y:S02]  /*d5c0*/  SHF.R.S32.HI R52, RZ, 0x1f, R49 ;  /* 0x0000001fff347819 */ /* 0x000fe40000011431 */
[----:B------:R-:W-:Y:S02]  /*d5d0*/  ISETP.GE.AND.EX P6, PT, R46, UR7, PT, P6 ;  /* 0x000000072e007c0c */ /* 0x000fe4000bfc6360 */
[----:B------:R-:W-:Y:S02]  /*d5e0*/  ISETP.GE.AND.EX P0, PT, R58, UR7, PT, P0 ;  /* 0x000000073a007c0c */ /* 0x000fe4000bf06300 */
[----:B------:R-:W-:-:S02]  /*d5f0*/  ISETP.GE.AND.EX P2, PT, R57, UR7, PT, P2 ;  /* 0x0000000739007c0c */ /* 0x000fc4000bf46320 */
[----:B------:R-:W-:Y:S02]  /*d600*/  ISETP.GE.AND.EX P3, PT, R55, UR7, PT, P3 ;  /* 0x0000000737007c0c */ /* 0x000fe4000bf66330 */
[----:B------:R-:W-:Y:S02]  /*d610*/  ISETP.GE.AND.EX P4, PT, R52, UR7, PT, P4 ;  /* 0x0000000734007c0c */ /* 0x000fe4000bf86340 */
[C---:B------:R-:W-:Y:S02]  /*d620*/  ISETP.GT.U32.OR P6, PT, R0.reuse, 0x187, P6 ;  /* 0x000001870000780c */ /* 0x040fe400037c4470 */
[C---:B------:R-:W-:Y:S02]  /*d630*/  ISETP.GT.U32.OR P0, PT, R0.reuse, 0x187, P0 ;  /* 0x000001870000780c */ /* 0x040fe40000704470 */
[C---:B------:R-:W-:Y:S02]  /*d640*/  ISETP.GT.U32.OR P2, PT, R0.reuse, 0x187, P2 ;  /* 0x000001870000780c */ /* 0x040fe40001744470 */
[----:B------:R-:W-:-:S02]  /*d650*/  ISETP.GT.U32.OR P3, PT, R0, 0x187, P3 ;  /* 0x000001870000780c */ /* 0x000fc40001f64470 */
[----:B------:R-:W-:Y:S02]  /*d660*/  ISETP.GT.U32.OR P4, PT, R0, 0x187, P4 ;  /* 0x000001870000780c */ /* 0x000fe40002784470 */
[C---:B------:R-:W-:Y:S02]  /*d670*/  IADD3 R53, R2.reuse, 0x88, RZ ;  /* 0x0000008802357810 */ /* 0x040fe40007ffe0ff */
[----:B------:R-:W-:Y:S01]  /*d680*/  IADD3 R54, R2, 0x90, RZ ;  /* 0x0000009002367810 */ /* 0x000fe20007ffe0ff */
[----:B------:R-:W-:Y:S08]  /*d690*/  @!P5 BRA `(.L_x_2612) ;  /* 0x000000000048d947 */ /* 0x000ff00003800000 */
        /* <DEDUP_REMOVED lines=18> */
.L_x_2612:
[----:B------:R-:W-:Y:S04]  /*d7c0*/  BSSY B0, `(.L_x_2613) ;  /* 0x0000015000007945 */ /* 0x000fe80003800000 */
[----:B------:R-:W-:Y:S05]  /*d7d0*/  @P6 BRA `(.L_x_2614) ;  /* 0x00000000004c6947 */ /* 0x000fea0003800000 */
[----:B------:R-:W-:Y:S01]  /*d7e0*/  MOV R47, UR5 ;  /* 0x00000005002f7c02 */ /* 0x000fe20008000f00 */
[----:B------:R-:W-:-:S04]  /*d7f0*/  ULDC.64 UR14, c[0x0][0x288] ;  /* 0x0000a200000e7ab9 */ /* 0x000fc80000000a00 */
[----:B-----5:R-:W-:Y:S01]  /*d800*/  FFMA.FTZ R47, R61, R47, UR13 ;  /* 0x0000000d3d2f7e23 */ /* 0x020fe2000801002f */
[----:B------:R-:W-:-:S03]  /*d810*/  IMAD R61, R46, UR14, RZ ;  /* 0x0000000e2e3d7c24 */ /* 0x000fc6000f8e02ff */
[----:B------:R-:W-:Y:S01]  /*d820*/  FFMA.FTZ R59, R80, R10, -R47 ;  /* 0x0000000a503b7223 */ /* 0x000fe2000001082f */
[----:B------:R-:W-:Y:S01]  /*d830*/  MOV R10, UR5 ;  /* 0x00000005000a7c02 */ /* 0x000fe20008000f00 */
[----:B------:R-:W-:-:S04]  /*d840*/  IMAD R61, R50, UR15, R61 ;  /* 0x0000000f323d7c24 */ /* 0x000fc8000f8e023d */
[----:B------:R-:W-:-:S04]  /*d850*/  FFMA.FTZ R10, R60, R10, UR13 ;  /* 0x0000000d3c0a7e23 */ /* 0x000fc8000801000a */
[----:B------:R-:W-:Y:S01]  /*d860*/  FFMA.FTZ R60, R81, R11, -R10 ;  /* 0x0000000b513c7223 */ /* 0x000fe2000001080a */
[----:B------:R-:W-:Y:S02]  /*d870*/  MOV R10, R4 ;  /* 0x00000004000a7202 */ /* 0x000fe40000000f00 */
[----:B------:R-:W-:-:S03]  /*d880*/  MOV R11, R7 ;  /* 0x00000007000b7202 */ /* 0x000fc60000000f00 */
        /* <DEDUP_REMOVED lines=8> */
.L_x_2614:
[----:B------:R-:W-:Y:S05]  /*d910*/  BSYNC B0 ;  /* 0x0000000000007941 */ /* 0x000fea0003800000 */
.L_x_2613:
        /* <DEDUP_REMOVED lines=21> */
.L_x_2615:
[----:B------:R-:W-:Y:S04]  /*da70*/  BSSY B0, `(.L_x_2616) ;  /* 0x0000017000007945 */ /* 0x000fe80003800000 */
[----:B------:R-:W-:Y:S05]  /*da80*/  @P0 BRA `(.L_x_2617) ;  /* 0x0000000000540947 */ /* 0x000fea0003800000 */
[----:B0-----:R-:W2:Y:S01]  /*da90*/  LDL.LU R11, [R1+0x34] ;  /* 0x00003400010b7983 */ /* 0x001ea20000300800 */
[----:B------:R-:W-:-:S03]  /*daa0*/  ULDC.64 UR14, c[0x0][0x288] ;  /* 0x0000a200000e7ab9 */ /* 0x000fc60000000a00 */
[----:B------:R-:W3:Y:S01]  /*dab0*/  LDL.LU R10, [R1+0x30] ;  /* 0x00003000010a7983 */ /* 0x000ee20000300800 */
[----:B------:R-:W-:Y:S01]  /*dac0*/  MOV R47, UR5 ;  /* 0x00000005002f7c02 */ /* 0x000fe20008000f00 */
[----:B------:R-:W-:Y:S01]  /*dad0*/  IMAD R58, R58, UR14, RZ ;  /* 0x0000000e3a3a7c24 */ /* 0x000fe2000f8e02ff */
[----:B------:R-:W-:-:S03]  /*dae0*/  MOV R46, UR5 ;  /* 0x00000005002e7c02 */ /* 0x000fc60008000f00 */
[----:B------:R-:W-:Y:S02]  /*daf0*/  IMAD R59, R51, UR15, R58 ;  /* 0x0000000f333b7c24 */ /* 0x000fe4000f8e023a */
[----:B--2---:R-:W-:Y:S01]  /*db00*/  FFMA.FTZ R47, R11, R47, UR13 ;  /* 0x0000000d0b2f7e23 */ /* 0x004fe2000801002f */
[----:B------:R-:W-:Y:S01]  /*db10*/  MOV R11, R7 ;  /* 0x00000007000b7202 */ /* 0x000fe20000000f00 */
[----:B---3--:R-:W-:Y:S01]  /*db20*/  FFMA.FTZ R46, R10, R46, UR13 ;  /* 0x0000000d0a2e7e23 */ /* 0x008fe2000801002e */
[----:B------:R-:W-:Y:S01]  /*db30*/  MOV R10, R4 ;  /* 0x00000004000a7202 */ /* 0x000fe20000000f00 */
[----:B------:R-:W-:Y:S02]  /*db40*/  FFMA.FTZ R47, R80, R12, -R47 ;  /* 0x0000000c502f7223 */ /* 0x000fe4000001082f */
        /* <DEDUP_REMOVED lines=9> */
.L_x_2617:
[----:B------:R-:W-:Y:S05]  /*dbe0*/  BSYNC B0 ;  /* 0x0000000000007941 */ /* 0x000fea0003800000 */
.L_x_2616:
[----:B------:R-:W-:Y:S05]  /*dbf0*/  @!P5 BRA `(.L_x_2618) ;  /* 0x000000000050d947 */ /* 0x000fea0003800000 */
[----:B01----:R-:W2:Y:S04]  /*dc00*/  LDL R10, [R1+0x2c] ;  /* 0x00002c00010a7983 */ /* 0x003ea80000100800 */
[----:B------:R-:W3:Y:S01]  /*dc10*/  LDL R11, [R1+0x28] ;  /* 0x00002800010b7983 */ /* 0x000ee20000100800 */
[----:B--2---:R-:W-:Y:S01]  /*dc20*/  FFMA.FTZ R10, R10, R80, R82 ;  /* 0x000000500a0a7223 */ /* 0x004fe20000010052 */
[----:B---3--:R-:W-:-:S03]  /*dc30*/  FFMA.FTZ R11, R11, R81, R83 ;  /* 0x000000510b0b7223 */ /* 0x008fc60000010053 */
        /* <DEDUP_REMOVED lines=16> */
.L_x_2618:
[----:B------:R-:W-:Y:S04]  /*dd40*/  BSSY B0, `(.L_x_2619) ;  /* 0x0000017000007945 */ /* 0x000fe80003800000 */
[----:B------:R-:W-:Y:S05]  /*dd50*/  @P2 BRA `(.L_x_2620) ;  /* 0x0000000000542947 */ /* 0x000fea0003800000 */
[----:B01----:R-:W2:Y:S01]  /*dd60*/  LDL.LU R11, [R1+0x2c] ;  /* 0x00002c00010b7983 */ /* 0x003ea20000300800 */
[----:B------:R-:W-:Y:S01]  /*dd70*/  MOV R13, UR5 ;  /* 0x00000005000d7c02 */ /* 0x000fe20008000f00 */
[----:B------:R-:W-:Y:S02]  /*dd80*/  ULDC.64 UR14, c[0x0][0x288] ;  /* 0x0000a200000e7ab9 */ /* 0x000fe40000000a00 */
[----:B------:R-:W3:Y:S01]  /*dd90*/  LDL.LU R10, [R1+0x28] ;  /* 0x00002800010a7983 */ /* 0x000ee20000300800 */
[----:B------:R-:W-:Y:S01]  /*dda0*/  MOV R12, UR5 ;  /* 0x00000005000c7c02 */ /* 0x000fe20008000f00 */
[----:B------:R-:W-:-:S04]  /*ddb0*/  IMAD R57, R57, UR14, RZ ;  /* 0x0000000e39397c24 */ /* 0x000fc8000f8e02ff */
        /* <DEDUP_REMOVED lines=15> */
.L_x_2620:
[----:B------:R-:W-:Y:S05]  /*deb0*/  BSYNC B0 ;  /* 0x0000000000007941 */ /* 0x000fea0003800000 */
.L_x_2619:
[----:B------:R-:W-:Y:S05]  /*dec0*/  @!P5 BRA `(.L_x_2621) ;  /* 0x000000000050d947 */ /* 0x000fea0003800000 */
[----:B01----:R-:W3:Y:S04]  /*ded0*/  LDL R10, [R1+0x14] ;  /* 0x00001400010a7983 */ /* 0x003ee80000100800 */
[----:B------:R-:W4:Y:S01]  /*dee0*/  LDL R11, [R1+0x10] ;  /* 0x00001000010b7983 */ /* 0x000f220000100800 */
[----:B---3--:R-:W-:Y:S01]  /*def0*/  FFMA.FTZ R10, R10, R80, R82 ;  /* 0x000000500a0a7223 */ /* 0x008fe20000010052 */
[----:B----4-:R-:W-:-:S03]  /*df00*/  FFMA.FTZ R11, R11, R81, R83 ;  /* 0x000000510b0b7223 */ /* 0x010fc60000010053 */
[----:B--2---:R-:W-:Y:S01]  /*df10*/  FMUL.FTZ R12, R10, -1.4426950216293334961 ;  /* 0xbfb8aa3b0a0c7820 */ /* 0x004fe20000410000 */
        /* <DEDUP_REMOVED lines=15> */
.L_x_2621:
[----:B------:R-:W-:Y:S04]  /*e010*/  BSSY B0, `(.L_x_2622) ;  /* 0x0000017000007945 */ /* 0x000fe80003800000 */
[----:B------:R-:W-:Y:S05]  /*e020*/  @P3 BRA `(.L_x_2623) ;  /* 0x0000000000543947 */ /* 0x000fea0003800000 */
[----:B01----:R-:W3:Y:S01]  /*e030*/  LDL.LU R10, [R1+0x14] ;  /* 0x00001400010a7983 */ /* 0x003ee20000300800 */
[----:B--2---:R-:W-:Y:S01]  /*e040*/  MOV R13, UR5 ;  /* 0x00000005000d7c02 */ /* 0x004fe20008000f00 */
[----:B------:R-:W-:Y:S02]  /*e050*/  ULDC.64 UR14, c[0x0][0x288] ;  /* 0x0000a200000e7ab9 */ /* 0x000fe40000000a00 */
[----:B------:R-:W2:Y:S01]  /*e060*/  LDL.LU R12, [R1+0x10] ;  /* 0x00001000010c7983 */ /* 0x000ea20000300800 */
[----:B------:R-:W-:Y:S01]  /*e070*/  MOV R11, R7 ;  /* 0x00000007000b7202 */ /* 0x000fe20000000f00 */
[----:B------:R-:W-:Y:S01]  /*e080*/  IMAD R55, R55, UR14, RZ ;  /* 0x0000000e37377c24 */ /* 0x000fe2000f8e02ff */
[----:B------:R-:W-:-:S03]  /*e090*/  MOV R14, UR5 ;  /* 0x00000005000e7c02 */ /* 0x000fc60008000f00 */
[----:B------:R-:W-:Y:S02]  /*e0a0*/  IMAD R55, R48, UR15, R55 ;  /* 0x0000000f30377c24 */ /* 0x000fe4000f8e0237 */
[----:B---3--:R-:W-:Y:S01]  /*e0b0*/  FFMA.FTZ R13, R10, R13, UR13 ;  /* 0x0000000d0a0d7e23 */ /* 0x008fe2000801000d */
[----:B------:R-:W-:Y:S01]  /*e0c0*/  MOV R10, R4 ;  /* 0x00000004000a7202 */ /* 0x000fe20000000f00 */
[----:B--2---:R-:W-:Y:S02]  /*e0d0*/  FFMA.FTZ R14, R12, R14, UR13 ;  /* 0x0000000d0c0e7e23 */ /* 0x004fe4000801000e */
[----:B------:R-:W-:Y:S02]  /*e0e0*/  FFMA.FTZ R13, R80, R16, -R13 ;  /* 0x00000010500d7223 */ /* 0x000fe4000001080d */
[----:B------:R-:W-:Y:S01]  /*e0f0*/  IMAD.WIDE.U32 R10, R48, UR14, R10 ;  /* 0x0000000e300a7c25 */ /* 0x000fe2000f8e000a */
[----:B------:R-:W-:-:S03]  /*e100*/  ULDC.64 UR14, c[0x0][0x210] ;  /* 0x00008400000e7ab9 */ /* 0x000fc60000000a00 */
[----:B------:R-:W-:Y:S01]  /*e110*/  FFMA.FTZ R15, R81, R17, -R14 ;  /* 0x00000011510f7223 */ /* 0x000fe2000001080e */
[----:B------:R-:W-:Y:S01]  /*e120*/  FMUL.FTZ R14, R13, UR26 ;  /* 0x0000001a0d0e7c20 */ /* 0x000fe20008410000 */
[----:B------:R-:W-:Y:S02]  /*e130*/  LEA R12, P0, R10, UR14, 0x2 ;  /* 0x0000000e0a0c7c11 */ /* 0x000fe4000f8010ff */
[----:B------:R-:W-:Y:S01]  /*e140*/  FMUL.FTZ R15, R15, UR26 ;  /* 0x0000001a0f0f7c20 */ /* 0x000fe20008410000 */
[----:B------:R-:W-:-:S04]  /*e150*/  IADD3 R55, R11, R55, RZ ;  /* 0x000000370b377210 */ /* 0x000fc80007ffe0ff */
[----:B------:R-:W-:-:S05]  /*e160*/  LEA.HI.X R13, R10, UR15, R55, 0x2, P0 ;  /* 0x0000000f0a0d7c11 */ /* 0x000fca00080f1437 */
[----:B------:R3:W-:Y:S02]  /*e170*/  STG.E.64 desc[UR22][R12.64], R14 ;  /* 0x0000000e0c007986 */ /* 0x0007e4000c101b16 */
.L_x_2623:
[----:B------:R-:W-:Y:S05]  /*e180*/  BSYNC B0 ;  /* 0x0000000000007941 */ /* 0x000fea0003800000 */
.L_x_2622:
[----:B------:R-:W-:Y:S05]  /*e190*/  @!P5 BRA `(.L_x_2624) ;  /* 0x000000000048d947 */ /* 0x000fea0003800000 */
[----:B01----:R-:W-:Y:S01]  /*e1a0*/  FFMA.FTZ R10, R118, R80, R82 ;  /* 0x00000050760a7223 */ /* 0x003fe20000010052 */
[----:B------:R-:W-:-:S03]  /*e1b0*/  FFMA.FTZ R11, R116, R81, R83 ;  /* 0x00000051740b7223 */ /* 0x000fc60000010053 */
[----:B--23--:R-:W-:Y:S01]  /*e1c0*/  FMUL.FTZ R12, R10, -1.4426950216293334961 ;  /* 0xbfb8aa3b0a0c7820 */ /* 0x00cfe20000410000 */
        /* <DEDUP_REMOVED lines=15> */
.L_x_2624:
[----:B------:R-:W-:Y:S04]  /*e2c0*/  BSSY B0, `(.L_x_2625) ;  /* 0x0000015000007945 */ /* 0x000fe80003800000 */
[----:B------:R-:W-:Y:S05]  /*e2d0*/  @P4 BRA `(.L_x_2626) ;  /* 0x00000000004c4947 */ /* 0x000fea0003800000 */
[----:B------:R-:W-:Y:S01]  /*e2e0*/  ULDC.64 UR14, c[0x0][0x288] ;  /* 0x0000a200000e7ab9 */ /* 0x000fe20000000a00 */
[----:B01----:R-:W-:Y:S01]  /*e2f0*/  MOV R10, R4 ;  /* 0x00000004000a7202 */ /* 0x003fe20000000f00 */
[----:B------:R-:W-:Y:S01]  /*e300*/  IMAD R52, R52, UR14, RZ ;  /* 0x0000000e34347c24 */ /* 0x000fe2000f8e02ff */
[----:B------:R-:W-:Y:S02]  /*e310*/  MOV R11, R7 ;  /* 0x00000007000b7202 */ /* 0x000fe40000000f00 */
[----:B--23--:R-:W-:Y:S02]  /*e320*/  MOV R13, UR5 ;  /* 0x00000005000d7c02 */ /* 0x00cfe40008000f00 */
[----:B------:R-:W-:Y:S01]  /*e330*/  MOV R15, UR5 ;  /* 0x00000005000f7c02 */ /* 0x000fe20008000f00 */
[----:B------:R-:W-:-:S04]  /*e340*/  IMAD.WIDE.U32 R10, R49, UR14, R10 ;  /* 0x0000000e310a7c25 */ /* 0x000fc8000f8e000a */
[----:B------:R-:W-:Y:S01]  /*e350*/  FFMA.FTZ R13, R118, R13, UR13 ;  /* 0x0000000d760d7e23 */ /* 0x000fe2000801000d */
[----:B------:R-:W-:Y:S02]  /*e360*/  IMAD R49, R49, UR15, R52 ;  /* 0x0000000f31317c24 */ /* 0x000fe4000f8e0234 */
[----:B------:R-:W-:Y:S01]  /*e370*/  FFMA.FTZ R116, R116, R15, UR13 ;  /* 0x0000000d74747e23 */ /* 0x000fe2000801000f */
[----:B------:R-:W-:Y:S01]  /*e380*/  ULDC.64 UR14, c[0x0][0x210] ;  /* 0x00008400000e7ab9 */ /* 0x000fe20000000a00 */
[----:B------:R-:W-:Y:S01]  /*e390*/  FFMA.FTZ R13, R80, R18, -R13 ;  /* 0x00000012500d7223 */ /* 0x000fe2000001080d */
[C---:B------:R-:W-:Y:S01]  /*e3a0*/  LEA R12, P0, R10.reuse, UR14, 0x2 ;  /* 0x0000000e0a0c7c11 */ /* 0x040fe2000f8010ff */
[----:B------:R-:W-:Y:S01]  /*e3b0*/  FFMA.FTZ R15, R81, R19, -R116 ;  /* 0x00000013510f7223 */ /* 0x000fe20000010874 */
[----:B------:R-:W-:Y:S01]  /*e3c0*/  IADD3 R49, R11, R49, RZ ;  /* 0x000000310b317210 */ /* 0x000fe20007ffe0ff */
[----:B------:R-:W-:Y:S02]  /*e3d0*/  FMUL.FTZ R14, R13, UR26 ;  /* 0x0000001a0d0e7c20 */ /* 0x000fe40008410000 */
[----:B------:R-:W-:Y:S01]  /*e3e0*/  FMUL.FTZ R15, R15, UR26 ;  /* 0x0000001a0f0f7c20 */ /* 0x000fe20008410000 */
[----:B------:R-:W-:-:S05]  /*e3f0*/  LEA.HI.X R13, R10, UR15, R49, 0x2, P0 ;  /* 0x0000000f0a0d7c11 */ /* 0x000fca00080f1431 */
[----:B------:R4:W-:Y:S02]  /*e400*/  STG.E.64 desc[UR22][R12.64], R14 ;  /* 0x0000000e0c007986 */ /* 0x0009e4000c101b16 */
.L_x_2626:
[----:B------:R-:W-:Y:S05]  /*e410*/  BSYNC B0 ;  /* 0x0000000000007941 */ /* 0x000fea0003800000 */
.L_x_2625:
[C---:B------:R-:W-:Y:S02]  /*e420*/  IADD3 R49, R2.reuse, 0x98, RZ ;  /* 0x0000009802317810 */ /* 0x040fe40007ffe0ff */
[C---:B0-----:R-:W-:Y:S02]  /*e430*/  IADD3 R46, R2.reuse, 0xa0, RZ ;  /* 0x000000a0022e7810 */ /* 0x041fe40007ffe0ff */
[----:B------:R-:W-:Y:S02]  /*e440*/  IADD3 R16, R2, 0xa8, RZ ;  /* 0x000000a802107810 */ /* 0x000fe40007ffe0ff */
[----:B------:R-:W-:Y:S02]  /*e450*/  ISETP.GE.U32.AND P6, PT, R53, UR6, PT ;  /* 0x0000000635007c0c */ /* 0x000fe4000bfc6070 */
[----:B------:R-:W-:Y:S02]  /*e460*/  ISETP.GE.U32.AND P0, PT, R54, UR6, PT ;  /* 0x0000000636007c0c */ /* 0x000fe4000bf06070 */
[----:B------:R-:W-:-:S02]  /*e470*/  ISETP.GE.U32.AND P2, PT, R49, UR6, PT ;  /* 0x0000000631007c0c */ /* 0x000fc4000bf46070 */
[----:B------:R-:W-:Y:S02]  /*e480*/  ISETP.GE.U32.AND P3, PT, R46, UR6, PT ;  /* 0x000000062e007c0c */ /* 0x000fe4000bf66070 */
[----:B------:R-:W-:Y:S02]  /*e490*/  ISETP.GE.U32.AND P4, PT, R16, UR6, PT ;  /* 0x0000000610007c0c */ /* 0x000fe4000bf86070 */
[----:B------:R-:W-:Y:S02]  /*e4a0*/  SHF.R.S32.HI R55, RZ, 0x1f, R53 ;  /* 0x0000001fff377819 */ /* 0x000fe40000011435 */
[----:B------:R-:W-:Y:S02]  /*e4b0*/  SHF.R.S32.HI R50, RZ, 0x1f, R54 ;  /* 0x0000001fff327819 */ /* 0x000fe40000011436 */
[----:B------:R-:W-:Y:S02]  /*e4c0*/  SHF.R.S32.HI R48, RZ, 0x1f, R49 ;  /* 0x0000001fff307819 */ /* 0x000fe40000011431 */
[----:B------:R-:W-:-:S02]  /*e4d0*/  SHF.R.S32.HI R47, RZ, 0x1f, R46 ;  /* 0x0000001fff2f7819 */ /* 0x000fc4000001142e */
[----:B------:R-:W-:Y:S02]  /*e4e0*/  SHF.R.S32.HI R17, RZ, 0x1f, R16 ;  /* 0x0000001fff117819 */ /* 0x000fe40000011410 */
[----:B------:R-:W-:Y:S02]  /*e4f0*/  ISETP.GE.AND.EX P6, PT, R55, UR7, PT, P6 ;  /* 0x0000000737007c0c */ /* 0x000fe4000bfc6360 */
[----:B------:R-:W-:Y:S02]  /*e500*/  ISETP.GE.AND.EX P0, PT, R50, UR7, PT, P0 ;  /* 0x0000000732007c0c */ /* 0x000fe4000bf06300 */
[----:B------:R-:W-:Y:S02]  /*e510*/  ISETP.GE.AND.EX P2, PT, R48, UR7, PT, P2 ;  /* 0x0000000730007c0c */ /* 0x000fe4000bf46320 */
[----:B------:R-:W-:Y:S02]  /*e520*/  ISETP.GE.AND.EX P3, PT, R47, UR7, PT, P3 ;  /* 0x000000072f007c0c */ /* 0x000fe4000bf66330 */
[----:B------:R-:W-:-:S02]  /*e530*/  ISETP.GE.AND.EX P4, PT, R17, UR7, PT, P4 ;  /* 0x0000000711007c0c */ /* 0x000fc4000bf86340 */
[C---:B------:R-:W-:Y:S02]  /*e540*/  ISETP.GT.U32.OR P6, PT, R0.reuse, 0x187, P6 ;  /* 0x000001870000780c */ /* 0x040fe400037c4470 */
[C---:B------:R-:W-:Y:S02]  /*e550*/  ISETP.GT.U32.OR P0, PT, R0.reuse, 0x187, P0 ;  /* 0x000001870000780c */ /* 0x040fe40000704470 */
[C---:B------:R-:W-:Y:S02]  /*e560*/  ISETP.GT.U32.OR P2, PT, R0.reuse, 0x187, P2 ;  /* 0x000001870000780c */ /* 0x040fe40001744470 */
[C---:B------:R-:W-:Y:S02]  /*e570*/  ISETP.GT.U32.OR P3, PT, R0.reuse, 0x187, P3 ;  /* 0x000001870000780c */ /* 0x040fe40001f64470 */
[----:B------:R-:W-:Y:S02]  /*e580*/  ISETP.GT.U32.OR P4, PT, R0, 0x187, P4 ;  /* 0x000001870000780c */ /* 0x000fe40002784470 */
[----:B------:R-:W-:-:S02]  /*e590*/  IADD3 R18, R2, 0xb0, RZ ;  /* 0x000000b002127810 */ /* 0x000fc40007ffe0ff */
[----:B------:R-:W-:Y:S01]  /*e5a0*/  IADD3 R19, R2, 0xb8, RZ ;  /* 0x000000b802137810 */ /* 0x000fe20007ffe0ff */
[----:B------:R-:W-:Y:S08]  /*e5b0*/  @!P5 BRA `(.L_x_2627) ;  /* 0x000000000048d947 */ /* 0x000ff00003800000 */
[----:B-1----:R-:W-:Y:S01]  /*e5c0*/  FFMA.FTZ R10, R115, R80, R82 ;  /* 0x00000050730a7223 */ /* 0x002fe20000010052 */
[----:B------:R-:W-:-:S03]  /*e5d0*/  FFMA.FTZ R11, R114, R81, R83 ;  /* 0x00000051720b7223 */ /* 0x000fc60000010053 */
[----:B--234-:R-:W-:Y:S01]  /*e5e0*/  FMUL.FTZ R12, R10, -1.4426950216293334961 ;  /* 0xbfb8aa3b0a0c7820 */ /* 0x01cfe20000410000 */
        /* <DEDUP_REMOVED lines=15> */
.L_x_2627:
[----:B------:R-:W-:Y:S04]  /*e6e0*/  BSSY B0, `(.L_x_2628) ;  /* 0x0000015000007945 */ /* 0x000fe80003800000 */
[----:B------:R-:W-:Y:S05]  /*e6f0*/  @P6 BRA `(.L_x_2629) ;  /* 0x00000000004c6947 */ /* 0x000fea0003800000 */
[----:B-1----:R-:W-:Y:S01]  /*e700*/  MOV R10, UR5 ;  /* 0x00000005000a7c02 */ /* 0x002fe20008000f00 */
[----:B------:R-:W-:Y:S01]  /*e710*/  ULDC.64 UR14, c[0x0][0x288] ;  /* 0x0000a200000e7ab9 */ /* 0x000fe20000000a00 */
[----:B------:R-:W-:Y:S01]  /*e720*/  MOV R11, R7 ;  /* 0x00000007000b7202 */ /* 0x000fe20000000f00 */
[----:B--234-:R-:W-:Y:S01]  /*e730*/  IMAD R12, R55, UR14, RZ ;  /* 0x0000000e370c7c24 */ /* 0x01cfe2000f8e02ff */
[----:B------:R-:W-:Y:S01]  /*e740*/  MOV R13, UR5 ;  /* 0x00000005000d7c02 */ /* 0x000fe20008000f00 */
[----:B------:R-:W-:Y:S01]  /*e750*/  FFMA.FTZ R115, R115, R10, UR13 ;  /* 0x0000000d73737e23 */ /* 0x000fe2000801000a */
[----:B------:R-:W-:-:S03]  /*e760*/  MOV R10, R4 ;  /* 0x00000004000a7202 */ /* 0x000fc60000000f00 */
[----:B------:R-:W-:Y:S01]  /*e770*/  FFMA.FTZ R114, R114, R13, UR13 ;  /* 0x0000000d72727e23 */ /* 0x000fe2000801000d */
[----:B------:R-:W-:Y:S01]  /*e780*/  FFMA.FTZ R14, R80, R20, -R115 ;  /* 0x00000014500e7223 */ /* 0x000fe20000010873 */
[----:B------:R-:W-:-:S04]  /*e790*/  IMAD.WIDE.U32 R10, R53, UR14, R10 ;  /* 0x0000000e350a7c25 */ /* 0x000fc8000f8e000a */
[----:B------:R-:W-:Y:S01]  /*e7a0*/  FFMA.FTZ R15, R81, R21, -R114 ;  /* 0x00000015510f7223 */ /* 0x000fe20000010872 */
[----:B------:R-:W-:Y:S01]  /*e7b0*/  FMUL.FTZ R14, R14, UR26 ;  /* 0x0000001a0e0e7c20 */ /* 0x000fe20008410000 */
[----:B------:R-:W-:Y:S01]  /*e7c0*/  IMAD R53, R53, UR15, R12 ;  /* 0x0000000f35357c24 */ /* 0x000fe2000f8e020c */
[----:B------:R-:W-:Y:S01]  /*e7d0*/  ULDC.64 UR14, c[0x0][0x210] ;  /* 0x00008400000e7ab9 */ /* 0x000fe20000000a00 */
[----:B------:R-:W-:Y:S01]  /*e7e0*/  FMUL.FTZ R15, R15, UR26 ;  /* 0x0000001a0f0f7c20 */ /* 0x000fe20008410000 */
[----:B------:R-:W-:Y:S02]  /*e7f0*/  LEA R12, P6, R10, UR14, 0x2 ;  /* 0x0000000e0a0c7c11 */ /* 0x000fe4000f8c10ff */
[----:B------:R-:W-:-:S04]  /*e800*/  IADD3 R53, R11, R53, RZ ;  /* 0x000000350b357210 */ /* 0x000fc80007ffe0ff */
[----:B------:R-:W-:-:S05]  /*e810*/  LEA.HI.X R13, R10, UR15, R53, 0x2, P6 ;  /* 0x0000000f0a0d7c11 */ /* 0x000fca000b0f1435 */
[----:B------:R0:W-:Y:S02]  /*e820*/  STG.E.64 desc[UR22][R12.64], R14 ;  /* 0x0000000e0c007986 */ /* 0x0001e4000c101b16 */
.L_x_2629:
[----:B------:R-:W-:Y:S05]  /*e830*/  BSYNC B0 ;  /* 0x0000000000007941 */ /* 0x000fea0003800000 */
.L_x_2628:
[----:B------:R-:W-:Y:S05]  /*e840*/  @!P5 BRA `(.L_x_2630) ;  /* 0x000000000048d947 */ /* 0x000fea0003800000 */
[----:B-1----:R-:W-:Y:S01]  /*e850*/  FFMA.FTZ R10, R113, R80, R82 ;  /* 0x00000050710a7223 */ /* 0x002fe20000010052 */
[----:B------:R-:W-:-:S03]  /*e860*/  FFMA.FTZ R11, R112, R81, R83 ;  /* 0x00000051700b7223 */ /* 0x000fc60000010053 */
[----:B0-234-:R-:W-:Y:S01]  /*e870*/  FMUL.FTZ R12, R10, -1.4426950216293334961 ;  /* 0xbfb8aa3b0a0c7820 */ /* 0x01dfe20000410000 */
        /* <DEDUP_REMOVED lines=15> */
.L_x_2630:
[----:B------:R-:W-:Y:S04]  /*e970*/  BSSY B0, `(.L_x_2631) ;  /* 0x0000015000007945 */ /* 0x000fe80003800000 */
[----:B------:R-:W-:Y:S05]  /*e980*/  @P0 BRA `(.L_x_2632) ;  /* 0x00000000004c0947 */ /* 0x000fea0003800000 */
[----:B-1----:R-:W-:Y:S01]  /*e990*/  MOV R10, UR5 ;  /* 0x00000005000a7c02 */ /* 0x002fe20008000f00 */
[----:B------:R-:W-:Y:S01]  /*e9a0*/  ULDC.64 UR14, c[0x0][0x288] ;  /* 0x0000a200000e7ab9 */ /* 0x000fe20000000a00 */
[----:B------:R-:W-:Y:S01]  /*e9b0*/  MOV R11, R7 ;  /* 0x00000007000b7202 */ /* 0x000fe20000000f00 */
[----:B0-234-:R-:W-:Y:S01]  /*e9c0*/  IMAD R13, R50, UR14, RZ ;  /* 0x0000000e320d7c24 */ /* 0x01dfe2000f8e02ff */
[----:B------:R-:W-:Y:S01]  /*e9d0*/  MOV R15, UR5 ;  /* 0x00000005000f7c02 */ /* 0x000fe20008000f00 */
[----:B------:R-:W-:Y:S01]  /*e9e0*/  FFMA.FTZ R113, R113, R10, UR13 ;  /* 0x0000000d71717e23 */ /* 0x000fe2000801000a */
[----:B------:R-:W-:Y:S01]  /*e9f0*/  MOV R10, R4 ;  /* 0x00000004000a7202 */ /* 0x000fe20000000f00 */
[----:B------:R-:W-:Y:S02]  /*ea00*/  IMAD R13, R54, UR15, R13 ;  /* 0x0000000f360d7c24 */ /* 0x000fe4000f8e020d */
[----:B------:R-:W-:Y:S01]  /*ea10*/  FFMA.FTZ R112, R112, R15, UR13 ;  /* 0x0000000d70707e23 */ /* 0x000fe2000801000f */
[----:B------:R-:W-:Y:S01]  /*ea20*/  FFMA.FTZ R14, R80, R22, -R113 ;  /* 0x00000016500e7223 */ /* 0x000fe20000010871 */
        /* <DEDUP_REMOVED lines=9> */
.L_x_2632:
[----:B------:R-:W-:Y:S05]  /*eac0*/  BSYNC B0 ;  /* 0x0000000000007941 */ /* 0x000fea0003800000 */
.L_x_2631:
        /* <DEDUP_REMOVED lines=19> */
.L_x_2633:
[----:B------:R-:W-:Y:S04]  /*ec00*/  BSSY B0, `(.L_x_2634) ;  /* 0x0000015000007945 */ /* 0x000fe80003800000 */
[----:B------:R-:W-:Y:S05]  /*ec10*/  @P2 BRA `(.L_x_2635) ;  /* 0x00000000004c2947 */ /* 0x000fea0003800000 */
[----:B-1----:R-:W-:Y:S01]  /*ec20*/  MOV R10, UR5 ;  /* 0x00000005000a7c02 */ /* 0x002fe20008000f00 */
[----:B------:R-:W-:Y:S01]  /*ec30*/  ULDC.64 UR14, c[0x0][0x288] ;  /* 0x0000a200000e7ab9 */ /* 0x000fe20000000a00 */
[----:B------:R-:W-:Y:S01]  /*ec40*/  MOV R11, R7 ;  /* 0x00000007000b7202 */ /* 0x000fe20000000f00 */
[----:B------:R-:W-:Y:S01]  /*ec50*/  IMAD R48, R48, UR14, RZ ;  /* 0x0000000e30307c24 */ /* 0x000fe2000f8e02ff */
[----:B0-234-:R-:W-:Y:S01]  /*ec60*/  MOV R13, UR5 ;  /* 0x00000005000d7c02 */ /* 0x01dfe20008000f00 */
        /* <DEDUP_REMOVED lines=14> */
.L_x_2635:
[----:B------:R-:W-:Y:S05]  /*ed50*/  BSYNC B0 ;  /* 0x0000000000007941 */ /* 0x000fea0003800000 */
.L_x_2634:
        /* <DEDUP_REMOVED lines=19> */
.L_x_2636:
        /* <DEDUP_REMOVED lines=21> */
.L_x_2638:
[----:B------:R-:W-:Y:S05]  /*efe0*/  BSYNC B0 ;  /* 0x0000000000007941 */ /* 0x000fea0003800000 */
.L_x_2637:
[----:B------:R-:W-:Y:S05]  /*eff0*/  @!P5 BRA `(.L_x_2639) ;  /* 0x000000000048d947 */ /* 0x000fea0003800000 */
[----:B0-----:R-:W-:Y:S01]  /*f000*/  FFMA.FTZ R8, R107, R80, R82 ;  /* 0x000000506b087223 */ /* 0x001fe20000010052 */
[----:B------:R-:W-:-:S03]  /*f010*/  FFMA.FTZ R9, R106, R81, R83 ;  /* 0x000000516a097223 */ /* 0x000fc60000010053 */
[----:B-1----:R-:W-:Y:S01]  /*f020*/  FMUL.FTZ R10, R8, -1.4426950216293334961 ;  /* 0xbfb8aa3b080a7820 */ /* 0x002fe20000410000 */
        /* <DEDUP_REMOVED lines=15> */
.L_x_2639:
[----:B------:R-:W-:Y:S04]  /*f120*/  BSSY B0, `(.L_x_2640) ;  /* 0x0000015000007945 */ /* 0x000fe80003800000 */
[----:B------:R-:W-:Y:S05]  /*f130*/  @P4 BRA `(.L_x_2641) ;  /* 0x00000000004c4947 */ /* 0x000fea0003800000 */
[----:B0-----:R-:W-:Y:S01]  /*f140*/  MOV R8, UR5 ;  /* 0x0000000500087c02 */ /* 0x001fe20008000f00 */
[----:B------:R-:W-:Y:S01]  /*f150*/  ULDC.64 UR14, c[0x0][0x288] ;  /* 0x0000a200000e7ab9 */ /* 0x000fe20000000a00 */
[----:B------:R-:W-:Y:S01]  /*f160*/  MOV R9, R7 ;  /* 0x0000000700097202 */ /* 0x000fe20000000f00 */
[----:B------:R-:W-:Y:S01]  /*f170*/  IMAD R17, R17, UR14, RZ ;  /* 0x0000000e11117c24 */ /* 0x000fe2000f8e02ff */
[----:B-1----:R-:W-:Y:S01]  /*f180*/  MOV R11, UR5 ;  /* 0x00000005000b7c02 */ /* 0x002fe20008000f00 */
[----:B------:R-:W-:Y:S01]  /*f190*/  FFMA.FTZ R107, R107, R8, UR13 ;  /* 0x0000000d6b6b7e23 */ /* 0x000fe20008010008 */
[----:B------:R-:W-:Y:S01]  /*f1a0*/  MOV R8, R4 ;  /* 0x0000000400087202 */ /* 0x000fe20000000f00 */
[----:B------:R-:W-:Y:S02]  /*f1b0*/  IMAD R17, R16, UR15, R17 ;  /* 0x0000000f10117c24 */ /* 0x000fe4000f8e0211 */
[----:B------:R-:W-:Y:S01]  /*f1c0*/  FFMA.FTZ R106, R106, R11, UR13 ;  /* 0x0000000d6a6a7e23 */ /* 0x000fe2000801000b */
[----:B--234-:R-:W-:Y:S01]  /*f1d0*/  FFMA.FTZ R12, R80, R26, -R107 ;  /* 0x0000001a500c7223 */ /* 0x01cfe2000001086b */
        /* <DEDUP_REMOVED lines=9> */
.L_x_2641:
[----:B------:R-:W-:Y:S05]  /*f270*/  BSYNC B0 ;  /* 0x0000000000007941 */ /* 0x000fea0003800000 */
.L_x_2640:
[C---:B------:R-:W-:Y:S02]  /*f280*/  IADD3 R20, R2.reuse, 0xc0, RZ ;  /* 0x000000c002147810 */ /* 0x040fe40007ffe0ff */
[C---:B------:R-:W-:Y:S02]  /*f290*/  IADD3 R17, R2.reuse, 0xc8, RZ ;  /* 0x000000c802117810 */ /* 0x040fe40007ffe0ff */
[C---:B------:R-:W-:Y:S02]  /*f2a0*/  IADD3 R16, R2.reuse, 0xd0, RZ ;  /* 0x000000d002107810 */ /* 0x040fe40007ffe0ff */
[C---:B------:R-:W-:Y:S02]  /*f2b0*/  IADD3 R46, R2.reuse, 0xb0, RZ ;  /* 0x000000b0022e7810 */ /* 0x040fe40007ffe0ff */
[C---:B------:R-:W-:Y:S02]  /*f2c0*/  IADD3 R23, R2.reuse, 0xd0, RZ ;  /* 0x000000d002177810 */ /* 0x040fe40007ffe0ff */
[----:B------:R-:W-:-:S02]  /*f2d0*/  IADD3 R25, R2, 0xc8, RZ ;  /* 0x000000c802197810 */ /* 0x000fc40007ffe0ff */
[C---:B------:R-:W-:Y:S02]  /*f2e0*/  IADD3 R26, R2.reuse, 0xc0, RZ ;  /* 0x000000c0021a7810 */ /* 0x040fe40007ffe0ff */
[----:B------:R-:W-:Y:S02]  /*f2f0*/  IADD3 R27, R2, 0xb8, RZ ;  /* 0x000000b8021b7810 */ /* 0x000fe40007ffe0ff */
[----:B------:R-:W-:Y:S02]  /*f300*/  ISETP.GE.U32.AND P6, PT, R18, UR6, PT ;  /* 0x0000000612007c0c */ /* 0x000fe4000bfc6070 */
[----:B------:R-:W-:Y:S02]  /*f310*/  ISETP.GE.U32.AND P0, PT, R19, UR6, PT ;  /* 0x0000000613007c0c */ /* 0x000fe4000bf06070 */
[----:B------:R-:W-:Y:S02]  /*f320*/  SHF.R.S32.HI R46, RZ, 0x1f, R46 ;  /* 0x0000001fff2e7819 */ /* 0x000fe4000001142e */
[----:B------:R-:W-:-:S02]  /*f330*/  ISETP.GE.U32.AND P2, PT, R20, UR6, PT ;  /* 0x0000000614007c0c */ /* 0x000fc4000bf46070 */
[----:B------:R-:W-:Y:S02]  /*f340*/  ISETP.GE.U32.AND P3, PT, R17, UR6, PT ;  /* 0x0000000611007c0c */ /* 0x000fe4000bf66070 */
[----:B------:R-:W-:Y:S02]  /*f350*/  ISETP.GE.U32.AND P4, PT, R16, UR6, PT ;  /* 0x0000000610007c0c */ /* 0x000fe4000bf86070 */
[----:B------:R-:W-:Y:S02]  /*f360*/  SHF.R.S32.HI R27, RZ, 0x1f, R27 ;  /* 0x0000001fff1b7819 */ /* 0x000fe4000001141b */
[----:B------:R-:W-:Y:S02]  /*f370*/  SHF.R.S32.HI R26, RZ, 0x1f, R26 ;  /* 0x0000001fff1a7819 */ /* 0x000fe4000001141a */
[----:B------:R-:W-:Y:S02]  /*f380*/  SHF.R.S32.HI R25, RZ, 0x1f, R25 ;  /* 0x0000001fff197819 */ /* 0x000fe40000011419 */
[----:B------:R-:W-:-:S02]  /*f390*/  SHF.R.S32.HI R23, RZ, 0x1f, R23 ;  /* 0x0000001fff177819 */ /* 0x000fc40000011417 */
[----:B------:R-:W-:Y:S02]  /*f3a0*/  ISETP.GE.AND.EX P6, PT, R46, UR7, PT, P6 ;  /* 0x000000072e007c0c */ /* 0x000fe4000bfc6360 */
[----:B------:R-:W-:Y:S02]  /*f3b0*/  ISETP.GE.AND.EX P0, PT, R27, UR7, PT, P0 ;  /* 0x000000071b007c0c */ /* 0x000fe4000bf06300 */
[----:B------:R-:W-:Y:S02]  /*f3c0*/  ISETP.GE.AND.EX P2, PT, R26, UR7, PT, P2 ;  /* 0x000000071a007c0c */ /* 0x000fe4000bf46320 */
[----:B------:R-:W-:Y:S02]  /*f3d0*/  ISETP.GE.AND.EX P3, PT, R25, UR7, PT, P3 ;  /* 0x0000000719007c0c */ /* 0x000fe4000bf66330 */
[----:B------:R-:W-:Y:S02]  /*f3e0*/  ISETP.GE.AND.EX P4, PT, R23, UR7, PT, P4 ;  /* 0x0000000717007c0c */ /* 0x000fe4000bf86340 */
[----:B------:R-:W-:-:S02]  /*f3f0*/  ISETP.GT.U32.OR P6, PT, R0, 0x187, P6 ;  /* 0x000001870000780c */ /* 0x000fc400037c4470 */
[C---:B------:R-:W-:Y:S02]  /*f400*/  ISETP.GT.U32.OR P0, PT, R0.reuse, 0x187, P0 ;  /* 0x000001870000780c */ /* 0x040fe40000704470 */
[C---:B------:R-:W-:Y:S02]  /*f410*/  ISETP.GT.U32.OR P2, PT, R0.reuse, 0x187, P2 ;  /* 0x000001870000780c */ /* 0x040fe40001744470 */
[C---:B------:R-:W-:Y:S02]  /*f420*/  ISETP.GT.U32.OR P3, PT, R0.reuse, 0x187, P3 ;  /* 0x000001870000780c */ /* 0x040fe40001f64470 */
[----:B------:R-:W-:Y:S02]  /*f430*/  ISETP.GT.U32.OR P4, PT, R0, 0x187, P4 ;  /* 0x000001870000780c */ /* 0x000fe40002784470 */
[C---:B0-234-:R-:W-:Y:S02]  /*f440*/  IADD3 R15, R2.reuse, 0xd8, RZ ;  /* 0x000000d8020f7810 */ /* 0x05dfe40007ffe0ff */
[----:B------:R-:W-:Y:S01]  /*f450*/  IADD3 R14, R2, 0xe0, RZ ;  /* 0x000000e0020e7810 */ /* 0x000fe20007ffe0ff */
[----:B------:R-:W-:Y:S08]  /*f460*/  @!P5 BRA `(.L_x_2642) ;  /* 0x000000000048d947 */ /* 0x000ff00003800000 */
        /* <DEDUP_REMOVED lines=18> */
.L_x_2642:
[----:B------:R-:W-:Y:S04]  /*f590*/  BSSY B0, `(.L_x_2643) ;  /* 0x0000015000007945 */ /* 0x000fe80003800000 */
[----:B------:R-:W-:Y:S05]  /*f5a0*/  @P6 BRA `(.L_x_2644) ;  /* 0x00000000004c6947 */ /* 0x000fea0003800000 */
[----:B------:R-:W-:Y:S01]  /*f5b0*/  MOV R8, UR5 ;  /* 0x0000000500087c02 */ /* 0x000fe20008000f00 */
[----:B------:R-:W-:Y:S01]  /*f5c0*/  ULDC.64 UR14, c[0x0][0x288] ;  /* 0x0000a200000e7ab9 */ /* 0x000fe20000000a00 */
[----:B------:R-:W-:Y:S01]  /*f5d0*/  MOV R9, R7 ;  /* 0x0000000700097202 */ /* 0x000fe20000000f00 */
[----:B-1----:R-:W-:Y:S01]  /*f5e0*/  IMAD R11, R46, UR14, RZ ;  /* 0x0000000e2e0b7c24 */ /* 0x002fe2000f8e02ff */
        /* <DEDUP_REMOVED lines=15> */
.L_x_2644:
[----:B------:R-:W-:Y:S05]  /*f6e0*/  BSYNC B0 ;  /* 0x0000000000007941 */ /* 0x000fea0003800000 */
.L_x_2643:
        /* <DEDUP_REMOVED lines=19> */
.L_x_2645:
[----:B------:R-:W-:Y:S04]  /*f820*/  BSSY B0, `(.L_x_2646) ;  /* 0x0000015000007945 */ /* 0x000fe80003800000 */
[----:B------:R-:W-:Y:S05]  /*f830*/  @P0 BRA `(.L_x_2647) ;  /* 0x00000000004c0947 */ /* 0x000fea0003800000 */
[----:B------:R-:W-:Y:S01]  /*f840*/  MOV R8, UR5 ;  /* 0x0000000500087c02 */ /* 0x000fe20008000f00 */
[----:B------:R-:W-:Y:S01]  /*f850*/  ULDC.64 UR14, c[0x0][0x288] ;  /* 0x0000a200000e7ab9 */ /* 0x000fe20000000a00 */
[----:B------:R-:W-:Y:S01]  /*f860*/  MOV R9, R7 ;  /* 0x0000000700097202 */ /* 0x000fe20000000f00 */
[----:B01----:R-:W-:Y:S01]  /*f870*/  IMAD R10, R27, UR14, RZ ;  /* 0x0000000e1b0a7c24 */ /* 0x003fe2000f8e02ff */
        /* <DEDUP_REMOVED lines=15> */
.L_x_2647:
[----:B------:R-:W-:Y:S05]  /*f970*/  BSYNC B0 ;  /* 0x0000000000007941 */ /* 0x000fea0003800000 */
.L_x_2646:
        /* <DEDUP_REMOVED lines=19> */
.L_x_2648:
[----:B------:R-:W-:Y:S04]  /*fab0*/  BSSY B0, `(.L_x_2649) ;  /* 0x0000015000007945 */ /* 0x000fe80003800000 */
[----:B------:R-:W-:Y:S05]  /*fac0*/  @P2 BRA `(.L_x_2650) ;  /* 0x00000000004c2947 */ /* 0x000fea0003800000 */
[----:B------:R-:W-:Y:S01]  /*fad0*/  MOV R8, UR5 ;  /* 0x0000000500087c02 */ /* 0x000fe20008000f00 */
[----:B------:R-:W-:Y:S01]  /*fae0*/  ULDC.64 UR14, c[0x0][0x288] ;  /* 0x0000a200000e7ab9 */ /* 0x000fe20000000a00 */
[----:B------:R-:W-:Y:S01]  /*faf0*/  MOV R9, R7 ;  /* 0x0000000700097202 */ /* 0x000fe20000000f00 */
[----:B012---:R-:W-:Y:S01]  /*fb00*/  IMAD R11, R26, UR14, RZ ;  /* 0x0000000e1a0b7c24 */ /* 0x007fe2000f8e02ff */
        /* <DEDUP_REMOVED lines=15> */
.L_x_2650:
[----:B------:R-:W-:Y:S05]  /*fc00*/  BSYNC B0 ;  /* 0x0000000000007941 */ /* 0x000fea0003800000 */
.L_x_2649:
        /* <DEDUP_REMOVED lines=19> */
.L_x_2651:
[----:B------:R-:W-:Y:S04]  /*fd40*/  BSSY B0, `(.L_x_2652) ;  /* 0x0000015000007945 */ /* 0x000fe80003800000 */
[----:B------:R-:W-:Y:S05]  /*fd50*/  @P3 BRA `(.L_x_2653) ;  /* 0x00000000004c3947 */ /* 0x000fea0003800000 */
[----:B------:R-:W-:Y:S01]  /*fd60*/  MOV R8, UR5 ;  /* 0x0000000500087c02 */ /* 0x000fe20008000f00 */
[----:B------:R-:W-:Y:S01]  /*fd70*/  ULDC.64 UR14, c[0x0][0x288] ;  /* 0x0000a200000e7ab9 */ /* 0x000fe20000000a00 */
[----:B------:R-:W-:Y:S01]  /*fd80*/  MOV R9, R7 ;  /* 0x0000000700097202 */ /* 0x000fe20000000f00 */
[----:B0123--:R-:W-:Y:S01]  /*fd90*/  IMAD R12, R25, UR14, RZ ;  /* 0x0000000e190c7c24 */ /* 0x00ffe2000f8e02ff */
[----:B------:R-:W-:Y:S01]  /*fda0*/  MOV R13, UR5 ;  /* 0x00000005000d7c02 */ /* 0x000fe20008000f00 */
[----:B------:R-:W-:Y:S01]  /*fdb0*/  FFMA.FTZ R97, R97, R8, UR13 ;  /* 0x0000000d61617e23 */ /* 0x000fe20008010008 */
[----:B------:R-:W-:-:S03]  /*fdc0*/  MOV R8, R4 ;  /* 0x0000000400087202 */ /* 0x000fc60000000f00 */
[----:B------:R-:W-:Y:S01]  /*fdd0*/  FFMA.FTZ R96, R96, R13, UR13 ;  /* 0x0000000d60607e23 */ /* 0x000fe2000801000d */
[----:B------:R-:W-:Y:S01]  /*fde0*/  FFMA.FTZ R97, R80, R30, -R97 ;  /* 0x0000001e50617223 */ /* 0x000fe20000010861 */
[----:B------:R-:W-:-:S04]  /*fdf0*/  IMAD.WIDE.U32 R10, R17, UR14, R8 ;  /* 0x0000000e110a7c25 */ /* 0x000fc8000f8e0008 */
        /* <DEDUP_REMOVED lines=9> */
.L_x_2653:
[----:B------:R-:W-:Y:S05]  /*fe90*/  BSYNC B0 ;  /* 0x0000000000007941 */ /* 0x000fea0003800000 */
.L_x_2652:
[----:B------:R-:W-:Y:S05]  /*fea0*/  @!P5 BRA `(.L_x_2654) ;  /* 0x000000000048d947 */ /* 0x000fea0003800000 */
[----:B----4-:R-:W-:Y:S01]  /*feb0*/  FFMA.FTZ R8, R95, R80, R82 ;  /* 0x000000505f087223 */ /* 0x010fe20000010052 */
        /* <DEDUP_REMOVED lines=17> */
.L_x_2654:
[----:B------:R-:W-:Y:S04]  /*ffd0*/  BSSY B0, `(.L_x_2655) ;  /* 0x0000015000007945 */ /* 0x000fe80003800000 */
[----:B------:R-:W-:Y:S05]  /*ffe0*/  @P4 BRA `(.L_x_2656) ;  /* 0x00000000004c4947 */ /* 0x000fea0003800000 */
[----:B----4-:R-:W-:Y:S01]  /*fff0*/  MOV R8, UR5 ;  /* 0x0000000500087c02 */ /* 0x010fe20008000f00 */
[----:B------:R-:W-:Y:S01]  /*10000*/  ULDC.64 UR14, c[0x0][0x288] ;  /* 0x0000a200000e7ab9 */ /* 0x000fe20000000a00 */
[----:B------:R-:W-:Y:S01]  /*10010*/  MOV R9, R7 ;  /* 0x0000000700097202 */ /* 0x000fe20000000f00 */
[----:B0123--:R-:W-:Y:S01]  /*10020*/  IMAD R13, R23, UR14, RZ ;  /* 0x0000000e170d7c24 */ /* 0x00ffe2000f8e02ff */
        /* <DEDUP_REMOVED lines=8> */
[----:B------:R-:W-:Y:S01]  /*100b0*/  FMUL.FTZ R12, R95, UR26 ;  /* 0x0000001a5f0c7c20 */ /* 0x000fe20008410000 */
[----:B------:R-:W-:Y:S01]  /*100c0*/  IADD3 R9, R11, R13, RZ ;  /* 0x0000000d0b097210 */ /* 0x000fe20007ffe0ff */
[----:B------:R-:W-:Y:S01]  /*100d0*/  FFMA.FTZ R13, R81, R33, -R94 ;  /* 0x00000021510d7223 */ /* 0x000fe2000001085e */
[----:B------:R-:W-:-:S03]  /*100e0*/  LEA R8, P0, R10, UR14, 0x2 ;  /* 0x0000000e0a087c11 */ /* 0x000fc6000f8010ff */
[----:B------:R-:W-:Y:S01]  /*100f0*/  FMUL.FTZ R13, R13, UR26 ;  /* 0x0000001a0d0d7c20 */ /* 0x000fe20008410000 */
[----:B------:R-:W-:-:S05]  /*10100*/  LEA.HI.X R9, R10, UR15, R9, 0x2, P0 ;  /* 0x0000000f0a097c11 */ /* 0x000fca00080f1409 */
[----:B------:R0:W-:Y:S04]  /*10110*/  STG.E.64 desc[UR22][R8.64], R12 ;  /* 0x0000000c08007986 */ /* 0x0001e8000c101b16 */
.L_x_2656:
[----:B------:R-:W-:Y:S05]  /*10120*/  BSYNC B0 ;  /* 0x0000000000007941 */ /* 0x000fea0003800000 */
.L_x_2655:
[C---:B0123--:R-:W-:Y:S02]  /*10130*/  IADD3 R10, R2.reuse, 0xe8, RZ ;  /* 0x000000e8020a7810 */ /* 0x04ffe40007ffe0ff */
[C---:B----4-:R-:W-:Y:S02]  /*10140*/  IADD3 R9, R2.reuse, 0xf0, RZ ;  /* 0x000000f002097810 */ /* 0x050fe40007ffe0ff */
        /* <DEDUP_REMOVED lines=25> */
[----:B------:R-:W-:Y:S01]  /*102e0*/  ISETP.GT.U32.OR P4, PT, R0, 0x187, P4 ;  /* 0x000001870000780c */ /* 0x000fe20002784470 */
[----:B------:R-:W-:-:S12]  /*102f0*/  @!P5 BRA `(.L_x_2657) ;  /* 0x000000000048d947 */ /* 0x000fd80003800000 */
        /* <DEDUP_REMOVED lines=18> */
.L_x_2657:
[----:B------:R-:W-:Y:S04]  /*10420*/  BSSY B0, `(.L_x_2658) ;  /* 0x0000015000007945 */ /* 0x000fe80003800000 */
[----:B------:R-:W-:Y:S05]  /*10430*/  @P6 BRA `(.L_x_2659) ;  /* 0x00000000004c6947 */ /* 0x000fea0003800000 */
[----:B------:R-:W-:Y:S01]  /*10440*/  MOV R12, UR5 ;  /* 0x00000005000c7c02 */ /* 0x000fe20008000f00 */
[----:B------:R-:W-:Y:S01]  /*10450*/  ULDC.64 UR6, c[0x0][0x288] ;  /* 0x0000a20000067ab9 */ /* 0x000fe20000000a00 */
[----:B------:R-:W-:Y:S01]  /*10460*/  MOV R13, R7 ;  /* 0x00000007000d7202 */ /* 0x000fe20000000f00 */
[----:B------:R-:W-:Y:S01]  /*10470*/  IMAD R18, R27, UR6, RZ ;  /* 0x000000061b127c24 */ /* 0x000fe2000f8e02ff */
        /* <DEDUP_REMOVED lines=15> */
.L_x_2659:
[----:B------:R-:W-:Y:S05]  /*10570*/  BSYNC B0 ;  /* 0x0000000000007941 */ /* 0x000fea0003800000 */
.L_x_2658:
        /* <DEDUP_REMOVED lines=19> */
.L_x_2660:
[----:B------:R-:W-:Y:S04]  /*106b0*/  BSSY B0, `(.L_x_2661) ;  /* 0x0000015000007945 */ /* 0x000fe80003800000 */
[----:B------:R-:W-:Y:S05]  /*106c0*/  @P0 BRA `(.L_x_2662) ;  /* 0x00000000004c0947 */ /* 0x000fea0003800000 */
[----:B0-----:R-:W-:Y:S01]  /*106d0*/  MOV R12, UR5 ;  /* 0x00000005000c7c02 */ /* 0x001fe20008000f00 */
[----:B------:R-:W-:Y:S01]  /*106e0*/  ULDC.64 UR6, c[0x0][0x288] ;  /* 0x0000a20000067ab9 */ /* 0x000fe20000000a00 */
[----:B------:R-:W-:Y:S01]  /*106f0*/  MOV R13, R7 ;  /* 0x00000007000d7202 */ /* 0x000fe20000000f00 */
[----:B------:R-:W-:Y:S01]  /*10700*/  IMAD R11, R26, UR6, RZ ;  /* 0x000000061a0b7c24 */ /* 0x000fe2000f8e02ff */
        /* <DEDUP_REMOVED lines=15> */
.L_x_2662:
[----:B------:R-:W-:Y:S05]  /*10800*/  BSYNC B0 ;  /* 0x0000000000007941 */ /* 0x000fea0003800000 */
.L_x_2661:
        /* <DEDUP_REMOVED lines=19> */
.L_x_2663:
[----:B------:R-:W-:Y:S04]  /*10940*/  BSSY B0, `(.L_x_2664) ;  /* 0x0000015000007945 */ /* 0x000fe80003800000 */
[----:B------:R-:W-:Y:S05]  /*10950*/  @P2 BRA `(.L_x_2665) ;  /* 0x00000000004c2947 */ /* 0x000fea0003800000 */
[----:B01----:R-:W-:Y:S01]  /*10960*/  MOV R12, UR5 ;  /* 0x00000005000c7c02 */ /* 0x003fe20008000f00 */
        /* <DEDUP_REMOVED lines=18> */
.L_x_2665:
[----:B------:R-:W-:Y:S05]  /*10a90*/  BSYNC B0 ;  /* 0x0000000000007941 */ /* 0x000fea0003800000 */
.L_x_2664:
[----:B------:R-:W-:Y:S05]  /*10aa0*/  @!P5 BRA `(.L_x_2666) ;  /* 0x000000000048d947 */ /* 0x000fea0003800000 */
[----:B--2---:R-:W-:Y:S01]  /*10ab0*/  FFMA.FTZ R10, R84, R80, R82 ;  /* 0x00000050540a7223 */ /* 0x004fe20000010052 */
        /* <DEDUP_REMOVED lines=17> */
.L_x_2666:
[----:B------:R-:W-:Y:S04]  /*10bd0*/  BSSY B0, `(.L_x_2667) ;  /* 0x0000015000007945 */ /* 0x000fe80003800000 */
[----:B------:R-:W-:Y:S05]  /*10be0*/  @P3 BRA `(.L_x_2668) ;  /* 0x00000000004c3947 */ /* 0x000fea0003800000 */
[----:B------:R-:W-:Y:S01]  /*10bf0*/  ULDC.64 UR6, c[0x0][0x288] ;  /* 0x0000a20000067ab9 */ /* 0x000fe20000000a00 */
[----:B--2---:R-:W-:Y:S01]  /*10c00*/  MOV R10, R4 ;  /* 0x00000004000a7202 */ /* 0x004fe20000000f00 */
[----:B-1----:R-:W-:Y:S01]  /*10c10*/  IMAD R14, R24, UR6, RZ ;  /* 0x00000006180e7c24 */ /* 0x002fe2000f8e02ff */
[----:B------:R-:W-:Y:S02]  /*10c20*/  MOV R11, R7 ;  /* 0x00000007000b7202 */ /* 0x000fe40000000f00 */
[----:B------:R-:W-:Y:S02]  /*10c30*/  MOV R15, UR5 ;  /* 0x00000005000f7c02 */ /* 0x000fe40008000f00 */
[----:B------:R-:W-:Y:S01]  /*10c40*/  MOV R16, UR5 ;  /* 0x0000000500107c02 */ /* 0x000fe20008000f00 */
[----:B0-----:R-:W-:-:S04]  /*10c50*/  IMAD.WIDE.U32 R12, R9, UR6, R10 ;  /* 0x00000006090c7c25 */ /* 0x001fc8000f8e000a */
        /* <DEDUP_REMOVED lines=12> */
.L_x_2668:
[----:B------:R-:W-:Y:S05]  /*10d20*/  BSYNC B0 ;  /* 0x0000000000007941 */ /* 0x000fea0003800000 */
.L_x_2667:
[----:B------:R-:W-:Y:S05]  /*10d30*/  @!P5 BRA `(.L_x_2669) ;  /* 0x000000000048d947 */ /* 0x000fea0003800000 */
[----:B------:R-:W-:Y:S01]  /*10d40*/  FFMA.FTZ R82, R99, R80, R82 ;  /* 0x0000005063527223 */ /* 0x000fe20000010052 */
[----:B------:R-:W-:-:S03]  /*10d50*/  FFMA.FTZ R83, R98, R81, R83 ;  /* 0x0000005162537223 */ /* 0x000fc60000010053 */
[----:B------:R-:W-:Y:S01]  /*10d60*/  FMUL.FTZ R3, R82, -1.4426950216293334961 ;  /* 0xbfb8aa3b52037820 */ /* 0x000fe20000410000 */
[----:B--23--:R-:W-:-:S05]  /*10d70*/  FMUL.FTZ R10, R83, -1.4426950216293334961 ;  /* 0xbfb8aa3b530a7820 */ /* 0x00cfca0000410000 */
[----:B------:R-:W2:Y:S08]  /*10d80*/  MUFU.EX2 R3, R3 ;  /* 0x0000000300037308 */ /* 0x000eb00000000800 */
[----:B------:R-:W3:Y:S01]  /*10d90*/  MUFU.EX2 R10, R10 ;  /* 0x0000000a000a7308 */ /* 0x000ee20000000800 */
[----:B--2---:R-:W-:-:S07]  /*10da0*/  FADD.FTZ R9, R3, 1 ;  /* 0x3f80000003097421 */ /* 0x004fce0000010000 */
[----:B------:R-:W2:Y:S01]  /*10db0*/  MUFU.RCP R9, R9 ;  /* 0x0000000900097308 */ /* 0x000ea20000001000 */
[----:B---3--:R-:W-:-:S07]  /*10dc0*/  FADD.FTZ R11, R10, 1 ;  /* 0x3f8000000a0b7421 */ /* 0x008fce0000010000 */
[----:B01----:R-:W0:Y:S01]  /*10dd0*/  MUFU.RCP R12, R11 ;  /* 0x0000000b000c7308 */ /* 0x003e220000001000 */
[----:B--2---:R-:W-:Y:S01]  /*10de0*/  FADD.FTZ R13, -R9, 1 ;  /* 0x3f800000090d7421 */ /* 0x004fe20000010100 */
[----:B------:R-:W-:-:S03]  /*10df0*/  FMUL.FTZ R78, R78, R9 ;  /* 0x000000094e4e7220 */ /* 0x000fc60000410000 */
[----:B------:R-:W-:Y:S01]  /*10e00*/  FFMA.FTZ R13, R82, R13, 1 ;  /* 0x3f800000520d7423 */ /* 0x000fe2000001000d */
[----:B0-----:R-:W-:Y:S01]  /*10e10*/  FADD.FTZ R14, -R12, 1 ;  /* 0x3f8000000c0e7421 */ /* 0x001fe20000010100 */
[----:B------:R-:W-:Y:S02]  /*10e20*/  FMUL.FTZ R79, R79, R12 ;  /* 0x0000000c4f4f7220 */ /* 0x000fe40000410000 */
[----:B------:R-:W-:Y:S01]  /*10e30*/  FMUL.FTZ R78, R78, R13 ;  /* 0x0000000d4e4e7220 */ /* 0x000fe20000410000 */
[----:B------:R-:W-:-:S04]  /*10e40*/  FFMA.FTZ R14, R83, R14, 1 ;  /* 0x3f800000530e7423 */ /* 0x000fc8000001000e */
[----:B------:R-:W-:-:S07]  /*10e50*/  FMUL.FTZ R79, R79, R14 ;  /* 0x0000000e4f4f7220 */ /* 0x000fce0000410000 */
.L_x_2669:
        /* <DEDUP_REMOVED lines=8> */
[----:B------:R-:W-:-:S04]  /*10ee0*/  IMAD.WIDE.U32 R6, R8, UR6, R4 ;  /* 0x0000000608067c25 */ /* 0x000fc8000f8e0004 */
[----:B------:R-:W-:Y:S01]  /*10ef0*/  FFMA.FTZ R98, R98, R9, UR13 ;  /* 0x0000000d62627e23 */ /* 0x000fe20008010009 */
[----:B------:R-:W-:Y:S01]  /*10f00*/  FFMA.FTZ R99, R80, R78, -R99 ;  /* 0x0000004e50637223 */ /* 0x000fe20000010863 */
[----:B------:R-:W-:Y:S01]  /*10f10*/  IMAD R3, R8, UR7, R3 ;  /* 0x0000000708037c24 */ /* 0x000fe2000f8e0203 */
[----:B------:R-:W-:Y:S01]  /*10f20*/  ULDC.64 UR6, c[0x0][0x210] ;  /* 0x0000840000067ab9 */ /* 0x000fe20000000a00 */
[----:B------:R-:W-:Y:S01]  /*10f30*/  FFMA.FTZ R98, R81, R79, -R98 ;  /* 0x0000004f51627223 */ /* 0x000fe20000010862 */
[----:B------:R-:W-:Y:S01]  /*10f40*/  LEA R4, P0, R6, UR6, 0x2 ;  /* 0x0000000606047c11 */ /* 0x000fe2000f8010ff */
[----:B------:R-:W-:Y:S01]  /*10f50*/  FMUL.FTZ R8, R99, UR26 ;  /* 0x0000001a63087c20 */ /* 0x000fe20008410000 */
[----:B------:R-:W-:Y:S01]  /*10f60*/  IADD3 R3, R7, R3, RZ ;  /* 0x0000000307037210 */ /* 0x000fe20007ffe0ff */
[----:B------:R-:W-:-:S03]  /*10f70*/  FMUL.FTZ R9, R98, UR26 ;  /* 0x0000001a62097c20 */ /* 0x000fc60008410000 */
[----:B------:R-:W-:-:S05]  /*10f80*/  LEA.HI.X R5, R6, UR7, R3, 0x2, P0 ;  /* 0x0000000706057c11 */ /* 0x000fca00080f1403 */
[----:B------:R4:W-:Y:S02]  /*10f90*/  STG.E.64 desc[UR22][R4.64], R8 ;  /* 0x0000000804007986 */ /* 0x0009e4000c101b16 */
.L_x_2671:
[----:B------:R-:W-:Y:S05]  /*10fa0*/  BSYNC B0 ;  /* 0x0000000000007941 */ /* 0x000fea0003800000 */
.L_x_2670:
        /* <DEDUP_REMOVED lines=9> */
.L_x_2525:
[----:B------:R-:W0:Y:S01]  /*11040*/  LDC R6, c[0x0][0xc] ;  /* 0x00000300ff067b82 */ /* 0x000e220000000800 */
[----:B------:R-:W-:Y:S01]  /*11050*/  ISETP.NE.AND P1, PT, R0, RZ, PT ;  /* 0x000000ff0000720c */ /* 0x000fe20003f25270 */
[----:B------:R-:W-:Y:S06]  /*11060*/  BSSY B0, `(.L_x_2673) ;  /* 0x0000011000007945 */ /* 0x000fec0003800000 */
[----:B------:R-:W4:Y:S08]  /*11070*/  LDC R7, c[0x0][0x10] ;  /* 0x00000400ff077b82 */ /* 0x000f300000000800 */
[----:B------:R-:W1:Y:S01]  /*11080*/  LDC.64 R2, c[0x0][0x258] ;  /* 0x00009600ff027b82 */ /* 0x000e620000000a00 */
[----:B0-----:R-:W-:-:S02]  /*11090*/  ISETP.NE.AND P0, PT, R6, 0x1, PT ;  /* 0x000000010600780c */ /* 0x001fc40003f05270 */
[----:B----4-:R-:W-:-:S04]  /*110a0*/  SHF.L.U32 R4, R7, 0x1, RZ ;  /* 0x0000000107047819 */ /* 0x010fc800000006ff */
        /* <DEDUP_REMOVED lines=12> */
.L_x_2674:
[----:B------:R-:W-:Y:S05]  /*11170*/  BSYNC B0 ;  /* 0x0000000000007941 */ /* 0x000fea0003800000 */
.L_x_2673:
        /* <DEDUP_REMOVED lines=11> */
.L_x_2676:
[----:B------:R-:W4:Y:S04]  /*11230*/  LDG.E.STRONG.GPU R5, desc[UR22][R2.64] ;  /* 0x0000001602057981 */ /* 0x000f28000c1ef900 */
[----:B----4-:R-:W-:Y:S01]  /*11240*/  CCTL.IVALL ;  /* 0x00000000ff00798f */ /* 0x010fe20002000000 */
[----:B------:R-:W-:Y:S05]  /*11250*/  YIELD ;  /* 0x0000000000007946 */ /* 0x000fea0003800000 */
[----:B------:R-:W-:-:S13]  /*11260*/  ISETP.NE.AND P0, PT, R5, R4, PT ;  /* 0x000000040500720c */ /* 0x000fda0003f05270 */
[----:B------:R-:W-:Y:S05]  /*11270*/  @P0 BRA `(.L_x_2676) ;  /* 0xfffffffc00ec0947 */ /* 0x000fea000383ffff */
.L_x_2675:
        /* <DEDUP_REMOVED lines=13> */
[----:B--23--:R-:W0:Y:S01]  /*11350*/  LDC.64 R14, c[0x0][0x218] ;  /* 0x00008600ff0e7b82 */ /* 0x00ce220000000a00 */
        /* <DEDUP_REMOVED lines=11> */
.L_x_2677:
        /* <DEDUP_REMOVED lines=23> */
.L_x_2678:
        /* <DEDUP_REMOVED lines=16> */
.L_x_5611:


//--------------------- .text._Z35group_norm_nhwc_bwd_one_pass_kernelI11Fp32IOFp32WLi512ELi98ELi392EEv26Group_norm_nhwc_bwd_params --------------------------
	.section	.text._Z35group_norm_nhwc_bwd_one_pass_kernelI11Fp32IOFp32WLi512ELi98ELi392EEv26Group_norm_nhwc_bwd_params,"ax",@progbits
	.align	128
        .global         _Z35group_norm_nhwc_bwd_one_pass_kernelI11Fp32IOFp32WLi512ELi98ELi392EEv26Group_norm_nhwc_bwd_params
        .type           _Z35group_norm_nhwc_bwd_one_pass_kernelI11Fp32IOFp32WLi512ELi98ELi392EEv26Group_norm_nhwc_bwd_params,@function
        .size           _Z35group_norm_nhwc_bwd_one_pass_kernelI11Fp32IOFp32WLi512ELi98ELi392EEv26Group_norm_nhwc_bwd_params,(.L_x_5612 - _Z35group_norm_nhwc_bwd_one_pass_kernelI11Fp32IOFp32WLi512ELi98ELi392EEv26Group_norm_nhwc_bwd_params)
        .other          _Z35group_norm_nhwc_bwd_one_pass_kernelI11Fp32IOFp32WLi512ELi98ELi392EEv26Group_norm_nhwc_bwd_params,@"STO_CUDA_ENTRY STV_DEFAULT"
_Z35group_norm_nhwc_bwd_one_pass_kernelI11Fp32IOFp32WLi512ELi98ELi392EEv26Group_norm_nhwc_bwd_params:
.text._Z35group_norm_nhwc_bwd_one_pass_kernelI11Fp32IOFp32WLi512ELi98ELi392EEv26Group_norm_nhwc_bwd_params:
        /* <DEDUP_REMOVED lines=27> */
.L_x_2769:
[----:B------:R-:W2:Y:S01]  /*01b0*/  LDL R5, [R1+0x7c0] ;  /* 0x0007c00001057983 */ /* 0x000ea20000100800 */
[----:B------:R-:W-:-:S03]  /*01c0*/  ULDC UR12, c[0x0][0x2a0] ;  /* 0x0000a800000c7ab9 */ /* 0x000fc60000000800 */
[----:B------:R-:W3:Y:S01]  /*01d0*/  LDL R4, [R1+0x7c4] ;  /* 0x0007c40001047983 */ /* 0x000ee20000100800 */
[----:B0-----:R-:W-:Y:S01]  /*01e0*/  MOV R0, UR12 ;  /* 0x0000000c00007c02 */ /* 0x001fe20008000f00 */
[----:B------:R-:W-:Y:S01]  /*01f0*/  UMOV UR6, URZ ;  /* 0x0000003f00067c82 */ /* 0x000fe20008000000 */
[----:B------:R-:W-:Y:S01]  /*0200*/  IABS R3, UR5 ;  /* 0x0000000500037c13 */ /* 0x000fe20008000000 */
[----:B------:R-:W-:Y:S01]  /*0210*/  UISETP.GE.AND UP4, UPT, UR5, URZ, UPT ;  /* 0x0000003f0500728c */ /* 0x000fe2000bf86270 */
[----:B------:R-:W-:Y:S01]  /*0220*/  IABS R0, R0 ;  /* 0x0000000000007213 */ /* 0x000fe20000000000 */
[----:B------:R-:W-:Y:S01]  /*0230*/  ULDC.64 UR18, c[0x0][0x290] ;  /* 0x0000a40000127ab9 */ /* 0x000fe20000000a00 */
[----:B------:R-:W-:Y:S01]  /*0240*/  R2UR UR9, R3 ;  /* 0x00000000030972ca */ /* 0x000fe200000e0000 */
[----:B------:R-:W-:Y:S01]  /*0250*/  UISETP.NE.AND UP0, UPT, UR12, URZ, UPT ;  /* 0x0000003f0c00728c */ /* 0x000fe2000bf05270 */
[----:B------:R-:W-:Y:S01]  /*0260*/  R2UR UR16, R0 ;  /* 0x00000000001072ca */ /* 0x000fe200000e0000 */
[----:B------:R-:W-:Y:S01]  /*0270*/  STL [R1+0x7d8], R64 ;  /* 0x0007d84001007387 */ /* 0x000fe20000100800 */
        /* <DEDUP_REMOVED lines=10> */
[----:B------:R-:W-:Y:S02]  /*0320*/  IADD3 R65, R64, 0x68, RZ ;  /* 0x0000006840417810 */ /* 0x000fe40007ffe0ff */
        /* <DEDUP_REMOVED lines=27> */
[----:B------:R-:W-:Y:S01]  /*04e0*/  MOV R7, UR12 ;  /* 0x0000000c00077c02 */ /* 0x000fe20008000f00 */
[----:B------:R-:W-:-:S04]  /*04f0*/  USEL UR7, UR8, UR7, !UP0 ;  /* 0x0000000708077287 */ /* 0x000fc8000c000000 */
        /* <DEDUP_REMOVED lines=12> */
[----:B------:R-:W-:Y:S02]  /*05c0*/  MOV R7, UR16 ;  /* 0x0000001000077c02 */ /* 0x000fe40008000f00 */
[----:B------:R-:W-:Y:S02]  /*05d0*/  ISETP.GE.U32.AND P1, PT, R24, UR18, PT ;  /* 0x0000001218007c0c */ /* 0x000fe4000bf26070 */
[----:B------:R-:W-:Y:S01]  /*05e0*/  @P3 LOP3.LUT R18, R18, 0x2000000, RZ, 0xfc, !PT ;  /* 0x0200000012123812 */ /* 0x000fe200078efcff */
[----:B------:R-:W-:Y:S01]  /*05f0*/  IMAD.WIDE.U32 R52, R7, UR7, R52 ;  /* 0x0000000707347c25 */ /* 0x000fe2000f8e0034 */
[----:B------:R-:W-:Y:S01]  /*0600*/  ISETP.GE.OR.EX P5, PT, R27, UR19, P0, P1 ;  /* 0x000000131b007c0c */ /* 0x000fe200087a6710 */
[----:B-1----:R-:W1:Y:S01]  /*0610*/  @!P3 LDC.64 R6, c[0x0][0x230] ;  /* 0x00008c00ff06bb82 */ /* 0x002e620000000a00 */
[----:B------:R-:W-:-:S02]  /*0620*/  LOP3.LUT R18, R18, 0xfeffffff, RZ, 0xc0, !PT ;  /* 0xfeffffff12127812 */ /* 0x000fc400078ec0ff */
[----:B------:R-:W-:Y:S01]  /*0630*/  ISETP.GE.U32.AND P1, PT, R22, UR18, PT ;  /* 0x0000001216007c0c */ /* 0x000fe2000bf26070 */
[----:B------:R-:W-:Y:S01]  /*0640*/  STL [R1+0x7dc], R53 ;  /* 0x0007dc3501007387 */ /* 0x000fe20000100800 */
[----:B------:R-:W-:Y:S02]  /*0650*/  @P6 LOP3.LUT R18, R18, 0x1000000, RZ, 0xfc, !PT ;  /* 0x0100000012126812 */ /* 0x000fe400078efcff */
[----:B------:R-:W-:Y:S01]  /*0660*/  IADD3 R51, R53, UR6, RZ ;  /* 0x0000000635337c10 */ /* 0x000fe2000fffe0ff */
[----:B------:R-:W2:Y:S01]  /*0670*/  @!P6 LDC.64 R2, c[0x0][0x288] ;  /* 0x0000a200ff02eb82 */ /* 0x000ea20000000a00 */
[----:B------:R-:W-:Y:S01]  /*0680*/  @!P3 MOV R50, R52 ;  /* 0x000000340032b202 */ /* 0x000fe20000000f00 */
[----:B------:R-:W-:Y:S01]  /*0690*/  STL [R1+0x7e0], R52 ;  /* 0x0007e03401007387 */ /* 0x000fe20000100800 */
[----:B------:R-:W-:Y:S01]  /*06a0*/  ISETP.GE.OR.EX P4, PT, R25, UR19, P0, P1 ;  /* 0x0000001319007c0c */ /* 0x000fe20008786710 */
[----:B------:R-:W-:Y:S01]  /*06b0*/  ULDC.64 UR6, c[0x0][0x248] ;  /* 0x0000920000067ab9 */ /* 0x000fe20000000a00 */
[----:B------:R-:W-:-:S02]  /*06c0*/  LOP3.LUT R18, R18, 0xff7fffff, RZ, 0xc0, !PT ;  /* 0xff7fffff12127812 */ /* 0x000fc400078ec0ff */
[----:B------:R-:W-:Y:S01]  /*06d0*/  IADD3 R0, R64, 0x20, RZ ;  /* 0x0000002040007810 */ /* 0x000fe20007ffe0ff */
[-C--:B0-----:R-:W-:Y:S01]  /*06e0*/  @!P3 IMAD R5, R5, R16.reuse, RZ ;  /* 0x000000100505b224 */ /* 0x081fe200078e02ff */
[----:B------:R-:W-:Y:S01]  /*06f0*/  @P5 LOP3.LUT R18, R18, 0x800000, RZ, 0xfc, !PT ;  /* 0x0080000012125812 */ /* 0x000fe200078efcff */
[----:B------:R-:W0:Y:S01]  /*0700*/  @!P3 LDC.64 R12, c[0x0][0x228] ;  /* 0x00008a00ff0cbb82 */ /* 0x000e220000000a00 */
[----:B------:R-:W-:Y:S01]  /*0710*/  ISETP.GE.U32.AND P2, PT, R0, UR18, PT ;  /* 0x0000001200007c0c */ /* 0x000fe2000bf46070 */
[----:B------:R-:W-:Y:S01]  /*0720*/  @!P3 IMAD R17, R64, R17, R5 ;  /* 0x000000114011b224 */ /* 0x000fe200078e0205 */
[----:B------:R-:W-:Y:S01]  /*0730*/  LOP3.LUT R18, R18, 0xffbfffff, RZ, 0xc0, !PT ;  /* 0xffbfffff12127812 */ /* 0x000fe200078ec0ff */
[----:B------:R-:W-:Y:S01]  /*0740*/  @!P3 IMAD.WIDE.U32 R4, R64, R16, R50 ;  /* 0x000000104004b225 */ /* 0x000fe200078e0032 */
[----:B------:R-:W-:Y:S02]  /*0750*/  SHF.R.S32.HI R23, RZ, 0x1f, R0 ;  /* 0x0000001fff177819 */ /* 0x000fe40000011400 */
[----:B------:R-:W-:Y:S01]  /*0760*/  @P4 LOP3.LUT R18, R18, 0x400000, RZ, 0xfc, !PT ;  /* 0x0040000012124812 */ /* 0x000fe200078efcff */
[----:B------:R-:W3:Y:S01]  /*0770*/  @!P6 LDC.64 R10, c[0x0][0x230] ;  /* 0x00008c00ff0aeb82 */ /* 0x000ee20000000a00 */
[----:B------:R-:W-:-:S02]  /*0780*/  @!P3 IADD3 R5, R5, R17, RZ ;  /* 0x000000110505b210 */ /* 0x000fc40007ffe0ff */
[C---:B------:R-:W-:Y:S02]  /*0790*/  @!P3 SHF.L.U32 R17, R4.reuse, 0x2, RZ ;  /* 0x000000020411b819 */ /* 0x040fe400000006ff */
[----:B------:R-:W-:Y:S01]  /*07a0*/  @!P3 SHF.L.U64.HI R26, R4, 0x2, R5 ;  /* 0x00000002041ab819 */ /* 0x000fe20000010205 */
[----:B--2---:R-:W-:Y:S01]  /*07b0*/  @!P6 IMAD R8, R15, R2, RZ ;  /* 0x000000020f08e224 */ /* 0x004fe200078e02ff */
[----:B-1----:R-:W-:Y:S01]  /*07c0*/  @!P3 IADD3 R6, P1, R17, R6, RZ ;  /* 0x000000061106b210 */ /* 0x002fe20007f3e0ff */
[----:B------:R-:W1:Y:S01]  /*07d0*/  @!P5 LDC.64 R20, c[0x0][0x288] ;  /* 0x0000a200ff14db82 */ /* 0x000e620000000a00 */
[----:B------:R-:W-:Y:S01]  /*07e0*/  ISETP.GE.OR.EX P3, PT, R23, UR19, P0, P2 ;  /* 0x0000001317007c0c */ /* 0x000fe20008766720 */
[----:B------:R-:W-:Y:S01]  /*07f0*/  @!P6 IMAD R29, R9, R3, R8 ;  /* 0x00000003091de224 */ /* 0x000fe200078e0208 */
[----:B------:R-:W-:Y:S02]  /*0800*/  LOP3.LUT P2, RZ, R18, 0x2000000, RZ, 0xc0, !PT ;  /* 0x0200000012ff7812 */ /* 0x000fe4000784c0ff */
[----:B------:R-:W-:-:S02]  /*0810*/  @!P6 MOV R4, R52 ;  /* 0x000000340004e202 */ /* 0x000fc40000000f00 */
[----:B------:R-:W-:Y:S01]  /*0820*/  @!P6 MOV R5, R51 ;  /* 0x000000330005e202 */ /* 0x000fe20000000f00 */
[----:B------:R-:W2:Y:S01]  /*0830*/  @!P6 LDC.64 R14, c[0x0][0x228] ;  /* 0x00008a00ff0eeb82 */ /* 0x000ea20000000a00 */
[----:B------:R-:W-:Y:S01]  /*0840*/  LOP3.LUT R18, R18, 0xffdfffff, RZ, 0xc0, !PT ;  /* 0xffdfffff12127812 */ /* 0x000fe200078ec0ff */
[----:B------:R-:W-:-:S04]  /*0850*/  @!P6 IMAD.WIDE.U32 R2, R9, R2, R4 ;  /* 0x000000020902e225 */ /* 0x000fc800078e0004 */
[----:B------:R-:W-:Y:S02]  /*0860*/  @P3 LOP3.LUT R18, R18, 0x200000, RZ, 0xfc, !PT ;  /* 0x0020000012123812 */ /* 0x000fe400078efcff */
[----:B------:R-:W4:Y:S01]  /*0870*/  @!P4 LDC.64 R8, c[0x0][0x288] ;  /* 0x0000a200ff08cb82 */ /* 0x000f220000000a00 */
[----:B------:R-:W-:Y:S02]  /*0880*/  @!P2 IADD3.X R7, R26, R7, RZ, P1, !PT ;  /* 0x000000071a07a210 */ /* 0x000fe40000ffe4ff */
[----:B0-----:R-:W-:Y:S02]  /*0890*/  @!P2 IADD3 R12, P1, R17, R12, RZ ;  /* 0x0000000c110ca210 */ /* 0x001fe40007f3e0ff */
[----:B------:R-:W-:Y:S01]  /*08a0*/  @!P6 IADD3 R3, R3, R29, RZ ;  /* 0x0000001d0303e210 */ /* 0x000fe20007ffe0ff */
[----:B------:R-:W-:Y:S01]  /*08b0*/  STL.64 [R1+0x8c0], R6 ;  /* 0x0008c00601007387 */ /* 0x000fe20000100a00 */
[----:B------:R-:W-:Y:S01]  /*08c0*/  @!P6 SHF.L.U32 R29, R2, 0x2, RZ ;  /* 0x00000002021de819 */ /* 0x000fe200000006ff */
[----:B------:R-:W0:Y:S01]  /*08d0*/  @!P5 LDC.64 R16, c[0x0][0x230] ;  /* 0x00008c00ff10db82 */ /* 0x000e220000000a00 */
[----:B------:R-:W-:Y:S01]  /*08e0*/  @!P2 IADD3.X R13, R26, R13, RZ, P1, !PT ;  /* 0x0000000d1a0da210 */ /* 0x000fe20000ffe4ff */
[----:B-1----:R-:W-:Y:S01]  /*08f0*/  @!P5 IMAD R27, R27, R20, RZ ;  /* 0x000000141b1bd224 */ /* 0x002fe200078e02ff */
[----:B------:R-:W-:-:S02]  /*0900*/  @!P6 SHF.L.U64.HI R28, R2, 0x2, R3 ;  /* 0x00000002021ce819 */ /* 0x000fc40000010203 */
[C---:B---3--:R-:W-:Y:S01]  /*0910*/  @!P6 IADD3 R10, P1, R29.reuse, R10, RZ ;  /* 0x0000000a1d0ae210 */ /* 0x048fe20007f3e0ff */
[----:B------:R-:W-:Y:S01]  /*0920*/  STL.64 [R1+0x8b8], R12 ;  /* 0x0008b80c01007387 */ /* 0x000fe20000100a00 */
[----:B------:R-:W-:Y:S01]  /*0930*/  @!P5 MOV R26, R52 ;  /* 0x00000034001ad202 */ /* 0x000fe20000000f00 */
[----:B------:R-:W1:Y:S01]  /*0940*/  @!P3 LDC.64 R4, c[0x0][0x288] ;  /* 0x0000a200ff04bb82 */ /* 0x000e620000000a00 */
[----:B------:R-:W-:Y:S02]  /*0950*/  @!P6 IADD3.X R11, R28, R11, RZ, P1, !PT ;  /* 0x0000000b1c0be210 */ /* 0x000fe40000ffe4ff */
[----:B--2---:R-:W-:Y:S01]  /*0960*/  @!P6 IADD3 R14, P1, R29, R14, RZ ;  /* 0x0000000e1d0ee210 */ /* 0x004fe20007f3e0ff */
[----:B------:R-:W-:Y:S01]  /*0970*/  @!P5 IMAD R29, R24, R21, R27 ;  /* 0x00000015181dd224 */ /* 0x000fe200078e021b */
[----:B------:R-:W-:Y:S01]  /*0980*/  @!P5 MOV R27, R51 ;  /* 0x00000033001bd202 */ /* 0x000fe20000000f00 */
[----:B------:R-:W-:Y:S01]  /*0990*/  STL.64 [R1+0x8b0], R10 ;  /* 0x0008b00a01007387 */ /* 0x000fe20000100a00 */
[----:B------:R-:W-:Y:S01]  /*09a0*/  @!P6 IADD3.X R15, R28, R15, RZ, P1, !PT ;  /* 0x0000000f1c0fe210 */ /* 0x000fe20000ffe4ff */
[----:B------:R-:W2:Y:S01]  /*09b0*/  @!P5 LDC.64 R2, c[0x0][0x228] ;  /* 0x00008a00ff02db82 */ /* 0x000ea20000000a00 */
[----:B----4-:R-:W-:Y:S01]  /*09c0*/  @!P4 IMAD R25, R25, R8, RZ ;  /* 0x000000081919c224 */ /* 0x010fe200078e02ff */
[----:B------:R-:W-:Y:S01]  /*09d0*/  LOP3.LUT R18, R18, 0xffefffff, RZ, 0xc0, !PT ;  /* 0xffefffff12127812 */ /* 0x000fe200078ec0ff */
[----:B------:R-:W-:Y:S01]  /*09e0*/  @!P5 IMAD.WIDE.U32 R26, R24, R20, R26 ;  /* 0x00000014181ad225 */ /* 0x000fe200078e001a */
[----:B------:R-:W-:-:S04]  /*09f0*/  @!P4 MOV R24, R52 ;  /* 0x000000340018c202 */ /* 0x000fc80000000f00 */
[----:B------:R-:W3:Y:S01]  /*0a00*/  @!P4 LDC.64 R20, c[0x0][0x230] ;  /* 0x00008c00ff14cb82 */ /* 0x000ee20000000a00 */
[----:B------:R-:W-:Y:S02]  /*0a10*/  @!P5 IADD3 R29, R27, R29, RZ ;  /* 0x0000001d1b1dd210 */ /* 0x000fe40007ffe0ff */
[C---:B------:R-:W-:Y:S02]  /*0a20*/  @!P5 SHF.L.U32 R27, R26.reuse, 0x2, RZ ;  /* 0x000000021a1bd819 */ /* 0x040fe400000006ff */
[----:B------:R-:W-:Y:S01]  /*0a30*/  @!P5 SHF.L.U64.HI R26, R26, 0x2, R29 ;  /* 0x000000021a1ad819 */ /* 0x000fe2000001021d */
[----:B------:R-:W-:Y:S01]  /*0a40*/  @!P4 IMAD R29, R22, R9, R25 ;  /* 0x00000009161dc224 */ /* 0x000fe200078e0219 */
[----:B------:R-:W-:Y:S01]  /*0a50*/  @!P4 MOV R25, R51 ;  /* 0x000000330019c202 */ /* 0x000fe20000000f00 */
[----:B------:R-:W4:Y:S01]  /*0a60*/  @!P4 LDC.64 R60, c[0x0][0x228] ;  /* 0x00008a00ff3ccb82 */ /* 0x000f220000000a00 */
[----:B0-----:R-:W-:Y:S01]  /*0a70*/  @!P5 IADD3 R16, P1, R27, R16, RZ ;  /* 0x000000101b10d210 */ /* 0x001fe20007f3e0ff */
[----:B-1----:R-:W-:-:S02]  /*0a80*/  @!P3 IMAD R23, R23, R4, RZ ;  /* 0x000000041717b224 */ /* 0x002fc400078e02ff */
[----:B------:R-:W-:Y:S01]  /*0a90*/  @!P4 IMAD.WIDE.U32 R8, R22, R8, R24 ;  /* 0x000000081608c225 */ /* 0x000fe200078e0018 */
[----:B------:R-:W-:Y:S02]  /*0aa0*/  @!P5 IADD3.X R17, R26, R17, RZ, P1, !PT ;  /* 0x000000111a11d210 */ /* 0x000fe40000ffe4ff */
[----:B------:R-:W-:Y:S01]  /*0ab0*/  @!P3 MOV R22, R52 ;  /* 0x000000340016b202 */ /* 0x000fe20000000f00 */
[----:B------:R-:W0:Y:S01]  /*0ac0*/  @!P3 LDC.64 R58, c[0x0][0x230] ;  /* 0x00008c00ff3abb82 */ /* 0x000e220000000a00 */
[----:B--2---:R-:W-:Y:S01]  /*0ad0*/  @!P5 IADD3 R2, P1, R27, R2, RZ ;  /* 0x000000021b02d210 */ /* 0x004fe20007f3e0ff */
[----:B------:R-:W-:Y:S01]  /*0ae0*/  @!P3 IMAD R27, R0, R5, R23 ;  /* 0x00000005001bb224 */ /* 0x000fe200078e0217 */
[----:B------:R-:W-:Y:S02]  /*0af0*/  @!P4 IADD3 R9, R9, R29, RZ ;  /* 0x0000001d0909c210 */ /* 0x000fe40007ffe0ff */
[----:B------:R-:W-:Y:S02]  /*0b00*/  @!P3 MOV R23, R51 ;  /* 0x000000330017b202 */ /* 0x000fe40000000f00 */
[----:B------:R-:W-:Y:S01]  /*0b10*/  @!P4 SHF.L.U32 R25, R8, 0x2, RZ ;  /* 0x000000020819c819 */ /* 0x000fe200000006ff */
[----:B------:R-:W1:Y:S01]  /*0b20*/  @!P3 LDC.64 R56, c[0x0][0x228] ;  /* 0x00008a00ff38bb82 */ /* 0x000e620000000a00 */
[----:B------:R-:W-:Y:S01]  /*0b30*/  @!P5 IADD3.X R3, R26, R3, RZ, P1, !PT ;  /* 0x000000031a03d210 */ /* 0x000fe20000ffe4ff */
[----:B------:R-:W-:Y:S01]  /*0b40*/  @!P3 IMAD.WIDE.U32 R4, R0, R4, R22 ;  /* 0x000000040004b225 */ /* 0x000fe200078e0016 */
[----:B------:R-:W-:-:S02]  /*0b50*/  @!P4 SHF.L.U64.HI R24, R8, 0x2, R9 ;  /* 0x000000020818c819 */ /* 0x000fc40000010209 */
[----:B---3--:R-:W-:-:S04]  /*0b60*/  @!P4 IADD3 R8, P1, R25, R20, RZ ;  /* 0x000000141908c210 */ /* 0x008fc80007f3e0ff */
[----:B------:R-:W-:Y:S02]  /*0b70*/  @!P4 IADD3.X R9, R24, R21, RZ, P1, !PT ;  /* 0x000000151809c210 */ /* 0x000fe40000ffe4ff */
[----:B----4-:R-:W-:Y:S02]  /*0b80*/  @!P4 IADD3 R60, P1, R25, R60, RZ ;  /* 0x0000003c193cc210 */ /* 0x010fe40007f3e0ff */
[----:B------:R-:W-:Y:S02]  /*0b90*/  @!P3 IADD3 R21, R5, R27, RZ ;  /* 0x0000001b0515b210 */ /* 0x000fe40007ffe0ff */
[----:B------:R-:W-:Y:S02]  /*0ba0*/  @!P3 SHF.L.U32 R5, R4, 0x2, RZ ;  /* 0x000000020405b819 */ /* 0x000fe400000006ff */
[----:B------:R-:W-:Y:S02]  /*0bb0*/  @!P4 IADD3.X R61, R24, R61, RZ, P1, !PT ;  /* 0x0000003d183dc210 */ /* 0x000fe40000ffe4ff */
[----:B------:R-:W-:-:S02]  /*0bc0*/  @!P3 SHF.L.U64.HI R4, R4, 0x2, R21 ;  /* 0x000000020404b819 */ /* 0x000fc40000010215 */
[C---:B0-----:R-:W-:Y:S02]  /*0bd0*/  @!P3 IADD3 R58, P1, R5.reuse, R58, RZ ;  /* 0x0000003a053ab210 */ /* 0x041fe40007f3e0ff */
[----:B------:R-:W-:Y:S02]  /*0be0*/  IADD3 R21, R64, 0x28, RZ ;  /* 0x0000002840157810 */ /* 0x000fe40007ffe0ff */
[C---:B------:R-:W-:Y:S01]  /*0bf0*/  @!P3 IADD3.X R59, R4.reuse, R59, RZ, P1, !PT ;  /* 0x0000003b043bb210 */ /* 0x040fe20000ffe4ff */
[----:B------:R-:W-:Y:S01]  /*0c00*/  STL [R1+0x8a4], R58 ;  /* 0x0008a43a01007387 */ /* 0x000fe20000100800 */
[----:B-1----:R-:W-:Y:S02]  /*0c10*/  @!P3 IADD3 R56, P1, R5, R56, RZ ;  /* 0x000000380538b210 */ /* 0x002fe40007f3e0ff */
[----:B------:R-:W-:Y:S01]  /*0c20*/  SHF.R.S32.HI R5, RZ, 0x1f, R21 ;  /* 0x0000001fff057819 */ /* 0x000fe20000011415 */
[----:B------:R-:W-:Y:S01]  /*0c30*/  STL [R1+0x8a0], R59 ;  /* 0x0008a03b01007387 */ /* 0x000fe20000100800 */
[----:B------:R-:W-:-:S02]  /*0c40*/  @!P3 IADD3.X R57, R4, R57, RZ, P1, !PT ;  /* 0x000000390439b210 */ /* 0x000fc40000ffe4ff */
[----:B------:R-:W-:-:S03]  /*0c50*/  ISETP.GE.U32.AND P1, PT, R21, UR18, PT ;  /* 0x0000001215007c0c */ /* 0x000fc6000bf26070 */
[----:B------:R-:W-:Y:S01]  /*0c60*/  STL.64 [R1+0x8a8], R56 ;  /* 0x0008a83801007387 */ /* 0x000fe20000100a00 */
        /* <DEDUP_REMOVED lines=15> */
[----:B------:R-:W-:Y:S01]  /*0d60*/  @!P2 IADD3.X R55, R4, R55, RZ, P1, !PT ;  /* 0x000000370437a210 */ /* 0x000fe20000ffe4ff */
[----:B------:R-:W-:Y:S04]  /*0d70*/  STL [R1+0x894], R54 ;  /* 0x0008943601007387 */ /* 0x000fe80000100800 */
[----:B------:R-:W-:Y:S01]  /*0d80*/  STL [R1+0x890], R55 ;  /* 0x0008903701007387 */ /* 0x000fe20000100800 */
[----:B0-----:R-:W-:-:S04]  /*0d90*/  @!P2 IADD3 R48, P1, R49, R20, RZ ;  /* 0x000000143130a210 */ /* 0x001fc80007f3e0ff */
[----:B------:R-:W-:Y:S02]  /*0da0*/  @!P2 IADD3.X R49, R4, R21, RZ, P1, !PT ;  /* 0x000000150431a210 */ /* 0x000fe40000ffe4ff */
[----:B------:R-:W-:-:S03]  /*0db0*/  IADD3 R21, R64, 0x30, RZ ;  /* 0x0000003040157810 */ /* 0x000fc60007ffe0ff */
[----:B------:R-:W-:Y:S01]  /*0dc0*/  STL.64 [R1+0x898], R48 ;  /* 0x0008983001007387 */ /* 0x000fe20000100a00 */
        /* <DEDUP_REMOVED lines=88> */
[C---:B-1----:R-:W-:Y:S02]  /*1350*/  @!P2 IADD3 R36, P1, R35.reuse, R36, RZ ;  /* 0x000000242324a210 */ /* 0x042fe40007f3e0ff */
[----:B------:R-:W-:Y:S02]  /*1360*/  IADD3 R25, R64, 0x50, RZ ;  /* 0x0000005040197810 */ /* 0x000fe40007ffe0ff */
[----:B------:R-:W-:Y:S01]  /*1370*/  @!P2 IADD3.X R37, R4, R37, RZ, P1, !PT ;  /* 0x000000250425a210 */ /* 0x000fe20000ffe4ff */
[----:B------:R-:W-:Y:S04]  /*1380*/  STL [R1+0x854], R36 ;  /* 0x0008542401007387 */ /* 0x000fe80000100800 */
[----:B------:R-:W-:Y:S01]  /*1390*/  STL [R1+0x850], R37 ;  /* 0x0008502501007387 */ /* 0x000fe20000100800 */
[----:B0-----:R-:W-:-:S04]  /*13a0*/  @!P2 IADD3 R34, P1, R35, R22, RZ ;  /* 0x000000162322a210 */ /* 0x001fc80007f3e0ff */
[----:B------:R-:W-:Y:S02]  /*13b0*/  @!P2 IADD3.X R35, R4, R23, RZ, P1, !PT ;  /* 0x000000170423a210 */ /* 0x000fe40000ffe4ff */
[----:B------:R-:W-:Y:S02]  /*13c0*/  SHF.R.S32.HI R23, RZ, 0x1f, R25 ;  /* 0x0000001fff177819 */ /* 0x000fe40000011419 */
[----:B------:R-:W-:Y:S01]  /*13d0*/  ISETP.GE.U32.AND P1, PT, R25, UR18, PT ;  /* 0x0000001219007c0c */ /* 0x000fe2000bf26070 */
[----:B------:R-:W-:Y:S03]  /*13e0*/  STL.64 [R1+0x858], R34 ;  /* 0x0008582201007387 */ /* 0x000fe60000100a00 */
        /* <DEDUP_REMOVED lines=10> */
[----:B------:R-:W-:Y:S01]  /*1490*/  IADD3 R25, R64, 0x58, RZ ;  /* 0x0000005840197810 */ /* 0x000fe20007ffe0ff */
        /* <DEDUP_REMOVED lines=18> */
[----:B------:R-:W1:Y:S08]  /*15c0*/  @!P2 LDC.64 R28, c[0x0][0x230] ;  /* 0x00008c00ff1cab82 */ /* 0x000e700000000a00 */
[----:B------:R-:W2:Y:S01]  /*15d0*/  @!P2 LDC.64 R26, c[0x0][0x228] ;  /* 0x00008a00ff1aab82 */ /* 0x000ea20000000a00 */
[----:B0-----:R-:W-:Y:S01]  /*15e0*/  @!P2 IMAD R0, R23, R4, RZ ;  /* 0x000000041700a224 */ /* 0x001fe200078e02ff */
[----:B------:R-:W-:-:S03]  /*15f0*/  @!P2 MOV R23, R51 ;  /* 0x000000330017a202 */ /* 0x000fc60000000f00 */
[C---:B------:R-:W-:Y:S02]  /*1600*/  @!P2 IMAD R5, R25.reuse, R5, R0 ;  /* 0x000000051905a224 */ /* 0x040fe400078e0200 */
[----:B------:R-:W-:-:S05]  /*1610*/  @!P2 IMAD.WIDE.U32 R22, R25, R4, R22 ;  /* 0x000000041916a225 */ /* 0x000fca00078e0016 */
[----:B------:R-:W-:Y:S02]  /*1620*/  @!P2 IADD3 R23, R23, R5, RZ ;  /* 0x000000051717a210 */ /* 0x000fe40007ffe0ff */
[C---:B------:R-:W-:Y:S02]  /*1630*/  @!P2 SHF.L.U32 R5, R22.reuse, 0x2, RZ ;  /* 0x000000021605a819 */ /* 0x040fe400000006ff */
[----:B------:R-:W-:Y:S02]  /*1640*/  @!P2 SHF.L.U64.HI R22, R22, 0x2, R23 ;  /* 0x000000021616a819 */ /* 0x000fe40000010217 */
[C---:B-1----:R-:W-:Y:S02]  /*1650*/  @!P2 IADD3 R28, P1, R5.reuse, R28, RZ ;  /* 0x0000001c051ca210 */ /* 0x042fe40007f3e0ff */
[----:B------:R-:W-:Y:S02]  /*1660*/  SHF.R.S32.HI R23, RZ, 0x1f, R63 ;  /* 0x0000001fff177819 */ /* 0x000fe4000001143f */
[----:B------:R-:W-:Y:S01]  /*1670*/  @!P2 IADD3.X R29, R22, R29, RZ, P1, !PT ;  /* 0x0000001d161da210 */ /* 0x000fe20000ffe4ff */
[----:B------:R-:W-:Y:S01]  /*1680*/  STL [R1+0x834], R28 ;  /* 0x0008341c01007387 */ /* 0x000fe20000100800 */
[----:B--2---:R-:W-:-:S03]  /*1690*/  @!P2 IADD3 R26, P1, R5, R26, RZ ;  /* 0x0000001a051aa210 */ /* 0x004fc60007f3e0ff */
[----:B------:R-:W-:Y:S01]  /*16a0*/  STL [R1+0x830], R29 ;  /* 0x0008301d01007387 */ /* 0x000fe20000100800 */
[----:B------:R-:W-:Y:S02]  /*16b0*/  @!P2 IADD3.X R27, R22, R27, RZ, P1, !PT ;  /* 0x0000001b161ba210 */ /* 0x000fe40000ffe4ff */
        /* <DEDUP_REMOVED lines=16> */
[----:B------:R-:W0:Y:S01]  /*17c0*/  @!P2 LDC.64 R22, c[0x0][0x228] ;  /* 0x00008a00ff16ab82 */ /* 0x000e220000000a00 */
[----:B-1----:R-:W-:-:S04]  /*17d0*/  @!P2 IADD3 R24, P1, R5, R24, RZ ;  /* 0x000000180518a210 */ /* 0x002fc80007f3e0ff */
[----:B------:R-:W-:Y:S01]  /*17e0*/  @!P2 IADD3.X R25, R0, R25, RZ, P1, !PT ;  /* 0x000000190019a210 */ /* 0x000fe20000ffe4ff */
[----:B------:R-:W-:Y:S04]  /*17f0*/  STL [R1+0x824], R24 ;  /* 0x0008241801007387 */ /* 0x000fe80000100800 */
[----:B------:R-:W-:Y:S01]  /*1800*/  STL [R1+0x820], R25 ;  /* 0x0008201901007387 */ /* 0x000fe20000100800 */
[----:B0-----:R-:W-:-:S04]  /*1810*/  @!P2 IADD3 R22, P1, R5, R22, RZ ;  /* 0x000000160516a210 */ /* 0x001fc80007f3e0ff */
        /* <DEDUP_REMOVED lines=158> */
[----:B------:R1:W-:Y:S01]  /*2200*/  @!P2 STL.64 [R1+0x750], R6 ;  /* 0x000750060100a387 */ /* 0x0003e20000100a00 */
        /* <DEDUP_REMOVED lines=12> */
[-C--:B0-----:R-:W-:Y:S02]  /*22d0*/  @!P2 IMAD R65, R65, R4.reuse, RZ ;  /* 0x000000044141a224 */ /* 0x081fe400078e02ff */
[----:B------:R-:W-:-:S04]  /*22e0*/  @!P2 IMAD.WIDE.U32 R66, R0, R4, R66 ;  /* 0x000000040042a225 */ /* 0x000fc800078e0042 */
[----:B------:R-:W-:Y:S01]  /*22f0*/  @!P2 IMAD R5, R0, R5, R65 ;  /* 0x000000050005a224 */ /* 0x000fe200078e0241 */
[----:B------:R-:W-:-:S04]  /*2300*/  @!P2 SHF.L.U32 R0, R66, 0x2, RZ ;  /* 0x000000024200a819 */ /* 0x000fc800000006ff */
[----:B------:R-:W-:Y:S02]  /*2310*/  @!P2 IADD3 R5, R67, R5, RZ ;  /* 0x000000054305a210 */ /* 0x000fe40007ffe0ff */
[----:B-1----:R-:W-:Y:S02]  /*2320*/  @!P2 IADD3 R6, P1, R0, R62, RZ ;  /* 0x0000003e0006a210 */ /* 0x002fe40007f3e0ff */
        /* <DEDUP_REMOVED lines=15> */
[----:B------:R-:W2:Y:S01]  /*2420*/  @!P2 LDC.64 R62, c[0x0][0x230] ;  /* 0x00008c00ff3eab82 */ /* 0x000ea20000000a00 */
[----:B------:R-:W-:Y:S01]  /*2430*/  LOP3.LUT R18, R18, 0xfffffff7, RZ, 0xc0, !PT ;  /* 0xfffffff712127812 */ /* 0x000fe200078ec0ff */
[-C--:B-1----:R-:W-:Y:S02]  /*2440*/  @!P2 IMAD R65, R65, R4.reuse, RZ ;  /* 0x000000044141a224 */ /* 0x082fe400078e02ff */
[----:B------:R-:W-:-:S04]  /*2450*/  @!P2 IMAD.WIDE.U32 R66, R0, R4, R66 ;  /* 0x000000040042a225 */ /* 0x000fc800078e0042 */
[----:B------:R-:W-:Y:S01]  /*2460*/  @!P2 IMAD R5, R0, R5, R65 ;  /* 0x000000050005a224 */ /* 0x000fe200078e0241 */
[----:B------:R-:W-:-:S04]  /*2470*/  @!P2 SHF.L.U32 R0, R66, 0x2, RZ ;  /* 0x000000024200a819 */ /* 0x000fc800000006ff */
[----:B------:R-:W-:Y:S02]  /*2480*/  @!P2 IADD3 R5, R67, R5, RZ ;  /* 0x000000054305a210 */ /* 0x000fe40007ffe0ff */
[----:B--2---:R-:W-:Y:S02]  /*2490*/  @!P2 IADD3 R54, P1, R0, R62, RZ ;  /* 0x0000003e0036a210 */ /* 0x004fe40007f3e0ff */
[----:B------:R-:W-:Y:S02]  /*24a0*/  @!P2 SHF.L.U64.HI R66, R66, 0x2, R5 ;  /* 0x000000024242a819 */ /* 0x000fe40000010205 */
[----:B------:R-:W1:Y:S02]  /*24b0*/  @!P2 LDC.64 R4, c[0x0][0x228] ;  /* 0x00008a00ff04ab82 */ /* 0x000e640000000a00 */
[----:B------:R-:W-:Y:S02]  /*24c0*/  @!P2 IADD3.X R55, R66, R63, RZ, P1, !PT ;  /* 0x0000003f4237a210 */ /* 0x000fe40000ffe4ff */
[----:B-1----:R-:W-:-:S02]  /*24d0*/  @!P2 IADD3 R28, P1, R0, R4, RZ ;  /* 0x00000004001ca210 */ /* 0x002fc40007f3e0ff */
[----:B------:R-:W-:Y:S02]  /*24e0*/  IADD3 R0, R64, 0xb0, RZ ;  /* 0x000000b040007810 */ /* 0x000fe40007ffe0ff */
[----:B------:R-:W-:Y:S02]  /*24f0*/  @!P2 IADD3.X R29, R66, R5, RZ, P1, !PT ;  /* 0x00000005421da210 */ /* 0x000fe40000ffe4ff */
[----:B------:R-:W-:Y:S02]  /*2500*/  SHF.R.S32.HI R65, RZ, 0x1f, R0 ;  /* 0x0000001fff417819 */ /* 0x000fe40000011400 */
[----:B------:R-:W-:-:S04]  /*2510*/  ISETP.GE.U32.AND P1, PT, R0, UR18, PT ;  /* 0x0000001200007c0c */ /* 0x000fc8000bf26070 */
        /* <DEDUP_REMOVED lines=14> */
[----:B------:R-:W0:Y:S02]  /*2600*/  @!P2 LDC.64 R4, c[0x0][0x228] ;  /* 0x00008a00ff04ab82 */ /* 0x000e240000000a00 */
[----:B------:R-:W-:Y:S02]  /*2610*/  @!P2 IADD3.X R45, R66, R63, RZ, P1, !PT ;  /* 0x0000003f422da210 */ /* 0x000fe40000ffe4ff */
[----:B0-----:R-:W-:-:S02]  /*2620*/  @!P2 IADD3 R6, P1, R0, R4, RZ ;  /* 0x000000040006a210 */ /* 0x001fc40007f3e0ff */
        /* <DEDUP_REMOVED lines=632> */
[----:B------:R-:W-:-:S04]  /*4db0*/  @!P2 SHF.L.U64.HI R0, R66, 0x2, R0 ;  /* 0x000000024200a819 */ /* 0x000fc80000010200 */
[----:B------:R-:W-:Y:S02]  /*4dc0*/  @!P2 IADD3.X R7, R0, R5, RZ, P1, !PT ;  /* 0x000000050007a210 */ /* 0x000fe40000ffe4ff */
[----:B------:R-:W0:Y:S03]  /*4dd0*/  @!P2 LDC.64 R4, c[0x0][0x228] ;  /* 0x00008a00ff04ab82 */ /* 0x000e260000000a00 */
[----:B------:R0:W-:Y:S02]  /*4de0*/  @!P2 STL.64 [R1+0x570], R6 ;  /* 0x000570060100a387 */ /* 0x0001e40000100a00 */
        /* <DEDUP_REMOVED lines=114> */
[----:B------:R1:W-:Y:S01]  /*5510*/  @!P2 STL.64 [R1+0x520], R6 ;  /* 0x000520060100a387 */ /* 0x0003e20000100a00 */
        /* <DEDUP_REMOVED lines=66> */
[----:B------:R-:W-:Y:S02]  /*5940*/  IADD3 R0, R64, 0x1d8, RZ ;  /* 0x000001d840007810 */ /* 0x000fe40007ffe0ff */
[----:B------:R-:W-:Y:S02]  /*5950*/  LOP3.LUT P1, RZ, R18, 0x2000000, RZ, 0xc0, !PT ;  /* 0x0200000012ff7812 */ /* 0x000fe4000782c0ff */
[----:B------:R-:W-:Y:S02]  /*5960*/  SHF.R.S32.HI R65, RZ, 0x1f, R0 ;  /* 0x0000001fff417819 */ /* 0x000fe40000011400 */
[----:B------:R-:W-:Y:S02]  /*5970*/  ISETP.GE.U32.AND P2, PT, R0, UR18, PT ;  /* 0x0000001200007c0c */ /* 0x000fe4000bf46070 */
[----:B------:R-:W-:-:S02]  /*5980*/  LOP3.LUT R18, R18, 0xefffffff, RZ, 0xc0, !PT ;  /* 0xefffffff12127812 */ /* 0x000fc400078ec0ff */
[----:B------:R-:W-:-:S13]  /*5990*/  ISETP.GE.OR.EX P2, PT, R65, UR19, P0, P2 ;  /* 0x0000001341007c0c */ /* 0x000fda0008746720 */
[----:B------:R-:W0:Y:S01]  /*59a0*/  @!P2 LDC.64 R62, c[0x0][0x288] ;  /* 0x0000a200ff3eab82 */ /* 0x000e220000000a00 */
[----:B------:R-:W-:Y:S02]  /*59b0*/  @!P2 MOV R66, R52 ;  /* 0x000000340042a202 */ /* 0x000fe40000000f00 */
[----:B------:R-:W-:Y:S02]  /*59c0*/  @!P2 MOV R67, R51 ;  /* 0x000000330043a202 */ /* 0x000fe40000000f00 */
[----:B------:R-:W-:-:S03]  /*59d0*/  @P2 LOP3.LUT R18, R18, 0x10000000, RZ, 0xfc, !PT ;  /* 0x1000000012122812 */ /* 0x000fc600078efcff */
[----:B------:R-:W1:Y:S01]  /*59e0*/  @!P2 LDC.64 R4, c[0x0][0x230] ;  /* 0x00008c00ff04ab82 */ /* 0x000e620000000a00 */
[----:B------:R2:W-:Y:S01]  /*59f0*/  STL.64 [R1+0x7d0], R50 ;  /* 0x0007d03201007387 */ /* 0x0005e20000100a00 */
        /* <DEDUP_REMOVED lines=9> */
[----:B------:R-:W0:Y:S02]  /*5a90*/  @!P2 LDC.64 R4, c[0x0][0x228] ;  /* 0x00008a00ff04ab82 */ /* 0x000e240000000a00 */
[----:B------:R-:W-:Y:S02]  /*5aa0*/  MOV R53, R7 ;  /* 0x0000000700357202 */ /* 0x000fe40000000f00 */
        /* <DEDUP_REMOVED lines=20> */
[----:B0-----:R-:W-:-:S04]  /*5bf0*/  @!P3 IADD3 R32, P4, R62, R4, RZ ;  /* 0x000000043e20b210 */ /* 0x001fc80007f9e0ff */
[----:B------:R-:W-:Y:S02]  /*5c00*/  @!P3 IADD3.X R33, R0, R5, RZ, P4, !PT ;  /* 0x000000050021b210 */ /* 0x000fe400027fe4ff */
[----:B------:R-:W-:Y:S02]  /*5c10*/  IADD3 R0, R64, 0x1e8, RZ ;  /* 0x000001e840007810 */ /* 0x000fe40007ffe0ff */
[----:B------:R-:W-:Y:S02]  /*5c20*/  LOP3.LUT P3, RZ, R18, 0x1000000, RZ, 0xc0, !PT ;  /* 0x0100000012ff7812 */ /* 0x000fe4000786c0ff */
[----:B------:R-:W-:Y:S02]  /*5c30*/  SHF.R.S32.HI R65, RZ, 0x1f, R0 ;  /* 0x0000001fff417819 */ /* 0x000fe40000011400 */
[----:B------:R-:W-:-:S04]  /*5c40*/  ISETP.GE.U32.AND P4, PT, R0, UR18, PT ;  /* 0x0000001200007c0c */ /* 0x000fc8000bf86070 */
[----:B------:R-:W-:-:S13]  /*5c50*/  ISETP.GE.OR.EX P4, PT, R65, UR19, P0, P4 ;  /* 0x0000001341007c0c */ /* 0x000fda0008786740 */
[----:B------:R-:W0:Y:S01]  /*5c60*/  @!P4 LDC.64 R62, c[0x0][0x288] ;  /* 0x0000a200ff3ecb82 */ /* 0x000e220000000a00 */
[----:B------:R-:W-:Y:S02]  /*5c70*/  @!P4 MOV R66, R52 ;  /* 0x000000340042c202 */ /* 0x000fe40000000f00 */
[----:B------:R-:W-:-:S05]  /*5c80*/  @!P4 MOV R67, R51 ;  /* 0x000000330043c202 */ /* 0x000fca0000000f00 */
        /* <DEDUP_REMOVED lines=24> */
[----:B------:R-:W-:-:S04]  /*5e10*/  @!P5 IADD3 R0, R67, R63, RZ ;  /* 0x0000003f4300d210 */ /* 0x000fc80007ffe0ff */
[----:B------:R-:W-:Y:S02]  /*5e20*/  @!P5 SHF.L.U64.HI R0, R66, 0x2, R0 ;  /* 0x000000024200d819 */ /* 0x000fe40000010200 */
[----:B-1----:R-:W-:-:S04]  /*5e30*/  @!P5 IADD3 R66, P6, R62, R4, RZ ;  /* 0x000000043e42d210 */ /* 0x002fc80007fde0ff */
[----:B------:R-:W-:Y:S02]  /*5e40*/  @!P5 IADD3.X R67, R0, R5, RZ, P6, !PT ;  /* 0x000000050043d210 */ /* 0x000fe400037fe4ff */
[----:B------:R-:W0:Y:S02]  /*5e50*/  @!P5 LDC.64 R4, c[0x0][0x228] ;  /* 0x00008a00ff04db82 */ /* 0x000e240000000a00 */
[----:B0-----:R-:W-:-:S04]  /*5e60*/  @!P5 IADD3 R56, P6, R62, R4, RZ ;  /* 0x000000043e38d210 */ /* 0x001fc80007fde0ff */
[----:B------:R-:W-:Y:S02]  /*5e70*/  @!P5 IADD3.X R57, R0, R5, RZ, P6, !PT ;  /* 0x000000050039d210 */ /* 0x000fe400037fe4ff */
[----:B------:R-:W-:Y:S02]  /*5e80*/  IADD3 R0, R64, 0x1f8, RZ ;  /* 0x000001f840007810 */ /* 0x000fe40007ffe0ff */
[----:B------:R-:W-:Y:S02]  /*5e90*/  MOV R64, R66 ;  /* 0x0000004200407202 */ /* 0x000fe40000000f00 */
[----:B------:R-:W-:Y:S02]  /*5ea0*/  SHF.R.S32.HI R65, RZ, 0x1f, R0 ;  /* 0x0000001fff417819 */ /* 0x000fe40000011400 */
[----:B------:R-:W-:-:S04]  /*5eb0*/  ISETP.GE.U32.AND P6, PT, R0, UR18, PT ;  /* 0x0000001200007c0c */ /* 0x000fc8000bfc6070 */
[----:B------:R-:W-:-:S13]  /*5ec0*/  ISETP.GE.OR.EX P6, PT, R65, UR19, P0, P6 ;  /* 0x0000001341007c0c */ /* 0x000fda00087c6760 */
[----:B------:R-:W0:Y:S01]  /*5ed0*/  @!P6 LDC.64 R62, c[0x0][0x288] ;  /* 0x0000a200ff3eeb82 */ /* 0x000e220000000a00 */
[----:B------:R-:W-:Y:S02]  /*5ee0*/  @!P6 MOV R66, R52 ;  /* 0x000000340042e202 */ /* 0x000fe40000000f00 */
[----:B------:R-:W-:Y:S02]  /*5ef0*/  MOV R52, R6 ;  /* 0x0000000600347202 */ /* 0x000fe40000000f00 */
[----:B------:R-:W3:Y:S03]  /*5f00*/  LDL.LU.64 R6, [R1+0x8c0] ;  /* 0x0008c00001067983 */ /* 0x000ee60000300a00 */
[----:B------:R-:W1:Y:S01]  /*5f10*/  @!P6 LDC.64 R4, c[0x0][0x230] ;  /* 0x00008c00ff04eb82 */ /* 0x000e620000000a00 */
[----:B0-----:R-:W-:-:S04]  /*5f20*/  @!P6 IMAD R65, R65, R62, RZ ;  /* 0x0000003e4141e224 */ /* 0x001fc800078e02ff */
[----:B------:R-:W-:Y:S01]  /*5f30*/  @!P6 IMAD R63, R0, R63, R65 ;  /* 0x0000003f003fe224 */ /* 0x000fe200078e0241 */
[----:B------:R-:W-:Y:S02]  /*5f40*/  MOV R65, R67 ;  /* 0x0000004300417202 */ /* 0x000fe40000000f00 */
[----:B------:R-:W-:-:S03]  /*5f50*/  @!P6 MOV R67, R51 ;  /* 0x000000330043e202 */ /* 0x000fc60000000f00 */
[----:B------:R-:W-:-:S05]  /*5f60*/  @!P6 IMAD.WIDE.U32 R66, R0, R62, R66 ;  /* 0x0000003e0042e225 */ /* 0x000fca00078e0042 */
[----:B------:R-:W-:Y:S02]  /*5f70*/  @!P6 IADD3 R0, R67, R63, RZ ;  /* 0x0000003f4300e210 */ /* 0x000fe40007ffe0ff */
[C---:B------:R-:W-:Y:S02]  /*5f80*/  @!P6 SHF.L.U32 R62, R66.reuse, 0x2, RZ ;  /* 0x00000002423ee819 */ /* 0x040fe400000006ff */
[----:B------:R-:W-:Y:S02]  /*5f90*/  @!P6 SHF.L.U64.HI R0, R66, 0x2, R0 ;  /* 0x000000024200e819 */ /* 0x000fe40000010200 */
[----:B------:R-:W-:Y:S02]  /*5fa0*/  MOV R66, R48 ;  /* 0x0000003000427202 */ /* 0x000fe40000000f00 */
[----:B-1----:R-:W-:Y:S02]  /*5fb0*/  @!P6 IADD3 R48, P2, R62, R4, RZ ;  /* 0x000000043e30e210 */ /* 0x002fe40007f5e0ff */
[----:B------:R-:W-:-:S02]  /*5fc0*/  MOV R67, R49 ;  /* 0x0000003100437202 */ /* 0x000fc40000000f00 */
[----:B------:R-:W-:Y:S02]  /*5fd0*/  @!P6 IADD3.X R49, R0, R5, RZ, P2, !PT ;  /* 0x000000050031e210 */ /* 0x000fe400017fe4ff */
[----:B------:R-:W2:Y:S01]  /*5fe0*/  @!P6 LDC.64 R4, c[0x0][0x228] ;  /* 0x00008a00ff04eb82 */ /* 0x000ea20000000a00 */
[----:B------:R-:W-:Y:S02]  /*5ff0*/  MOV R63, R13 ;  /* 0x0000000d003f7202 */ /* 0x000fe40000000f00 */
[----:B--2---:R-:W-:Y:S02]  /*6000*/  @!P6 IADD3 R50, P2, R62, R4, RZ ;  /* 0x000000043e32e210 */ /* 0x004fe40007f5e0ff */
[----:B------:R-:W-:Y:S02]  /*6010*/  MOV R62, R12 ;  /* 0x0000000c003e7202 */ /* 0x000fe40000000f00 */
[----:B------:R-:W2:Y:S01]  /*6020*/  LDL.LU.64 R12, [R1+0x8b8] ;  /* 0x0008b800010c7983 */ /* 0x000ea20000300a00 */
[----:B------:R-:W-:-:S02]  /*6030*/  @!P6 IADD3.X R51, R0, R5, RZ, P2, !PT ;  /* 0x000000050033e210 */ /* 0x000fc400017fe4ff */
[----:B------:R-:W-:-:S03]  /*6040*/  CS2R R4, SRZ ;  /* 0x0000000000047805 */ /* 0x000fc6000001ff00 */
[----:B------:R0:W-:Y:S02]  /*6050*/  STL.64 [R1+0x7e8], R50 ;  /* 0x0007e83201007387 */ /* 0x0001e40000100a00 */
[----:B0-----:R-:W-:Y:S02]  /*6060*/  MOV R50, R10 ;  /* 0x0000000a00327202 */ /* 0x001fe40000000f00 */
[----:B------:R-:W-:Y:S02]  /*6070*/  MOV R51, R11 ;  /* 0x0000000b00337202 */ /* 0x000fe40000000f00 */
[----:B------:R-:W4:Y:S04]  /*6080*/  LDL.LU.64 R10, [R1+0x8b0] ;  /* 0x0008b000010a7983 */ /* 0x000f280000300a00 */
[----:B---3--:R0:W3:Y:S02]  /*6090*/  @!P1 LDG.E.64 R4, desc[UR10][R6.64] ;  /* 0x0000000a06049981 */ /* 0x0080e4000c1e1b00 */
[----:B0-----:R-:W-:-:S06]  /*60a0*/  CS2R R6, SRZ ;  /* 0x0000000000067805 */ /* 0x001fcc000001ff00 */
[----:B--2---:R0:W2:Y:S02]  /*60b0*/  @!P1 LDG.E.64 R6, desc[UR10][R12.64] ;  /* 0x0000000a0c069981 */ /* 0x0040a4000c1e1b00 */
[----:B0-----:R-:W-:Y:S02]  /*60c0*/  MOV R12, R62 ;  /* 0x0000003e000c7202 */ /* 0x001fe40000000f00 */
[----:B------:R-:W-:Y:S02]  /*60d0*/  MOV R13, R63 ;  /* 0x0000003f000d7202 */ /* 0x000fe40000000f00 */
[----:B------:R-:W-:Y:S02]  /*60e0*/  CS2R R62, SRZ ;  /* 0x00000000003e7805 */ /* 0x000fe4000001ff00 */
[----:B--2---:R-:W-:Y:S02]  /*60f0*/  @!P1 MOV R63, R6 ;  /* 0x00000006003f9202 */ /* 0x004fe40000000f00 */
[----:B------:R-:W-:-:S05]  /*6100*/  @!P1 MOV R62, R7 ;  /* 0x00000007003e9202 */ /* 0x000fca0000000f00 */
[----:B------:R0:W-:Y:S02]  /*6110*/  STL.64 [R1+0x7f0], R62 ;  /* 0x0007f03e01007387 */ /* 0x0001e40000100a00 */
[----:B0-----:R-:W-:Y:S02]  /*6120*/  MOV R62, R12 ;  /* 0x0000000c003e7202 */ /* 0x001fe40000000f00 */
[----:B------:R-:W-:Y:S02]  /*6130*/  MOV R63, R13 ;  /* 0x0000000d003f7202 */ /* 0x000fe40000000f00 */
[----:B------:R-:W-:-:S06]  /*6140*/  CS2R R12, SRZ ;  /* 0x00000000000c7805 */ /* 0x000fcc000001ff00 */
[----:B----4-:R0:W2:Y:S02]  /*6150*/  @!P3 LDG.E.64 R12, desc[UR10][R10.64] ;  /* 0x0000000a0a0cb981 */ /* 0x0100a4000c1e1b00 */
[----:B0-----:R-:W-:-:S06]  /*6160*/  CS2R R10, SRZ ;  /* 0x00000000000a7805 */ /* 0x001fcc000001ff00 */
[----:B------:R0:W4:Y:S01]  /*6170*/  @!P3 LDG.E.64 R10, desc[UR10][R14.64] ;  /* 0x0000000a0e0ab981 */ /* 0x000122000c1e1b00 */
[----:B------:R-:W-:Y:S02]  /*6180*/  LOP3.LUT P2, RZ, R18, 0x800000, RZ, 0xc0, !PT ;  /* 0x0080000012ff7812 */ /* 0x000fe4000784c0ff */
[----:B0-----:R-:W-:Y:S02]  /*6190*/  CS2R R14, SRZ ;  /* 0x00000000000e7805 */ /* 0x001fe4000001ff00 */
[----:B--2---:R-:W-:-:S05]  /*61a0*/  @!P3 MOV R15, R13 ;  /* 0x0000000d000fb202 */ /* 0x004fca0000000f00 */
[----:B------:R-:W-:Y:S01]  /*61b0*/  STL [R1+0x664], R15 ;  /* 0x0006640f01007387 */ /* 0x000fe20000100800 */
[----:B----4-:R-:W-:-:S05]  /*61c0*/  @!P3 MOV R14, R10 ;  /* 0x0000000a000eb202 */ /* 0x010fca0000000f00 */
[----:B------:R0:W-:Y:S02]  /*61d0*/  STL [R1+0x470], R14 ;  /* 0x0004700e01007387 */ /* 0x0001e40000100800 */
[----:B0-----:R-:W-:-:S06]  /*61e0*/  CS2R R14, SRZ ;  /* 0x00000000000e7805 */ /* 0x001fcc000001ff00 */
[----:B------:R0:W2:Y:S02]  /*61f0*/  @!P2 LDG.E.64 R14, desc[UR10][R16.64] ;  /* 0x0000000a100ea981 */ /* 0x0000a4000c1e1b00 */
[----:B0-----:R-:W-:-:S06]  /*6200*/  CS2R R16, SRZ ;  /* 0x0000000000107805 */ /* 0x001fcc000001ff00 */
[----:B------:R0:W4:Y:S01]  /*6210*/  @!P2 LDG.E.64 R16, desc[UR10][R2.64] ;  /* 0x0000000a0210a981 */ /* 0x000122000c1e1b00 */
[----:B------:R-:W-:-:S06]  /*6220*/  HFMA2.MMA R0, -RZ, RZ, 0, 0 ;  /* 0x00000000ff007435 */ /* 0x000fcc00000001ff */
[----:B---3--:R-:W-:-:S05]  /*6230*/  @!P1 MOV R0, R4 ;  /* 0x0000000400009202 */ /* 0x008fca0000000f00 */
[----:B------:R1:W-:Y:S01]  /*6240*/  STL [R1+0x628], R0 ;  /* 0x0006280001007387 */ /* 0x0003e20000100800 */
[----:B0-----:R-:W-:Y:S01]  /*6250*/  CS2R R2, SRZ ;  /* 0x0000000000027805 */ /* 0x001fe2000001ff00 */
[----:B-1----:R-:W-:-:S06]  /*6260*/  HFMA2.MMA R0, -RZ, RZ, 0, 0 ;  /* 0x00000000ff007435 */ /* 0x002fcc00000001ff */
[----:B------:R-:W-:Y:S02]  /*6270*/  @!P1 MOV R0, R5 ;  /* 0x0000000500009202 */ /* 0x000fe40000000f00 */
[----:B------:R-:W-:Y:S02]  /*6280*/  LOP3.LUT P1, RZ, R18, 0x400000, RZ, 0xc0, !PT ;  /* 0x0040000012ff7812 */ /* 0x000fe4000782c0ff */
[----:B--2---:R-:W-:-:S05]  /*6290*/  @!P2 MOV R3, R15 ;  /* 0x0000000f0003a202 */ /* 0x004fca0000000f00 */
[----:B------:R-:W-:Y:S01]  /*62a0*/  STL [R1+0x6bc], R3 ;  /* 0x0006bc0301007387 */ /* 0x000fe20000100800 */
[----:B----4-:R-:W-:-:S05]  /*62b0*/  @!P2 MOV R2, R16 ;  /* 0x000000100002a202 */ /* 0x010fca0000000f00 */
[----:B------:R0:W-:Y:S02]  /*62c0*/  STL [R1+0x468], R2 ;  /* 0x0004680201007387 */ /* 0x0001e40000100800 */
[----:B0-----:R-:W-:-:S06]  /*62d0*/  CS2R R2, SRZ ;  /* 0x0000000000027805 */ /* 0x001fcc000001ff00 */
[----:B------:R0:W2:Y:S02]  /*62e0*/  @!P1 LDG.E.64 R2, desc[UR10][R8.64] ;  /* 0x0000000a08029981 */ /* 0x0000a4000c1e1b00 */
[----:B0-----:R-:W-:-:S06]  /*62f0*/  CS2R R8, SRZ ;  /* 0x0000000000087805 */ /* 0x001fcc000001ff00 */
[----:B------:R0:W3:Y:S04]  /*6300*/  @!P1 LDG.E.64 R8, desc[UR10][R60.64] ;  /* 0x0000000a3c089981 */ /* 0x0000e8000c1e1b00 */
[----:B------:R1:W-:Y:S02]  /*6310*/  STL.64 [R1+0x10], R4 ;  /* 0x0000100401007387 */ /* 0x0003e40000100a00 */
[----:B-1----:R-:W-:Y:S02]  /*6320*/  MOV R4, R58 ;  /* 0x0000003a00047202 */ /* 0x002fe40000000f00 */
[----:B------:R-:W-:Y:S02]  /*6330*/  MOV R5, R59 ;  /* 0x0000003b00057202 */ /* 0x000fe40000000f00 */
[----:B------:R-:W-:-:S02]  /*6340*/  CS2R R58, SRZ ;  /* 0x00000000003a7805 */ /* 0x000fc4000001ff00 */
[----:B0-----:R-:W-:Y:S02]  /*6350*/  MOV R60, R56 ;  /* 0x00000038003c7202 */ /* 0x001fe40000000f00 */
[----:B------:R-:W-:Y:S02]  /*6360*/  MOV R61, R57 ;  /* 0x00000039003d7202 */ /* 0x000fe40000000f00 */
[----:B------:R-:W4:Y:S01]  /*6370*/  LDL.LU.64 R56, [R1+0x8a8] ;  /* 0x0008a80001387983 */ /* 0x000f220000300a00 */
[----:B--2---:R-:W-:-:S05]  /*6380*/  @!P1 MOV R58, R3 ;  /* 0x00000003003a9202 */ /* 0x004fca0000000f00 */
[----:B------:R0:W-:Y:S04]  /*6390*/  STL [R1+0x6f4], R58 ;  /* 0x0006f43a01007387 */ /* 0x0001e80000100800 */
[----:B0-----:R-:W2:Y:S01]  /*63a0*/  LDL.LU R58, [R1+0x8a4] ;  /* 0x0008a400013a7983 */ /* 0x001ea20000300800 */
[----:B---3--:R-:W-:-:S05]  /*63b0*/  @!P1 MOV R59, R8 ;  /* 0x00000008003b9202 */ /* 0x008fca0000000f00 */
[----:B------:R0:W-:Y:S04]  /*63c0*/  STL [R1+0x474], R59 ;  /* 0x0004743b01007387 */ /* 0x0001e80000100800 */
[----:B0-----:R-:W2:Y:S04]  /*63d0*/  LDL.LU R59, [R1+0x8a0] ;  /* 0x0008a000013b7983 */ /* 0x001ea80000300800 */
[----:B------:R0:W-:Y:S02]  /*63e0*/  STL [R1+0x62c], R0 ;  /* 0x00062c0001007387 */ /* 0x0001e40000100800 */
[----:B0-----:R-:W-:-:S06]  /*63f0*/  HFMA2.MMA R0, -RZ, RZ, 0, 0 ;  /* 0x00000000ff007435 */ /* 0x001fcc00000001ff */
[----:B------:R-:W-:-:S05]  /*6400*/  @!P3 MOV R0, R12 ;  /* 0x0000000c0000b202 */ /* 0x000fca0000000f00 */
[----:B------:R0:W-:Y:S02]  /*6410*/  STL [R1+0x660], R0 ;  /* 0x0006600001007387 */ /* 0x0001e40000100800 */
[----:B0-----:R-:W-:-:S06]  /*6420*/  HFMA2.MMA R0, -RZ, RZ, 0, 0 ;  /* 0x00000000ff007435 */ /* 0x001fcc00000001ff */
[----:B------:R-:W-:Y:S02]  /*6430*/  @!P3 MOV R0, R11 ;  /* 0x0000000b0000b202 */ /* 0x000fe40000000f00 */
[----:B------:R-:W-:Y:S01]  /*6440*/  LOP3.LUT P3, RZ, R18, 0x200000, RZ, 0xc0, !PT ;  /* 0x0020000012ff7812 */ /* 0x000fe2000786c0ff */
[----:B------:R0:W-:Y:S02]  /*6450*/  STL.64 [R1+0x210], R6 ;  /* 0x0002100601007387 */ /* 0x0001e40000100a00 */
[----:B0-----:R-:W-:Y:S02]  /*6460*/  MOV R6, R4 ;  /* 0x0000000400067202 */ /* 0x001fe40000000f00 */
[----:B------:R-:W-:Y:S02]  /*6470*/  MOV R7, R5 ;  /* 0x0000000500077202 */ /* 0x000fe40000000f00 */
[----:B------:R-:W-:-:S06]  /*6480*/  CS2R R4, SRZ ;  /* 0x0000000000047805 */ /* 0x000fcc000001ff00 */
[----:B--2---:R0:W2:Y:S02]  /*6490*/  @!P3 LDG.E.64 R4, desc[UR10][R58.64] ;  /* 0x0000000a3a04b981 */ /* 0x0040a4000c1e1b00 */
[----:B0-----:R-:W-:Y:S02]  /*64a0*/  MOV R58, R6 ;  /* 0x00000006003a7202 */ /* 0x001fe40000000f00 */
[----:B------:R-:W-:Y:S02]  /*64b0*/  MOV R59, R7 ;  /* 0x00000007003b7202 */ /* 0x000fe40000000f00 */
[----:B------:R-:W-:-:S06]  /*64c0*/  CS2R R6, SRZ ;  /* 0x0000000000067805 */ /* 0x000fcc000001ff00 */
[----:B----4-:R0:W3:Y:S04]  /*64d0*/  @!P3 LDG.E.64 R6, desc[UR10][R56.64] ;  /* 0x0000000a3806b981 */ /* 0x0100e8000c1e1b00 */
[----:B------:R1:W-:Y:S01]  /*64e0*/  STL.64 [R1+0x18], R12 ;  /* 0x0000180c01007387 */ /* 0x0003e20000100a00 */
[----:B0-----:R-:W-:Y:S02]  /*64f0*/  MOV R56, R48 ;  /* 0x0000003000387202 */ /* 0x001fe40000000f00 */
[----:B------:R-:W-:Y:S02]  /*6500*/  MOV R57, R49 ;  /* 0x0000003100397202 */ /* 0x000fe40000000f00 */
[----:B------:R-:W4:Y:S01]  /*6510*/  LDL.LU.64 R48, [R1+0x898] ;  /* 0x0008980001307983 */ /* 0x000f220000300a00 */
[----:B-1----:R-:W-:-:S02]  /*6520*/  MOV R12, R56 ;  /* 0x00000038000c7202 */ /* 0x002fc40000000f00 */
[----:B------:R-:W-:Y:S02]  /*6530*/  MOV R13, R57 ;  /* 0x00000039000d7202 */ /* 0x000fe40000000f00 */
[----:B------:R-:W-:Y:S02]  /*6540*/  MOV R56, R60 ;  /* 0x0000003c00387202 */ /* 0x000fe40000000f00 */
[----:B------:R-:W-:Y:S02]  /*6550*/  MOV R57, R61 ;  /* 0x0000003d00397202 */ /* 0x000fe40000000f00 */
[----:B------:R-:W-:Y:S02]  /*6560*/  MOV R60, R66 ;  /* 0x00000042003c7202 */ /* 0x000fe40000000f00 */
[----:B------:R-:W-:Y:S02]  /*6570*/  MOV R61, R67 ;  /* 0x00000043003d7202 */ /* 0x000fe40000000f00 */
[----:B------:R-:W-:-:S02]  /*6580*/  MOV R66, R54 ;  /* 0x0000003600427202 */ /* 0x000fc40000000f00 */
[----:B------:R-:W-:Y:S02]  /*6590*/  MOV R67, R55 ;  /* 0x0000003700437202 */ /* 0x000fe40000000f00 */
[----:B------:R-:W-:Y:S02]  /*65a0*/  CS2R R54, SRZ ;  /* 0x0000000000367805 */ /* 0x000fe4000001ff00 */
        /* <DEDUP_REMOVED lines=14> */
[----:B0-----:R-:W-:-:S10]  /*6690*/  CS2R R10, SRZ ;  /* 0x00000000000a7805 */ /* 0x001fd4000001ff00 */
[----:B--2---:R0:W2:Y:S02]  /*66a0*/  @!P2 LDG.E.64 R10, desc[UR10][R54.64] ;  /* 0x0000000a360aa981 */ /* 0x0040a4000c1e1b00 */
[----:B0-----:R-:W-:Y:S02]  /*66b0*/  MOV R54, R12 ;  /* 0x0000000c00367202 */ /* 0x001fe40000000f00 */
[----:B------:R-:W-:Y:S02]  /*66c0*/  MOV R55, R13 ;  /* 0x0000000d00377202 */ /* 0x000fe40000000f00 */
[----:B------:R-:W-:-:S06]  /*66d0*/  CS2R R12, SRZ ;  /* 0x00000000000c7805 */ /* 0x000fcc000001ff00 */
[----:B----4-:R0:W3:Y:S04]  /*66e0*/  @!P2 LDG.E.64 R12, desc[UR10][R48.64] ;  /* 0x0000000a300ca981 */ /* 0x0100e8000c1e1b00 */
        /* <DEDUP_REMOVED lines=141> */
[----:B------:R-:W-:Y:S02]  /*6fc0*/  MOV R16, R4 ;  /* 0x0000000400107202 */ /* 0x000fe40000000f00 */
        /* <DEDUP_REMOVED lines=61> */
[----:B------:R-:W4:Y:S04]  /*73a0*/  LDL.LU.64 R22, [R1+0x730] ;  /* 0x0007300001167983 */ /* 0x000f280000300a00 */
[----:B------:R-:W-:Y:S04]  /*73b0*/  STL.64 [R1+0x58], R12 ;  /* 0x0000580c01007387 */ /* 0x000fe80000100a00 */
[----:B------:R1:W-:Y:S02]  /*73c0*/  STL [R1+0x4e4], R0 ;  /* 0x0004e40001007387 */ /* 0x0003e40000100800 */
[----:B-1----:R-:W-:-:S06]  /*73d0*/  HFMA2.MMA R0, -RZ, RZ, 0, 0 ;  /* 0x00000000ff007435 */ /* 0x002fcc00000001ff */
[----:B------:R-:W-:-:S05]  /*73e0*/  @!P3 MOV R0, R14 ;  /* 0x0000000e0000b202 */ /* 0x000fca0000000f00 */
[----:B------:R-:W-:Y:S01]  /*73f0*/  STL [R1+0x7a0], R0 ;  /* 0x0007a00001007387 */ /* 0x000fe20000100800 */
[----:B----4-:R-:W-:Y:S02]  /*7400*/  MOV R12, R22 ;  /* 0x00000016000c7202 */ /* 0x010fe40000000f00 */
[----:B------:R-:W-:Y:S02]  /*7410*/  MOV R13, R23 ;  /* 0x00000017000d7202 */ /* 0x000fe40000000f00 */
[----:B0-----:R-:W-:Y:S02]  /*7420*/  MOV R22, R26 ;  /* 0x0000001a00167202 */ /* 0x001fe40000000f00 */
[----:B------:R-:W-:Y:S02]  /*7430*/  MOV R23, R27 ;  /* 0x0000001b00177202 */ /* 0x000fe40000000f00 */
[----:B------:R-:W-:Y:S02]  /*7440*/  MOV R26, R28 ;  /* 0x0000001c001a7202 */ /* 0x000fe40000000f00 */
[----:B------:R-:W-:-:S02]  /*7450*/  MOV R27, R29 ;  /* 0x0000001d001b7202 */ /* 0x000fc40000000f00 */
[----:B------:R-:W-:Y:S02]  /*7460*/  MOV R28, R44 ;  /* 0x0000002c001c7202 */ /* 0x000fe40000000f00 */
[----:B------:R-:W-:Y:S02]  /*7470*/  MOV R29, R45 ;  /* 0x0000002d001d7202 */ /* 0x000fe40000000f00 */
[----:B------:R-:W-:Y:S02]  /*7480*/  MOV R44, R46 ;  /* 0x0000002e002c7202 */ /* 0x000fe40000000f00 */
[----:B------:R-:W-:Y:S02]  /*7490*/  MOV R45, R47 ;  /* 0x0000002f002d7202 */ /* 0x000fe40000000f00 */
[----:B------:R-:W-:Y:S02]  /*74a0*/  MOV R46, R48 ;  /* 0x00000030002e7202 */ /* 0x000fe40000000f00 */
[----:B------:R-:W-:-:S02]  /*74b0*/  MOV R47, R49 ;  /* 0x00000031002f7202 */ /* 0x000fc40000000f00 */
[----:B------:R-:W-:Y:S02]  /*74c0*/  MOV R48, R52 ;  /* 0x0000003400307202 */ /* 0x000fe40000000f00 */
[----:B------:R-:W-:Y:S02]  /*74d0*/  MOV R49, R53 ;  /* 0x0000003500317202 */ /* 0x000fe40000000f00 */
[----:B------:R-:W-:Y:S02]  /*74e0*/  MOV R52, R68 ;  /* 0x0000004400347202 */ /* 0x000fe40000000f00 */
[----:B------:R-:W-:Y:S02]  /*74f0*/  MOV R53, R69 ;  /* 0x0000004500357202 */ /* 0x000fe40000000f00 */
[----:B------:R-:W-:Y:S02]  /*7500*/  CS2R R68, SRZ ;  /* 0x0000000000447805 */ /* 0x000fe4000001ff00 */
[----:B--2---:R-:W-:-:S02]  /*7510*/  @!P1 MOV R68, R9 ;  /* 0x0000000900449202 */ /* 0x004fc40000000f00 */
[----:B---3--:R-:W-:-:S03]  /*7520*/  @!P1 MOV R69, R6 ;  /* 0x0000000600459202 */ /* 0x008fc60000000f00 */
[----:B------:R0:W-:Y:S04]  /*7530*/  STL [R1+0x7b4], R68 ;  /* 0x0007b44401007387 */ /* 0x0001e80000100800 */
[----:B------:R1:W-:Y:S04]  /*7540*/  STL [R1+0x444], R69 ;  /* 0x0004444501007387 */ /* 0x0003e80000100800 */
[----:B0-----:R-:W2:Y:S04]  /*7550*/  LDL.LU R68, [R1+0x81c] ;  /* 0x00081c0001447983 */ /* 0x001ea80000300800 */
[----:B-1----:R-:W2:Y:S01]  /*7560*/  LDL.LU R69, [R1+0x818] ;  /* 0x0008180001457983 */ /* 0x002ea20000300800 */
[----:B------:R-:W-:-:S06]  /*7570*/  HFMA2.MMA R0, -RZ, RZ, 0, 0 ;  /* 0x00000000ff007435 */ /* 0x000fcc00000001ff */
[----:B------:R-:W-:-:S05]  /*7580*/  @!P3 MOV R0, R5 ;  /* 0x000000050000b202 */ /* 0x000fca0000000f00 */
[----:B------:R0:W-:Y:S02]  /*7590*/  STL [R1+0x450], R0 ;  /* 0x0004500001007387 */ /* 0x0001e40000100800 */
[----:B0-----:R-:W-:-:S06]  /*75a0*/  HFMA2.MMA R0, -RZ, RZ, 0, 0 ;  /* 0x00000000ff007435 */ /* 0x001fcc00000001ff */
[----:B------:R-:W-:-:S05]  /*75b0*/  @!P2 MOV R0, R20 ;  /* 0x000000140000a202 */ /* 0x000fca0000000f00 */
[----:B------:R0:W-:Y:S02]  /*75c0*/  STL [R1+0x7a8], R0 ;  /* 0x0007a80001007387 */ /* 0x0001e40000100800 */
[----:B0-----:R-:W-:-:S06]  /*75d0*/  HFMA2.MMA R0, -RZ, RZ, 0, 0 ;  /* 0x00000000ff007435 */ /* 0x001fcc00000001ff */
[----:B------:R-:W-:Y:S02]  /*75e0*/  @!P2 MOV R0, R3 ;  /* 0x000000030000a202 */ /* 0x000fe40000000f00 */
[----:B------:R-:W-:-:S03]  /*75f0*/  LOP3.LUT P3, RZ, R18, 0x1000, RZ, 0xc0, !PT ;  /* 0x0000100012ff7812 */ /* 0x000fc6000786c0ff */
[----:B------:R0:W-:Y:S04]  /*7600*/  STL [R1+0x44c], R0 ;  /* 0x00044c0001007387 */ /* 0x0001e80000100800 */
[----:B------:R1:W-:Y:S01]  /*7610*/  STL.64 [R1+0x810], R8 ;  /* 0x0008100801007387 */ /* 0x0003e20000100a00 */
[----:B0-----:R-:W-:-:S06]  /*7620*/  HFMA2.MMA R0, -RZ, RZ, 0, 0 ;  /* 0x00000000ff007435 */ /* 0x001fcc00000001ff */
[----:B------:R-:W-:Y:S02]  /*7630*/  @!P1 MOV R0, R8 ;  /* 0x0000000800009202 */ /* 0x000fe40000000f00 */
[----:B-1----:R-:W-:Y:S02]  /*7640*/  MOV R8, R12 ;  /* 0x0000000c00087202 */ /* 0x002fe40000000f00 */
[----:B------:R-:W-:Y:S02]  /*7650*/  MOV R9, R13 ;  /* 0x0000000d00097202 */ /* 0x000fe40000000f00 */
[----:B------:R-:W-:-:S06]  /*7660*/  CS2R R12, SRZ ;  /* 0x00000000000c7805 */ /* 0x000fcc000001ff00 */
[----:B--2---:R-:W2:Y:S04]  /*7670*/  @!P3 LDG.E.64 R12, desc[UR10][R68.64] ;  /* 0x0000000a440cb981 */ /* 0x004ea8000c1e1b00 */
[----:B------:R-:W3:Y:S04]  /*7680*/  LDL.LU.64 R68, [R1+0x438] ;  /* 0x0004380001447983 */ /* 0x000ee80000300a00 */
[----:B------:R0:W-:Y:S02]  /*7690*/  STL.64 [R1+0x258], R10 ;  /* 0x0002580a01007387 */ /* 0x0001e40000100a00 */
[----:B0-----:R-:W-:-:S06]  /*76a0*/  CS2R R10, SRZ ;  /* 0x00000000000a7805 */ /* 0x001fcc000001ff00 */
[----:B---3--:R-:W3:Y:S04]  /*76b0*/  @!P3 LDG.E.64 R10, desc[UR10][R68.64] ;  /* 0x0000000a440ab981 */ /* 0x008ee8000c1e1b00 */
[----:B------:R0:W-:Y:S02]  /*76c0*/  STL.64 [R1+0x60], R14 ;  /* 0x0000600e01007387 */ /* 0x0001e40000100a00 */
[----:B0-----:R-:W-:Y:S02]  /*76d0*/  CS2R R14, SRZ ;  /* 0x00000000000e7805 */ /* 0x001fe4000001ff00 */
[----:B--2---:R-:W-:-:S05]  /*76e0*/  @!P3 MOV R15, R13 ;  /* 0x0000000d000fb202 */ /* 0x004fca0000000f00 */
[----:B------:R-:W-:Y:S04]  /*76f0*/  STL [R1+0x7bc], R15 ;  /* 0x0007bc0f01007387 */ /* 0x000fe80000100800 */
[----:B------:R0:W-:Y:S04]  /*7700*/  STL.64 [R1+0x260], R4 ;  /* 0x0002600401007387 */ /* 0x0001e80000100a00 */
[----:B0-----:R-:W2:Y:S01]  /*7710*/  LDL.LU.64 R4, [R1+0x430] ;  /* 0x0004300001047983 */ /* 0x001ea20000300a00 */
[----:B---3--:R-:W-:-:S05]  /*7720*/  @!P3 MOV R14, R10 ;  /* 0x0000000a000eb202 */ /* 0x008fca0000000f00 */
[----:B------:R0:W-:Y:S04]  /*7730*/  STL [R1+0x448], R14 ;  /* 0x0004480e01007387 */ /* 0x0001e80000100800 */
[----:B0-----:R-:W3:Y:S01]  /*7740*/  LDL.LU.64 R14, [R1+0x780] ;  /* 0x00078000010e7983 */ /* 0x001ee20000300a00 */
[----:B------:R-:W-:Y:S02]  /*7750*/  LOP3.LUT P2, RZ, R18, 0x800, RZ, 0xc0, !PT ;  /* 0x0000080012ff7812 */ /* 0x000fe4000784c0ff */
        /* <DEDUP_REMOVED lines=12> */
[----:B------:R-:W-:Y:S01]  /*7820*/  CS2R R16, SRZ ;  /* 0x0000000000107805 */ /* 0x000fe2000001ff00 */
[----:B------:R0:W-:Y:S04]  /*7830*/  STL.64 [R1+0x268], R2 ;  /* 0x0002680201007387 */ /* 0x0001e80000100a00 */
[----:B------:R1:W-:Y:S04]  /*7840*/  STL.64 [R1+0x68], R20 ;  /* 0x0000681401007387 */ /* 0x0003e80000100a00 */
[----:B0-----:R-:W4:Y:S01]  /*7850*/  LDL.LU.64 R2, [R1+0x770] ;  /* 0x0007700001027983 */ /* 0x001f220000300a00 */
[----:B-1----:R-:W-:-:S02]  /*7860*/  MOV R20, R8 ;  /* 0x0000000800147202 */ /* 0x002fc40000000f00 */
[----:B------:R-:W-:Y:S02]  /*7870*/  MOV R21, R9 ;  /* 0x0000000900157202 */ /* 0x000fe40000000f00 */
[----:B------:R-:W4:Y:S04]  /*7880*/  LDL.LU.64 R8, [R1+0x428] ;  /* 0x0004280001087983 */ /* 0x000f280000300a00 */
[----:B---3--:R0:W3:Y:S02]  /*7890*/  @!P2 LDG.E.64 R16, desc[UR10][R14.64] ;  /* 0x0000000a0e10a981 */ /* 0x0080e4000c1e1b00 */
[----:B0-----:R-:W-:-:S06]  /*78a0*/  CS2R R14, SRZ ;  /* 0x00000000000e7805 */ /* 0x001fcc000001ff00 */
[----:B--2---:R0:W2:Y:S04]  /*78b0*/  @!P2 LDG.E.64 R14, desc[UR10][R4.64] ;  /* 0x0000000a040ea981 */ /* 0x0040a8000c1e1b00 */
[----:B------:R1:W-:Y:S02]  /*78c0*/  STL [R1+0x7b0], R0 ;  /* 0x0007b00001007387 */ /* 0x0003e40000100800 */
[----:B-1----:R-:W-:Y:S01]  /*78d0*/  HFMA2.MMA R0, -RZ, RZ, 0, 0 ;  /* 0x00000000ff007435 */ /* 0x002fe200000001ff */
[----:B0-----:R-:W-:-:S05]  /*78e0*/  CS2R R4, SRZ ;  /* 0x0000000000047805 */ /* 0x001fca000001ff00 */
[----:B------:R-:W-:Y:S02]  /*78f0*/  @!P1 MOV R0, R7 ;  /* 0x0000000700009202 */ /* 0x000fe40000000f00 */
[----:B------:R-:W-:Y:S02]  /*7900*/  LOP3.LUT P1, RZ, R18, 0x400, RZ, 0xc0, !PT ;  /* 0x0000040012ff7812 */ /* 0x000fe4000782c0ff */
[----:B---3--:R-:W-:-:S05]  /*7910*/  @!P2 MOV R5, R17 ;  /* 0x000000110005a202 */ /* 0x008fca0000000f00 */
[----:B------:R-:W-:Y:S01]  /*7920*/  STL [R1+0x784], R5 ;  /* 0x0007840501007387 */ /* 0x000fe20000100800 */
[----:B--2---:R-:W-:-:S05]  /*7930*/  @!P2 MOV R4, R14 ;  /* 0x0000000e0004a202 */ /* 0x004fca0000000f00 */
[----:B------:R0:W-:Y:S02]  /*7940*/  STL [R1+0x434], R4 ;  /* 0x0004340401007387 */ /* 0x0001e40000100800 */
[----:B0-----:R-:W-:-:S06]  /*7950*/  CS2R R4, SRZ ;  /* 0x0000000000047805 */ /* 0x001fcc000001ff00 */
[----:B----4-:R0:W2:Y:S02]  /*7960*/  @!P1 LDG.E.64 R4, desc[UR10][R2.64] ;  /* 0x0000000a02049981 */ /* 0x0100a4000c1e1b00 */
[----:B0-----:R-:W-:-:S06]  /*7970*/  CS2R R2, SRZ ;  /* 0x0000000000027805 */ /* 0x001fcc000001ff00 */
[----:B------:R0:W3:Y:S04]  /*7980*/  @!P1 LDG.E.64 R2, desc[UR10][R8.64] ;  /* 0x0000000a08029981 */ /* 0x0000e8000c1e1b00 */
[----:B------:R-:W4:Y:S04]  /*7990*/  LDL.LU.64 R8, [R1+0x810] ;  /* 0x0008100001087983 */ /* 0x000f280000300a00 */
[----:B------:R1:W-:Y:S02]  /*79a0*/  STL [R1+0x440], R0 ;  /* 0x0004400001007387 */ /* 0x0003e40000100800 */
[----:B-1----:R-:W-:-:S06]  /*79b0*/  HFMA2.MMA R0, -RZ, RZ, 0, 0 ;  /* 0x00000000ff007435 */ /* 0x002fcc00000001ff */
[----:B------:R-:W-:-:S05]  /*79c0*/  @!P3 MOV R0, R12 ;  /* 0x0000000c0000b202 */ /* 0x000fca0000000f00 */
[----:B------:R1:W-:Y:S02]  /*79d0*/  STL [R1+0x7b8], R0 ;  /* 0x0007b80001007387 */ /* 0x0003e40000100800 */
[----:B-1----:R-:W-:-:S06]  /*79e0*/  HFMA2.MMA R0, -RZ, RZ, 0, 0 ;  /* 0x00000000ff007435 */ /* 0x002fcc00000001ff */
[----:B------:R-:W-:-:S05]  /*79f0*/  @!P3 MOV R0, R11 ;  /* 0x0000000b0000b202 */ /* 0x000fca0000000f00 */
[----:B------:R1:W-:Y:S02]  /*7a00*/  STL [R1+0x43c], R0 ;  /* 0x00043c0001007387 */ /* 0x0003e40000100800 */
[----:B-1----:R-:W-:-:S06]  /*7a10*/  HFMA2.MMA R0, -RZ, RZ, 0, 0 ;  /* 0x00000000ff007435 */ /* 0x002fcc00000001ff */
[----:B------:R-:W-:-:S05]  /*7a20*/  @!P2 MOV R0, R16 ;  /* 0x000000100000a202 */ /* 0x000fca0000000f00 */
[----:B------:R1:W-:Y:S02]  /*7a30*/  STL [R1+0x780], R0 ;  /* 0x0007800001007387 */ /* 0x0003e40000100800 */
[----:B-1----:R-:W-:Y:S02]  /*7a40*/  HFMA2.MMA R0, -RZ, RZ, 0, 0 ;  /* 0x00000000ff007435 */ /* 0x002fe400000001ff */
[----:B------:R1:W-:Y:S04]  /*7a50*/  STL.64 [R1+0x270], R6 ;  /* 0x0002700601007387 */ /* 0x0003e80000100a00 */
[----:B------:R-:W-:-:S05]  /*7a60*/  @!P2 MOV R0, R15 ;  /* 0x0000000f0000a202 */ /* 0x000fca0000000f00 */
[----:B------:R0:W-:Y:S04]  /*7a70*/  STL [R1+0x430], R0 ;  /* 0x0004300001007387 */ /* 0x0001e80000100800 */
[----:B-1----:R-:W3:Y:S01]  /*7a80*/  LDL.LU.64 R6, [R1+0x768] ;  /* 0x0007680001067983 */ /* 0x002ee20000300a00 */
[----:B0-----:R-:W-:-:S06]  /*7a90*/  HFMA2.MMA R0, -RZ, RZ, 0, 0 ;  /* 0x00000000ff007435 */ /* 0x001fcc00000001ff */
[----:B--2---:R-:W-:Y:S01]  /*7aa0*/  @!P1 MOV R0, R4 ;  /* 0x0000000400009202 */ /* 0x004fe20000000f00 */
[----:B------:R-:W-:Y:S04]  /*7ab0*/  STL.64 [R1+0x808], R4 ;  /* 0x0008080401007387 */ /* 0x000fe80000100a00 */
[----:B----4-:R0:W-:Y:S02]  /*7ac0*/  STL.64 [R1+0x70], R8 ;  /* 0x0000700801007387 */ /* 0x0101e40000100a00 */
[----:B0-----:R-:W-:Y:S02]  /*7ad0*/  CS2R R8, SRZ ;  /* 0x0000000000087805 */ /* 0x001fe4000001ff00 */
[----:B------:R-:W-:Y:S02]  /*7ae0*/  @!P1 MOV R9, R5 ;  /* 0x0000000500099202 */ /* 0x000fe40000000f00 */
[----:B------:R-:W2:Y:S01]  /*7af0*/  LDL.LU.64 R4, [R1+0x420] ;  /* 0x0004200001047983 */ /* 0x000ea20000300a00 */
[----:B------:R-:W-:-:S02]  /*7b00*/  LOP3.LUT P3, RZ, R18, 0x200, RZ, 0xc0, !PT ;  /* 0x0000020012ff7812 */ /* 0x000fc4000786c0ff */
[----:B---3--:R-:W-:Y:S01]  /*7b10*/  @!P1 MOV R8, R2 ;  /* 0x0000000200089202 */ /* 0x008fe20000000f00 */
[----:B------:R-:W-:Y:S04]  /*7b20*/  STL [R1+0x774], R9 ;  /* 0x0007740901007387 */ /* 0x000fe80000100800 */
[----:B------:R0:W-:Y:S02]  /*7b30*/  STL [R1+0x438], R8 ;  /* 0x0004380801007387 */ /* 0x0001e40000100800 */
[----:B0-----:R-:W-:-:S06]  /*7b40*/  CS2R R8, SRZ ;  /* 0x0000000000087805 */ /* 0x001fcc000001ff00 */
[----:B------:R0:W3:Y:S02]  /*7b50*/  @!P3 LDG.E.64 R8, desc[UR10][R6.64] ;  /* 0x0000000a0608b981 */ /* 0x0000e4000c1e1b00 */
[----:B0-----:R-:W-:-:S06]  /*7b60*/  CS2R R6, SRZ ;  /* 0x0000000000067805 */ /* 0x001fcc000001ff00 */
[----:B--2---:R0:W2:Y:S04]  /*7b70*/  @!P3 LDG.E.64 R6, desc[UR10][R4.64] ;  /* 0x0000000a0406b981 */ /* 0x0040a8000c1e1b00 */
[----:B------:R1:W-:Y:S01]  /*7b80*/  STL.64 [R1+0x278], R10 ;  /* 0x0002780a01007387 */ /* 0x0003e20000100a00 */
[----:B0-----:R-:W-:-:S03]  /*7b90*/  CS2R R4, SRZ ;  /* 0x0000000000047805 */ /* 0x001fc6000001ff00 */
[----:B-1----:R-:W4:Y:S01]  /*7ba0*/  LDL.LU.64 R10, [R1+0x760] ;  /* 0x00076000010a7983 */ /* 0x002f220000300a00 */
[----:B---3--:R-:W-:-:S05]  /*7bb0*/  @!P3 MOV R5, R9 ;  /* 0x000000090005b202 */ /* 0x008fca0000000f00 */
[----:B------:R-:W-:Y:S01]  /*7bc0*/  STL [R1+0x76c], R5 ;  /* 0x00076c0501007387 */ /* 0x000fe20000100800 */
[----:B--2---:R-:W-:-:S05]  /*7bd0*/  @!P3 MOV R4, R6 ;  /* 0x000000060004b202 */ /* 0x004fca0000000f00 */
[----:B------:R0:W-:Y:S04]  /*7be0*/  STL [R1+0x424], R4 ;  /* 0x0004240401007387 */ /* 0x0001e80000100800 */
[----:B0-----:R-:W2:Y:S01]  /*7bf0*/  LDL.LU.64 R4, [R1+0x418] ;  /* 0x0004180001047983 */ /* 0x001ea20000300a00 */
[----:B------:R-:W-:-:S03]  /*7c00*/  LOP3.LUT P2, RZ, R18, 0x100, RZ, 0xc0, !PT ;  /* 0x0000010012ff7812 */ /* 0x000fc6000784c0ff */
[----:B------:R0:W-:Y:S02]  /*7c10*/  STL.64 [R1+0x78], R12 ;  /* 0x0000780c01007387 */ /* 0x0001e40000100a00 */
[----:B0-----:R-:W-:-:S08]  /*7c20*/  CS2R R12, SRZ ;  /* 0x00000000000c7805 */ /* 0x001fd0000001ff00 */
[----:B----4-:R0:W3:Y:S02]  /*7c30*/  @!P2 LDG.E.64 R12, desc[UR10][R10.64] ;  /* 0x0000000a0a0ca981 */ /* 0x0100e4000c1e1b00 */
        /* <DEDUP_REMOVED lines=9> */
[----:B0-----:R-:W2:Y:S04]  /*7cd0*/  LDL.LU.64 R4, [R1+0x410] ;  /* 0x0004100001047983 */ /* 0x001ea80000300a00 */
[----:B------:R0:W-:Y:S02]  /*7ce0*/  STL [R1+0x770], R0 ;  /* 0x0007700001007387 */ /* 0x0001e40000100800 */
[----:B0-----:R-:W-:-:S06]  /*7cf0*/  HFMA2.MMA R0, -RZ, RZ, 0, 0 ;  /* 0x00000000ff007435 */ /* 0x001fcc00000001ff */
[----:B------:R-:W-:Y:S02]  /*7d00*/  @!P1 MOV R0, R3 ;  /* 0x0000000300009202 */ /* 0x000fe40000000f00 */
[----:B------:R-:W-:Y:S01]  /*7d10*/  LOP3.LUT P1, RZ, R18, 0x80, RZ, 0xc0, !PT ;  /* 0x0000008012ff7812 */ /* 0x000fe2000782c0ff */
[----:B------:R0:W-:Y:S02]  /*7d20*/  STL.64 [R1+0x80], R16 ;  /* 0x0000801001007387 */ /* 0x0001e40000100a00 */
[----:B0-----:R-:W-:-:S10]  /*7d30*/  CS2R R16, SRZ ;  /* 0x0000000000107805 */ /* 0x001fd4000001ff00 */
[----:B----4-:R0:W3:Y:S02]  /*7d40*/  @!P1 LDG.E.64 R16, desc[UR10][R14.64] ;  /* 0x0000000a0e109981 */ /* 0x0100e4000c1e1b00 */
[----:B0-----:R-:W-:Y:S02]  /*7d50*/  CS2R R14, SRZ ;  /* 0x00000000000e7805 */ /* 0x001fe4000001ff00 */
[----:B------:R0:W-:Y:S04]  /*7d60*/  STL.64 [R1+0x288], R2 ;  /* 0x0002880201007387 */ /* 0x0001e80000100a00 */
[----:B0-----:R-:W4:Y:S04]  /*7d70*/  LDL.LU.64 R2, [R1+0x750] ;  /* 0x0007500001027983 */ /* 0x001f280000300a00 */
[----:B--2---:R0:W2:Y:S04]  /*7d80*/  @!P1 LDG.E.64 R14, desc[UR10][R4.64] ;  /* 0x0000000a040e9981 */ /* 0x0040a8000c1e1b00 */
[----:B------:R-:W4:Y:S04]  /*7d90*/  LDL.LU.64 R4, [R1+0x808] ;  /* 0x0008080001047983 */ /* 0x000f280000300a00 */
[----:B------:R1:W-:Y:S02]  /*7da0*/  STL [R1+0x42c], R0 ;  /* 0x00042c0001007387 */ /* 0x0003e40000100800 */
[----:B-1----:R-:W-:-:S06]  /*7db0*/  HFMA2.MMA R0, -RZ, RZ, 0, 0 ;  /* 0x00000000ff007435 */ /* 0x002fcc00000001ff */
[----:B------:R-:W-:-:S05]  /*7dc0*/  @!P3 MOV R0, R8 ;  /* 0x000000080000b202 */ /* 0x000fca0000000f00 */
[----:B------:R1:W-:Y:S02]  /*7dd0*/  STL [R1+0x768], R0 ;  /* 0x0007680001007387 */ /* 0x0003e40000100800 */
[----:B-1----:R-:W-:-:S06]  /*7de0*/  HFMA2.MMA R0, -RZ, RZ, 0, 0 ;  /* 0x00000000ff007435 */ /* 0x002fcc00000001ff */
[----:B------:R-:W-:Y:S02]  /*7df0*/  @!P3 MOV R0, R7 ;  /* 0x000000070000b202 */ /* 0x000fe40000000f00 */
[----:B------:R-:W-:Y:S01]  /*7e00*/  LOP3.LUT P3, RZ, R18, 0x40, RZ, 0xc0, !PT ;  /* 0x0000004012ff7812 */ /* 0x000fe2000786c0ff */
[----:B------:R1:W-:Y:S04]  /*7e10*/  STL.64 [R1+0x290], R6 ;  /* 0x0002900601007387 */ /* 0x0003e80000100a00 */
[----:B------:R0:W-:Y:S04]  /*7e20*/  STL [R1+0x420], R0 ;  /* 0x0004200001007387 */ /* 0x0001e80000100800 */
[----:B-1----:R-:W2:Y:S01]  /*7e30*/  LDL.LU.64 R6, [R1+0x738] ;  /* 0x0007380001067983 */ /* 0x002ea20000300a00 */
[----:B0-----:R-:W-:-:S06]  /*7e40*/  HFMA2.MMA R0, -RZ, RZ, 0, 0 ;  /* 0x00000000ff007435 */ /* 0x001fcc00000001ff */
[----:B------:R-:W-:-:S05]  /*7e50*/  @!P2 MOV R0, R12 ;  /* 0x0000000c0000a202 */ /* 0x000fca0000000f00 */
[----:B------:R0:W-:Y:S02]  /*7e60*/  STL [R1+0x760], R0 ;  /* 0x0007600001007387 */ /* 0x0001e40000100800 */
[----:B0-----:R-:W-:-:S06]  /*7e70*/  HFMA2.MMA R0, -RZ, RZ, 0, 0 ;  /* 0x00000000ff007435 */ /* 0x001fcc00000001ff */
[----:B------:R-:W-:-:S05]  /*7e80*/  @!P2 MOV R0, R11 ;  /* 0x0000000b0000a202 */ /* 0x000fca0000000f00 */
[----:B------:R0:W-:Y:S02]  /*7e90*/  STL [R1+0x41c], R0 ;  /* 0x00041c0001007387 */ /* 0x0001e40000100800 */
[----:B0-----:R-:W-:-:S06]  /*7ea0*/  HFMA2.MMA R0, -RZ, RZ, 0, 0 ;  /* 0x00000000ff007435 */ /* 0x001fcc00000001ff */
[----:B---3--:R-:W-:-:S05]  /*7eb0*/  @!P1 MOV R0, R16 ;  /* 0x0000001000009202 */ /* 0x008fca0000000f00 */
[----:B------:R0:W-:Y:S02]  /*7ec0*/  STL [R1+0x758], R0 ;  /* 0x0007580001007387 */ /* 0x0001e40000100800 */
[----:B0-----:R-:W-:Y:S02]  /*7ed0*/  HFMA2.MMA R0, -RZ, RZ, 0, 0 ;  /* 0x00000000ff007435 */ /* 0x001fe400000001ff */
[----:B------:R0:W-:Y:S02]  /*7ee0*/  STL.64 [R1+0x298], R10 ;  /* 0x0002980a01007387 */ /* 0x0001e40000100a00 */
[----:B0-----:R-:W-:Y:S02]  /*7ef0*/  CS2R R10, SRZ ;  /* 0x00000000000a7805 */ /* 0x001fe4000001ff00 */
[----:B----4-:R0:W-:Y:S02]  /*7f00*/  STL.64 [R1+0x88], R4 ;  /* 0x0000880401007387 */ /* 0x0101e40000100a00 */
[----:B0-----:R-:W-:-:S02]  /*7f10*/  CS2R R4, SRZ ;  /* 0x0000000000047805 */ /* 0x001fc4000001ff00 */
[----:B------:R-:W-:Y:S02]  /*7f20*/  @!P1 MOV R5, R17 ;  /* 0x0000001100059202 */ /* 0x000fe40000000f00 */
[----:B--2---:R-:W-:-:S03]  /*7f30*/  @!P1 MOV R4, R14 ;  /* 0x0000000e00049202 */ /* 0x004fc60000000f00 */
[----:B------:R-:W-:Y:S04]  /*7f40*/  STL [R1+0x75c], R5 ;  /* 0x00075c0501007387 */ /* 0x000fe80000100800 */
[----:B------:R0:W-:Y:S02]  /*7f50*/  STL [R1+0x414], R4 ;  /* 0x0004140401007387 */ /* 0x0001e40000100800 */
[----:B0-----:R-:W-:-:S06]  /*7f60*/  CS2R R4, SRZ ;  /* 0x0000000000047805 */ /* 0x001fcc000001ff00 */
[----:B------:R0:W2:Y:S02]  /*7f70*/  @!P3 LDG.E.64 R4, desc[UR10][R2.64] ;  /* 0x0000000a0204b981 */ /* 0x0000a4000c1e1b00 */
[----:B0-----:R-:W-:-:S06]  /*7f80*/  CS2R R2, SRZ ;  /* 0x0000000000027805 */ /* 0x001fcc000001ff00 */
[----:B------:R0:W3:Y:S01]  /*7f90*/  @!P3 LDG.E.64 R2, desc[UR10][R20.64] ;  /* 0x0000000a1402b981 */ /* 0x0000e2000c1e1b00 */
[----:B------:R-:W-:Y:S02]  /*7fa0*/  @!P1 MOV R0, R15 ;  /* 0x0000000f00009202 */ /* 0x000fe40000000f00 */
[----:B------:R-:W-:-:S13]  /*7fb0*/  LOP3.LUT P1, RZ, R18, 0x10, RZ, 0xc0, !PT ;  /* 0x0000001012ff7812 */ /* 0x000fda000782c0ff */
[----:B------:R-:W4:Y:S04]  /*7fc0*/  @!P1 LDG.E.64 R10, desc[UR10][R22.64] ;  /* 0x0000000a160a9981 */ /* 0x000f28000c1e1b00 */
[----:B------:R-:W4:Y:S04]  /*7fd0*/  LDL.LU.64 R22, [R1+0x720] ;  /* 0x0007200001167983 */ /* 0x000f280000300a00 */
[----:B------:R1:W-:Y:S01]  /*7fe0*/  STL.64 [R1+0x90], R8 ;  /* 0x0000900801007387 */ /* 0x0003e20000100a00 */
[----:B------:R-:W-:Y:S01]  /*7ff0*/  LOP3.LUT P2, RZ, R18, 0x20, RZ, 0xc0, !PT ;  /* 0x0000002012ff7812 */ /* 0x000fe2000784c0ff */
[----:B-1----:R-:W-:Y:S01]  /*8000*/  HFMA2.MMA R8, -RZ, RZ, 0, 0 ;  /* 0x00000000ff087435 */ /* 0x002fe200000001ff */
[----:B0-----:R-:W-:-:S02]  /*8010*/  MOV R20, R68 ;  /* 0x0000004400147202 */ /* 0x001fc40000000f00 */
[----:B------:R-:W-:Y:S01]  /*8020*/  MOV R21, R69 ;  /* 0x0000004500157202 */ /* 0x000fe20000000f00 */
[----:B------:R0:W-:Y:S04]  /*8030*/  STL.64 [R1+0x98], R12 ;  /* 0x0000980c01007387 */ /* 0x0001e80000100a00 */
[----:B------:R1:W-:Y:S01]  /*8040*/  STL [R1+0x410], R0 ;  /* 0x0004100001007387 */ /* 0x0003e20000100800 */
[----:B0-----:R-:W-:Y:S01]  /*8050*/  CS2R R12, SRZ ;  /* 0x00000000000c7805 */ /* 0x001fe2000001ff00 */
[----:B-1----:R-:W-:Y:S01]  /*8060*/  HFMA2.MMA R0, -RZ, RZ, 0, 0 ;  /* 0x00000000ff007435 */ /* 0x002fe200000001ff */
[----:B------:R-:W-:Y:S01]  /*8070*/  CS2R R68, SRZ ;  /* 0x0000000000447805 */ /* 0x000fe2000001ff00 */
[----:B------:R0:W-:Y:S02]  /*8080*/  STL.64 [R1+0xa0], R16 ;  /* 0x0000a01001007387 */ /* 0x0001e40000100a00 */
[----:B0-----:R-:W-:-:S02]  /*8090*/  CS2R R16, SRZ ;  /* 0x0000000000107805 */ /* 0x001fc4000001ff00 */
[----:B------:R0:W-:Y:S02]  /*80a0*/  STL.64 [R1+0x2a0], R14 ;  /* 0x0002a00e01007387 */ /* 0x0001e40000100a00 */
[----:B0-----:R-:W-:Y:S02]  /*80b0*/  CS2R R14, SRZ ;  /* 0x00000000000e7805 */ /* 0x001fe4000001ff00 */
[----:B--2---:R-:W-:-:S05]  /*80c0*/  @!P3 MOV R8, R5 ;  /* 0x000000050008b202 */ /* 0x004fca0000000f00 */
[----:B------:R0:W-:Y:S02]  /*80d0*/  STL [R1+0x744], R8 ;  /* 0x0007440801007387 */ /* 0x0001e40000100800 */
[----:B0-----:R-:W-:-:S06]  /*80e0*/  CS2R R8, SRZ ;  /* 0x0000000000087805 */ /* 0x001fcc000001ff00 */
[----:B------:R0:W2:Y:S02]  /*80f0*/  @!P2 LDG.E.64 R8, desc[UR10][R6.64] ;  /* 0x0000000a0608a981 */ /* 0x0000a4000c1e1b00 */
[----:B0-----:R-:W-:-:S06]  /*8100*/  CS2R R6, SRZ ;  /* 0x0000000000067805 */ /* 0x001fcc000001ff00 */
[----:B------:R0:W2:Y:S01]  /*8110*/  @!P2 LDG.E.64 R6, desc[UR10][R20.64] ;  /* 0x0000000a1406a981 */ /* 0x0000a2000c1e1b00 */
[----:B------:R-:W-:Y:S02]  /*8120*/  @!P3 MOV R0, R4 ;  /* 0x000000040000b202 */ /* 0x000fe40000000f00 */
[----:B0-----:R-:W-:Y:S02]  /*8130*/  MOV R20, R66 ;  /* 0x0000004200147202 */ /* 0x001fe40000000f00 */
[----:B------:R-:W-:-:S05]  /*8140*/  MOV R21, R67 ;  /* 0x0000004300157202 */ /* 0x000fca0000000f00 */
[----:B------:R0:W2:Y:S01]  /*8150*/  @!P1 LDG.E.64 R12, desc[UR10][R20.64] ;  /* 0x0000000a140c9981 */ /* 0x0000a2000c1e1b00 */
[----:B---3--:R-:W-:-:S03]  /*8160*/  @!P3 MOV R69, R3 ;  /* 0x000000030045b202 */ /* 0x008fc60000000f00 */
[----:B------:R1:W-:Y:S02]  /*8170*/  STL [R1+0x740], R0 ;  /* 0x0007400001007387 */ /* 0x0003e40000100800 */
[----:B-1----:R-:W-:Y:S02]  /*8180*/  MOV R0, RZ ;  /* 0x000000ff00007202 */ /* 0x002fe40000000f00 */
[----:B------:R-:W-:Y:S02]  /*8190*/  @!P3 MOV R0, R2 ;  /* 0x000000020000b202 */ /* 0x000fe40000000f00 */
[----:B------:R-:W-:Y:S02]  /*81a0*/  LOP3.LUT P3, RZ, R18, 0x8, RZ, 0xc0, !PT ;  /* 0x0000000812ff7812 */ /* 0x000fe4000786c0ff */
[----:B0-----:R-:W-:Y:S02]  /*81b0*/  MOV R20, R26 ;  /* 0x0000001a00147202 */ /* 0x001fe40000000f00 */
[----:B------:R-:W-:-:S09]  /*81c0*/  MOV R21, R27 ;  /* 0x0000001b00157202 */ /* 0x000fd20000000f00 */
[----:B------:R-:W3:Y:S04]  /*81d0*/  @!P3 LDG.E.64 R16, desc[UR10][R20.64] ;  /* 0x0000000a1410b981 */ /* 0x000ee8000c1e1b00 */
[----:B----4-:R-:W4:Y:S04]  /*81e0*/  @!P3 LDG.E.64 R14, desc[UR10][R22.64] ;  /* 0x0000000a160eb981 */ /* 0x010f28000c1e1b00 */
[----:B------:R-:W4:Y:S04]  /*81f0*/  LDL.LU.64 R22, [R1+0x710] ;  /* 0x0007100001167983 */ /* 0x000f280000300a00 */
[----:B------:R0:W-:Y:S02]  /*8200*/  STL [R1+0x418], R0 ;  /* 0x0004180001007387 */ /* 0x0001e40000100800 */
[----:B0-----:R-:W-:Y:S01]  /*8210*/  HFMA2.MMA R0, -RZ, RZ, 0, 0 ;  /* 0x00000000ff007435 */ /* 0x001fe200000001ff */
[----:B------:R-:W-:Y:S01]  /*8220*/  CS2R R66, SRZ ;  /* 0x0000000000427805 */ /* 0x000fe2000001ff00 */
[----:B------:R0:W-:Y:S01]  /*8230*/  STL.64 [R1+0x2a8], R2 ;  /* 0x0002a80201007387 */ /* 0x0001e20000100a00 */
[----:B------:R-:W-:-:S05]  /*8240*/  @!P1 MOV R68, R10 ;  /* 0x0000000a00449202 */ /* 0x000fca0000000f00 */
[----:B------:R-:W-:Y:S01]  /*8250*/  STL.64 [R1+0x800], R68 ;  /* 0x0008004401007387 */ /* 0x000fe20000100a00 */
[----:B0-----:R-:W-:Y:S02]  /*8260*/  CS2R R2, SRZ ;  /* 0x0000000000027805 */ /* 0x001fe4000001ff00 */
[----:B--2---:R-:W-:-:S05]  /*8270*/  @!P2 MOV R0, R8 ;  /* 0x000000080000a202 */ /* 0x004fca0000000f00 */
[----:B------:R0:W-:Y:S02]  /*8280*/  STL [R1+0x730], R0 ;  /* 0x0007300001007387 */ /* 0x0001e40000100800 */
[----:B0-----:R-:W-:-:S06]  /*8290*/  HFMA2.MMA R0, -RZ, RZ, 0, 0 ;  /* 0x00000000ff007435 */ /* 0x001fcc00000001ff */
[----:B------:R-:W-:-:S05]  /*82a0*/  @!P2 MOV R0, R9 ;  /* 0x000000090000a202 */ /* 0x000fca0000000f00 */
[----:B------:R0:W-:Y:S02]  /*82b0*/  STL [R1+0x734], R0 ;  /* 0x0007340001007387 */ /* 0x0001e40000100800 */
[----:B0-----:R-:W-:-:S06]  /*82c0*/  HFMA2.MMA R0, -RZ, RZ, 0, 0 ;  /* 0x00000000ff007435 */ /* 0x001fcc00000001ff */
[----:B------:R-:W-:-:S05]  /*82d0*/  @!P1 MOV R0, R12 ;  /* 0x0000000c00009202 */ /* 0x000fca0000000f00 */
[----:B------:R0:W-:Y:S02]  /*82e0*/  STL [R1+0x728], R0 ;  /* 0x0007280001007387 */ /* 0x0001e40000100800 */
[----:B0-----:R-:W-:-:S06]  /*82f0*/  HFMA2.MMA R0, -RZ, RZ, 0, 0 ;  /* 0x00000000ff007435 */ /* 0x001fcc00000001ff */
[----:B------:R-:W-:-:S05]  /*8300*/  @!P1 MOV R0, R13 ;  /* 0x0000000d00009202 */ /* 0x000fca0000000f00 */
[----:B------:R0:W-:Y:S01]  /*8310*/  STL [R1+0x72c], R0 ;  /* 0x00072c0001007387 */ /* 0x0001e20000100800 */
[----:B------:R-:W-:Y:S01]  /*8320*/  @!P2 MOV R67, R6 ;  /* 0x000000060043a202 */ /* 0x000fe20000000f00 */
[----:B0-----:R-:W-:Y:S01]  /*8330*/  HFMA2.MMA R0, -RZ, RZ, 0, 0 ;  /* 0x00000000ff007435 */ /* 0x001fe200000001ff */
[----:B------:R-:W-:-:S05]  /*8340*/  @!P2 MOV R66, R7 ;  /* 0x000000070042a202 */ /* 0x000fca0000000f00 */
[----:B---3--:R-:W-:Y:S02]  /*8350*/  @!P3 MOV R0, R16 ;  /* 0x000000100000b202 */ /* 0x008fe40000000f00 */
[----:B------:R-:W-:-:S03]  /*8360*/  LOP3.LUT P2, RZ, R18, 0x4, RZ, 0xc0, !PT ;  /* 0x0000000412ff7812 */ /* 0x000fc6000784c0ff */
[----:B------:R0:W-:Y:S02]  /*8370*/  STL [R1+0x720], R0 ;  /* 0x0007200001007387 */ /* 0x0001e40000100800 */
[----:B0-----:R-:W-:Y:S02]  /*8380*/  HFMA2.MMA R0, -RZ, RZ, 0, 0 ;  /* 0x00000000ff007435 */ /* 0x001fe400000001ff */
[----:B------:R-:W-:Y:S06]  /*8390*/  STL.64 [R1+0x7f8], R66 ;  /* 0x0007f84201007387 */ /* 0x000fec0000100a00 */
[----:B----4-:R-:W2:Y:S01]  /*83a0*/  @!P2 LDG.E.64 R2, desc[UR10][R22.64] ;  /* 0x0000000a1602a981 */ /* 0x010ea2000c1e1b00 */
[----:B------:R-:W-:-:S05]  /*83b0*/  @!P3 MOV R0, R17 ;  /* 0x000000110000b202 */ /* 0x000fca0000000f00 */
[----:B------:R-:W-:Y:S04]  /*83c0*/  STL [R1+0x724], R0 ;  /* 0x0007240001007387 */ /* 0x000fe80000100800 */
[----:B------:R-:W3:Y:S01]  /*83d0*/  LDL.LU.64 R22, [R1+0x708] ;  /* 0x0007080001167983 */ /* 0x000ee20000300a00 */
[----:B------:R-:W-:-:S03]  /*83e0*/  MOV R20, R24 ;  /* 0x0000001800147202 */ /* 0x000fc60000000f00 */
[----:B------:R0:W-:Y:S01]  /*83f0*/  STL.64 [R1+0xa8], R4 ;  /* 0x0000a80401007387 */ /* 0x0001e20000100a00 */
[----:B------:R-:W-:Y:S02]  /*8400*/  MOV R21, R25 ;  /* 0x0000001900157202 */ /* 0x000fe40000000f00 */
[----:B------:R-:W-:Y:S02]  /*8410*/  MOV R26, R32 ;  /* 0x00000020001a7202 */ /* 0x000fe40000000f00 */
[----:B------:R-:W-:Y:S01]  /*8420*/  MOV R27, R33 ;  /* 0x00000021001b7202 */ /* 0x000fe20000000f00 */
[----:B------:R1:W-:Y:S01]  /*8430*/  STL.64 [R1+0x2b0], R6 ;  /* 0x0002b00601007387 */ /* 0x0003e20000100a00 */
[----:B------:R-:W-:-:S03]  /*8440*/  MOV R32, R34 ;  /* 0x0000002200207202 */ /* 0x000fc60000000f00 */
[----:B------:R4:W-:Y:S01]  /*8450*/  STL.64 [R1+0xb0], R8 ;  /* 0x0000b00801007387 */ /* 0x0009e20000100a00 */
[----:B0-----:R-:W-:Y:S02]  /*8460*/  CS2R R4, SRZ ;  /* 0x0000000000047805 */ /* 0x001fe4000001ff00 */
[----:B------:R-:W-:Y:S01]  /*8470*/  MOV R33, R35 ;  /* 0x0000002300217202 */ /* 0x000fe20000000f00 */
[----:B------:R-:W-:Y:S01]  /*8480*/  HFMA2.MMA R0, -RZ, RZ, 0, 0 ;  /* 0x00000000ff007435 */ /* 0x000fe200000001ff */
[----:B------:R-:W-:Y:S01]  /*8490*/  MOV R34, R36 ;  /* 0x0000002400227202 */ /* 0x000fe20000000f00 */
[----:B------:R-:W-:Y:S01]  /*84a0*/  STL.64 [R1+0xb8], R12 ;  /* 0x0000b80c01007387 */ /* 0x000fe20000100a00 */
[----:B------:R-:W-:Y:S02]  /*84b0*/  MOV R35, R37 ;  /* 0x0000002500237202 */ /* 0x000fe40000000f00 */
[----:B------:R-:W-:Y:S01]  /*84c0*/  MOV R36, R38 ;  /* 0x0000002600247202 */ /* 0x000fe20000000f00 */
[----:B------:R0:W2:Y:S01]  /*84d0*/  @!P2 LDG.E.64 R4, desc[UR10][R20.64] ;  /* 0x0000000a1404a981 */ /* 0x0000a2000c1e1b00 */
[----:B------:R-:W-:-:S02]  /*84e0*/  MOV R37, R39 ;  /* 0x0000002700257202 */ /* 0x000fc40000000f00 */
[----:B------:R-:W-:Y:S01]  /*84f0*/  MOV R38, R40 ;  /* 0x0000002800267202 */ /* 0x000fe20000000f00 */
[----:B------:R-:W-:Y:S01]  /*8500*/  STL.64 [R1+0x2b8], R10 ;  /* 0x0002b80a01007387 */ /* 0x000fe20000100a00 */
[----:B------:R-:W-:Y:S02]  /*8510*/  MOV R39, R41 ;  /* 0x0000002900277202 */ /* 0x000fe40000000f00 */
[----:B------:R-:W-:Y:S01]  /*8520*/  MOV R40, R42 ;  /* 0x0000002a00287202 */ /* 0x000fe20000000f00 */
[----:B------:R-:W-:Y:S01]  /*8530*/  STL.64 [R1+0xc0], R16 ;  /* 0x0000c01001007387 */ /* 0x000fe20000100a00 */
[----:B------:R-:W-:Y:S02]  /*8540*/  MOV R41, R43 ;  /* 0x0000002b00297202 */ /* 0x000fe40000000f00 */
[----:B------:R-:W-:Y:S01]  /*8550*/  MOV R42, R64 ;  /* 0x00000040002a7202 */ /* 0x000fe20000000f00 */
[----:B------:R-:W-:Y:S01]  /*8560*/  STL.64 [R1+0x2c0], R14 ;  /* 0x0002c00e01007387 */ /* 0x000fe20000100a00 */
[----:B------:R-:W-:-:S02]  /*8570*/  MOV R43, R65 ;  /* 0x00000041002b7202 */ /* 0x000fc40000000f00 */
[----:B------:R-:W-:Y:S02]  /*8580*/  CS2R R64, SRZ ;  /* 0x0000000000407805 */ /* 0x000fe4000001ff00 */
[----:B------:R-:W-:Y:S01]  /*8590*/  @!P1 MOV R65, R11 ;  /* 0x0000000b00419202 */ /* 0x000fe20000000f00 */
[----:B------:R-:W2:Y:S01]  /*85a0*/  LDL.LU.64 R66, [R1+0x6d0] ;  /* 0x0006d00001427983 */ /* 0x000ea20000300a00 */
[----:B------:R-:W-:Y:S02]  /*85b0*/  LOP3.LUT P1, RZ, R18, 0x2, RZ, 0xc0, !PT ;  /* 0x0000000212ff7812 */ /* 0x000fe4000782c0ff */
[----:B-1----:R-:W-:Y:S01]  /*85c0*/  CS2R R6, SRZ ;  /* 0x0000000000067805 */ /* 0x002fe2000001ff00 */
[----:B------:R-:W2:Y:S10]  /*85d0*/  LDL.LU.64 R68, [R1+0x6b0] ;  /* 0x0006b00001447983 */ /* 0x000eb40000300a00 */
[----:B---3--:R-:W3:Y:S04]  /*85e0*/  @!P1 LDG.E.64 R6, desc[UR10][R22.64] ;  /* 0x0000000a16069981 */ /* 0x008ee8000c1e1b00 */
[----:B------:R-:W3:Y:S01]  /*85f0*/  LDL.LU.64 R22, [R1+0x700] ;  /* 0x0007000001167983 */ /* 0x000ee20000300a00 */
[----:B------:R-:W-:-:S02]  /*8600*/  MOV R24, R60 ;  /* 0x0000003c00187202 */ /* 0x000fc40000000f00 */
[----:B------:R-:W-:Y:S02]  /*8610*/  MOV R25, R61 ;  /* 0x0000003d00197202 */ /* 0x000fe40000000f00 */
[----:B----4-:R-:W-:Y:S02]  /*8620*/  CS2R R8, SRZ ;  /* 0x0000000000087805 */ /* 0x010fe4000001ff00 */
[----:B0-----:R-:W-:Y:S02]  /*8630*/  MOV R20, R24 ;  /* 0x0000001800147202 */ /* 0x001fe40000000f00 */
[----:B------:R-:W-:-:S05]  /*8640*/  MOV R21, R25 ;  /* 0x0000001900157202 */ /* 0x000fca0000000f00 */
[----:B------:R0:W4:Y:S01]  /*8650*/  @!P1 LDG.E.64 R8, desc[UR10][R20.64] ;  /* 0x0000000a14089981 */ /* 0x000122000c1e1b00 */
[----:B--2---:R-:W-:Y:S02]  /*8660*/  @!P2 MOV R0, R4 ;  /* 0x000000040000a202 */ /* 0x004fe40000000f00 */
[----:B------:R-:W-:Y:S02]  /*8670*/  CS2R R60, SRZ ;  /* 0x00000000003c7805 */ /* 0x000fe4000001ff00 */
[----:B------:R-:W-:Y:S01]  /*8680*/  @!P3 MOV R61, R14 ;  /* 0x0000000e003db202 */ /* 0x000fe20000000f00 */
[----:B------:R1:W-:Y:S01]  /*8690*/  STL [R1+0x710], R0 ;  /* 0x0007100001007387 */ /* 0x0003e20000100800 */
[----:B------:R-:W-:Y:S02]  /*86a0*/  @!P3 MOV R60, R15 ;  /* 0x0000000f003cb202 */ /* 0x000fe40000000f00 */
[----:B------:R-:W-:Y:S02]  /*86b0*/  LOP3.LUT P3, RZ, R18, 0x1, RZ, 0xc0, !PT ;  /* 0x0000000112ff7812 */ /* 0x000fe4000786c0ff */
[----:B------:R-:W-:-:S02]  /*86c0*/  MOV R24, R58 ;  /* 0x0000003a00187202 */ /* 0x000fc40000000f00 */
[----:B------:R-:W-:Y:S01]  /*86d0*/  MOV R25, R59 ;  /* 0x0000003b00197202 */ /* 0x000fe20000000f00 */
[----:B-1----:R-:W-:Y:S01]  /*86e0*/  HFMA2.MMA R0, -RZ, RZ, 0, 0 ;  /* 0x00000000ff007435 */ /* 0x002fe200000001ff */
[----:B------:R-:W-:Y:S02]  /*86f0*/  CS2R R58, SRZ ;  /* 0x00000000003a7805 */ /* 0x000fe4000001ff00 */
[----:B------:R-:W-:Y:S02]  /*8700*/  @!P2 MOV R59, R2 ;  /* 0x00000002003ba202 */ /* 0x000fe40000000f00 */
[----:B------:R-:W-:Y:S02]  /*8710*/  @!P2 MOV R58, R3 ;  /* 0x00000003003aa202 */ /* 0x000fe40000000f00 */
[----:B------:R-:W-:Y:S02]  /*8720*/  @!P2 MOV R0, R5 ;  /* 0x000000050000a202 */ /* 0x000fe40000000f00 */
[----:B------:R-:W-:-:S02]  /*8730*/  CS2R R12, SRZ ;  /* 0x00000000000c7805 */ /* 0x000fc4000001ff00 */
[----:B------:R-:W-:Y:S02]  /*8740*/  LOP3.LUT P2, RZ, R19, 0x80000000, RZ, 0xc0, !PT ;  /* 0x8000000013ff7812 */ /* 0x000fe4000784c0ff */
[----:B------:R-:W-:Y:S02]  /*8750*/  CS2R R10, SRZ ;  /* 0x00000000000a7805 */ /* 0x000fe4000001ff00 */
[----:B0-----:R-:W-:Y:S02]  /*8760*/  MOV R20, R24 ;  /* 0x0000001800147202 */ /* 0x001fe40000000f00 */
[----:B------:R-:W-:Y:S02]  /*8770*/  MOV R21, R25 ;  /* 0x0000001900157202 */ /* 0x000fe40000000f00 */
[----:B------:R-:W-:Y:S02]  /*8780*/  MOV R24, R26 ;  /* 0x0000001a00187202 */ /* 0x000fe40000000f00 */
[----:B------:R-:W-:Y:S01]  /*8790*/  MOV R25, R27 ;  /* 0x0000001b00197202 */ /* 0x000fe20000000f00 */
[----:B------:R0:W2:Y:S01]  /*87a0*/  @!P3 LDG.E.64 R12, desc[UR10][R20.64] ;  /* 0x0000000a140cb981 */ /* 0x0000a2000c1e1b00 */
[----:B------:R-:W-:-:S02]  /*87b0*/  MOV R26, R34 ;  /* 0x00000022001a7202 */ /* 0x000fc40000000f00 */
[----:B------:R-:W-:Y:S02]  /*87c0*/  MOV R27, R35 ;  /* 0x00000023001b7202 */ /* 0x000fe40000000f00 */
[----:B------:R-:W-:Y:S02]  /*87d0*/  MOV R34, R36 ;  /* 0x0000002400227202 */ /* 0x000fe40000000f00 */
[----:B------:R-:W-:Y:S02]  /*87e0*/  MOV R35, R37 ;  /* 0x0000002500237202 */ /* 0x000fe40000000f00 */
[----:B------:R-:W-:Y:S02]  /*87f0*/  CS2R R16, SRZ ;  /* 0x0000000000107805 */ /* 0x000fe4000001ff00 */
[----:B------:R-:W-:Y:S02]  /*8800*/  MOV R36, R38 ;  /* 0x0000002600247202 */ /* 0x000fe40000000f00 */
[----:B------:R-:W-:-:S02]  /*8810*/  MOV R37, R39 ;  /* 0x0000002700257202 */ /* 0x000fc40000000f00 */
[----:B------:R-:W-:Y:S02]  /*8820*/  MOV R38, R40 ;  /* 0x0000002800267202 */ /* 0x000fe40000000f00 */
[----:B------:R-:W-:Y:S02]  /*8830*/  MOV R39, R41 ;  /* 0x0000002900277202 */ /* 0x000fe40000000f00 */
[----:B------:R-:W-:Y:S02]  /*8840*/  MOV R40, R42 ;  /* 0x0000002a00287202 */ /* 0x000fe40000000f00 */
[----:B------:R-:W-:Y:S02]  /*8850*/  MOV R41, R43 ;  /* 0x0000002b00297202 */ /* 0x000fe40000000f00 */
[----:B0-----:R-:W-:Y:S02]  /*8860*/  MOV R20, R24 ;  /* 0x0000001800147202 */ /* 0x001fe40000000f00 */
[----:B------:R-:W-:-:S02]  /*8870*/  MOV R21, R25 ;  /* 0x0000001900157202 */ /* 0x000fc40000000f00 */
[----:B------:R-:W-:Y:S02]  /*8880*/  MOV R42, R56 ;  /* 0x00000038002a7202 */ /* 0x000fe40000000f00 */
[----:B------:R-:W-:Y:S01]  /*8890*/  MOV R43, R57 ;  /* 0x00000039002b7202 */ /* 0x000fe20000000f00 */
[----:B------:R-:W2:Y:S01]  /*88a0*/  @!P2 LDG.E.64 R16, desc[UR10][R20.64] ;  /* 0x0000000a1410a981 */ /* 0x000ea2000c1e1b00 */
[----:B------:R-:W-:Y:S02]  /*88b0*/  MOV R24, R34 ;  /* 0x0000002200187202 */ /* 0x000fe40000000f00 */
[----:B------:R-:W-:Y:S02]  /*88c0*/  MOV R25, R35 ;  /* 0x0000002300197202 */ /* 0x000fe40000000f00 */
[----:B------:R-:W-:Y:S02]  /*88d0*/  MOV R34, R38 ;  /* 0x0000002600227202 */ /* 0x000fe40000000f00 */
[----:B------:R-:W-:-:S02]  /*88e0*/  MOV R35, R39 ;  /* 0x0000002700237202 */ /* 0x000fc40000000f00 */
[----:B------:R-:W-:Y:S02]  /*88f0*/  MOV R38, R42 ;  /* 0x0000002a00267202 */ /* 0x000fe40000000f00 */
[----:B------:R-:W-:Y:S01]  /*8900*/  MOV R39, R43 ;  /* 0x0000002b00277202 */ /* 0x000fe20000000f00 */
[----:B---3--:R0:W3:Y:S02]  /*8910*/  @!P3 LDG.E.64 R10, desc[UR10][R22.64] ;  /* 0x0000000a160ab981 */ /* 0x0080e4000c1e1b00 */
[----:B0-----:R-:W-:Y:S02]  /*8920*/  MOV R22, R26 ;  /* 0x0000001a00167202 */ /* 0x001fe40000000f00 */
[----:B------:R-:W-:Y:S02]  /*8930*/  MOV R23, R27 ;  /* 0x0000001b00177202 */ /* 0x000fe40000000f00 */
[----:B------:R-:W-:Y:S02]  /*8940*/  MOV R26, R36 ;  /* 0x00000024001a7202 */ /* 0x000fe40000000f00 */
[----:B------:R-:W-:-:S02]  /*8950*/  MOV R27, R37 ;  /* 0x00000025001b7202 */ /* 0x000fc40000000f00 */
[----:B------:R-:W-:Y:S02]  /*8960*/  MOV R36, R40 ;  /* 0x0000002800247202 */ /* 0x000fe40000000f00 */
[----:B------:R-:W-:Y:S02]  /*8970*/  MOV R37, R41 ;  /* 0x0000002900257202 */ /* 0x000fe40000000f00 */
[----:B------:R-:W-:Y:S01]  /*8980*/  MOV R20, R22 ;  /* 0x0000001600147202 */ /* 0x000fe20000000f00 */
[----:B------:R-:W2:Y:S01]  /*8990*/  LDL.LU.64 R40, [R1+0x6f8] ;  /* 0x0006f80001287983 */ /* 0x000ea20000300a00 */
        /* <DEDUP_REMOVED lines=9> */
[----:B------:R-:W3:Y:S04]  /*8a30*/  LDL.LU.64 R38, [R1+0x6e8] ;  /* 0x0006e80001267983 */ /* 0x000ee80000300a00 */
[----:B------:R0:W-:Y:S02]  /*8a40*/  STL [R1+0x714], R0 ;  /* 0x0007140001007387 */ /* 0x0001e40000100800 */
[----:B0-----:R-:W-:-:S06]  /*8a50*/  HFMA2.MMA R0, -RZ, RZ, 0, 0 ;  /* 0x00000000ff007435 */ /* 0x001fcc00000001ff */
[----:B----4-:R-:W-:-:S05]  /*8a60*/  @!P1 MOV R0, R8 ;  /* 0x0000000800009202 */ /* 0x010fca0000000f00 */
[----:B------:R0:W-:Y:S01]  /*8a70*/  STL [R1+0x708], R0 ;  /* 0x0007080001007387 */ /* 0x0001e20000100800 */
[----:B------:R-:W-:Y:S02]  /*8a80*/  CS2R R56, SRZ ;  /* 0x0000000000387805 */ /* 0x000fe4000001ff00 */
[----:B------:R-:W-:Y:S01]  /*8a90*/  @!P1 MOV R57, R6 ;  /* 0x0000000600399202 */ /* 0x000fe20000000f00 */
[----:B0-----:R-:W-:Y:S01]  /*8aa0*/  HFMA2.MMA R0, -RZ, RZ, 0, 0 ;  /* 0x00000000ff007435 */ /* 0x001fe200000001ff */
[----:B------:R-:W-:-:S05]  /*8ab0*/  @!P1 MOV R56, R7 ;  /* 0x0000000700389202 */ /* 0x000fca0000000f00 */
[----:B------:R-:W-:Y:S02]  /*8ac0*/  @!P1 MOV R0, R9 ;  /* 0x0000000900009202 */ /* 0x000fe40000000f00 */
[----:B------:R-:W-:Y:S01]  /*8ad0*/  LOP3.LUT P1, RZ, R19, 0x40000000, RZ, 0xc0, !PT ;  /* 0x4000000013ff7812 */ /* 0x000fe2000782c0ff */
[----:B------:R0:W-:Y:S02]  /*8ae0*/  STL.64 [R1+0xc8], R4 ;  /* 0x0000c80401007387 */ /* 0x0001e40000100a00 */
[----:B0-----:R-:W-:Y:S02]  /*8af0*/  CS2R R4, SRZ ;  /* 0x0000000000047805 */ /* 0x001fe4000001ff00 */
[----:B------:R0:W-:Y:S08]  /*8b00*/  STL.64 [R1+0x2c8], R2 ;  /* 0x0002c80201007387 */ /* 0x0001f00000100a00 */
[----:B------:R1:W4:Y:S01]  /*8b10*/  @!P1 LDG.E.64 R4, desc[UR10][R20.64] ;  /* 0x0000000a14049981 */ /* 0x000322000c1e1b00 */
[----:B0-----:R-:W-:-:S02]  /*8b20*/  CS2R R2, SRZ ;  /* 0x0000000000027805 */ /* 0x001fc4000001ff00 */
[----:B------:R-:W-:Y:S02]  /*8b30*/  CS2R R14, SRZ ;  /* 0x00000000000e7805 */ /* 0x000fe4000001ff00 */
[----:B-1----:R-:W-:Y:S02]  /*8b40*/  MOV R20, R22 ;  /* 0x0000001600147202 */ /* 0x002fe40000000f00 */
[----:B------:R-:W-:Y:S02]  /*8b50*/  MOV R21, R23 ;  /* 0x0000001700157202 */ /* 0x000fe40000000f00 */
[----:B------:R-:W-:Y:S02]  /*8b60*/  MOV R22, R26 ;  /* 0x0000001a00167202 */ /* 0x000fe40000000f00 */
[----:B------:R-:W-:Y:S02]  /*8b70*/  MOV R23, R27 ;  /* 0x0000001b00177202 */ /* 0x000fe40000000f00 */
[----:B------:R-:W4:Y:S04]  /*8b80*/  LDL.LU.64 R26, [R1+0x6e0] ;  /* 0x0006e000011a7983 */ /* 0x000f280000300a00 */
[----:B--2---:R-:W2:Y:S04]  /*8b90*/  @!P2 LDG.E.64 R14, desc[UR10][R40.64] ;  /* 0x0000000a280ea981 */ /* 0x004ea8000c1e1b00 */
[----:B---3--:R0:W3:Y:S04]  /*8ba0*/  @!P1 LDG.E.64 R2, desc[UR10][R38.64] ;  /* 0x0000000a26029981 */ /* 0x0080e8000c1e1b00 */
        /* <DEDUP_REMOVED lines=8> */
[----:B------:R-:W-:Y:S02]  /*8c30*/  @!P2 MOV R0, R16 ;  /* 0x000000100000a202 */ /* 0x000fe40000000f00 */
[----:B------:R-:W-:-:S03]  /*8c40*/  MOV R42, R44 ;  /* 0x0000002c002a7202 */ /* 0x000fc60000000f00 */
[----:B------:R1:W-:Y:S01]  /*8c50*/  STL [R1+0x6f8], R0 ;  /* 0x0006f80001007387 */ /* 0x0003e20000100800 */
[----:B------:R-:W-:Y:S02]  /*8c60*/  MOV R43, R45 ;  /* 0x0000002d002b7202 */ /* 0x000fe40000000f00 */
[----:B------:R-:W-:Y:S02]  /*8c70*/  MOV R44, R48 ;  /* 0x00000030002c7202 */ /* 0x000fe40000000f00 */
[----:B------:R-:W-:Y:S02]  /*8c80*/  MOV R45, R49 ;  /* 0x00000031002d7202 */ /* 0x000fe40000000f00 */
[----:B------:R-:W-:Y:S01]  /*8c90*/  CS2R R48, SRZ ;  /* 0x0000000000307805 */ /* 0x000fe2000001ff00 */
[----:B-1----:R-:W-:Y:S01]  /*8ca0*/  HFMA2.MMA R0, -RZ, RZ, 0, 0 ;  /* 0x00000000ff007435 */ /* 0x002fe200000001ff */
[----:B------:R-:W-:Y:S02]  /*8cb0*/  @!P3 MOV R49, R10 ;  /* 0x0000000a0031b202 */ /* 0x000fe40000000f00 */
[----:B------:R-:W-:-:S02]  /*8cc0*/  @!P3 MOV R48, R11 ;  /* 0x0000000b0030b202 */ /* 0x000fc40000000f00 */
[----:B------:R-:W-:Y:S02]  /*8cd0*/  LOP3.LUT P3, RZ, R19, 0x20000000, RZ, 0xc0, !PT ;  /* 0x2000000013ff7812 */ /* 0x000fe4000786c0ff */
[----:B------:R-:W-:Y:S01]  /*8ce0*/  @!P2 MOV R0, R17 ;  /* 0x000000110000a202 */ /* 0x000fe20000000f00 */
[----:B------:R1:W-:Y:S04]  /*8cf0*/  STL.64 [R1+0xd0], R8 ;  /* 0x0000d00801007387 */ /* 0x0003e80000100a00 */
[----:B------:R0:W-:Y:S01]  /*8d00*/  STL [R1+0x6fc], R0 ;  /* 0x0006fc0001007387 */ /* 0x0001e20000100800 */
[----:B-1----:R-:W-:Y:S01]  /*8d10*/  CS2R R8, SRZ ;  /* 0x0000000000087805 */ /* 0x002fe2000001ff00 */
[----:B0-----:R-:W-:-:S05]  /*8d20*/  HFMA2.MMA R0, -RZ, RZ, 0, 0 ;  /* 0x00000000ff007435 */ /* 0x001fca00000001ff */
[----:B------:R0:W3:Y:S01]  /*8d30*/  @!P3 LDG.E.64 R8, desc[UR10][R20.64] ;  /* 0x0000000a1408b981 */ /* 0x0000e2000c1e1b00 */
[----:B----4-:R-:W-:-:S03]  /*8d40*/  @!P1 MOV R0, R4 ;  /* 0x0000000400009202 */ /* 0x010fc60000000f00 */
[----:B------:R1:W-:Y:S04]  /*8d50*/  STL.64 [R1+0x2d0], R6 ;  /* 0x0002d00601007387 */ /* 0x0003e80000100a00 */
[----:B------:R4:W-:Y:S01]  /*8d60*/  STL [R1+0x6e8], R0 ;  /* 0x0006e80001007387 */ /* 0x0009e20000100800 */
[----:B------:R-:W-:Y:S02]  /*8d70*/  MOV R38, R44 ;  /* 0x0000002c00267202 */ /* 0x000fe40000000f00 */
[----:B------:R-:W-:Y:S02]  /*8d80*/  MOV R39, R45 ;  /* 0x0000002d00277202 */ /* 0x000fe40000000f00 */
[----:B------:R-:W-:Y:S02]  /*8d90*/  CS2R R44, SRZ ;  /* 0x00000000002c7805 */ /* 0x000fe4000001ff00 */
[----:B-1----:R-:W-:Y:S01]  /*8da0*/  CS2R R6, SRZ ;  /* 0x0000000000067805 */ /* 0x002fe2000001ff00 */
[----:B----4-:R-:W-:Y:S01]  /*8db0*/  HFMA2.MMA R0, -RZ, RZ, 0, 0 ;  /* 0x00000000ff007435 */ /* 0x010fe200000001ff */
[----:B------:R-:W-:-:S04]  /*8dc0*/  MOV R40, R46 ;  /* 0x0000002e00287202 */ /* 0x000fc80000000f00 */
[----:B------:R1:W4:Y:S01]  /*8dd0*/  @!P3 LDG.E.64 R6, desc[UR10][R26.64] ;  /* 0x0000000a1a06b981 */ /* 0x000322000c1e1b00 */
[----:B------:R-:W-:Y:S02]  /*8de0*/  @!P1 MOV R0, R5 ;  /* 0x0000000500009202 */ /* 0x000fe40000000f00 */
[----:B------:R-:W-:Y:S02]  /*8df0*/  MOV R41, R47 ;  /* 0x0000002f00297202 */ /* 0x000fe40000000f00 */
[----:B------:R-:W-:Y:S02]  /*8e00*/  CS2R R46, SRZ ;  /* 0x00000000002e7805 */ /* 0x000fe4000001ff00 */
[----:B0-----:R-:W-:Y:S02]  /*8e10*/  MOV R20, R22 ;  /* 0x0000001600147202 */ /* 0x001fe40000000f00 */
[----:B------:R-:W-:Y:S02]  /*8e20*/  MOV R21, R23 ;  /* 0x0000001700157202 */ /* 0x000fe40000000f00 */
[----:B------:R-:W-:-:S02]  /*8e30*/  MOV R22, R24 ;  /* 0x0000001800167202 */ /* 0x000fc40000000f00 */
[----:B------:R-:W-:Y:S02]  /*8e40*/  MOV R23, R25 ;  /* 0x0000001900177202 */ /* 0x000fe40000000f00 */
[----:B------:R-:W4:Y:S01]  /*8e50*/  LDL.LU.64 R24, [R1+0x6d8] ;  /* 0x0006d80001187983 */ /* 0x000f220000300a00 */
[----:B--2---:R-:W-:-:S03]  /*8e60*/  @!P2 MOV R47, R14 ;  /* 0x0000000e002fa202 */ /* 0x004fc60000000f00 */
[----:B------:R0:W-:Y:S01]  /*8e70*/  STL.64 [R1+0x2e0], R14 ;  /* 0x0002e00e01007387 */ /* 0x0001e20000100a00 */
[----:B------:R-:W-:Y:S02]  /*8e80*/  @!P2 MOV R46, R15 ;  /* 0x0000000f002ea202 */ /* 0x000fe40000000f00 */
[----:B---3--:R-:W-:Y:S02]  /*8e90*/  @!P1 MOV R45, R2 ;  /* 0x00000002002d9202 */ /* 0x008fe40000000f00 */
[----:B------:R-:W-:Y:S02]  /*8ea0*/  @!P1 MOV R44, R3 ;  /* 0x00000003002c9202 */ /* 0x000fe40000000f00 */
[----:B------:R-:W-:Y:S02]  /*8eb0*/  LOP3.LUT P1, RZ, R19, 0x8000000, RZ, 0xc0, !PT ;  /* 0x0800000013ff7812 */ /* 0x000fe4000782c0ff */
[----:B0-----:R-:W-:-:S11]  /*8ec0*/  CS2R R14, SRZ ;  /* 0x00000000000e7805 */ /* 0x001fd6000001ff00 */
[----:B------:R-:W2:Y:S04]  /*8ed0*/  @!P1 LDG.E.64 R14, desc[UR10][R66.64] ;  /* 0x0000000a420e9981 */ /* 0x000ea8000c1e1b00 */
[----:B------:R-:W3:Y:S04]  /*8ee0*/  LDL.LU.64 R66, [R1+0x6c0] ;  /* 0x0006c00001427983 */ /* 0x000ee80000300a00 */
[----:B------:R0:W-:Y:S01]  /*8ef0*/  STL [R1+0x6ec], R0 ;  /* 0x0006ec0001007387 */ /* 0x0001e20000100800 */
[----:B------:R-:W-:Y:S01]  /*8f00*/  LOP3.LUT P2, RZ, R19, 0x10000000, RZ, 0xc0, !PT ;  /* 0x1000000013ff7812 */ /* 0x000fe2000784c0ff */
[----:B0-----:R-:W-:-:S02]  /*8f10*/  HFMA2.MMA R0, -RZ, RZ, 0, 0 ;  /* 0x00000000ff007435 */ /* 0x001fc400000001ff */
[----:B------:R0:W-:Y:S01]  /*8f20*/  STL.64 [R1+0x2d8], R10 ;  /* 0x0002d80a01007387 */ /* 0x0001e20000100a00 */
[----:B-1----:R-:W-:Y:S02]  /*8f30*/  MOV R26, R42 ;  /* 0x0000002a001a7202 */ /* 0x002fe40000000f00 */
[----:B------:R-:W-:Y:S02]  /*8f40*/  MOV R27, R43 ;  /* 0x0000002b001b7202 */ /* 0x000fe40000000f00 */
[----:B------:R-:W-:Y:S02]  /*8f50*/  CS2R R42, SRZ ;  /* 0x00000000002a7805 */ /* 0x000fe4000001ff00 */
[----:B0-----:R-:W-:Y:S01]  /*8f60*/  CS2R R10, SRZ ;  /* 0x00000000000a7805 */ /* 0x001fe2000001ff00 */
[----:B------:R0:W-:Y:S05]  /*8f70*/  STL.64 [R1+0xd8], R12 ;  /* 0x0000d80c01007387 */ /* 0x0001ea0000100a00 */
[----:B------:R1:W2:Y:S04]  /*8f80*/  @!P2 LDG.E.64 R10, desc[UR10][R20.64] ;  /* 0x0000000a140aa981 */ /* 0x0002a8000c1e1b00 */
[----:B------:R1:W-:Y:S01]  /*8f90*/  STL.64 [R1+0xe8], R4 ;  /* 0x0000e80401007387 */ /* 0x0003e20000100a00 */
[----:B0-----:R-:W-:-:S03]  /*8fa0*/  CS2R R12, SRZ ;  /* 0x00000000000c7805 */ /* 0x001fc6000001ff00 */
[----:B------:R0:W-:Y:S01]  /*8fb0*/  STL.64 [R1+0x2e8], R2 ;  /* 0x0002e80201007387 */ /* 0x0001e20000100a00 */
[----:B-1----:R-:W-:Y:S02]  /*8fc0*/  MOV R20, R22 ;  /* 0x0000001600147202 */ /* 0x002fe40000000f00 */
[----:B------:R-:W-:Y:S02]  /*8fd0*/  MOV R21, R23 ;  /* 0x0000001700157202 */ /* 0x000fe40000000f00 */
[----:B------:R-:W2:Y:S01]  /*8fe0*/  LDL.LU.64 R22, [R1+0x6c8] ;  /* 0x0006c80001167983 */ /* 0x000ea20000300a00 */
[----:B------:R-:W-:Y:S02]  /*8ff0*/  CS2R R4, SRZ ;  /* 0x0000000000047805 */ /* 0x000fe4000001ff00 */
[----:B0-----:R-:W-:Y:S02]  /*9000*/  CS2R R2, SRZ ;  /* 0x0000000000027805 */ /* 0x001fe4000001ff00 */
[----:B------:R-:W-:-:S05]  /*9010*/  @!P3 MOV R0, R8 ;  /* 0x000000080000b202 */ /* 0x000fca0000000f00 */
[----:B------:R0:W-:Y:S02]  /*9020*/  STL [R1+0x6e0], R0 ;  /* 0x0006e00001007387 */ /* 0x0001e40000100800 */
[----:B0-----:R-:W-:-:S06]  /*9030*/  HFMA2.MMA R0, -RZ, RZ, 0, 0 ;  /* 0x00000000ff007435 */ /* 0x001fcc00000001ff */
[----:B------:R-:W-:Y:S02]  /*9040*/  @!P3 MOV R0, R9 ;  /* 0x000000090000b202 */ /* 0x000fe40000000f00 */
[----:B----4-:R-:W-:Y:S02]  /*9050*/  @!P3 MOV R43, R6 ;  /* 0x00000006002bb202 */ /* 0x010fe40000000f00 */
[----:B------:R-:W-:Y:S02]  /*9060*/  @!P3 MOV R42, R7 ;  /* 0x00000007002ab202 */ /* 0x000fe40000000f00 */
[----:B------:R-:W-:Y:S01]  /*9070*/  LOP3.LUT P3, RZ, R19, 0x4000000, RZ, 0xc0, !PT ;  /* 0x0400000013ff7812 */ /* 0x000fe2000786c0ff */
[----:B------:R0:W4:-:S12]  /*9080*/  @!P2 LDG.E.64 R12, desc[UR10][R24.64] ;  /* 0x0000000a180ca981 */ /* 0x000118000c1e1b00 */
[----:B------:R-:W4:Y:S04]  /*9090*/  @!P3 LDG.E.64 R4, desc[UR10][R68.64] ;  /* 0x0000000a4404b981 */ /* 0x000f28000c1e1b00 */
[----:B------:R-:W4:Y:S04]  /*90a0*/  LDL.LU.64 R68, [R1+0x6a0] ;  /* 0x0006a00001447983 */ /* 0x000f280000300a00 */
[----:B---3--:R-:W3:Y:S04]  /*90b0*/  @!P3 LDG.E.64 R2, desc[UR10][R66.64] ;  /* 0x0000000a4202b981 */ /* 0x008ee8000c1e1b00 */
[----:B------:R-:W3:Y:S04]  /*90c0*/  LDL.LU.64 R66, [R1+0x6a8] ;  /* 0x0006a80001427983 */ /* 0x000ee80000300a00 */
[----:B------:R1:W-:Y:S02]  /*90d0*/  STL [R1+0x6e4], R0 ;  /* 0x0006e40001007387 */ /* 0x0003e40000100800 */
[----:B-1----:R-:W-:-:S02]  /*90e0*/  HFMA2.MMA R0, -RZ, RZ, 0, 0 ;  /* 0x00000000ff007435 */ /* 0x002fc400000001ff */
[----:B------:R1:W-:Y:S04]  /*90f0*/  STL.64 [R1+0xe0], R16 ;  /* 0x0000e01001007387 */ /* 0x0003e80000100a00 */
[----:B--2---:R-:W-:-:S05]  /*9100*/  @!P2 MOV R0, R10 ;  /* 0x0000000a0000a202 */ /* 0x004fca0000000f00 */
[----:B------:R2:W-:Y:S01]  /*9110*/  STL [R1+0x6d8], R0 ;  /* 0x0006d80001007387 */ /* 0x0005e20000100800 */
[----:B-1----:R-:W-:Y:S02]  /*9120*/  CS2R R16, SRZ ;  /* 0x0000000000107805 */ /* 0x002fe4000001ff00 */
[----:B0-----:R-:W-:Y:S02]  /*9130*/  MOV R24, R40 ;  /* 0x0000002800187202 */ /* 0x001fe40000000f00 */
[----:B------:R-:W-:Y:S02]  /*9140*/  MOV R25, R41 ;  /* 0x0000002900197202 */ /* 0x000fe40000000f00 */
[----:B------:R-:W-:Y:S01]  /*9150*/  CS2R R40, SRZ ;  /* 0x0000000000287805 */ /* 0x000fe2000001ff00 */
[----:B------:R0:W-:Y:S01]  /*9160*/  STL.64 [R1+0xf0], R8 ;  /* 0x0000f00801007387 */ /* 0x0001e20000100a00 */
[----:B--2---:R-:W-:-:S03]  /*9170*/  HFMA2.MMA R0, -RZ, RZ, 0, 0 ;  /* 0x00000000ff007435 */ /* 0x004fc600000001ff */
[----:B------:R1:W2:Y:S03]  /*9180*/  @!P1 LDG.E.64 R16, desc[UR10][R22.64] ;  /* 0x0000000a16109981 */ /* 0x0002a6000c1e1b00 */
[----:B------:R-:W-:Y:S02]  /*9190*/  @!P2 MOV R0, R11 ;  /* 0x0000000b0000a202 */ /* 0x000fe40000000f00 */
[----:B0-----:R-:W-:Y:S01]  /*91a0*/  CS2R R8, SRZ ;  /* 0x0000000000087805 */ /* 0x001fe2000001ff00 */
[----:B------:R0:W-:Y:S02]  /*91b0*/  STL.64 [R1+0x2f0], R6 ;  /* 0x0002f00601007387 */ /* 0x0001e40000100a00 */
[----:B0-----:R-:W-:Y:S02]  /*91c0*/  CS2R R6, SRZ ;  /* 0x0000000000067805 */ /* 0x001fe4000001ff00 */
[----:B----4-:R-:W-:-:S02]  /*91d0*/  @!P2 MOV R41, R12 ;  /* 0x0000000c0029a202 */ /* 0x010fc40000000f00 */
[----:B------:R-:W-:Y:S02]  /*91e0*/  @!P2 MOV R40, R13 ;  /* 0x0000000d0028a202 */ /* 0x000fe40000000f00 */
[----:B------:R-:W-:Y:S02]  /*91f0*/  LOP3.LUT P2, RZ, R19, 0x2000000, RZ, 0xc0, !PT ;  /* 0x0200000013ff7812 */ /* 0x000fe4000784c0ff */
[----:B------:R-:W-:-:S05]  /*9200*/  @!P3 MOV R8, R5 ;  /* 0x000000050008b202 */ /* 0x000fca0000000f00 */
[----:B------:R-:W-:Y:S01]  /*9210*/  STL [R1+0x6b0], R8 ;  /* 0x0006b00801007387 */ /* 0x000fe20000100800 */
[----:B---3--:R-:W-:-:S05]  /*9220*/  @!P3 MOV R9, R3 ;  /* 0x000000030009b202 */ /* 0x008fca0000000f00 */
[----:B------:R0:W-:Y:S04]  /*9230*/  STL [R1+0x6c0], R9 ;  /* 0x0006c00901007387 */ /* 0x0001e80000100800 */
[----:B------:R-:W3:Y:S01]  /*9240*/  @!P2 LDG.E.64 R6, desc[UR10][R66.64] ;  /* 0x0000000a4206a981 */ /* 0x000ee2000c1e1b00 */
[----:B0-----:R-:W-:-:S03]  /*9250*/  CS2R R8, SRZ ;  /* 0x0000000000087805 */ /* 0x001fc6000001ff00 */
[----:B------:R-:W4:Y:S04]  /*9260*/  LDL.LU.64 R66, [R1+0x698] ;  /* 0x0006980001427983 */ /* 0x000f280000300a00 */
[----:B------:R-:W3:Y:S04]  /*9270*/  @!P2 LDG.E.64 R8, desc[UR10][R68.64] ;  /* 0x0000000a4408a981 */ /* 0x000ee8000c1e1b00 */
[----:B------:R-:W4:Y:S04]  /*9280*/  LDL.LU.64 R68, [R1+0x690] ;  /* 0x0006900001447983 */ /* 0x000f280000300a00 */
[----:B------:R0:W-:Y:S02]  /*9290*/  STL [R1+0x6dc], R0 ;  /* 0x0006dc0001007387 */ /* 0x0001e40000100800 */
[----:B0-----:R-:W-:-:S06]  /*92a0*/  HFMA2.MMA R0, -RZ, RZ, 0, 0 ;  /* 0x00000000ff007435 */ /* 0x001fcc00000001ff */
[----:B------:R-:W-:-:S05]  /*92b0*/  @!P1 MOV R0, R14 ;  /* 0x0000000e00009202 */ /* 0x000fca0000000f00 */
[----:B------:R0:W-:Y:S01]  /*92c0*/  STL [R1+0x6c8], R0 ;  /* 0x0006c80001007387 */ /* 0x0001e20000100800 */
[----:B-1----:R-:W-:Y:S02]  /*92d0*/  MOV R22, R38 ;  /* 0x0000002600167202 */ /* 0x002fe40000000f00 */
[----:B------:R-:W-:Y:S02]  /*92e0*/  MOV R23, R39 ;  /* 0x0000002700177202 */ /* 0x000fe40000000f00 */
[----:B------:R-:W-:Y:S01]  /*92f0*/  CS2R R38, SRZ ;  /* 0x0000000000267805 */ /* 0x000fe2000001ff00 */
[----:B0-----:R-:W-:Y:S01]  /*9300*/  HFMA2.MMA R0, -RZ, RZ, 0, 0 ;  /* 0x00000000ff007435 */ /* 0x001fe200000001ff */
[----:B--2---:R-:W-:Y:S02]  /*9310*/  @!P1 MOV R39, R16 ;  /* 0x0000001000279202 */ /* 0x004fe40000000f00 */
[----:B------:R-:W-:-:S03]  /*9320*/  @!P1 MOV R38, R17 ;  /* 0x0000001100269202 */ /* 0x000fc60000000f00 */
[----:B------:R-:W-:Y:S02]  /*9330*/  @!P1 MOV R0, R15 ;  /* 0x0000000f00009202 */ /* 0x000fe40000000f00 */
[----:B------:R-:W-:Y:S01]  /*9340*/  LOP3.LUT P1, RZ, R19, 0x1000000, RZ, 0xc0, !PT ;  /* 0x0100000013ff7812 */ /* 0x000fe2000782c0ff */
[----:B------:R0:W-:Y:S02]  /*9350*/  STL.64 [R1+0x2f8], R12 ;  /* 0x0002f80c01007387 */ /* 0x0001e40000100a00 */
[----:B0-----:R-:W-:Y:S02]  /*9360*/  CS2R R12, SRZ ;  /* 0x00000000000c7805 */ /* 0x001fe4000001ff00 */
[----:B------:R0:W-:Y:S02]  /*9370*/  STL.64 [R1+0xf8], R10 ;  /* 0x0000f80a01007387 */ /* 0x0001e40000100a00 */
[----:B0-----:R-:W-:Y:S02]  /*9380*/  CS2R R10, SRZ ;  /* 0x00000000000a7805 */ /* 0x001fe4000001ff00 */
[----:B---3--:R-:W-:-:S02]  /*9390*/  @!P2 MOV R11, R8 ;  /* 0x00000008000ba202 */ /* 0x008fc40000000f00 */
[----:B------:R-:W-:Y:S02]  /*93a0*/  @!P2 MOV R10, R9 ;  /* 0x00000009000aa202 */ /* 0x000fe40000000f00 */
[----:B----4-:R-:W2:Y:S04]  /*93b0*/  @!P1 LDG.E.64 R12, desc[UR10][R68.64] ;  /* 0x0000000a440c9981 */ /* 0x010ea8000c1e1b00 */
[----:B------:R-:W3:Y:S04]  /*93c0*/  LDL.LU.64 R68, [R1+0x680] ;  /* 0x0006800001447983 */ /* 0x000ee80000300a00 */
[----:B------:R-:W-:Y:S04]  /*93d0*/  STL [R1+0x6a0], R11 ;  /* 0x0006a00b01007387 */ /* 0x000fe80000100800 */
[----:B------:R0:W-:Y:S02]  /*93e0*/  STL [R1+0x6a4], R10 ;  /* 0x0006a40a01007387 */ /* 0x0001e40000100800 */
[----:B0-----:R-:W-:-:S06]  /*93f0*/  CS2R R10, SRZ ;  /* 0x00000000000a7805 */ /* 0x001fcc000001ff00 */
[----:B------:R-:W4:Y:S04]  /*9400*/  @!P1 LDG.E.64 R10, desc[UR10][R66.64] ;  /* 0x0000000a420a9981 */ /* 0x000f28000c1e1b00 */
[----:B------:R-:W4:Y:S04]  /*9410*/  LDL.LU.64 R66, [R1+0x688] ;  /* 0x0006880001427983 */ /* 0x000f280000300a00 */
        /* <DEDUP_REMOVED lines=8> */
[----:B0-----:R-:W-:Y:S02]  /*94a0*/  CS2R R16, SRZ ;  /* 0x0000000000107805 */ /* 0x001fe4000001ff00 */
[----:B------:R0:W-:Y:S02]  /*94b0*/  STL.64 [R1+0x100], R14 ;  /* 0x0001000e01007387 */ /* 0x0001e40000100a00 */
[----:B0-----:R-:W-:Y:S02]  /*94c0*/  CS2R R14, SRZ ;  /* 0x00000000000e7805 */ /* 0x001fe4000001ff00 */
[----:B--2---:R-:W-:-:S02]  /*94d0*/  @!P1 MOV R15, R12 ;  /* 0x0000000c000f9202 */ /* 0x004fc40000000f00 */
[----:B------:R-:W-:Y:S02]  /*94e0*/  @!P1 MOV R14, R13 ;  /* 0x0000000d000e9202 */ /* 0x000fe40000000f00 */
[----:B---3--:R-:W2:Y:S04]  /*94f0*/  @!P3 LDG.E.64 R16, desc[UR10][R68.64] ;  /* 0x0000000a4410b981 */ /* 0x008ea8000c1e1b00 */
[----:B------:R-:W3:Y:S04]  /*9500*/  LDL.LU.64 R68, [R1+0x670] ;  /* 0x0006700001447983 */ /* 0x000ee80000300a00 */
[----:B------:R-:W-:Y:S04]  /*9510*/  STL [R1+0x690], R15 ;  /* 0x0006900f01007387 */ /* 0x000fe80000100800 */
[----:B------:R0:W-:Y:S02]  /*9520*/  STL [R1+0x694], R14 ;  /* 0x0006940e01007387 */ /* 0x0001e40000100800 */
[----:B0-----:R-:W-:-:S06]  /*9530*/  CS2R R14, SRZ ;  /* 0x00000000000e7805 */ /* 0x001fcc000001ff00 */
[----:B----4-:R-:W4:Y:S04]  /*9540*/  @!P3 LDG.E.64 R14, desc[UR10][R66.64] ;  /* 0x0000000a420eb981 */ /* 0x010f28000c1e1b00 */
[----:B------:R-:W4:Y:S01]  /*9550*/  LDL.LU.64 R66, [R1+0x678] ;  /* 0x0006780001427983 */ /* 0x000f220000300a00 */
        /* <DEDUP_REMOVED lines=367> */
[----:B------:R0:W-:Y:S04]  /*ac50*/  STL.64 [R1+0x198], R10 ;  /* 0x0001980a01007387 */ /* 0x0001e80000100a00 */
[----:B------:R1:W-:Y:S01]  /*ac60*/  STL.64 [R1+0x3a0], R16 ;  /* 0x0003a01001007387 */ /* 0x0003e20000100a00 */
[----:B0-----:R-:W-:-:S03]  /*ac70*/  CS2R R10, SRZ ;  /* 0x00000000000a7805 */ /* 0x001fc6000001ff00 */
[----:B-1----:R-:W4:Y:S01]  /*ac80*/  LDL.LU.64 R16, [R1+0x530] ;  /* 0x0005300001107983 */ /* 0x002f220000300a00 */
[----:B--2---:R-:W-:Y:S02]  /*ac90*/  @!P3 MOV R11, R8 ;  /* 0x00000008000bb202 */ /* 0x004fe40000000f00 */
[----:B------:R-:W-:Y:S01]  /*aca0*/  @!P3 MOV R10, R9 ;  /* 0x00000009000ab202 */ /* 0x000fe20000000f00 */
[----:B---3--:R-:W2:Y:S04]  /*acb0*/  @!P2 LDG.E.64 R12, desc[UR10][R68.64] ;  /* 0x0000000a440ca981 */ /* 0x008ea8000c1e1b00 */
[----:B------:R-:W-:Y:S04]  /*acc0*/  STL [R1+0x550], R11 ;  /* 0x0005500b01007387 */ /* 0x000fe80000100800 */
[----:B------:R0:W-:Y:S04]  /*acd0*/  STL [R1+0x554], R10 ;  /* 0x0005540a01007387 */ /* 0x0001e80000100800 */
[----:B------:R1:W-:Y:S04]  /*ace0*/  STL [R1+0x57c], R64 ;  /* 0x00057c4001007387 */ /* 0x0003e80000100800 */
[----:B------:R3:W-:Y:S01]  /*acf0*/  STL.64 [R1+0x1a0], R14 ;  /* 0x0001a00e01007387 */ /* 0x0007e20000100a00 */
[----:B0-----:R-:W-:-:S03]  /*ad00*/  CS2R R10, SRZ ;  /* 0x00000000000a7805 */ /* 0x001fc6000001ff00 */
[----:B------:R0:W-:Y:S01]  /*ad10*/  STL.64 [R1+0x3a8], R4 ;  /* 0x0003a80401007387 */ /* 0x0001e20000100a00 */
[----:B-1----:R-:W-:-:S03]  /*ad20*/  HFMA2.MMA R64, -RZ, RZ, 0, 0 ;  /* 0x00000000ff407435 */ /* 0x002fc600000001ff */
[----:B------:R-:W-:Y:S04]  /*ad30*/  STL.64 [R1+0x1a8], R2 ;  /* 0x0001a80201007387 */ /* 0x000fe80000100a00 */
[----:B------:R1:W-:Y:S04]  /*ad40*/  STL.64 [R1+0x3b0], R8 ;  /* 0x0003b00801007387 */ /* 0x0003e80000100a00 */
[----:B----4-:R-:W-:Y:S04]  /*ad50*/  STL.64 [R1+0x1b0], R6 ;  /* 0x0001b00601007387 */ /* 0x010fe80000100a00 */
[----:B------:R-:W4:Y:S01]  /*ad60*/  @!P2 LDG.E.64 R10, desc[UR10][R66.64] ;  /* 0x0000000a420aa981 */ /* 0x000f22000c1e1b00 */
[----:B------:R-:W-:-:S02]  /*ad70*/  @!P1 MOV R64, R2 ;  /* 0x0000000200409202 */ /* 0x000fc40000000f00 */
[----:B---3--:R-:W-:Y:S01]  /*ad80*/  CS2R R14, SRZ ;  /* 0x00000000000e7805 */ /* 0x008fe2000001ff00 */
[----:B0-----:R-:W3:Y:S04]  /*ad90*/  LDL.LU.64 R4, [R1+0x520] ;  /* 0x0005200001047983 */ /* 0x001ee80000300a00 */
[----:B-1----:R-:W3:Y:S04]  /*ada0*/  LDL.LU.64 R8, [R1+0x510] ;  /* 0x0005100001087983 */ /* 0x002ee80000300a00 */
[----:B------:R-:W4:Y:S04]  /*adb0*/  LDL.LU.64 R66, [R1+0x538] ;  /* 0x0005380001427983 */ /* 0x000f280000300a00 */
[----:B------:R0:W-:Y:S01]  /*adc0*/  STL [R1+0x568], R64 ;  /* 0x0005684001007387 */ /* 0x0001e20000100800 */
[----:B------:R-:W-:-:S03]  /*add0*/  UIMAD.WIDE UR6, UR5, 0x8, UR6 ;  /* 0x00000008050678a5 */ /* 0x000fc6000f8e0206 */
[----:B------:R-:W5:Y:S01]  /*ade0*/  LDL.LU.64 R68, [R1+0x800] ;  /* 0x0008000001447983 */ /* 0x000f620000300a00 */
[----:B0-----:R-:W-:-:S06]  /*adf0*/  HFMA2.MMA R64, -RZ, RZ, 0, 0 ;  /* 0x00000000ff407435 */ /* 0x001fcc00000001ff */
[----:B------:R-:W-:Y:S02]  /*ae00*/  @!P1 MOV R64, R3 ;  /* 0x0000000300409202 */ /* 0x000fe40000000f00 */
[----:B------:R-:W-:Y:S02]  /*ae10*/  LOP3.LUT P1, RZ, R19, 0x8, RZ, 0xc0, !PT ;  /* 0x0000000813ff7812 */ /* 0x000fe4000782c0ff */
[----:B--2---:R-:W-:Y:S02]  /*ae20*/  @!P2 MOV R15, R12 ;  /* 0x0000000c000fa202 */ /* 0x004fe40000000f00 */
[----:B------:R-:W-:-:S03]  /*ae30*/  @!P2 MOV R14, R13 ;  /* 0x0000000d000ea202 */ /* 0x000fc60000000f00 */
[----:B------:R-:W-:Y:S04]  /*ae40*/  STL [R1+0x540], R15 ;  /* 0x0005400f01007387 */ /* 0x000fe80000100800 */
[----:B------:R0:W-:Y:S02]  /*ae50*/  STL [R1+0x544], R14 ;  /* 0x0005440e01007387 */ /* 0x0001e40000100800 */
[----:B0-----:R-:W-:-:S06]  /*ae60*/  CS2R R14, SRZ ;  /* 0x00000000000e7805 */ /* 0x001fcc000001ff00 */
[----:B------:R0:W2:Y:S02]  /*ae70*/  @!P1 LDG.E.64 R14, desc[UR10][R16.64] ;  /* 0x0000000a100e9981 */ /* 0x0000a4000c1e1b00 */
[----:B0-----:R-:W-:-:S06]  /*ae80*/  CS2R R16, SRZ ;  /* 0x0000000000107805 */ /* 0x001fcc000001ff00 */
[----:B----4-:R-:W4:Y:S04]  /*ae90*/  @!P1 LDG.E.64 R16, desc[UR10][R66.64] ;  /* 0x0000000a42109981 */ /* 0x010f28000c1e1b00 */
[----:B------:R0:W-:Y:S01]  /*aea0*/  STL [R1+0x56c], R64 ;  /* 0x00056c4001007387 */ /* 0x0001e20000100800 */
[----:B------:R-:W-:-:S03]  /*aeb0*/  CS2R R2, SRZ ;  /* 0x0000000000027805 */ /* 0x000fc6000001ff00 */
[----:B------:R1:W-:Y:S04]  /*aec0*/  STL.64 [R1+0x3b8], R12 ;  /* 0x0003b80c01007387 */ /* 0x0003e80000100a00 */
[----:B------:R-:W-:Y:S01]  /*aed0*/  STL.64 [R1+0x1b8], R10 ;  /* 0x0001b80a01007387 */ /* 0x000fe20000100a00 */
[----:B0-----:R-:W-:-:S03]  /*aee0*/  HFMA2.MMA R64, -RZ, RZ, 0, 0 ;  /* 0x00000000ff407435 */ /* 0x001fc600000001ff */
[----:B------:R-:W5:Y:S03]  /*aef0*/  LDL.LU.64 R66, [R1+0x7f8] ;  /* 0x0007f80001427983 */ /* 0x000f660000300a00 */
[----:B------:R-:W-:Y:S01]  /*af00*/  @!P3 MOV R64, R6 ;  /* 0x000000060040b202 */ /* 0x000fe20000000f00 */
[----:B-1----:R-:W2:Y:S04]  /*af10*/  LDL.LU.64 R12, [R1+0x500] ;  /* 0x00050000010c7983 */ /* 0x002ea80000300a00 */
[----:B------:R0:W-:Y:S02]  /*af20*/  STL [R1+0x558], R64 ;  /* 0x0005584001007387 */ /* 0x0001e40000100800 */
[----:B0-----:R-:W-:-:S06]  /*af30*/  HFMA2.MMA R64, -RZ, RZ, 0, 0 ;  /* 0x00000000ff407435 */ /* 0x001fcc00000001ff */
[----:B------:R-:W-:Y:S02]  /*af40*/  @!P3 MOV R64, R7 ;  /* 0x000000070040b202 */ /* 0x000fe40000000f00 */
[----:B------:R-:W-:Y:S02]  /*af50*/  LOP3.LUT P3, RZ, R19, 0x4, RZ, 0xc0, !PT ;  /* 0x0000000413ff7812 */ /* 0x000fe4000786c0ff */
[----:B----4-:R-:W-:Y:S02]  /*af60*/  @!P1 MOV R3, R16 ;  /* 0x0000001000039202 */ /* 0x010fe40000000f00 */
[----:B------:R-:W-:-:S03]  /*af70*/  @!P1 MOV R2, R17 ;  /* 0x0000001100029202 */ /* 0x000fc60000000f00 */
[----:B------:R-:W-:Y:S04]  /*af80*/  STL [R1+0x530], R3 ;  /* 0x0005300301007387 */ /* 0x000fe80000100800 */
[----:B------:R0:W-:Y:S02]  /*af90*/  STL [R1+0x534], R2 ;  /* 0x0005340201007387 */ /* 0x0001e40000100800 */
[----:B0-----:R-:W-:-:S06]  /*afa0*/  CS2R R2, SRZ ;  /* 0x0000000000027805 */ /* 0x001fcc000001ff00 */
[----:B---3--:R0:W3:Y:S02]  /*afb0*/  @!P3 LDG.E.64 R2, desc[UR10][R4.64] ;  /* 0x0000000a0402b981 */ /* 0x0080e4000c1e1b00 */
[----:B0-----:R-:W-:-:S06]  /*afc0*/  CS2R R4, SRZ ;  /* 0x0000000000047805 */ /* 0x001fcc000001ff00 */
[----:B------:R-:W4:Y:S04]  /*afd0*/  @!P3 LDG.E.64 R4, desc[UR10][R62.64] ;  /* 0x0000000a3e04b981 */ /* 0x000f28000c1e1b00 */
[----:B------:R0:W-:Y:S01]  /*afe0*/  STL [R1+0x55c], R64 ;  /* 0x00055c4001007387 */ /* 0x0001e20000100800 */
[----:B------:R-:W-:-:S03]  /*aff0*/  CS2R R6, SRZ ;  /* 0x0000000000067805 */ /* 0x000fc6000001ff00 */
[----:B--2---:R-:W-:Y:S04]  /*b000*/  STL.64 [R1+0x1c0], R14 ;  /* 0x0001c00e01007387 */ /* 0x004fe80000100a00 */
[----:B------:R-:W-:Y:S01]  /*b010*/  STL.64 [R1+0x3c0], R16 ;  /* 0x0003c01001007387 */ /* 0x000fe20000100a00 */
[----:B0-----:R-:W-:-:S03]  /*b020*/  HFMA2.MMA R64, -RZ, RZ, 0, 0 ;  /* 0x00000000ff407435 */ /* 0x001fc600000001ff */
[----:B------:R-:W5:Y:S03]  /*b030*/  LDL.LU.64 R62, [R1+0x7f0] ;  /* 0x0007f000013e7983 */ /* 0x000f660000300a00 */
[----:B------:R-:W-:-:S05]  /*b040*/  @!P2 MOV R64, R10 ;  /* 0x0000000a0040a202 */ /* 0x000fca0000000f00 */
        /* <DEDUP_REMOVED lines=9> */
[----:B------:R0:W2:Y:S02]  /*b0e0*/  @!P2 LDG.E.64 R6, desc[UR10][R8.64] ;  /* 0x0000000a0806a981 */ /* 0x0000a4000c1e1b00 */
[----:B0-----:R-:W-:-:S06]  /*b0f0*/  CS2R R8, SRZ ;  /* 0x0000000000087805 */ /* 0x001fcc000001ff00 */
[----:B------:R-:W4:Y:S04]  /*b100*/  @!P2 LDG.E.64 R8, desc[UR10][R50.64] ;  /* 0x0000000a3208a981 */ /* 0x000f28000c1e1b00 */
[----:B------:R0:W-:Y:S01]  /*b110*/  STL [R1+0x54c], R64 ;  /* 0x00054c4001007387 */ /* 0x0001e20000100800 */
[----:B------:R-:W-:-:S03]  /*b120*/  CS2R R10, SRZ ;  /* 0x00000000000a7805 */ /* 0x000fc6000001ff00 */
[----:B------:R-:W2:Y:S01]  /*b130*/  LDL.LU.64 R50, [R1+0x7e8] ;  /* 0x0007e80001327983 */ /* 0x000ea20000300a00 */
[----:B0-----:R-:W-:-:S06]  /*b140*/  HFMA2.MMA R64, -RZ, RZ, 0, 0 ;  /* 0x00000000ff407435 */ /* 0x001fcc00000001ff */
[----:B------:R-:W-:-:S05]  /*b150*/  @!P1 MOV R64, R14 ;  /* 0x0000000e00409202 */ /* 0x000fca0000000f00 */
[----:B------:R0:W-:Y:S02]  /*b160*/  STL [R1+0x538], R64 ;  /* 0x0005384001007387 */ /* 0x0001e40000100800 */
[----:B0-----:R-:W-:-:S06]  /*b170*/  HFMA2.MMA R64, -RZ, RZ, 0, 0 ;  /* 0x00000000ff407435 */ /* 0x001fcc00000001ff */
[----:B------:R-:W-:Y:S02]  /*b180*/  @!P1 MOV R64, R15 ;  /* 0x0000000f00409202 */ /* 0x000fe40000000f00 */
[----:B------:R-:W-:Y:S01]  /*b190*/  LOP3.LUT P1, RZ, R19, 0x1, RZ, 0xc0, !PT ;  /* 0x0000000113ff7812 */ /* 0x000fe2000782c0ff */
[----:B------:R-:W2:Y:S01]  /*b1a0*/  LDL.LU.64 R14, [R1+0x4f8] ;  /* 0x0004f800010e7983 */ /* 0x000ea20000300a00 */
[----:B----4-:R-:W-:Y:S02]  /*b1b0*/  @!P2 MOV R11, R8 ;  /* 0x00000008000ba202 */ /* 0x010fe40000000f00 */
[----:B------:R-:W-:-:S03]  /*b1c0*/  @!P2 MOV R10, R9 ;  /* 0x00000009000aa202 */ /* 0x000fc60000000f00 */
[----:B------:R-:W-:Y:S04]  /*b1d0*/  STL [R1+0x510], R11 ;  /* 0x0005100b01007387 */ /* 0x000fe80000100800 */
[----:B------:R0:W-:Y:S02]  /*b1e0*/  STL [R1+0x514], R10 ;  /* 0x0005140a01007387 */ /* 0x0001e40000100800 */
[----:B0-----:R-:W-:-:S06]  /*b1f0*/  CS2R R10, SRZ ;  /* 0x00000000000a7805 */ /* 0x001fcc000001ff00 */
[----:B------:R0:W4:Y:S02]  /*b200*/  @!P1 LDG.E.64 R10, desc[UR10][R12.64] ;  /* 0x0000000a0c0a9981 */ /* 0x000124000c1e1b00 */
[----:B0-----:R-:W-:-:S06]  /*b210*/  CS2R R12, SRZ ;  /* 0x00000000000c7805 */ /* 0x001fcc000001ff00 */
[----:B------:R0:W4:Y:S01]  /*b220*/  @!P1 LDG.E.64 R12, desc[UR10][R52.64] ;  /* 0x0000000a340c9981 */ /* 0x000122000c1e1b00 */
[----:B------:R-:W-:-:S06]  /*b230*/  HFMA2.MMA R19, -RZ, RZ, 0, 0 ;  /* 0x00000000ff137435 */ /* 0x000fcc00000001ff */
[----:B---3--:R-:W-:Y:S01]  /*b240*/  @!P3 MOV R19, R2 ;  /* 0x000000020013b202 */ /* 0x008fe20000000f00 */
[----:B0-----:R-:W-:Y:S01]  /*b250*/  HFMA2.MMA R53, -RZ, RZ, 0, 0 ;  /* 0x00000000ff357435 */ /* 0x001fe200000001ff */
[----:B------:R-:W-:Y:S04]  /*b260*/  STL [R1+0x53c], R64 ;  /* 0x00053c4001007387 */ /* 0x000fe80000100800 */
[----:B------:R0:W-:Y:S01]  /*b270*/  STL [R1+0x528], R19 ;  /* 0x0005281301007387 */ /* 0x0001e20000100800 */
[----:B------:R-:W-:-:S03]  /*b280*/  CS2R R16, SRZ ;  /* 0x0000000000107805 */ /* 0x000fc6000001ff00 */
[----:B------:R-:W-:Y:S04]  /*b290*/  STL.64 [R1+0x1c8], R2 ;  /* 0x0001c80201007387 */ /* 0x000fe80000100a00 */
[----:B------:R-:W5:Y:S01]  /*b2a0*/  LDL.LU R52, [R1+0x7e0] ;  /* 0x0007e00001347983 */ /* 0x000f620000300800 */
[----:B0-----:R-:W-:-:S06]  /*b2b0*/  HFMA2.MMA R19, -RZ, RZ, 0, 0 ;  /* 0x00000000ff137435 */ /* 0x001fcc00000001ff */
[----:B------:R-:W-:-:S05]  /*b2c0*/  @!P3 MOV R19, R3 ;  /* 0x000000030013b202 */ /* 0x000fca0000000f00 */
[----:B------:R0:W-:Y:S02]  /*b2d0*/  STL [R1+0x52c], R19 ;  /* 0x00052c1301007387 */ /* 0x0001e40000100800 */
[----:B0-----:R-:W-:-:S06]  /*b2e0*/  HFMA2.MMA R19, -RZ, RZ, 0, 0 ;  /* 0x00000000ff137435 */ /* 0x001fcc00000001ff */
[----:B--2---:R-:W-:-:S05]  /*b2f0*/  @!P2 MOV R19, R6 ;  /* 0x000000060013a202 */ /* 0x004fca0000000f00 */
[----:B------:R0:W-:Y:S02]  /*b300*/  STL [R1+0x518], R19 ;  /* 0x0005181301007387 */ /* 0x0001e40000100800 */
[----:B0-----:R-:W-:-:S06]  /*b310*/  HFMA2.MMA R19, -RZ, RZ, 0, 0 ;  /* 0x00000000ff137435 */ /* 0x001fcc00000001ff */
[----:B------:R-:W-:-:S05]  /*b320*/  @!P2 MOV R19, R7 ;  /* 0x000000070013a202 */ /* 0x000fca0000000f00 */
[----:B------:R0:W-:Y:S02]  /*b330*/  STL [R1+0x51c], R19 ;  /* 0x00051c1301007387 */ /* 0x0001e40000100800 */
[----:B0-----:R-:W-:Y:S01]  /*b340*/  HFMA2.MMA R19, -RZ, RZ, 0, 0 ;  /* 0x00000000ff137435 */ /* 0x001fe200000001ff */
[----:B------:R-:W-:Y:S02]  /*b350*/  MOV R64, RZ ;  /* 0x000000ff00407202 */ /* 0x000fe40000000f00 */
[C---:B------:R-:W-:Y:S02]  /*b360*/  LOP3.LUT P3, RZ, R18.reuse, 0x20000000, RZ, 0xc0, !PT ;  /* 0x2000000012ff7812 */ /* 0x040fe4000786c0ff */
[----:B------:R-:W-:Y:S02]  /*b370*/  LOP3.LUT P2, RZ, R18, 0x10000000, RZ, 0xc0, !PT ;  /* 0x1000000012ff7812 */ /* 0x000fe4000784c0ff */
[----:B----4-:R-:W-:-:S05]  /*b380*/  @!P1 MOV R19, R10 ;  /* 0x0000000a00139202 */ /* 0x010fca0000000f00 */
[----:B------:R0:W-:Y:S01]  /*b390*/  STL [R1+0x504], R19 ;  /* 0x0005041301007387 */ /* 0x0001e20000100800 */
[----:B------:R-:W-:Y:S01]  /*b3a0*/  @!P1 MOV R53, R11 ;  /* 0x0000000b00359202 */ /* 0x000fe20000000f00 */
[----:B0-----:R-:W-:Y:S01]  /*b3b0*/  HFMA2.MMA R19, -RZ, RZ, 0, 0 ;  /* 0x00000000ff137435 */ /* 0x001fe200000001ff */
[----:B------:R-:W-:-:S05]  /*b3c0*/  @!P1 MOV R64, R12 ;  /* 0x0000000c00409202 */ /* 0x000fca0000000f00 */
[----:B------:R-:W-:Y:S02]  /*b3d0*/  @!P1 MOV R19, R13 ;  /* 0x0000000d00139202 */ /* 0x000fe40000000f00 */
[----:B------:R-:W-:Y:S02]  /*b3e0*/  LOP3.LUT P1, RZ, R18, 0x8000000, RZ, 0xc0, !PT ;  /* 0x0800000012ff7812 */ /* 0x000fe4000782c0ff */
[----:B------:R-:W-:Y:S01]  /*b3f0*/  MOV R18, R14 ;  /* 0x0000000e00127202 */ /* 0x000fe20000000f00 */
[----:B------:R0:W-:Y:S02]  /*b400*/  STL [R1+0x500], R19 ;  /* 0x0005001301007387 */ /* 0x0001e40000100800 */
[----:B0-----:R-:W-:Y:S02]  /*b410*/  MOV R19, R15 ;  /* 0x0000000f00137202 */ /* 0x001fe40000000f00 */
[----:B------:R-:W-:-:S06]  /*b420*/  CS2R R14, SRZ ;  /* 0x00000000000e7805 */ /* 0x000fcc000001ff00 */
[----:B------:R-:W2:Y:S04]  /*b430*/  @!P1 LDG.E.64 R16, desc[UR10][R20.64] ;  /* 0x0000000a14109981 */ /* 0x000ea8000c1e1b00 */
[----:B------:R0:W3:Y:S02]  /*b440*/  @!P1 LDG.E.64 R14, desc[UR10][R18.64] ;  /* 0x0000000a120e9981 */ /* 0x0000e4000c1e1b00 */
[----:B0-----:R-:W-:Y:S01]  /*b450*/  HFMA2.MMA R18, -RZ, RZ, 0, 0 ;  /* 0x00000000ff127435 */ /* 0x001fe200000001ff */
[----:B------:R-:W-:-:S09]  /*b460*/  MOV R19, RZ ;  /* 0x000000ff00137202 */ /* 0x000fd20000000f00 */
[----:B------:R0:W4:Y:S01]  /*b470*/  @!P2 LDG.E.64 R18, desc[UR10][R22.64] ;  /* 0x0000000a1612a981 */ /* 0x000122000c1e1b00 */
[----:B------:R-:W-:-:S06]  /*b480*/  CS2R R20, SRZ ;  /* 0x0000000000147805 */ /* 0x000fcc000001ff00 */
[----:B------:R1:W4:Y:S01]  /*b490*/  @!P2 LDG.E.64 R20, desc[UR10][R24.64] ;  /* 0x0000000a1814a981 */ /* 0x000322000c1e1b00 */
[----:B0-----:R-:W-:-:S06]  /*b4a0*/  CS2R R22, SRZ ;  /* 0x0000000000167805 */ /* 0x001fcc000001ff00 */
[----:B------:R0:W4:Y:S01]  /*b4b0*/  @!P3 LDG.E.64 R22, desc[UR10][R26.64] ;  /* 0x0000000a1a16b981 */ /* 0x000122000c1e1b00 */
[----:B-1----:R-:W-:-:S06]  /*b4c0*/  CS2R R24, SRZ ;  /* 0x0000000000187805 */ /* 0x002fcc000001ff00 */
[----:B------:R-:W4:Y:S01]  /*b4d0*/  @!P3 LDG.E.64 R24, desc[UR10][R28.64] ;  /* 0x0000000a1c18b981 */ /* 0x000f22000c1e1b00 */
[----:B0-----:R-:W-:-:S06]  /*b4e0*/  CS2R R26, SRZ ;  /* 0x00000000001a7805 */ /* 0x001fcc000001ff00 */
[----:B------:R0:W4:Y:S02]  /*b4f0*/  @!P4 LDG.E.64 R26, desc[UR10][R30.64] ;  /* 0x0000000a1e1ac981 */ /* 0x000124000c1e1b00 */
[----:B0-----:R-:W-:-:S06]  /*b500*/  CS2R R30, SRZ ;  /* 0x00000000001e7805 */ /* 0x001fcc000001ff00 */
[----:B------:R0:W4:Y:S02]  /*b510*/  @!P5 LDG.E.64 R30, desc[UR10][R34.64] ;  /* 0x0000000a221ed981 */ /* 0x000124000c1e1b00 */
[----:B0-----:R-:W-:-:S06]  /*b520*/  CS2R R34, SRZ ;  /* 0x0000000000227805 */ /* 0x001fcc000001ff00 */
[----:B------:R0:W4:Y:S02]  /*b530*/  @!P6 LDG.E.64 R34, desc[UR10][R54.64] ;  /* 0x0000000a3622e981 */ /* 0x000124000c1e1b00 */
[----:B0-----:R-:W-:Y:S02]  /*b540*/  MOV R54, UR6 ;  /* 0x0000000600367c02 */ /* 0x001fe40008000f00 */
[----:B------:R-:W-:Y:S02]  /*b550*/  MOV R55, UR7 ;  /* 0x0000000700377c02 */ /* 0x000fe40008000f00 */
[----:B------:R-:W-:-:S04]  /*b560*/  CS2R R28, SRZ ;  /* 0x00000000001c7805 */ /* 0x000fc8000001ff00 */
[----:B------:R-:W4:Y:S04]  /*b570*/  LDG.E.64 R54, desc[UR10][R54.64] ;  /* 0x0000000a36367981 */ /* 0x000f28000c1e1b00 */
[----:B------:R0:W4:Y:S02]  /*b580*/  @!P4 LDG.E.64 R28, desc[UR10][R32.64] ;  /* 0x0000000a201cc981 */ /* 0x000124000c1e1b00 */
[----:B0-----:R-:W-:-:S06]  /*b590*/  CS2R R32, SRZ ;  /* 0x0000000000207805 */ /* 0x001fcc000001ff00 */
[----:B------:R0:W4:Y:S02]  /*b5a0*/  @!P5 LDG.E.64 R32, desc[UR10][R36.64] ;  /* 0x0000000a2420d981 */ /* 0x000124000c1e1b00 */
[----:B0-----:R-:W-:-:S06]  /*b5b0*/  CS2R R36, SRZ ;  /* 0x0000000000247805 */ /* 0x001fcc000001ff00 */
[----:B------:R-:W4:Y:S01]  /*b5c0*/  @!P6 LDG.E.64 R36, desc[UR10][R50.64] ;  /* 0x0000000a3224e981 */ /* 0x000f22000c1e1b00 */
[----:B------:R-:W-:-:S03]  /*b5d0*/  CS2R R2, SRZ ;  /* 0x0000000000027805 */ /* 0x000fc6000001ff00 */
[----:B------:R0:W-:Y:S04]  /*b5e0*/  STL [R1+0x508], R53 ;  /* 0x0005083501007387 */ /* 0x0001e80000100800 */
[----:B------:R1:W-:Y:S04]  /*b5f0*/  STL [R1+0x4f4], R64 ;  /* 0x0004f44001007387 */ /* 0x0003e80000100800 */
[----:B------:R1:W5:Y:S04]  /*b600*/  LDL.LU.64 R50, [R1+0x7d0] ;  /* 0x0007d00001327983 */ /* 0x0003680000300a00 */
[----:B0-----:R0:W5:Y:S04]  /*b610*/  LDL.LU R53, [R1+0x7dc] ;  /* 0x0007dc0001357983 */ /* 0x0011680000300800 */
[----:B-1----:R0:W5:Y:S01]  /*b620*/  LDL.LU R64, [R1+0x7d8] ;  /* 0x0007d80001407983 */ /* 0x0021620000300800 */
[----:B---3--:R-:W-:-:S05]  /*b630*/  @!P1 MOV R2, R15 ;  /* 0x0000000f00029202 */ /* 0x008fca0000000f00 */
[----:B------:R1:W-:Y:S02]  /*b640*/  STL [R1+0x4ac], R2 ;  /* 0x0004ac0201007387 */ /* 0x0003e40000100800 */
[----:B-1----:R-:W-:-:S06]  /*b650*/  HFMA2.MMA R2, -RZ, RZ, 0, 0 ;  /* 0x00000000ff027435 */ /* 0x002fcc00000001ff */
[----:B--2---:R-:W-:-:S05]  /*b660*/  @!P1 MOV R2, R16 ;  /* 0x0000001000029202 */ /* 0x004fca0000000f00 */
[----:B------:R1:W-:Y:S02]  /*b670*/  STL [R1+0x494], R2 ;  /* 0x0004940201007387 */ /* 0x0003e40000100800 */
[----:B-1----:R-:W-:-:S06]  /*b680*/  HFMA2.MMA R2, -RZ, RZ, 0, 0 ;  /* 0x00000000ff027435 */ /* 0x002fcc00000001ff */
[----:B------:R-:W-:-:S05]  /*b690*/  @!P1 MOV R2, R17 ;  /* 0x0000001100029202 */ /* 0x000fca0000000f00 */
[----:B------:R1:W-:Y:S02]  /*b6a0*/  STL [R1+0x4a8], R2 ;  /* 0x0004a80201007387 */ /* 0x0003e40000100800 */
[----:B-1----:R-:W-:-:S06]  /*b6b0*/  HFMA2.MMA R2, -RZ, RZ, 0, 0 ;  /* 0x00000000ff027435 */ /* 0x002fcc00000001ff */
[----:B----4-:R-:W-:-:S05]  /*b6c0*/  @!P2 MOV R2, R18 ;  /* 0x000000120002a202 */ /* 0x010fca0000000f00 */
        /* <DEDUP_REMOVED lines=9> */
[----:B------:R1:W-:Y:S01]  /*b760*/  STL [R1+0x49c], R2 ;  /* 0x00049c0201007387 */ /* 0x0003e20000100800 */
[----:B------:R-:W-:Y:S01]  /*b770*/  @!P1 MOV R3, R14 ;  /* 0x0000000e00039202 */ /* 0x000fe20000000f00 */
[----:B-1----:R-:W-:-:S04]  /*b780*/  HFMA2.MMA R2, -RZ, RZ, 0, 0 ;  /* 0x00000000ff027435 */ /* 0x002fc800000001ff */
[----:B------:R-:W-:Y:S02]  /*b790*/  STL [R1+0x4b0], R3 ;  /* 0x0004b00301007387 */ /* 0x000fe40000100800 */
        /* <DEDUP_REMOVED lines=11> */
[----:B------:R-:W-:Y:S02]  /*b850*/  R2UR UR16, R54 ;  /* 0x00000000361072ca */ /* 0x000fe400000e0000 */
[----:B-1----:R-:W-:Y:S02]  /*b860*/  CS2R R2, SRZ ;  /* 0x0000000000027805 */ /* 0x002fe4000001ff00 */
[----:B------:R-:W-:Y:S02]  /*b870*/  @!P4 MOV R3, R27 ;  /* 0x0000001b0003c202 */ /* 0x000fe40000000f00 */
[----:B------:R-:W-:-:S03]  /*b880*/  @!P4 MOV R2, R26 ;  /* 0x0000001a0002c202 */ /* 0x000fc60000000f00 */
[----:B------:R1:W-:Y:S02]  /*b890*/  STL [R1+0x4cc], R3 ;  /* 0x0004cc0301007387 */ /* 0x0003e40000100800 */
[----:B-1----:R-:W-:Y:S02]  /*b8a0*/  HFMA2.MMA R3, -RZ, RZ, 0, 0 ;  /* 0x00000000ff037435 */ /* 0x002fe400000001ff */
[----:B------:R1:W-:Y:S04]  /*b8b0*/  STL [R1+0x4d8], R2 ;  /* 0x0004d80201007387 */ /* 0x0003e80000100800 */
[----:B------:R-:W-:Y:S02]  /*b8c0*/  @!P4 MOV R3, R28 ;  /* 0x0000001c0003c202 */ /* 0x000fe40000000f00 */
[----:B-1----:R-:W-:-:S03]  /*b8d0*/  MOV R2, UR16 ;  /* 0x0000001000027c02 */ /* 0x002fc60008000f00 */
[----:B------:R1:W-:Y:S02]  /*b8e0*/  STL [R1+0x480], R3 ;  /* 0x0004800301007387 */ /* 0x0003e40000100800 */
[----:B------:R-:W-:Y:S01]  /*b8f0*/  FFMA.FTZ R2, -R2, UR16, R55 ;  /* 0x0000001002027c23 */ /* 0x000fe20008010137 */
[----:B-1----:R-:W-:-:S04]  /*b900*/  HFMA2.MMA R3, -RZ, RZ, 0, 0 ;  /* 0x00000000ff037435 */ /* 0x002fc800000001ff */
[----:B------:R-:W-:Y:S02]  /*b910*/  FSETP.GTU.FTZ.AND P1, PT, R2, RZ, PT ;  /* 0x000000ff0200720b */ /* 0x000fe40003f3c000 */
[----:B------:R-:W-:-:S05]  /*b920*/  @!P4 MOV R3, R29 ;  /* 0x0000001d0003c202 */ /* 0x000fca0000000f00 */
[----:B------:R1:W-:Y:S06]  /*b930*/  STL [R1+0x48c], R3 ;  /* 0x00048c0301007387 */ /* 0x0003ec0000100800 */
[----:B------:R-:W-:Y:S01]  /*b940*/  VOTEU.ANY UP0, P1 ;  /* 0x00000000003f7886 */ /* 0x000fe20000800100 */
[----:B-1----:R-:W-:Y:S01]  /*b950*/  HFMA2.MMA R3, -RZ, RZ, 0, 0 ;  /* 0x00000000ff037435 */ /* 0x002fe200000001ff */
[----:B------:R-:W-:-:S03]  /*b960*/  PLOP3.LUT P1, PT, PT, PT, UP0, 0x80, 0x0 ;  /* 0x000000000000781c */ /* 0x000fc60003f2f008 */
[----:B------:R-:W-:Y:S02]  /*b970*/  @UP0 ULDC UR6, c[0x0][0x250] ;  /* 0x0000940000060ab9 */ /* 0x000fe40000000800 */
[----:B------:R-:W-:-:S05]  /*b980*/  @!P5 MOV R3, R30 ;  /* 0x0000001e0003d202 */ /* 0x000fca0000000f00 */
[----:B------:R1:W-:Y:S02]  /*b990*/  STL [R1+0x4e8], R3 ;  /* 0x0004e80301007387 */ /* 0x0003e40000100800 */
[----:B-1----:R-:W-:Y:S01]  /*b9a0*/  HFMA2.MMA R3, -RZ, RZ, 0, 0 ;  /* 0x00000000ff037435 */ /* 0x002fe200000001ff */
[----:B------:R-:W-:-:S05]  /*b9b0*/  @P1 FADD.FTZ R2, R2, UR6 ;  /* 0x0000000602021e21 */ /* 0x000fca0008010000 */
[----:B------:R-:W-:Y:S01]  /*b9c0*/  @!P5 MOV R3, R31 ;  /* 0x0000001f0003d202 */ /* 0x000fe20000000f00 */
[----:B------:R-:W1:Y:S04]  /*b9d0*/  @P1 MUFU.RSQ R2, R2 ;  /* 0x0000000200021308 */ /* 0x000e680000001400 */
[----:B------:R2:W-:Y:S02]  /*b9e0*/  STL [R1+0x4dc], R3 ;  /* 0x0004dc0301007387 */ /* 0x0005e40000100800 */
[----:B--2---:R-:W-:-:S06]  /*b9f0*/  HFMA2.MMA R3, -RZ, RZ, 0, 0 ;  /* 0x00000000ff037435 */ /* 0x004fcc00000001ff */
[----:B------:R-:W-:Y:S01]  /*ba00*/  @!P5 MOV R3, R33 ;  /* 0x000000210003d202 */ /* 0x000fe20000000f00 */
[----:B------:R-:W-:Y:S04]  /*ba10*/  STL.64 [R1+0x3c8], R4 ;  /* 0x0003c80401007387 */ /* 0x000fe80000100a00 */
[----:B------:R2:W-:Y:S04]  /*ba20*/  STL [R1+0x484], R3 ;  /* 0x0004840301007387 */ /* 0x0005e80000100800 */
[----:B------:R-:W-:Y:S04]  /*ba30*/  STL.64 [R1+0x1d0], R6 ;  /* 0x0001d00601007387 */ /* 0x000fe80000100a00 */
[----:B------:R3:W-:Y:S01]  /*ba40*/  STL.64 [R1+0x3d0], R8 ;  /* 0x0003d00801007387 */ /* 0x0007e20000100a00 */
[----:B--2---:R-:W-:-:S03]  /*ba50*/  HFMA2.MMA R3, -RZ, RZ, 0, 0 ;  /* 0x00000000ff037435 */ /* 0x004fc600000001ff */
[----:B------:R-:W-:Y:S04]  /*ba60*/  STL.64 [R1+0x1d8], R10 ;  /* 0x0001d80a01007387 */ /* 0x000fe80000100a00 */
[----:B------:R-:W-:Y:S04]  /*ba70*/  STL.64 [R1+0x3d8], R12 ;  /* 0x0003d80c01007387 */ /* 0x000fe80000100a00 */
[----:B------:R-:W-:Y:S04]  /*ba80*/  STL.64 [R1+0x1e0], R14 ;  /* 0x0001e00e01007387 */ /* 0x000fe80000100a00 */
[----:B------:R-:W-:Y:S04]  /*ba90*/  STL.64 [R1+0x3e0], R16 ;  /* 0x0003e01001007387 */ /* 0x000fe80000100a00 */
[----:B------:R-:W-:Y:S04]  /*baa0*/  STL.64 [R1+0x1e8], R18 ;  /* 0x0001e81201007387 */ /* 0x000fe80000100a00 */
[----:B------:R-:W-:Y:S01]  /*bab0*/  STL.64 [R1+0x3e8], R20 ;  /* 0x0003e81401007387 */ /* 0x000fe20000100a00 */
[----:B------:R-:W-:-:S03]  /*bac0*/  @!P6 MOV R3, R34 ;  /* 0x000000220003e202 */ /* 0x000fc60000000f00 */
[----:B------:R-:W-:Y:S04]  /*bad0*/  STL.64 [R1+0x1f0], R22 ;  /* 0x0001f01601007387 */ /* 0x000fe80000100a00 */
[----:B------:R-:W-:Y:S04]  /*bae0*/  STL.64 [R1+0x3f0], R24 ;  /* 0x0003f01801007387 */ /* 0x000fe80000100a00 */
[----:B------:R-:W-:Y:S04]  /*baf0*/  STL.64 [R1+0x1f8], R26 ;  /* 0x0001f81a01007387 */ /* 0x000fe80000100a00 */
[----:B------:R-:W-:Y:S04]  /*bb00*/  STL.64 [R1+0x3f8], R28 ;  /* 0x0003f81c01007387 */ /* 0x000fe80000100a00 */
[----:B------:R-:W-:Y:S04]  /*bb10*/  STL.64 [R1+0x200], R30 ;  /* 0x0002001e01007387 */ /* 0x000fe80000100a00 */
[----:B------:R-:W-:Y:S04]  /*bb20*/  STL.64 [R1+0x400], R32 ;  /* 0x0004002001007387 */ /* 0x000fe80000100a00 */
[----:B------:R-:W-:Y:S04]  /*bb30*/  STL.64 [R1+0x208], R34 ;  /* 0x0002082201007387 */ /* 0x000fe80000100a00 */
[----:B------:R-:W-:Y:S01]  /*bb40*/  STL.64 [R1+0x408], R36 ;  /* 0x0004082401007387 */ /* 0x000fe20000100a00 */
[----:B-1----:R-:W-:-:S03]  /*bb50*/  @P1 R2UR UR6, R2 ;  /* 0x00000000020612ca */ /* 0x002fc600000e0000 */
[----:B------:R1:W-:Y:S01]  /*bb60*/  STL [R1+0x4f8], R3 ;  /* 0x0004f80301007387 */ /* 0x0003e20000100800 */
[----:B---3--:R-:W-:Y:S01]  /*bb70*/  HFMA2.MMA R8, -RZ, RZ, 0, 0 ;  /* 0x00000000ff087435 */ /* 0x008fe200000001ff */
[----:B------:R-:W-:Y:S01]  /*bb80*/  UMOV UR12, 0x3f800000 ;  /* 0x3f800000000c7882 */ /* 0x000fe20000000000 */
[----:B-1----:R-:W-:-:S07]  /*bb90*/  HFMA2.MMA R3, -RZ, RZ, 0, 0 ;  /* 0x00000000ff037435 */ /* 0x002fce00000001ff */
[----:B------:R-:W-:Y:S01]  /*bba0*/  @UP0 UMOV UR12, UR6 ;  /* 0x00000006000c0c82 */ /* 0x000fe20008000000 */
[----:B------:R-:W-:Y:S01]  /*bbb0*/  BSSY B0, `(.L_x_2680) ;  /* 0x0000017000007945 */ /* 0x000fe20003800000 */
[----:B------:R-:W-:Y:S02]  /*bbc0*/  @!P6 MOV R3, R35 ;  /* 0x000000230003e202 */ /* 0x000fe40000000f00 */
[----:B------:R-:W-:Y:S01]  /*bbd0*/  CS2R R6, SRZ ;  /* 0x0000000000067805 */ /* 0x000fe2000001ff00 */
[----:B------:R-:W-:Y:S01]  /*bbe0*/  HFMA2.MMA R2, -RZ, RZ, 0, 0 ;  /* 0x00000000ff027435 */ /* 0x000fe200000001ff */
[----:B------:R-:W-:Y:S02]  /*bbf0*/  @!P5 MOV R6, R32 ;  /* 0x000000200006d202 */ /* 0x000fe40000000f00 */
[----:B------:R-:W-:Y:S01]  /*bc00*/  CS2R R4, SRZ ;  /* 0x0000000000047805 */ /* 0x000fe2000001ff00 */
[----:B------:R1:W-:Y:S01]  /*bc10*/  STL [R1+0x4ec], R3 ;  /* 0x0004ec0301007387 */ /* 0x0003e20000100800 */
[----:B------:R-:W-:-:S02]  /*bc20*/  @!P6 MOV R7, R36 ;  /* 0x000000240007e202 */ /* 0x000fc40000000f00 */
[----:B------:R-:W-:Y:S02]  /*bc30*/  @!P6 MOV R8, R37 ;  /* 0x000000250008e202 */ /* 0x000fe40000000f00 */
[----:B-1----:R-:W-:Y:S01]  /*bc40*/  MOV R3, RZ ;  /* 0x000000ff00037202 */ /* 0x002fe20000000f00 */
[----:B0-----:R-:W-:Y:S06]  /*bc50*/  @P0 BRA `(.L_x_2681) ;  /* 0x0000000000300947 */ /* 0x001fec0003800000 */
        /* <DEDUP_REMOVED lines=12> */
.L_x_2681:
[----:B------:R-:W-:Y:S05]  /*bd20*/  BSYNC B0 ;  /* 0x0000000000007941 */ /* 0x000fea0003800000 */
.L_x_2680:
[----:B0-----:R-:W2:Y:S01]  /*bd30*/  LDL.LU R10, [R1+0x628] ;  /* 0x00062800010a7983 */ /* 0x001ea20000300800 */
[----:B------:R-:W-:-:S03]  /*bd40*/  ULDC.U8 UR15, c[0x0][0x2a4] ;  /* 0x0000a900000f7ab9 */ /* 0x000fc60000000000 */
[----:B------:R-:W3:Y:S01]  /*bd50*/  LDL.LU R9, [R1+0x62c] ;  /* 0x00062c0001097983 */ /* 0x000ee20000300800 */
[----:B------:R-:W-:Y:S01]  /*bd60*/  ISETP.NE.AND P5, PT, RZ, UR15, PT ;  /* 0x0000000fff007c0c */ /* 0x000fe2000bfa5270 */
[----:B--2---:R-:W-:Y:S01]  /*bd70*/  FADD.FTZ R13, R10, -UR16 ;  /* 0x800000100a0d7e21 */ /* 0x004fe20008010000 */
[----:B---3--:R-:W-:-:S03]  /*bd80*/  FADD.FTZ R9, R9, -UR16 ;  /* 0x8000001009097e21 */ /* 0x008fc60008010000 */
[----:B------:R-:W-:Y:S01]  /*bd90*/  FMUL.FTZ R13, R13, UR12 ;  /* 0x0000000c0d0d7c20 */ /* 0x000fe20008410000 */
[----:B------:R-:W-:-:S07]  /*bda0*/  FMUL.FTZ R9, R9, UR12 ;  /* 0x0000000c09097c20 */ /* 0x000fce0008410000 */
[----:B------:R-:W-:Y:S05]  /*bdb0*/  @!P5 BRA `(.L_x_2682) ;  /* 0x000000000048d947 */ /* 0x000fea0003800000 */
        /* <DEDUP_REMOVED lines=18> */
.L_x_2682:
[----:B------:R-:W2:Y:S04]  /*bee0*/  LDL.LU R12, [R1+0x660] ;  /* 0x00066000010c7983 */ /* 0x000ea80000300800 */
[----:B------:R-:W3:Y:S04]  /*bef0*/  LDL.LU R14, [R1+0x664] ;  /* 0x00066400010e7983 */ /* 0x000ee80000300800 */
[----:B------:R0:W5:Y:S04]  /*bf00*/  LDL R19, [R1+0x470] ;  /* 0x0004700001137983 */ /* 0x0001680000100800 */
[----:B------:R0:W5:Y:S02]  /*bf10*/  LDL R18, [R1+0x46c] ;  /* 0x00046c0001127983 */ /* 0x0001640000100800 */
[----:B-----5:R-:W-:Y:S01]  /*bf20*/  FMUL.FTZ R11, R4, R63 ;  /* 0x0000003f040b7220 */ /* 0x020fe20000410000 */
[----:B------:R-:W-:-:S03]  /*bf30*/  FMUL.FTZ R10, R5, R62 ;  /* 0x0000003e050a7220 */ /* 0x000fc60000410000 */
[C---:B------:R-:W-:Y:S01]  /*bf40*/  FFMA.FTZ R11, R13.reuse, R11, RZ ;  /* 0x0000000b0d0b7223 */ /* 0x040fe200000100ff */
[----:B------:R-:W-:-:S03]  /*bf50*/  FFMA.FTZ R13, R13, R63, RZ ;  /* 0x0000003f0d0d7223 */ /* 0x000fc600000100ff */
[----:B------:R-:W-:Y:S01]  /*bf60*/  FFMA.FTZ R11, R9, R10, R11 ;  /* 0x0000000a090b7223 */ /* 0x000fe2000001000b */
        /* <DEDUP_REMOVED lines=15> */
[----:B------:R-:W-:Y:S01]  /*c060*/  FMUL.FTZ R15, R14, -1.4426950216293334961 ;  /* 0xbfb8aa3b0e0f7820 */ /* 0x000fe20000410000 */
[----:B------:R0:W-:Y:S05]  /*c070*/  STL [R1+0x470], R19 ;  /* 0x0004701301007387 */ /* 0x0001ea0000100800 */
        /* <DEDUP_REMOVED lines=8> */
.L_x_2683:
[----:B------:R-:W2:Y:S04]  /*c100*/  LDL.LU R17, [R1+0x6b8] ;  /* 0x0006b80001117983 */ /* 0x000ea80000300800 */
[----:B------:R-:W3:Y:S04]  /*c110*/  LDL.LU R16, [R1+0x6bc] ;  /* 0x0006bc0001107983 */ /* 0x000ee80000300800 */
[----:B------:R1:W5:Y:S04]  /*c120*/  LDL R22, [R1+0x468] ;  /* 0x0004680001167983 */ /* 0x0003680000100800 */
[----:B------:R1:W5:Y:S01]  /*c130*/  LDL R20, [R1+0x464] ;  /* 0x0004640001147983 */ /* 0x0003620000100800 */
[----:B------:R-:W-:Y:S01]  /*c140*/  FADD.FTZ R14, RZ, R63 ;  /* 0x0000003fff0e7221 */ /* 0x000fe20000010000 */
[C---:B------:R-:W-:Y:S01]  /*c150*/  FFMA.FTZ R63, R4.reuse, R63, RZ ;  /* 0x0000003f043f7223 */ /* 0x040fe200000100ff */
[-C--:B------:R-:W-:Y:S01]  /*c160*/  FMUL.FTZ R15, R4, R19.reuse ;  /* 0x00000013040f7220 */ /* 0x080fe20000410000 */
[-C--:B------:R-:W-:Y:S01]  /*c170*/  FFMA.FTZ R9, R9, R62.reuse, RZ ;  /* 0x0000003e09097223 */ /* 0x080fe200000100ff */
[C---:B------:R-:W-:Y:S01]  /*c180*/  FFMA.FTZ R13, R12.reuse, R19, R13 ;  /* 0x000000130c0d7223 */ /* 0x040fe2000001000d */
[----:B------:R-:W-:Y:S01]  /*c190*/  FFMA.FTZ R63, R5, R62, R63 ;  /* 0x0000003e053f7223 */ /* 0x000fe2000001003f */
[----:B------:R-:W-:Y:S01]  /*c1a0*/  FFMA.FTZ R11, R12, R15, R11 ;  /* 0x0000000f0c0b7223 */ /* 0x000fe2000001000b */
[-C--:B------:R-:W-:Y:S01]  /*c1b0*/  FFMA.FTZ R9, R10, R18.reuse, R9 ;  /* 0x000000120a097223 */ /* 0x080fe20000010009 */
[----:B------:R-:W-:Y:S01]  /*c1c0*/  FADD.FTZ R12, RZ, R62 ;  /* 0x0000003eff0c7221 */ /* 0x000fe20000010000 */
[----:B------:R-:W-:Y:S01]  /*c1d0*/  FADD.FTZ R63, R63, R15 ;  /* 0x0000000f3f3f7221 */ /* 0x000fe20000010000 */
[----:B------:R-:W-:Y:S01]  /*c1e0*/  FMUL.FTZ R15, R5, R18 ;  /* 0x00000012050f7220 */ /* 0x000fe20000410000 */
[----:B------:R-:W-:Y:S01]  /*c1f0*/  FADD.FTZ R14, R14, R19 ;  /* 0x000000130e0e7221 */ /* 0x000fe20000010000 */
[----:B------:R-:W-:-:S02]  /*c200*/  FADD.FTZ R12, R12, R18 ;  /* 0x000000120c0c7221 */ /* 0x000fc40000010000 */
[----:B------:R-:W-:Y:S01]  /*c210*/  FFMA.FTZ R11, R10, R15, R11 ;  /* 0x0000000f0a0b7223 */ /* 0x000fe2000001000b */
[----:B------:R-:W-:Y:S01]  /*c220*/  FADD.FTZ R63, R15, R63 ;  /* 0x0000003f0f3f7221 */ /* 0x000fe20000010000 */
[----:B--2---:R-:W-:Y:S01]  /*c230*/  FADD.FTZ R15, R17, -UR16 ;  /* 0x80000010110f7e21 */ /* 0x004fe20008010000 */
[----:B---3--:R-:W-:-:S03]  /*c240*/  FADD.FTZ R10, R16, -UR16 ;  /* 0x80000010100a7e21 */ /* 0x008fc60008010000 */
[----:B------:R-:W-:Y:S01]  /*c250*/  FMUL.FTZ R15, R15, UR12 ;  /* 0x0000000c0f0f7c20 */ /* 0x000fe20008410000 */
[----:B------:R-:W-:Y:S01]  /*c260*/  FMUL.FTZ R10, R10, UR12 ;  /* 0x0000000c0a0a7c20 */ /* 0x000fe20008410000 */
[----:B-1----:R-:W-:Y:S06]  /*c270*/  @!P5 BRA `(.L_x_2684) ;  /* 0x000000000050d947 */ /* 0x002fec0003800000 */
[----:B------:R-:W-:-:S04]  /*c280*/  FFMA.FTZ R16, R15, R4, R2 ;  /* 0x000000040f107223 */ /* 0x000fc80000010002 */
[----:B------:R-:W-:-:S06]  /*c290*/  FMUL.FTZ R17, R16, -1.4426950216293334961 ;  /* 0xbfb8aa3b10117820 */ /* 0x000fcc0000410000 */
[----:B------:R-:W1:Y:S02]  /*c2a0*/  MUFU.EX2 R17, R17 ;  /* 0x0000001100117308 */ /* 0x000e640000000800 */
[----:B-1----:R-:W-:-:S06]  /*c2b0*/  FADD.FTZ R17, R17, 1 ;  /* 0x3f80000011117421 */ /* 0x002fcc0000010000 */
[----:B------:R-:W0:Y:S02]  /*c2c0*/  MUFU.RCP R17, R17 ;  /* 0x0000001100117308 */ /* 0x000e240000001000 */
[----:B0----5:R-:W-:Y:S01]  /*c2d0*/  FMUL.FTZ R18, R22, R17 ;  /* 0x0000001116127220 */ /* 0x021fe20000410000 */
[----:B------:R-:W-:-:S04]  /*c2e0*/  FADD.FTZ R17, -R17, 1 ;  /* 0x3f80000011117421 */ /* 0x000fc80000010100 */
[----:B------:R-:W-:Y:S01]  /*c2f0*/  FFMA.FTZ R17, R16, R17, 1 ;  /* 0x3f80000010117423 */ /* 0x000fe20000010011 */
[----:B------:R-:W-:-:S03]  /*c300*/  FFMA.FTZ R16, R10, R5, R3 ;  /* 0x000000050a107223 */ /* 0x000fc60000010003 */
[----:B------:R-:W-:Y:S01]  /*c310*/  FMUL.FTZ R22, R18, R17 ;  /* 0x0000001112167220 */ /* 0x000fe20000410000 */
[----:B------:R-:W-:-:S04]  /*c320*/  FMUL.FTZ R17, R16, -1.4426950216293334961 ;  /* 0xbfb8aa3b10117820 */ /* 0x000fc80000410000 */
[----:B------:R1:W-:Y:S02]  /*c330*/  STL [R1+0x468], R22 ;  /* 0x0004681601007387 */ /* 0x0003e40000100800 */
        /* <DEDUP_REMOVED lines=8> */
.L_x_2684:
[----:B------:R-:W2:Y:S04]  /*c3c0*/  LDL R21, [R1+0x474] ;  /* 0x0004740001157983 */ /* 0x000ea80000100800 */
[----:B------:R-:W3:Y:S04]  /*c3d0*/  LDL R16, [R1+0x478] ;  /* 0x0004780001107983 */ /* 0x000ee80000100800 */
[----:B0-----:R-:W4:Y:S04]  /*c3e0*/  LDL.LU R19, [R1+0x6f0] ;  /* 0x0006f00001137983 */ /* 0x001f280000300800 */
[----:B------:R-:W4:Y:S04]  /*c3f0*/  LDL.LU R18, [R1+0x6f4] ;  /* 0x0006f40001127983 */ /* 0x000f280000300800 */
[----:B------:R-:W4:Y:S01]  /*c400*/  LDL R17, [R1+0x7c8] ;  /* 0x0007c80001117983 */ /* 0x000f220000100800 */
[----:B-----5:R-:W-:Y:S01]  /*c410*/  FFMA.FTZ R13, R15, R22, R13 ;  /* 0x000000160f0d7223 */ /* 0x020fe2000001000d */
[----:B------:R-:W-:Y:S01]  /*c420*/  FADD.FTZ R14, R14, R22 ;  /* 0x000000160e0e7221 */ /* 0x000fe20000010000 */
[----:B------:R-:W-:Y:S01]  /*c430*/  FADD.FTZ R12, R12, R20 ;  /* 0x000000140c0c7221 */ /* 0x000fe20000010000 */
[----:B--2---:R-:W-:-:S02]  /*c440*/  MOV R23, R21 ;  /* 0x0000001500177202 */ /* 0x004fc40000000f00 */
[----:B---3--:R-:W-:Y:S01]  /*c450*/  MOV R21, R16 ;  /* 0x0000001000157202 */ /* 0x008fe20000000f00 */
[----:B------:R-:W-:-:S04]  /*c460*/  FMUL.FTZ R16, R4, R22 ;  /* 0x0000001604107220 */ /* 0x000fc80000410000 */
[----:B------:R-:W-:Y:S01]  /*c470*/  FFMA.FTZ R11, R15, R16, R11 ;  /* 0x000000100f0b7223 */ /* 0x000fe2000001000b */
[----:B------:R-:W-:Y:S01]  /*c480*/  FADD.FTZ R63, R63, R16 ;  /* 0x000000103f3f7221 */ /* 0x000fe20000010000 */
[-C--:B------:R-:W-:Y:S01]  /*c490*/  FMUL.FTZ R15, R5, R20.reuse ;  /* 0x00000014050f7220 */ /* 0x080fe20000410000 */
[C---:B------:R-:W-:Y:S01]  /*c4a0*/  FFMA.FTZ R16, R10.reuse, R20, R9 ;  /* 0x000000140a107223 */ /* 0x040fe20000010009 */
[----:B------:R-:W-:Y:S02]  /*c4b0*/  MOV R9, 0xffffffe0 ;  /* 0xffffffe000097802 */ /* 0x000fe40000000f00 */
[----:B------:R-:W-:Y:S01]  /*c4c0*/  FFMA.FTZ R11, R10, R15, R11 ;  /* 0x0000000f0a0b7223 */ /* 0x000fe2000001000b */
[----:B------:R-:W-:Y:S01]  /*c4d0*/  FADD.FTZ R63, R15, R63 ;  /* 0x0000003f0f3f7221 */ /* 0x000fe20000010000 */
[----:B----4-:R-:W-:Y:S01]  /*c4e0*/  FADD.FTZ R15, R19, -UR16 ;  /* 0x80000010130f7e21 */ /* 0x010fe20008010000 */
[----:B------:R-:W-:Y:S01]  /*c4f0*/  FADD.FTZ R10, R18, -UR16 ;  /* 0x80000010120a7e21 */ /* 0x000fe20008010000 */
[----:B------:R-:W-:-:S02]  /*c500*/  IMAD R9, R17, R9, 0x187 ;  /* 0x0000018711097424 */ /* 0x000fc400078e0209 */
        /* <DEDUP_REMOVED lines=15> */
[----:B------:R-:W2:Y:S02]  /*c600*/  MUFU.EX2 R17, R17 ;  /* 0x0000001100117308 */ /* 0x000ea40000000800 */
[----:B--2---:R-:W-:-:S06]  /*c610*/  FADD.FTZ R17, R17, 1 ;  /* 0x3f80000011117421 */ /* 0x004fcc0000010000 */
[----:B------:R-:W2:Y:S02]  /*c620*/  MUFU.RCP R19, R17 ;  /* 0x0000001100137308 */ /* 0x000ea40000001000 */
[----:B--2---:R-:W-:Y:S01]  /*c630*/  FMUL.FTZ R17, R21, R19 ;  /* 0x0000001315117220 */ /* 0x004fe20000410000 */
[----:B------:R-:W-:-:S04]  /*c640*/  FADD.FTZ R19, -R19, 1 ;  /* 0x3f80000013137421 */ /* 0x000fc80000010100 */
[----:B------:R-:W-:-:S04]  /*c650*/  FFMA.FTZ R19, R18, R19, 1 ;  /* 0x3f80000012137423 */ /* 0x000fc80000010013 */
[----:B------:R-:W-:-:S05]  /*c660*/  FMUL.FTZ R21, R17, R19 ;  /* 0x0000001311157220 */ /* 0x000fca0000410000 */
[----:B------:R0:W-:Y:S02]  /*c670*/  STL [R1+0x478], R21 ;  /* 0x0004781501007387 */ /* 0x0001e40000100800 */
.L_x_2685:
[----:B-1----:R-:W2:Y:S04]  /*c680*/  LDL R22, [R1+0x7c0] ;  /* 0x0007c00001167983 */ /* 0x002ea80000100800 */
[----:B------:R-:W0:Y:S04]  /*c690*/  LDL R18, [R1+0x45c] ;  /* 0x00045c0001127983 */ /* 0x000e280000100800 */
[----:B------:R-:W3:Y:S04]  /*c6a0*/  LDL.LU R20, [R1+0x718] ;  /* 0x0007180001147983 */ /* 0x000ee80000300800 */
[----:B------:R-:W4:Y:S04]  /*c6b0*/  LDL.LU R19, [R1+0x71c] ;  /* 0x00071c0001137983 */ /* 0x000f280000300800 */
[----:B------:R1:W5:Y:S01]  /*c6c0*/  LDL R27, [R1+0x460] ;  /* 0x00046000011b7983 */ /* 0x0003620000100800 */
[-C--:B------:R-:W-:Y:S01]  /*c6d0*/  FMUL.FTZ R17, R4, R23.reuse ;  /* 0x0000001704117220 */ /* 0x080fe20000410000 */
[C---:B------:R-:W-:Y:S01]  /*c6e0*/  FFMA.FTZ R13, R15.reuse, R23, R13 ;  /* 0x000000170f0d7223 */ /* 0x040fe2000001000d */
[----:B------:R-:W-:Y:S01]  /*c6f0*/  FADD.FTZ R14, R14, R23 ;  /* 0x000000170e0e7221 */ /* 0x000fe20000010000 */
[----:B------:R-:W1:Y:S01]  /*c700*/  S2R R24, SR_LANEID ;  /* 0x0000000000187919 */ /* 0x000e620000000000 */
[----:B------:R-:W-:Y:S01]  /*c710*/  FFMA.FTZ R11, R15, R17, R11 ;  /* 0x000000110f0b7223 */ /* 0x000fe2000001000b */
[----:B------:R-:W-:Y:S01]  /*c720*/  FFMA.FTZ R16, R10, R21, R16 ;  /* 0x000000150a107223 */ /* 0x000fe20000010010 */
[----:B------:R-:W-:Y:S01]  /*c730*/  FADD.FTZ R63, R63, R17 ;  /* 0x000000113f3f7221 */ /* 0x000fe20000010000 */
[----:B------:R-:W-:Y:S01]  /*c740*/  FADD.FTZ R12, R12, R21 ;  /* 0x000000150c0c7221 */ /* 0x000fe20000010000 */
[----:B-1----:R-:W-:-:S02]  /*c750*/  IADD3 R15, R24, 0x2, RZ ;  /* 0x00000002180f7810 */ /* 0x002fc40007ffe0ff */
[----:B--2---:R-:W-:-:S04]  /*c760*/  ISETP.GT.AND P1, PT, R22, 0x17f, PT ;  /* 0x0000017f1600780c */ /* 0x004fc80003f24270 */
[----:B------:R-:W-:Y:S02]  /*c770*/  SEL R9, R9, 0x1f, P1 ;  /* 0x0000001f09097807 */ /* 0x000fe40000800000 */
[----:B0-----:R-:W-:Y:S02]  /*c780*/  MOV R23, R18 ;  /* 0x0000001200177202 */ /* 0x001fe40000000f00 */
[----:B------:R-:W-:Y:S01]  /*c790*/  ISETP.GT.AND P2, PT, R15, R9, PT ;  /* 0x000000090f00720c */ /* 0x000fe20003f44270 */
[----:B------:R-:W-:Y:S01]  /*c7a0*/  FMUL.FTZ R15, R5, R21 ;  /* 0x00000015050f7220 */ /* 0x000fe20000410000 */
[----:B------:R-:W-:-:S03]  /*c7b0*/  IADD3 R18, R24, 0x4, RZ ;  /* 0x0000000418127810 */ /* 0x000fc60007ffe0ff */
[----:B------:R-:W-:Y:S01]  /*c7c0*/  FFMA.FTZ R11, R10, R15, R11 ;  /* 0x0000000f0a0b7223 */ /* 0x000fe2000001000b */
[----:B------:R-:W-:Y:S01]  /*c7d0*/  ISETP.GT.AND P3, PT, R18, R9, PT ;  /* 0x000000091200720c */ /* 0x000fe20003f64270 */
[----:B---3--:R-:W-:Y:S01]  /*c7e0*/  FADD.FTZ R18, R20, -UR16 ;  /* 0x8000001014127e21 */ /* 0x008fe20008010000 */
[----:B----4-:R-:W-:-:S03]  /*c7f0*/  FADD.FTZ R10, R19, -UR16 ;  /* 0x80000010130a7e21 */ /* 0x010fc60008010000 */
        /* <DEDUP_REMOVED lines=23> */
.L_x_2686:
[----:B------:R-:W2:Y:S04]  /*c970*/  LDL R18, [R1+0x47c] ;  /* 0x00047c0001127983 */ /* 0x000ea80000100800 */
[----:B------:R-:W3:Y:S04]  /*c980*/  LDL.LU R22, [R1+0x748] ;  /* 0x0007480001167983 */ /* 0x000ee80000300800 */
[----:B------:R-:W4:Y:S04]  /*c990*/  LDL.LU R21, [R1+0x74c] ;  /* 0x00074c0001157983 */ /* 0x000f280000300800 */
[----:B------:R1:W5:Y:S01]  /*c9a0*/  LDL R26, [R1+0x4a0] ;  /* 0x0004a000011a7983 */ /* 0x0003620000100800 */
[C---:B------:R-:W-:Y:S01]  /*c9b0*/  IADD3 R20, R24.reuse, 0x8, RZ ;  /* 0x0000000818147810 */ /* 0x040fe20007ffe0ff */
[----:B-----5:R-:W-:Y:S01]  /*c9c0*/  FFMA.FTZ R13, R17, R27, R13 ;  /* 0x0000001b110d7223 */ /* 0x020fe2000001000d */
[----:B------:R-:W-:Y:S01]  /*c9d0*/  IADD3 R19, R24, 0x10, RZ ;  /* 0x0000001018137810 */ /* 0x000fe20007ffe0ff */
[----:B------:R-:W-:Y:S01]  /*c9e0*/  FADD.FTZ R14, R14, R27 ;  /* 0x0000001b0e0e7221 */ /* 0x000fe20000010000 */
[-C--:B------:R-:W-:Y:S01]  /*c9f0*/  ISETP.GT.AND P4, PT, R20, R9.reuse, PT ;  /* 0x000000091400720c */ /* 0x080fe20003f84270 */
[----:B------:R-:W-:Y:S01]  /*ca00*/  FADD.FTZ R12, R12, R23 ;  /* 0x000000170c0c7221 */ /* 0x000fe20000010000 */
[----:B------:R-:W-:Y:S01]  /*ca10*/  ISETP.GT.AND P1, PT, R19, R9, PT ;  /* 0x000000091300720c */ /* 0x000fe20003f24270 */
[----:B------:R-:W-:Y:S01]  /*ca20*/  FFMA.FTZ R16, R10, R23, R16 ;  /* 0x000000170a107223 */ /* 0x000fe20000010010 */
[----:B------:R-:W-:Y:S01]  /*ca30*/  FADD.FTZ R63, R15, R63 ;  /* 0x0000003f0f3f7221 */ /* 0x000fe20000010000 */
[----:B--2---:R-:W-:Y:S01]  /*ca40*/  MOV R25, R18 ;  /* 0x0000001200197202 */ /* 0x004fe20000000f00 */
[----:B------:R-:W-:Y:S01]  /*ca50*/  FMUL.FTZ R18, R4, R27 ;  /* 0x0000001b04127220 */ /* 0x000fe20000410000 */
[----:B---3--:R-:W-:-:S03]  /*ca60*/  FADD.FTZ R19, R22, -UR16 ;  /* 0x8000001016137e21 */ /* 0x008fc60008010000 */
[----:B------:R-:W-:Y:S01]  /*ca70*/  FFMA.FTZ R11, R17, R18, R11 ;  /* 0x00000012110b7223 */ /* 0x000fe2000001000b */
[----:B------:R-:W-:Y:S01]  /*ca80*/  FMUL.FTZ R17, R5, R23 ;  /* 0x0000001705117220 */ /* 0x000fe20000410000 */
[----:B----4-:R-:W-:Y:S01]  /*ca90*/  FADD.FTZ R20, R21, -UR16 ;  /* 0x8000001015147e21 */ /* 0x010fe20008010000 */
[----:B------:R-:W-:Y:S02]  /*caa0*/  FMUL.FTZ R19, R19, UR12 ;  /* 0x0000000c13137c20 */ /* 0x000fe40008410000 */
[----:B------:R-:W-:Y:S01]  /*cab0*/  FFMA.FTZ R11, R10, R17, R11 ;  /* 0x000000110a0b7223 */ /* 0x000fe2000001000b */
[----:B------:R-:W-:Y:S01]  /*cac0*/  FMUL.FTZ R20, R20, UR12 ;  /* 0x0000000c14147c20 */ /* 0x000fe20008410000 */
[----:B-1----:R-:W-:Y:S06]  /*cad0*/  @!P5 BRA `(.L_x_2687) ;  /* 0x000000000050d947 */ /* 0x002fec0003800000 */
[----:B------:R-:W-:-:S04]  /*cae0*/  FFMA.FTZ R15, R19, R4, R2 ;  /* 0x00000004130f7223 */ /* 0x000fc80000010002 */
[----:B------:R-:W-:-:S06]  /*caf0*/  FMUL.FTZ R10, R15, -1.4426950216293334961 ;  /* 0xbfb8aa3b0f0a7820 */ /* 0x000fcc0000410000 */
[----:B------:R-:W1:Y:S02]  /*cb00*/  MUFU.EX2 R10, R10 ;  /* 0x0000000a000a7308 */ /* 0x000e640000000800 */
[----:B-1----:R-:W-:-:S06]  /*cb10*/  FADD.FTZ R10, R10, 1 ;  /* 0x3f8000000a0a7421 */ /* 0x002fcc0000010000 */
[----:B------:R-:W1:Y:S02]  /*cb20*/  MUFU.RCP R21, R10 ;  /* 0x0000000a00157308 */ /* 0x000e640000001000 */
[----:B-1----:R-:W-:Y:S01]  /*cb30*/  FMUL.FTZ R10, R26, R21 ;  /* 0x000000151a0a7220 */ /* 0x002fe20000410000 */
        /* <DEDUP_REMOVED lines=14> */
.L_x_2687:
[----:B------:R-:W2:Y:S04]  /*cc20*/  LDL.LU R22, [R1+0x778] ;  /* 0x0007780001167983 */ /* 0x000ea80000300800 */
[----:B------:R-:W3:Y:S04]  /*cc30*/  LDL.LU R21, [R1+0x77c] ;  /* 0x00077c0001157983 */ /* 0x000ee80000300800 */
[----:B------:R4:W5:Y:S04]  /*cc40*/  LDL R24, [R1+0x4b8] ;  /* 0x0004b80001187983 */ /* 0x0009680000100800 */
[----:B0-----:R4:W5:Y:S01]  /*cc50*/  LDL R23, [R1+0x4a4] ;  /* 0x0004a40001177983 */ /* 0x0019620000100800 */
[-C--:B------:R-:W-:Y:S01]  /*cc60*/  FMUL.FTZ R10, R4, R26.reuse ;  /* 0x0000001a040a7220 */ /* 0x080fe20000410000 */
[----:B------:R-:W-:Y:S01]  /*cc70*/  FADD.FTZ R63, R63, R18 ;  /* 0x000000123f3f7221 */ /* 0x000fe20000010000 */
[----:B------:R-:W-:Y:S01]  /*cc80*/  FFMA.FTZ R13, R19, R26, R13 ;  /* 0x0000001a130d7223 */ /* 0x000fe2000001000d */
[-C--:B------:R-:W-:Y:S01]  /*cc90*/  FMUL.FTZ R15, R5, R25.reuse ;  /* 0x00000019050f7220 */ /* 0x080fe20000410000 */
[----:B------:R-:W-:Y:S01]  /*cca0*/  FFMA.FTZ R11, R19, R10, R11 ;  /* 0x0000000a130b7223 */ /* 0x000fe2000001000b */
[----:B------:R-:W-:Y:S01]  /*ccb0*/  FADD.FTZ R14, R14, R26 ;  /* 0x0000001a0e0e7221 */ /* 0x000fe20000010000 */
[----:B------:R-:W-:Y:S01]  /*ccc0*/  FADD.FTZ R12, R12, R25 ;  /* 0x000000190c0c7221 */ /* 0x000fe20000010000 */
[C---:B------:R-:W-:Y:S01]  /*ccd0*/  FFMA.FTZ R16, R20.reuse, R25, R16 ;  /* 0x0000001914107223 */ /* 0x040fe20000010010 */
[----:B------:R-:W-:Y:S01]  /*cce0*/  FADD.FTZ R63, R17, R63 ;  /* 0x0000003f113f7221 */ /* 0x000fe20000010000 */
[----:B------:R-:W-:Y:S01]  /*ccf0*/  FFMA.FTZ R11, R20, R15, R11 ;  /* 0x0000000f140b7223 */ /* 0x000fe2000001000b */
[----:B--2---:R-:W-:Y:S01]  /*cd00*/  FADD.FTZ R18, R22, -UR16 ;  /* 0x8000001016127e21 */ /* 0x004fe20008010000 */
[----:B---3--:R-:W-:-:S03]  /*cd10*/  FADD.FTZ R19, R21, -UR16 ;  /* 0x8000001015137e21 */ /* 0x008fc60008010000 */
[----:B------:R-:W-:Y:S01]  /*cd20*/  FMUL.FTZ R18, R18, UR12 ;  /* 0x0000000c12127c20 */ /* 0x000fe20008410000 */
[----:B------:R-:W-:Y:S01]  /*cd30*/  FMUL.FTZ R19, R19, UR12 ;  /* 0x0000000c13137c20 */ /* 0x000fe20008410000 */
[----:B----4-:R-:W-:Y:S06]  /*cd40*/  @!P5 BRA `(.L_x_2688) ;  /* 0x000000000050d947 */ /* 0x010fec0003800000 */
[----:B------:R-:W-:-:S04]  /*cd50*/  FFMA.FTZ R20, R18, R4, R2 ;  /* 0x0000000412147223 */ /* 0x000fc80000010002 */
[----:B------:R-:W-:-:S06]  /*cd60*/  FMUL.FTZ R17, R20, -1.4426950216293334961 ;  /* 0xbfb8aa3b14117820 */ /* 0x000fcc0000410000 */
[----:B------:R-:W0:Y:S02]  /*cd70*/  MUFU.EX2 R17, R17 ;  /* 0x0000001100117308 */ /* 0x000e240000000800 */
[----:B0-----:R-:W-:-:S06]  /*cd80*/  FADD.FTZ R17, R17, 1 ;  /* 0x3f80000011117421 */ /* 0x001fcc0000010000 */
[----:B------:R-:W0:Y:S02]  /*cd90*/  MUFU.RCP R21, R17 ;  /* 0x0000001100157308 */ /* 0x000e240000001000 */
[----:B0----5:R-:W-:Y:S01]  /*cda0*/  FMUL.FTZ R17, R24, R21 ;  /* 0x0000001518117220 */ /* 0x021fe20000410000 */
        /* <DEDUP_REMOVED lines=14> */
.L_x_2688:
[----:B------:R-:W2:Y:S04]  /*ce90*/  LDL.LU R21, [R1+0x788] ;  /* 0x0007880001157983 */ /* 0x000ea80000300800 */
[----:B------:R-:W3:Y:S04]  /*cea0*/  LDL.LU R20, [R1+0x78c] ;  /* 0x00078c0001147983 */ /* 0x000ee80000300800 */
[----:B-1----:R1:W5:Y:S04]  /*ceb0*/  LDL R25, [R1+0x4d0] ;  /* 0x0004d00001197983 */ /* 0x0023680000100800 */
[----:B------:R1:W5:Y:S02]  /*cec0*/  LDL R22, [R1+0x4bc] ;  /* 0x0004bc0001167983 */ /* 0x0003640000100800 */
[-C--:B-----5:R-:W-:Y:S01]  /*ced0*/  FMUL.FTZ R17, R4, R24.reuse ;  /* 0x0000001804117220 */ /* 0x0a0fe20000410000 */
[----:B------:R-:W-:Y:S01]  /*cee0*/  FADD.FTZ R63, R63, R10 ;  /* 0x0000000a3f3f7221 */ /* 0x000fe20000010000 */
[C---:B------:R-:W-:Y:S01]  /*cef0*/  FFMA.FTZ R13, R18.reuse, R24, R13 ;  /* 0x00000018120d7223 */ /* 0x040fe2000001000d */
[----:B------:R-:W-:Y:S01]  /*cf00*/  FMUL.FTZ R10, R5, R23 ;  /* 0x00000017050a7220 */ /* 0x000fe20000410000 */
[----:B------:R-:W-:Y:S01]  /*cf10*/  FFMA.FTZ R11, R18, R17, R11 ;  /* 0x00000011120b7223 */ /* 0x000fe2000001000b */
[----:B------:R-:W-:Y:S01]  /*cf20*/  FADD.FTZ R14, R14, R24 ;  /* 0x000000180e0e7221 */ /* 0x000fe20000010000 */
[----:B------:R-:W-:Y:S01]  /*cf30*/  FADD.FTZ R12, R12, R23 ;  /* 0x000000170c0c7221 */ /* 0x000fe20000010000 */
[----:B------:R-:W-:Y:S01]  /*cf40*/  FFMA.FTZ R16, R19, R23, R16 ;  /* 0x0000001713107223 */ /* 0x000fe20000010010 */
[----:B------:R-:W-:Y:S01]  /*cf50*/  FADD.FTZ R63, R15, R63 ;  /* 0x0000003f0f3f7221 */ /* 0x000fe20000010000 */
[----:B------:R-:W-:Y:S01]  /*cf60*/  FFMA.FTZ R11, R19, R10, R11 ;  /* 0x0000000a130b7223 */ /* 0x000fe2000001000b */
        /* <DEDUP_REMOVED lines=25> */
.L_x_2689:
[----:B------:R-:W2:Y:S04]  /*d100*/  LDL.LU R21, [R1+0x790] ;  /* 0x0007900001157983 */ /* 0x000ea80000300800 */
[----:B------:R-:W3:Y:S04]  /*d110*/  LDL.LU R19, [R1+0x794] ;  /* 0x0007940001137983 */ /* 0x000ee80000300800 */
[----:B0-----:R0:W5:Y:S04]  /*d120*/  LDL R24, [R1+0x4e0] ;  /* 0x0004e00001187983 */ /* 0x0011680000100800 */
[----:B------:R0:W5:Y:S01]  /*d130*/  LDL R23, [R1+0x4d4] ;  /* 0x0004d40001177983 */ /* 0x0001620000100800 */
[-C--:B------:R-:W-:Y:S01]  /*d140*/  FMUL.FTZ R15, R4, R25.reuse ;  /* 0x00000019040f7220 */ /* 0x080fe20000410000 */
[----:B------:R-:W-:Y:S01]  /*d150*/  FADD.FTZ R63, R63, R17 ;  /* 0x000000113f3f7221 */ /* 0x000fe20000010000 */
[C---:B------:R-:W-:Y:S01]  /*d160*/  FFMA.FTZ R13, R18.reuse, R25, R13 ;  /* 0x00000019120d7223 */ /* 0x040fe2000001000d */
[-C--:B------:R-:W-:Y:S01]  /*d170*/  FMUL.FTZ R17, R5, R22.reuse ;  /* 0x0000001605117220 */ /* 0x080fe20000410000 */
        /* <DEDUP_REMOVED lines=31> */
.L_x_2690:
[----:B------:R-:W2:Y:S04]  /*d370*/  LDL.LU R21, [R1+0x798] ;  /* 0x0007980001157983 */ /* 0x000ea80000300800 */
[----:B------:R-:W3:Y:S04]  /*d380*/  LDL.LU R20, [R1+0x79c] ;  /* 0x00079c0001147983 */ /* 0x000ee80000300800 */
[----:B-1----:R1:W5:Y:S04]  /*d390*/  LDL R25, [R1+0x4f0] ;  /* 0x0004f00001197983 */ /* 0x0023680000100800 */
[----:B------:R1:W5:Y:S02]  /*d3a0*/  LDL R22, [R1+0x4e4] ;  /* 0x0004e40001167983 */ /* 0x0003640000100800 */
[-C--:B-----5:R-:W-:Y:S01]  /*d3b0*/  FMUL.FTZ R10, R4, R24.reuse ;  /* 0x00000018040a7220 */ /* 0x0a0fe20000410000 */
        /* <DEDUP_REMOVED lines=34> */
.L_x_2691:
        /* <DEDUP_REMOVED lines=39> */
.L_x_2692:
        /* <DEDUP_REMOVED lines=39> */
.L_x_2693:
[----:B------:R-:W2:Y:S04]  /*dac0*/  LDL.LU R21, [R1+0x7b0] ;  /* 0x0007b00001157983 */ /* 0x000ea80000300800 */
[----:B------:R-:W3:Y:S04]  /*dad0*/  LDL.LU R19, [R1+0x7b4] ;  /* 0x0007b40001137983 */ /* 0x000ee80000300800 */
[----:B0-----:R0:W5:Y:S04]  /*dae0*/  LDL R24, [R1+0x444] ;  /* 0x0004440001187983 */ /* 0x0011680000100800 */
[----:B------:R0:W5:Y:S01]  /*daf0*/  LDL R23, [R1+0x440] ;  /* 0x0004400001177983 */ /* 0x0001620000100800 */
[-C--:B------:R-:W-:Y:S01]  /*db00*/  FMUL.FTZ R10, R4, R25.reuse ;  /* 0x00000019040a7220 */ /* 0x080fe20000410000 */
        /* <DEDUP_REMOVED lines=34> */
.L_x_2694:
        /* <DEDUP_REMOVED lines=39> */
.L_x_2695:
        /* <DEDUP_REMOVED lines=39> */
.L_x_2696:
        /* <DEDUP_REMOVED lines=39> */
.L_x_2697:
        /* <DEDUP_REMOVED lines=39> */
.L_x_2698:
        /* <DEDUP_REMOVED lines=39> */
.L_x_2699:
        /* <DEDUP_REMOVED lines=39> */
.L_x_2700:
[----:B------:R-:W2:Y:S04]  /*ebd0*/  LDL.LU R21, [R1+0x740] ;  /* 0x0007400001157983 */ /* 0x000ea80000300800 */
[----:B------:R-:W3:Y:S04]  /*ebe0*/  LDL.LU R20, [R1+0x744] ;  /* 0x0007440001147983 */ /* 0x000ee80000300800 */
[----:B-1----:R1:W5:Y:S02]  /*ebf0*/  LDL R22, [R1+0x418] ;  /* 0x0004180001167983 */ /* 0x0023640000100800 */
        /* <DEDUP_REMOVED lines=33> */
[----:B-1----:R-:W-:-:S07]  /*ee10*/  FMUL.FTZ R69, R69, R19 ;  /* 0x0000001345457220 */ /* 0x002fce0000410000 */
.L_x_2701:
[----:B------:R-:W2:Y:S04]  /*ee20*/  LDL.LU R21, [R1+0x730] ;  /* 0x0007300001157983 */ /* 0x000ea80000300800 */
[----:B------:R-:W3:Y:S01]  /*ee30*/  LDL.LU R19, [R1+0x734] ;  /* 0x0007340001137983 */ /* 0x000ee20000300800 */
[-C--:B------:R-:W-:Y:S01]  /*ee40*/  FMUL.FTZ R15, R4, R22.reuse ;  /* 0x00000016040f7220 */ /* 0x080fe20000410000 */
[----:B------:R-:W-:Y:S01]  /*ee50*/  FADD.FTZ R63, R63, R17 ;  /* 0x000000113f3f7221 */ /* 0x000fe20000010000 */
[----:B------:R-:W-:Y:S01]  /*ee60*/  FFMA.FTZ R13, R18, R22, R13 ;  /* 0x00000016120d7223 */ /* 0x000fe2000001000d */
[----:B------:R-:W-:Y:S01]  /*ee70*/  FADD.FTZ R12, R12, R69 ;  /* 0x000000450c0c7221 */ /* 0x000fe20000010000 */
[----:B------:R-:W-:Y:S01]  /*ee80*/  FFMA.FTZ R11, R18, R15, R11 ;  /* 0x0000000f120b7223 */ /* 0x000fe2000001000b */
[-C--:B------:R-:W-:Y:S01]  /*ee90*/  FFMA.FTZ R16, R20, R69.reuse, R16 ;  /* 0x0000004514107223 */ /* 0x080fe20000010010 */
[----:B------:R-:W-:Y:S01]  /*eea0*/  FMUL.FTZ R69, R5, R69 ;  /* 0x0000004505457220 */ /* 0x000fe20000410000 */
[----:B------:R-:W-:Y:S01]  /*eeb0*/  FADD.FTZ R14, R14, R22 ;  /* 0x000000160e0e7221 */ /* 0x000fe20000010000 */
[----:B------:R-:W-:-:S02]  /*eec0*/  FADD.FTZ R63, R10, R63 ;  /* 0x0000003f0a3f7221 */ /* 0x000fc40000010000 */
[----:B------:R-:W-:Y:S01]  /*eed0*/  FFMA.FTZ R11, R20, R69, R11 ;  /* 0x00000045140b7223 */ /* 0x000fe2000001000b */
[----:B--2---:R-:W-:Y:S01]  /*eee0*/  FADD.FTZ R17, R21, -UR16 ;  /* 0x8000001015117e21 */ /* 0x004fe20008010000 */
[----:B---3--:R-:W-:-:S03]  /*eef0*/  FADD.FTZ R18, R19, -UR16 ;  /* 0x8000001013127e21 */ /* 0x008fc60008010000 */
[----:B------:R-:W-:Y:S01]  /*ef00*/  FMUL.FTZ R17, R17, UR12 ;  /* 0x0000000c11117c20 */ /* 0x000fe20008410000 */
        /* <DEDUP_REMOVED lines=20> */
.L_x_2702:
[----:B------:R-:W2:Y:S04]  /*f050*/  LDL.LU R20, [R1+0x728] ;  /* 0x0007280001147983 */ /* 0x000ea80000300800 */
[----:B------:R-:W3:Y:S01]  /*f060*/  LDL.LU R19, [R1+0x72c] ;  /* 0x00072c0001137983 */ /* 0x000ee20000300800 */
[-C--:B------:R-:W-:Y:S01]  /*f070*/  FMUL.FTZ R10, R4, R67.reuse ;  /* 0x00000043040a7220 */ /* 0x080fe20000410000 */
[----:B------:R-:W-:Y:S01]  /*f080*/  FADD.FTZ R63, R63, R15 ;  /* 0x0000000f3f3f7221 */ /* 0x000fe20000010000 */
[C---:B------:R-:W-:Y:S01]  /*f090*/  FFMA.FTZ R13, R17.reuse, R67, R13 ;  /* 0x00000043110d7223 */ /* 0x040fe2000001000d */
        /* <DEDUP_REMOVED lines=30> */
.L_x_2703:
        /* <DEDUP_REMOVED lines=35> */
.L_x_2704:
        /* <DEDUP_REMOVED lines=35> */
.L_x_2705:
        /* <DEDUP_REMOVED lines=35> */
.L_x_2706:
        /* <DEDUP_REMOVED lines=35> */
.L_x_2707:
        /* <DEDUP_REMOVED lines=35> */
.L_x_2708:
        /* <DEDUP_REMOVED lines=35> */
.L_x_2709:
        /* <DEDUP_REMOVED lines=35> */
.L_x_2710:
        /* <DEDUP_REMOVED lines=35> */
.L_x_2711:
        /* <DEDUP_REMOVED lines=35> */
.L_x_2712:
[----:B------:R-:W2:Y:S04]  /*10630*/  LDL.LU R21, [R1+0x6b4] ;  /* 0x0006b40001157983 */ /* 0x000ea80000300800 */
[----:B------:R-:W3:Y:S04]  /*10640*/  LDL.LU R20, [R1+0x6c0] ;  /* 0x0006c00001147983 */ /* 0x000ee80000300800 */
[----:B------:R1:W5:Y:S01]  /*10650*/  LDL R19, [R1+0x6b0] ;  /* 0x0006b00001137983 */ /* 0x0003620000100800 */
[-C--:B------:R-:W-:Y:S01]  /*10660*/  FMUL.FTZ R18, R4, R39.reuse ;  /* 0x0000002704127220 */ /* 0x080fe20000410000 */
[C---:B------:R-:W-:Y:S01]  /*10670*/  FFMA.FTZ R13, R10.reuse, R39, R13 ;  /* 0x000000270a0d7223 */ /* 0x040fe2000001000d */
[----:B------:R-:W-:Y:S01]  /*10680*/  FADD.FTZ R63, R63, R15 ;  /* 0x0000000f3f3f7221 */ /* 0x000fe20000010000 */
[----:B------:R-:W-:Y:S01]  /*10690*/  FFMA.FTZ R16, R17, R38, R16 ;  /* 0x0000002611107223 */ /* 0x000fe20000010010 */
[----:B------:R-:W-:Y:S01]  /*106a0*/  FFMA.FTZ R11, R10, R18, R11 ;  /* 0x000000120a0b7223 */ /* 0x000fe2000001000b */
[----:B------:R-:W-:Y:S01]  /*106b0*/  FADD.FTZ R10, R12, R38 ;  /* 0x000000260c0a7221 */ /* 0x000fe20000010000 */
[----:B------:R-:W-:Y:S01]  /*106c0*/  FMUL.FTZ R38, R5, R38 ;  /* 0x0000002605267220 */ /* 0x000fe20000410000 */
[----:B------:R-:W-:Y:S01]  /*106d0*/  FADD.FTZ R63, R40, R63 ;  /* 0x0000003f283f7221 */ /* 0x000fe20000010000 */
[----:B------:R-:W-:-:S02]  /*106e0*/  FADD.FTZ R14, R14, R39 ;  /* 0x000000270e0e7221 */ /* 0x000fc40000010000 */
[----:B------:R2:W-:Y:S01]  /*106f0*/  STL [R1+0x454], R10 ;  /* 0x0004540a01007387 */ /* 0x0005e20000100800 */
        /* <DEDUP_REMOVED lines=17> */
[----:B------:R-:W-:-:S06]  /*10810*/  FMUL.FTZ R15, R17, -1.4426950216293334961 ;  /* 0xbfb8aa3b110f7820 */ /* 0x000fcc0000410000 */
[----:B------:R-:W1:Y:S02]  /*10820*/  MUFU.EX2 R15, R15 ;  /* 0x0000000f000f7308 */ /* 0x000e640000000800 */
[----:B-1----:R-:W-:-:S06]  /*10830*/  FADD.FTZ R15, R15, 1 ;  /* 0x3f8000000f0f7421 */ /* 0x002fcc0000010000 */
[----:B------:R-:W1:Y:S02]  /*10840*/  MUFU.RCP R18, R15 ;  /* 0x0000000f00127308 */ /* 0x000e640000001000 */
[----:B-1---5:R-:W-:Y:S01]  /*10850*/  FMUL.FTZ R15, R19, R18 ;  /* 0x00000012130f7220 */ /* 0x022fe20000410000 */
[----:B------:R-:W-:-:S04]  /*10860*/  FADD.FTZ R18, -R18, 1 ;  /* 0x3f80000012127421 */ /* 0x000fc80000010100 */
[----:B------:R-:W-:-:S04]  /*10870*/  FFMA.FTZ R18, R17, R18, 1 ;  /* 0x3f80000011127423 */ /* 0x000fc80000010012 */
[----:B------:R-:W-:-:S05]  /*10880*/  FMUL.FTZ R19, R15, R18 ;  /* 0x000000120f137220 */ /* 0x000fca0000410000 */
[----:B------:R1:W-:Y:S02]  /*10890*/  STL [R1+0x6b0], R19 ;  /* 0x0006b01301007387 */ /* 0x0003e40000100800 */
.L_x_2713:
[----:B------:R-:W2:Y:S04]  /*108a0*/  LDL.LU R20, [R1+0x6ac] ;  /* 0x0006ac0001147983 */ /* 0x000ea80000300800 */
[----:B------:R-:W3:Y:S04]  /*108b0*/  LDL.LU R21, [R1+0x6a8] ;  /* 0x0006a80001157983 */ /* 0x000ee80000300800 */
[----:B------:R4:W5:Y:S04]  /*108c0*/  LDL R18, [R1+0x6a0] ;  /* 0x0006a00001127983 */ /* 0x0009680000100800 */
[----:B------:R4:W5:Y:S01]  /*108d0*/  LDL R17, [R1+0x6a4] ;  /* 0x0006a40001117983 */ /* 0x0009620000100800 */
[-C--:B------:R-:W-:Y:S01]  /*108e0*/  FMUL.FTZ R15, R4, R0.reuse ;  /* 0x00000000040f7220 */ /* 0x080fe20000410000 */
[----:B------:R-:W-:Y:S01]  /*108f0*/  FADD.FTZ R14, R14, R0 ;  /* 0x000000000e0e7221 */ /* 0x000fe20000010000 */
[----:B------:R-:W-:-:S02]  /*10900*/  FFMA.FTZ R0, R10, R0, R13 ;  /* 0x000000000a007223 */ /* 0x000fc4000001000d */
[----:B------:R-:W-:Y:S01]  /*10910*/  FFMA.FTZ R11, R10, R15, R11 ;  /* 0x0000000f0a0b7223 */ /* 0x000fe2000001000b */
[----:B-----5:R-:W-:Y:S01]  /*10920*/  FFMA.FTZ R13, R12, R19, R16 ;  /* 0x000000130c0d7223 */ /* 0x020fe20000010010 */
[----:B------:R-:W-:Y:S04]  /*10930*/  STL [R1+0x450], R14 ;  /* 0x0004500e01007387 */ /* 0x000fe80000100800 */
[----:B------:R-:W-:Y:S01]  /*10940*/  STL [R1+0x448], R13 ;  /* 0x0004480d01007387 */ /* 0x000fe20000100800 */
[----:B------:R-:W-:-:S03]  /*10950*/  FADD.FTZ R63, R38, R63 ;  /* 0x0000003f263f7221 */ /* 0x000fc60000010000 */
[----:B------:R0:W-:Y:S01]  /*10960*/  STL [R1+0x44c], R0 ;  /* 0x00044c0001007387 */ /* 0x0001e20000100800 */
[----:B------:R-:W-:Y:S01]  /*10970*/  FADD.FTZ R63, R63, R15 ;  /* 0x0000000f3f3f7221 */ /* 0x000fe20000010000 */
[----:B0-----:R-:W-:-:S04]  /*10980*/  FMUL.FTZ R0, R5, R19 ;  /* 0x0000001305007220 */ /* 0x001fc80000410000 */
[----:B------:R-:W-:Y:S01]  /*10990*/  FFMA.FTZ R67, R12, R0, R11 ;  /* 0x000000000c437223 */ /* 0x000fe2000001000b */
[----:B--2---:R-:W-:Y:S01]  /*109a0*/  FADD.FTZ R10, R20, -UR16 ;  /* 0x80000010140a7e21 */ /* 0x004fe20008010000 */
[----:B---3--:R-:W-:-:S03]  /*109b0*/  FADD.FTZ R68, R21, -UR16 ;  /* 0x8000001015447e21 */ /* 0x008fc60008010000 */
[----:B------:R-:W-:-:S05]  /*109c0*/  FMUL.FTZ R21, R10, UR12 ;  /* 0x0000000c0a157c20 */ /* 0x000fca0008410000 */
[----:B------:R4:W-:Y:S01]  /*109d0*/  STL [R1+0x414], R21 ;  /* 0x0004141501007387 */ /* 0x0009e20000100800 */
        /* <DEDUP_REMOVED lines=22> */
.L_x_2714:
[----:B------:R-:W2:Y:S04]  /*10b40*/  LDL.LU R11, [R1+0x698] ;  /* 0x00069800010b7983 */ /* 0x000ea80000300800 */
[----:B------:R-:W3:Y:S04]  /*10b50*/  LDL.LU R12, [R1+0x69c] ;  /* 0x00069c00010c7983 */ /* 0x000ee80000300800 */
[----:B-1----:R1:W5:Y:S04]  /*10b60*/  LDL R19, [R1+0x690] ;  /* 0x0006900001137983 */ /* 0x0023680000100800 */
[----:B------:R1:W5:Y:S01]  /*10b70*/  LDL R15, [R1+0x694] ;  /* 0x00069400010f7983 */ /* 0x0003620000100800 */
[----:B------:R-:W-:Y:S01]  /*10b80*/  FMUL.FTZ R10, R4, R18 ;  /* 0x00000012040a7220 */ /* 0x000fe20000410000 */
[----:B------:R-:W-:-:S03]  /*10b90*/  FADD.FTZ R63, R0, R63 ;  /* 0x0000003f003f7221 */ /* 0x000fc60000010000 */
[----:B------:R-:W-:Y:S01]  /*10ba0*/  FFMA.FTZ R67, R68, R10, R67 ;  /* 0x0000000a44437223 */ /* 0x000fe20000010043 */
[----:B------:R-:W-:Y:S01]  /*10bb0*/  FADD.FTZ R10, R63, R10 ;  /* 0x0000000a3f0a7221 */ /* 0x000fe20000010000 */
[----:B--2---:R-:W-:-:S04]  /*10bc0*/  FADD.FTZ R11, R11, -UR16 ;  /* 0x800000100b0b7e21 */ /* 0x004fc80008010000 */
[----:B------:R-:W-:Y:S01]  /*10bd0*/  FMUL.FTZ R16, R11, UR12 ;  /* 0x0000000c0b107c20 */ /* 0x000fe20008410000 */
[----:B---3--:R-:W-:Y:S01]  /*10be0*/  FADD.FTZ R0, R12, -UR16 ;  /* 0x800000100c007e21 */ /* 0x008fe20008010000 */
[----:B------:R-:W-:-:S03]  /*10bf0*/  FMUL.FTZ R11, R5, R17 ;  /* 0x00000011050b7220 */ /* 0x000fc60000410000 */
[----:B------:R1:W-:Y:S01]  /*10c00*/  STL [R1+0x410], R16 ;  /* 0x0004101001007387 */ /* 0x0003e20000100800 */
[----:B------:R-:W-:Y:S01]  /*10c10*/  FMUL.FTZ R0, R0, UR12 ;  /* 0x0000000c00007c20 */ /* 0x000fe20008410000 */
[----:B------:R-:W-:Y:S06]  /*10c20*/  @!P5 BRA `(.L_x_2715) ;  /* 0x000000000050d947 */ /* 0x000fec0003800000 */
[----:B------:R-:W-:-:S04]  /*10c30*/  FFMA.FTZ R13, R16, R4, R2 ;  /* 0x00000004100d7223 */ /* 0x000fc80000010002 */
[----:B------:R-:W-:-:S06]  /*10c40*/  FMUL.FTZ R12, R13, -1.4426950216293334961 ;  /* 0xbfb8aa3b0d0c7820 */ /* 0x000fcc0000410000 */
[----:B------:R-:W2:Y:S02]  /*10c50*/  MUFU.EX2 R12, R12 ;  /* 0x0000000c000c7308 */ /* 0x000ea40000000800 */
[----:B--2---:R-:W-:-:S06]  /*10c60*/  FADD.FTZ R12, R12, 1 ;  /* 0x3f8000000c0c7421 */ /* 0x004fcc0000010000 */
[----:B------:R-:W2:Y:S02]  /*10c70*/  MUFU.RCP R14, R12 ;  /* 0x0000000c000e7308 */ /* 0x000ea40000001000 */
[----:B--2--5:R-:W-:Y:S01]  /*10c80*/  FMUL.FTZ R12, R19, R14 ;  /* 0x0000000e130c7220 */ /* 0x024fe20000410000 */
[----:B------:R-:W-:-:S04]  /*10c90*/  FADD.FTZ R14, -R14, 1 ;  /* 0x3f8000000e0e7421 */ /* 0x000fc80000010100 */
[----:B------:R-:W-:Y:S01]  /*10ca0*/  FFMA.FTZ R14, R13, R14, 1 ;  /* 0x3f8000000d0e7423 */ /* 0x000fe2000001000e */
[----:B------:R-:W-:-:S03]  /*10cb0*/  FFMA.FTZ R13, R0, R5, R3 ;  /* 0x00000005000d7223 */ /* 0x000fc60000010003 */
[----:B------:R-:W-:Y:S01]  /*10cc0*/  FMUL.FTZ R19, R12, R14 ;  /* 0x0000000e0c137220 */ /* 0x000fe20000410000 */
[----:B------:R-:W-:-:S04]  /*10cd0*/  FMUL.FTZ R12, R13, -1.4426950216293334961 ;  /* 0xbfb8aa3b0d0c7820 */ /* 0x000fc80000410000 */
[----:B------:R2:W-:Y:S02]  /*10ce0*/  STL [R1+0x690], R19 ;  /* 0x0006901301007387 */ /* 0x0005e40000100800 */
[----:B------:R-:W3:Y:S02]  /*10cf0*/  MUFU.EX2 R12, R12 ;  /* 0x0000000c000c7308 */ /* 0x000ee40000000800 */
[----:B---3--:R-:W-:-:S06]  /*10d00*/  FADD.FTZ R12, R12, 1 ;  /* 0x3f8000000c0c7421 */ /* 0x008fcc0000010000 */
[----:B------:R-:W3:Y:S02]  /*10d10*/  MUFU.RCP R14, R12 ;  /* 0x0000000c000e7308 */ /* 0x000ee40000001000 */
[----:B---3--:R-:W-:Y:S01]  /*10d20*/  FMUL.FTZ R12, R15, R14 ;  /* 0x0000000e0f0c7220 */ /* 0x008fe20000410000 */
[----:B------:R-:W-:-:S04]  /*10d30*/  FADD.FTZ R14, -R14, 1 ;  /* 0x3f8000000e0e7421 */ /* 0x000fc80000010100 */
[----:B------:R-:W-:-:S04]  /*10d40*/  FFMA.FTZ R14, R13, R14, 1 ;  /* 0x3f8000000d0e7423 */ /* 0x000fc8000001000e */
[----:B------:R-:W-:-:S05]  /*10d50*/  FMUL.FTZ R15, R12, R14 ;  /* 0x0000000e0c0f7220 */ /* 0x000fca0000410000 */
[----:B------:R2:W-:Y:S02]  /*10d60*/  STL [R1+0x694], R15 ;  /* 0x0006940f01007387 */ /* 0x0005e40000100800 */
.L_x_2715:
[----:B0-----:R-:W3:Y:S04]  /*10d70*/  LDL.LU R18, [R1+0x688] ;  /* 0x0006880001127983 */ /* 0x001ee80000300800 */
[----:B------:R-:W4:Y:S04]  /*10d80*/  LDL.LU R14, [R1+0x68c] ;  /* 0x00068c00010e7983 */ /* 0x000f280000300800 */
[----:B------:R0:W5:Y:S04]  /*10d90*/  LDL R20, [R1+0x680] ;  /* 0x0006800001147983 */ /* 0x0001680000100800 */
[----:B------:R0:W5:Y:S01]  /*10da0*/  LDL R17, [R1+0x684] ;  /* 0x0006840001117983 */ /* 0x0001620000100800 */
[----:B------:R-:W-:Y:S01]  /*10db0*/  FFMA.FTZ R67, R21, R11, R67 ;  /* 0x0000000b15437223 */ /* 0x000fe20000010043 */
[----:B-----5:R-:W-:Y:S01]  /*10dc0*/  FMUL.FTZ R12, R4, R19 ;  /* 0x00000013040c7220 */ /* 0x020fe20000410000 */
[----:B------:R-:W-:-:S03]  /*10dd0*/  FADD.FTZ R13, R11, R10 ;  /* 0x0000000a0b0d7221 */ /* 0x000fc60000010000 */
[----:B------:R-:W-:Y:S01]  /*10de0*/  FFMA.FTZ R67, R16, R12, R67 ;  /* 0x0000000c10437223 */ /* 0x000fe20000010043 */
[----:B------:R-:W-:Y:S01]  /*10df0*/  FADD.FTZ R12, R13, R12 ;  /* 0x0000000c0d0c7221 */ /* 0x000fe20000010000 */
[----:B------:R-:W-:Y:S01]  /*10e00*/  FMUL.FTZ R13, R5, R15 ;  /* 0x0000000f050d7220 */ /* 0x000fe20000410000 */
[----:B---3--:R-:W-:Y:S01]  /*10e10*/  FADD.FTZ R10, R18, -UR16 ;  /* 0x80000010120a7e21 */ /* 0x008fe20008010000 */
[----:B----4-:R-:W-:-:S03]  /*10e20*/  FADD.FTZ R11, R14, -UR16 ;  /* 0x800000100e0b7e21 */ /* 0x010fc60008010000 */
[----:B------:R-:W-:Y:S01]  /*10e30*/  FMUL.FTZ R10, R10, UR12 ;  /* 0x0000000c0a0a7c20 */ /* 0x000fe20008410000 */
[----:B------:R-:W-:Y:S01]  /*10e40*/  FMUL.FTZ R11, R11, UR12 ;  /* 0x0000000c0b0b7c20 */ /* 0x000fe20008410000 */
[----:B0-----:R-:W-:Y:S06]  /*10e50*/  @!P5 BRA `(.L_x_2716) ;  /* 0x000000000050d947 */ /* 0x001fec0003800000 */
[----:B--2---:R-:W-:-:S04]  /*10e60*/  FFMA.FTZ R15, R10, R4, R2 ;  /* 0x000000040a0f7223 */ /* 0x004fc80000010002 */
[----:B------:R-:W-:-:S06]  /*10e70*/  FMUL.FTZ R14, R15, -1.4426950216293334961 ;  /* 0xbfb8aa3b0f0e7820 */ /* 0x000fcc0000410000 */
[----:B------:R-:W0:Y:S02]  /*10e80*/  MUFU.EX2 R14, R14 ;  /* 0x0000000e000e7308 */ /* 0x000e240000000800 */
[----:B0-----:R-:W-:-:S06]  /*10e90*/  FADD.FTZ R14, R14, 1 ;  /* 0x3f8000000e0e7421 */ /* 0x001fcc0000010000 */
[----:B-1----:R-:W0:Y:S02]  /*10ea0*/  MUFU.RCP R16, R14 ;  /* 0x0000000e00107308 */ /* 0x002e240000001000 */
[----:B0-----:R-:W-:Y:S01]  /*10eb0*/  FMUL.FTZ R14, R20, R16 ;  /* 0x00000010140e7220 */ /* 0x001fe20000410000 */
        /* <DEDUP_REMOVED lines=14> */
.L_x_2716:
[----:B------:R-:W3:Y:S04]  /*10fa0*/  LDL.LU R18, [R1+0x678] ;  /* 0x0006780001127983 */ /* 0x000ee80000300800 */
[----:B-1----:R-:W4:Y:S04]  /*10fb0*/  LDL.LU R16, [R1+0x67c] ;  /* 0x00067c0001107983 */ /* 0x002f280000300800 */
[----:B------:R1:W5:Y:S04]  /*10fc0*/  LDL R21, [R1+0x670] ;  /* 0x0006700001157983 */ /* 0x0003680000100800 */
[----:B--2---:R1:W5:Y:S01]  /*10fd0*/  LDL R19, [R1+0x674] ;  /* 0x0006740001137983 */ /* 0x0043620000100800 */
[----:B------:R-:W-:Y:S01]  /*10fe0*/  FFMA.FTZ R67, R0, R13, R67 ;  /* 0x0000000d00437223 */ /* 0x000fe20000010043 */
[----:B------:R-:W-:Y:S01]  /*10ff0*/  FMUL.FTZ R14, R4, R20 ;  /* 0x00000014040e7220 */ /* 0x000fe20000410000 */
        /* <DEDUP_REMOVED lines=8> */
[----:B-1----:R-:W-:Y:S06]  /*11080*/  @!P5 BRA `(.L_x_2717) ;  /* 0x000000000050d947 */ /* 0x002fec0003800000 */
[----:B0-----:R-:W-:-:S04]  /*11090*/  FFMA.FTZ R17, R12, R4, R2 ;  /* 0x000000040c117223 */ /* 0x001fc80000010002 */
        /* <DEDUP_REMOVED lines=19> */
.L_x_2717:
[----:B------:R-:W2:Y:S04]  /*111d0*/  LDL.LU R18, [R1+0x66c] ;  /* 0x00066c0001127983 */ /* 0x000ea80000300800 */
[----:B0-----:R-:W3:Y:S04]  /*111e0*/  LDL.LU R20, [R1+0x668] ;  /* 0x0006680001147983 */ /* 0x001ee80000300800 */
[----:B------:R0:W5:Y:S04]  /*111f0*/  LDL R23, [R1+0x658] ;  /* 0x0006580001177983 */ /* 0x0001680000100800 */
[----:B------:R0:W5:Y:S01]  /*11200*/  LDL R22, [R1+0x65c] ;  /* 0x00065c0001167983 */ /* 0x0001620000100800 */
[----:B------:R-:W-:Y:S01]  /*11210*/  FFMA.FTZ R67, R11, R15, R67 ;  /* 0x0000000f0b437223 */ /* 0x000fe20000010043 */
[----:B------:R-:W-:Y:S01]  /*11220*/  FADD.FTZ R17, R15, R14 ;  /* 0x0000000e0f117221 */ /* 0x000fe20000010000 */
[----:B-----5:R-:W-:-:S04]  /*11230*/  FMUL.FTZ R16, R4, R21 ;  /* 0x0000001504107220 */ /* 0x020fc80000410000 */
[----:B------:R-:W-:Y:S01]  /*11240*/  FFMA.FTZ R67, R12, R16, R67 ;  /* 0x000000100c437223 */ /* 0x000fe20000010043 */
[----:B------:R-:W-:Y:S01]  /*11250*/  FADD.FTZ R16, R17, R16 ;  /* 0x0000001011107221 */ /* 0x000fe20000010000 */
[----:B------:R-:W-:Y:S01]  /*11260*/  FMUL.FTZ R17, R5, R19 ;  /* 0x0000001305117220 */ /* 0x000fe20000410000 */
[----:B--2---:R-:W-:-:S04]  /*11270*/  FADD.FTZ R15, R18, -UR16 ;  /* 0x80000010120f7e21 */ /* 0x004fc80008010000 */
[----:B------:R-:W-:-:S05]  /*11280*/  FMUL.FTZ R27, R15, UR12 ;  /* 0x0000000c0f1b7c20 */ /* 0x000fca0008410000 */
[----:B------:R0:W-:Y:S01]  /*11290*/  STL [R1+0x42c], R27 ;  /* 0x00042c1b01007387 */ /* 0x0001e20000100800 */
[----:B---3--:R-:W-:-:S04]  /*112a0*/  FADD.FTZ R14, R20, -UR16 ;  /* 0x80000010140e7e21 */ /* 0x008fc80008010000 */
[----:B------:R-:W-:Y:S01]  /*112b0*/  FMUL.FTZ R14, R14, UR12 ;  /* 0x0000000c0e0e7c20 */ /* 0x000fe20008410000 */
[----:B------:R-:W-:Y:S06]  /*112c0*/  @!P5 BRA `(.L_x_2718) ;  /* 0x000000000050d947 */ /* 0x000fec0003800000 */
[----:B------:R-:W-:-:S04]  /*112d0*/  FFMA.FTZ R18, R14, R4, R2 ;  /* 0x000000040e127223 */ /* 0x000fc80000010002 */
[----:B------:R-:W-:-:S06]  /*112e0*/  FMUL.FTZ R15, R18, -1.4426950216293334961 ;  /* 0xbfb8aa3b120f7820 */ /* 0x000fcc0000410000 */
[----:B------:R-:W2:Y:S02]  /*112f0*/  MUFU.EX2 R15, R15 ;  /* 0x0000000f000f7308 */ /* 0x000ea40000000800 */
[----:B--2---:R-:W-:-:S06]  /*11300*/  FADD.FTZ R15, R15, 1 ;  /* 0x3f8000000f0f7421 */ /* 0x004fcc0000010000 */
[----:B-1----:R-:W1:Y:S02]  /*11310*/  MUFU.RCP R19, R15 ;  /* 0x0000000f00137308 */ /* 0x002e640000001000 */
[----:B-1----:R-:W-:Y:S01]  /*11320*/  FMUL.FTZ R15, R23, R19 ;  /* 0x00000013170f7220 */ /* 0x002fe20000410000 */
        /* <DEDUP_REMOVED lines=14> */
.L_x_2718:
[----:B-1----:R-:W3:Y:S04]  /*11410*/  LDL.LU R21, [R1+0x650] ;  /* 0x0006500001157983 */ /* 0x002ee80000300800 */
[----:B------:R-:W4:Y:S04]  /*11420*/  LDL.LU R19, [R1+0x654] ;  /* 0x0006540001137983 */ /* 0x000f280000300800 */
[----:B------:R1:W5:Y:S04]  /*11430*/  LDL R24, [R1+0x648] ;  /* 0x0006480001187983 */ /* 0x0003680000100800 */
[----:B------:R1:W5:Y:S01]  /*11440*/  LDL R20, [R1+0x64c] ;  /* 0x00064c0001147983 */ /* 0x0003620000100800 */
[----:B------:R-:W-:Y:S01]  /*11450*/  FFMA.FTZ R67, R13, R17, R67 ;  /* 0x000000110d437223 */ /* 0x000fe20000010043 */
[----:B------:R-:W-:Y:S01]  /*11460*/  FADD.FTZ R18, R17, R16 ;  /* 0x0000001011127221 */ /* 0x000fe20000010000 */
[----:B------:R-:W-:-:S04]  /*11470*/  FMUL.FTZ R15, R4, R23 ;  /* 0x00000017040f7220 */ /* 0x000fc80000410000 */
[----:B------:R-:W-:Y:S01]  /*11480*/  FFMA.FTZ R67, R14, R15, R67 ;  /* 0x0000000f0e437223 */ /* 0x000fe20000010043 */
[----:B------:R-:W-:Y:S01]  /*11490*/  FADD.FTZ R15, R18, R15 ;  /* 0x0000000f120f7221 */ /* 0x000fe20000010000 */
[----:B---3--:R-:W-:Y:S01]  /*114a0*/  FADD.FTZ R17, R21, -UR16 ;  /* 0x8000001015117e21 */ /* 0x008fe20008010000 */
[----:B----4-:R-:W-:-:S03]  /*114b0*/  FADD.FTZ R16, R19, -UR16 ;  /* 0x8000001013107e21 */ /* 0x010fc60008010000 */
[----:B------:R-:W-:Y:S01]  /*114c0*/  FMUL.FTZ R21, R17, UR12 ;  /* 0x0000000c11157c20 */ /* 0x000fe20008410000 */
[----:B------:R-:W-:Y:S01]  /*114d0*/  FMUL.FTZ R17, R5, R22 ;  /* 0x0000001605117220 */ /* 0x000fe20000410000 */
[----:B------:R-:W-:-:S03]  /*114e0*/  FMUL.FTZ R26, R16, UR12 ;  /* 0x0000000c101a7c20 */ /* 0x000fc60008410000 */
[----:B------:R1:W-:Y:S04]  /*114f0*/  STL [R1+0x430], R21 ;  /* 0x0004301501007387 */ /* 0x0003e80000100800 */
[----:B------:R1:W-:Y:S01]  /*11500*/  STL [R1+0x434], R26 ;  /* 0x0004341a01007387 */ /* 0x0003e20000100800 */
[----:B------:R-:W-:Y:S05]  /*11510*/  @!P5 BRA `(.L_x_2719) ;  /* 0x000000000050d947 */ /* 0x000fea0003800000 */
[----:B------:R-:W-:-:S04]  /*11520*/  FFMA.FTZ R18, R21, R4, R2 ;  /* 0x0000000415127223 */ /* 0x000fc80000010002 */
[----:B------:R-:W-:-:S06]  /*11530*/  FMUL.FTZ R16, R18, -1.4426950216293334961 ;  /* 0xbfb8aa3b12107820 */ /* 0x000fcc0000410000 */
[----:B------:R-:W3:Y:S02]  /*11540*/  MUFU.EX2 R16, R16 ;  /* 0x0000001000107308 */ /* 0x000ee40000000800 */
[----:B---3--:R-:W-:-:S06]  /*11550*/  FADD.FTZ R16, R16, 1 ;  /* 0x3f80000010107421 */ /* 0x008fcc0000010000 */
[----:B------:R-:W3:Y:S02]  /*11560*/  MUFU.RCP R19, R16 ;  /* 0x0000001000137308 */ /* 0x000ee40000001000 */
[----:B---3-5:R-:W-:Y:S01]  /*11570*/  FMUL.FTZ R16, R24, R19 ;  /* 0x0000001318107220 */ /* 0x028fe20000410000 */
[----:B------:R-:W-:-:S04]  /*11580*/  FADD.FTZ R19, -R19, 1 ;  /* 0x3f80000013137421 */ /* 0x000fc80000010100 */
[----:B------:R-:W-:Y:S01]  /*11590*/  FFMA.FTZ R19, R18, R19, 1 ;  /* 0x3f80000012137423 */ /* 0x000fe20000010013 */
[----:B------:R-:W-:-:S03]  /*115a0*/  FFMA.FTZ R18, R26, R5, R3 ;  /* 0x000000051a127223 */ /* 0x000fc60000010003 */
[----:B------:R-:W-:Y:S01]  /*115b0*/  FMUL.FTZ R24, R16, R19 ;  /* 0x0000001310187220 */ /* 0x000fe20000410000 */
[----:B------:R-:W-:-:S04]  /*115c0*/  FMUL.FTZ R16, R18, -1.4426950216293334961 ;  /* 0xbfb8aa3b12107820 */ /* 0x000fc80000410000 */
[----:B------:R3:W-:Y:S02]  /*115d0*/  STL [R1+0x648], R24 ;  /* 0x0006481801007387 */ /* 0x0007e40000100800 */
[----:B------:R-:W4:Y:S02]  /*115e0*/  MUFU.EX2 R16, R16 ;  /* 0x0000001000107308 */ /* 0x000f240000000800 */
[----:B----4-:R-:W-:-:S06]  /*115f0*/  FADD.FTZ R16, R16, 1 ;  /* 0x3f80000010107421 */ /* 0x010fcc0000010000 */
[----:B------:R-:W4:Y:S02]  /*11600*/  MUFU.RCP R19, R16 ;  /* 0x0000001000137308 */ /* 0x000f240000001000 */
[----:B----4-:R-:W-:Y:S01]  /*11610*/  FMUL.FTZ R16, R20, R19 ;  /* 0x0000001314107220 */ /* 0x010fe20000410000 */
[----:B------:R-:W-:-:S04]  /*11620*/  FADD.FTZ R19, -R19, 1 ;  /* 0x3f80000013137421 */ /* 0x000fc80000010100 */
[----:B------:R-:W-:-:S04]  /*11630*/  FFMA.FTZ R19, R18, R19, 1 ;  /* 0x3f80000012137423 */ /* 0x000fc80000010013 */
[----:B------:R-:W-:-:S05]  /*11640*/  FMUL.FTZ R20, R16, R19 ;  /* 0x0000001310147220 */ /* 0x000fca0000410000 */
[----:B------:R3:W-:Y:S02]  /*11650*/  STL [R1+0x64c], R20 ;  /* 0x00064c1401007387 */ /* 0x0007e40000100800 */
.L_x_2719:
[----:B--2---:R-:W2:Y:S04]  /*11660*/  LDL.LU R23, [R1+0x640] ;  /* 0x0006400001177983 */ /* 0x004ea80000300800 */
        /* <DEDUP_REMOVED lines=8> */
[----:B--2---:R-:W-:Y:S01]  /*116f0*/  FADD.FTZ R17, R23, -UR16 ;  /* 0x8000001017117e21 */ /* 0x004fe20008010000 */
[----:B----4-:R-:W-:-:S03]  /*11700*/  FADD.FTZ R15, R19, -UR16 ;  /* 0x80000010130f7e21 */ /* 0x010fc60008010000 */
[----:B-1----:R-:W-:Y:S01]  /*11710*/  FMUL.FTZ R21, R17, UR12 ;  /* 0x0000000c11157c20 */ /* 0x002fe20008410000 */
[----:B------:R-:W-:Y:S01]  /*11720*/  FMUL.FTZ R17, R5, R20 ;  /* 0x0000001405117220 */ /* 0x000fe20000410000 */
        /* <DEDUP_REMOVED lines=24> */
.L_x_2720:
[----:B------:R-:W2:Y:S04]  /*118b0*/  LDL.LU R23, [R1+0x630] ;  /* 0x0006300001177983 */ /* 0x000ea80000300800 */
[----:B------:R-:W4:Y:S04]  /*118c0*/  LDL.LU R19, [R1+0x634] ;  /* 0x0006340001137983 */ /* 0x000f280000300800 */
[----:B---3--:R3:W5:Y:S04]  /*118d0*/  LDL R24, [R1+0x620] ;  /* 0x0006200001187983 */ /* 0x0087680000100800 */
[----:B------:R3:W5:Y:S01]  /*118e0*/  LDL R20, [R1+0x624] ;  /* 0x0006240001147983 */ /* 0x0007620000100800 */
[----:B------:R-:W-:Y:S01]  /*118f0*/  FFMA.FTZ R67, R26, R17, R67 ;  /* 0x000000111a437223 */ /* 0x000fe20000010043 */
[----:B------:R-:W-:Y:S01]  /*11900*/  FMUL.FTZ R15, R4, R25 ;  /* 0x00000019040f7220 */ /* 0x000fe20000410000 */
[----:B------:R-:W-:-:S03]  /*11910*/  FADD.FTZ R18, R17, R16 ;  /* 0x0000001011127221 */ /* 0x000fc60000010000 */
[----:B------:R-:W-:Y:S01]  /*11920*/  FFMA.FTZ R67, R21, R15, R67 ;  /* 0x0000000f15437223 */ /* 0x000fe20000010043 */
[----:B------:R-:W-:Y:S01]  /*11930*/  FADD.FTZ R15, R18, R15 ;  /* 0x0000000f120f7221 */ /* 0x000fe20000010000 */
[----:B--2---:R-:W-:Y:S01]  /*11940*/  FADD.FTZ R16, R23, -UR16 ;  /* 0x8000001017107e21 */ /* 0x004fe20008010000 */
[----:B----4-:R-:W-:-:S03]  /*11950*/  FADD.FTZ R17, R19, -UR16 ;  /* 0x8000001013117e21 */ /* 0x010fc60008010000 */
[----:B0-----:R-:W-:Y:S01]  /*11960*/  FMUL.FTZ R21, R16, UR12 ;  /* 0x0000000c10157c20 */ /* 0x001fe20008410000 */
[----:B------:R-:W-:Y:S01]  /*11970*/  FMUL.FTZ R16, R5, R22 ;  /* 0x0000001605107220 */ /* 0x000fe20000410000 */
[----:B------:R-:W-:-:S03]  /*11980*/  FMUL.FTZ R26, R17, UR12 ;  /* 0x0000000c111a7c20 */ /* 0x000fc60008410000 */
        /* <DEDUP_REMOVED lines=23> */
.L_x_2721:
[----:B------:R-:W2:Y:S04]  /*11b00*/  LDL.LU R23, [R1+0x618] ;  /* 0x0006180001177983 */ /* 0x000ea80000300800 */
[----:B------:R-:W4:Y:S04]  /*11b10*/  LDL.LU R19, [R1+0x61c] ;  /* 0x00061c0001137983 */ /* 0x000f280000300800 */
[----:B-1----:R1:W5:Y:S04]  /*11b20*/  LDL R25, [R1+0x610] ;  /* 0x0006100001197983 */ /* 0x0023680000100800 */
[----:B------:R1:W5:Y:S01]  /*11b30*/  LDL R22, [R1+0x614] ;  /* 0x0006140001167983 */ /* 0x0003620000100800 */
[----:B------:R-:W-:Y:S01]  /*11b40*/  FFMA.FTZ R67, R27, R16, R67 ;  /* 0x000000101b437223 */ /* 0x000fe20000010043 */
[----:B-----5:R-:W-:Y:S01]  /*11b50*/  FMUL.FTZ R17, R4, R24 ;  /* 0x0000001804117220 */ /* 0x020fe20000410000 */
[----:B------:R-:W-:-:S03]  /*11b60*/  FADD.FTZ R18, R16, R15 ;  /* 0x0000000f10127221 */ /* 0x000fc60000010000 */
[----:B------:R-:W-:Y:S01]  /*11b70*/  FFMA.FTZ R67, R21, R17, R67 ;  /* 0x0000001115437223 */ /* 0x000fe20000010043 */
[----:B------:R-:W-:Y:S01]  /*11b80*/  FADD.FTZ R17, R18, R17 ;  /* 0x0000001112117221 */ /* 0x000fe20000010000 */
[----:B------:R-:W-:Y:S01]  /*11b90*/  FMUL.FTZ R18, R5, R20 ;  /* 0x0000001405127220 */ /* 0x000fe20000410000 */
[----:B--2---:R-:W-:Y:S01]  /*11ba0*/  FADD.FTZ R15, R23, -UR16 ;  /* 0x80000010170f7e21 */ /* 0x004fe20008010000 */
        /* <DEDUP_REMOVED lines=8> */
[----:B---3--:R-:W0:Y:S02]  /*11c30*/  MUFU.RCP R21, R19 ;  /* 0x0000001300157308 */ /* 0x008e240000001000 */
[----:B0-----:R-:W-:Y:S01]  /*11c40*/  FMUL.FTZ R19, R25, R21 ;  /* 0x0000001519137220 */ /* 0x001fe20000410000 */
        /* <DEDUP_REMOVED lines=14> */
.L_x_2722:
[----:B------:R-:W2:Y:S04]  /*11d30*/  LDL.LU R23, [R1+0x608] ;  /* 0x0006080001177983 */ /* 0x000ea80000300800 */
[----:B---3--:R-:W3:Y:S04]  /*11d40*/  LDL.LU R21, [R1+0x60c] ;  /* 0x00060c0001157983 */ /* 0x008ee80000300800 */
[----:B------:R4:W5:Y:S04]  /*11d50*/  LDL R27, [R1+0x600] ;  /* 0x00060000011b7983 */ /* 0x0009680000100800 */
[----:B0-----:R4:W5:Y:S01]  /*11d60*/  LDL R24, [R1+0x604] ;  /* 0x0006040001187983 */ /* 0x0019620000100800 */
[----:B------:R-:W-:Y:S01]  /*11d70*/  FFMA.FTZ R67, R26, R18, R67 ;  /* 0x000000121a437223 */ /* 0x000fe20000010043 */
[----:B------:R-:W-:Y:S01]  /*11d80*/  FMUL.FTZ R19, R4, R25 ;  /* 0x0000001904137220 */ /* 0x000fe20000410000 */
[----:B------:R-:W-:-:S03]  /*11d90*/  FADD.FTZ R20, R18, R17 ;  /* 0x0000001112147221 */ /* 0x000fc60000010000 */
[----:B------:R-:W-:Y:S01]  /*11da0*/  FFMA.FTZ R67, R15, R19, R67 ;  /* 0x000000130f437223 */ /* 0x000fe20000010043 */
[----:B------:R-:W-:Y:S01]  /*11db0*/  FADD.FTZ R19, R20, R19 ;  /* 0x0000001314137221 */ /* 0x000fe20000010000 */
[----:B------:R-:W-:Y:S01]  /*11dc0*/  FMUL.FTZ R20, R5, R22 ;  /* 0x0000001605147220 */ /* 0x000fe20000410000 */
[----:B--2---:R-:W-:Y:S01]  /*11dd0*/  FADD.FTZ R17, R23, -UR16 ;  /* 0x8000001017117e21 */ /* 0x004fe20008010000 */
[----:B---3--:R-:W-:-:S03]  /*11de0*/  FADD.FTZ R18, R21, -UR16 ;  /* 0x8000001015127e21 */ /* 0x008fc60008010000 */
[----:B------:R-:W-:Y:S01]  /*11df0*/  FMUL.FTZ R17, R17, UR12 ;  /* 0x0000000c11117c20 */ /* 0x000fe20008410000 */
[----:B------:R-:W-:Y:S01]  /*11e00*/  FMUL.FTZ R18, R18, UR12 ;  /* 0x0000000c12127c20 */ /* 0x000fe20008410000 */
[----:B----4-:R-:W-:Y:S06]  /*11e10*/  @!P5 BRA `(.L_x_2723) ;  /* 0x000000000050d947 */ /* 0x010fec0003800000 */
[----:B-1----:R-:W-:-:S04]  /*11e20*/  FFMA.FTZ R22, R17, R4, R2 ;  /* 0x0000000411167223 */ /* 0x002fc80000010002 */
        /* <DEDUP_REMOVED lines=19> */
.L_x_2723:
[----:B-1----:R-:W2:Y:S04]  /*11f60*/  LDL.LU R25, [R1+0x5f8] ;  /* 0x0005f80001197983 */ /* 0x002ea80000300800 */
[----:B------:R-:W3:Y:S04]  /*11f70*/  LDL.LU R23, [R1+0x5fc] ;  /* 0x0005fc0001177983 */ /* 0x000ee80000300800 */
        /* <DEDUP_REMOVED lines=33> */
.L_x_2724:
[----:B0-----:R-:W2:Y:S04]  /*12190*/  LDL.LU R27, [R1+0x5e8] ;  /* 0x0005e800011b7983 */ /* 0x001ea80000300800 */
[----:B------:R-:W3:Y:S04]  /*121a0*/  LDL.LU R25, [R1+0x5ec] ;  /* 0x0005ec0001197983 */ /* 0x000ee80000300800 */
[----:B------:R0:W5:Y:S04]  /*121b0*/  LDL R31, [R1+0x5e0] ;  /* 0x0005e000011f7983 */ /* 0x0001680000100800 */
[----:B------:R0:W5:Y:S01]  /*121c0*/  LDL R28, [R1+0x5e4] ;  /* 0x0005e400011c7983 */ /* 0x0001620000100800 */
        /* <DEDUP_REMOVED lines=10> */
[----:B0-----:R-:W-:Y:S06]  /*12270*/  @!P5 BRA `(.L_x_2725) ;  /* 0x000000000050d947 */ /* 0x001fec0003800000 */
        /* <DEDUP_REMOVED lines=20> */
.L_x_2725:
        /* <DEDUP_REMOVED lines=35> */
.L_x_2726:
        /* <DEDUP_REMOVED lines=35> */
.L_x_2727:
        /* <DEDUP_REMOVED lines=35> */
.L_x_2728:
        /* <DEDUP_REMOVED lines=35> */
.L_x_2729:
        /* <DEDUP_REMOVED lines=35> */
.L_x_2730:
        /* <DEDUP_REMOVED lines=35> */
.L_x_2731:
        /* <DEDUP_REMOVED lines=35> */
.L_x_2732:
        /* <DEDUP_REMOVED lines=35> */
.L_x_2733:
        /* <DEDUP_REMOVED lines=35> */
.L_x_2734:
        /* <DEDUP_REMOVED lines=35> */
.L_x_2735:
        /* <DEDUP_REMOVED lines=35> */
.L_x_2736:
        /* <DEDUP_REMOVED lines=35> */
.L_x_2737:
        /* <DEDUP_REMOVED lines=35> */
.L_x_2738:
        /* <DEDUP_REMOVED lines=35> */
.L_x_2739:
        /* <DEDUP_REMOVED lines=35> */
.L_x_2740:
[----:B------:R-:W2:Y:S04]  /*14490*/  LDL R59, [R1+0x490] ;  /* 0x00049000013b7983 */ /* 0x000ea80000100800 */
[----:B0-----:R-:W3:Y:S04]  /*144a0*/  LDL.LU R63, [R1+0x4c0] ;  /* 0x0004c000013f7983 */ /* 0x001ee80000300800 */
[----:B------:R-:W4:Y:S04]  /*144b0*/  LDL.LU R61, [R1+0x4b4] ;  /* 0x0004b400013d7983 */ /* 0x000f280000300800 */
[----:B------:R0:W5:Y:S01]  /*144c0*/  LDL R65, [R1+0x49c] ;  /* 0x00049c0001417983 */ /* 0x0001620000100800 */
[----:B------:R-:W-:Y:S01]  /*144d0*/  FFMA.FTZ R67, R54, R58, R67 ;  /* 0x0000003a36437223 */ /* 0x000fe20000010043 */
[----:B------:R-:W-:Y:S01]  /*144e0*/  FADD.FTZ R60, R58, R57 ;  /* 0x000000393a3c7221 */ /* 0x000fe20000010000 */
[----:B--2---:R-:W-:Y:S01]  /*144f0*/  MOV R66, R59 ;  /* 0x0000003b00427202 */ /* 0x004fe20000000f00 */
[----:B------:R-:W-:Y:S01]  /*14500*/  FMUL.FTZ R59, R4, R69 ;  /* 0x00000045043b7220 */ /* 0x000fe20000410000 */
[----:B---3--:R-:W-:-:S03]  /*14510*/  FADD.FTZ R57, R63, -UR16 ;  /* 0x800000103f397e21 */ /* 0x008fc60008010000 */
[----:B------:R-:W-:Y:S01]  /*14520*/  FFMA.FTZ R67, R55, R59, R67 ;  /* 0x0000003b37437223 */ /* 0x000fe20000010043 */
[----:B----4-:R-:W-:Y:S01]  /*14530*/  FADD.FTZ R58, R61, -UR16 ;  /* 0x800000103d3a7e21 */ /* 0x010fe20008010000 */
[----:B------:R-:W-:Y:S01]  /*14540*/  FADD.FTZ R59, R60, R59 ;  /* 0x0000003b3c3b7221 */ /* 0x000fe20000010000 */
[----:B------:R-:W-:Y:S01]  /*14550*/  FMUL.FTZ R57, R57, UR12 ;  /* 0x0000000c39397c20 */ /* 0x000fe20008410000 */
[----:B------:R-:W-:Y:S01]  /*14560*/  FMUL.FTZ R60, R5, R62 ;  /* 0x0000003e053c7220 */ /* 0x000fe20000410000 */
[----:B------:R-:W-:Y:S01]  /*14570*/  FMUL.FTZ R58, R58, UR12 ;  /* 0x0000000c3a3a7c20 */ /* 0x000fe20008410000 */
[----:B0-----:R-:W-:Y:S06]  /*14580*/  @!P5 BRA `(.L_x_2741) ;  /* 0x000000000050d947 */ /* 0x001fec0003800000 */
        /* <DEDUP_REMOVED lines=20> */
.L_x_2741:
[----:B------:R-:W-:Y:S01]  /*146d0*/  MOV R61, R66 ;  /* 0x00000042003d7202 */ /* 0x000fe20000000f00 */
[----:B------:R-:W2:Y:S04]  /*146e0*/  LDL.LU R63, [R1+0x4c4] ;  /* 0x0004c400013f7983 */ /* 0x000ea80000300800 */
[----:B0-----:R-:W3:Y:S04]  /*146f0*/  LDL.LU R66, [R1+0x4c8] ;  /* 0x0004c80001427983 */ /* 0x001ee80000300800 */
[----:B-1----:R0:W5:Y:S01]  /*14700*/  LDL R69, [R1+0x488] ;  /* 0x0004880001457983 */ /* 0x0021620000100800 */
[----:B------:R-:W-:Y:S01]  /*14710*/  FFMA.FTZ R67, R56, R60, R67 ;  /* 0x0000003c38437223 */ /* 0x000fe20000010043 */
[----:B------:R-:W-:Y:S01]  /*14720*/  FMUL.FTZ R61, R4, R61 ;  /* 0x0000003d043d7220 */ /* 0x000fe20000410000 */
[----:B------:R-:W-:-:S03]  /*14730*/  FADD.FTZ R62, R60, R59 ;  /* 0x0000003b3c3e7221 */ /* 0x000fc60000010000 */
[----:B------:R-:W-:Y:S01]  /*14740*/  FFMA.FTZ R67, R57, R61, R67 ;  /* 0x0000003d39437223 */ /* 0x000fe20000010043 */
[----:B------:R-:W-:Y:S01]  /*14750*/  FADD.FTZ R61, R62, R61 ;  /* 0x0000003d3e3d7221 */ /* 0x000fe20000010000 */
[----:B-----5:R-:W-:Y:S01]  /*14760*/  FMUL.FTZ R62, R5, R65 ;  /* 0x00000041053e7220 */ /* 0x020fe20000410000 */
        /* <DEDUP_REMOVED lines=19> */
[----:B------:R1:W2:Y:S02]  /*148a0*/  MUFU.RCP R66, R63 ;  /* 0x0000003f00427308 */ /* 0x0002a40000001000 */
[----:B-1----:R-:W2:Y:S02]  /*148b0*/  LDL.LU R63, [R1+0x498] ;  /* 0x00049800013f7983 */ /* 0x002ea40000300800 */
[----:B--2---:R-:W-:Y:S01]  /*148c0*/  FMUL.FTZ R63, R63, R66 ;  /* 0x000000423f3f7220 */ /* 0x004fe20000410000 */
[----:B------:R-:W-:-:S04]  /*148d0*/  FADD.FTZ R66, -R66, 1 ;  /* 0x3f80000042427421 */ /* 0x000fc80000010100 */
[----:B------:R-:W-:-:S04]  /*148e0*/  FFMA.FTZ R66, R65, R66, 1 ;  /* 0x3f80000041427423 */ /* 0x000fc80000010042 */
[----:B------:R-:W-:-:S05]  /*148f0*/  FMUL.FTZ R63, R63, R66 ;  /* 0x000000423f3f7220 */ /* 0x000fca0000410000 */
[----:B------:R0:W-:Y:S02]  /*14900*/  STL [R1+0x498], R63 ;  /* 0x0004983f01007387 */ /* 0x0001e40000100800 */
.L_x_2742:
[----:B0-----:R-:W2:Y:S04]  /*14910*/  LDL R63, [R1+0x498] ;  /* 0x00049800013f7983 */ /* 0x001ea80000100800 */
[----:B------:R-:W3:Y:S01]  /*14920*/  LDL.LU R66, [R1+0x4cc] ;  /* 0x0004cc0001427983 */ /* 0x000ee20000300800 */
[----:B------:R-:W-:Y:S01]  /*14930*/  FFMA.FTZ R67, R58, R62, R67 ;  /* 0x0000003e3a437223 */ /* 0x000fe20000010043 */
[----:B------:R-:W-:Y:S01]  /*14940*/  FMUL.FTZ R69, R4, R69 ;  /* 0x0000004504457220 */ /* 0x000fe20000410000 */
[----:B--2---:R-:W-:Y:S01]  /*14950*/  MOV R65, R63 ;  /* 0x0000003f00417202 */ /* 0x004fe20000000f00 */
[----:B------:R-:W-:Y:S02]  /*14960*/  FADD.FTZ R63, R62, R61 ;  /* 0x0000003d3e3f7221 */ /* 0x000fe40000010000 */
[----:B------:R-:W2:Y:S01]  /*14970*/  LDL.LU R61, [R1+0x4d8] ;  /* 0x0004d800013d7983 */ /* 0x000ea20000300800 */
[----:B---3--:R-:W-:Y:S01]  /*14980*/  FADD.FTZ R62, R66, -UR16 ;  /* 0x80000010423e7e21 */ /* 0x008fe20008010000 */
[----:B------:R-:W-:Y:S01]  /*14990*/  FFMA.FTZ R66, R59, R69, R67 ;  /* 0x000000453b427223 */ /* 0x000fe20000010043 */
[----:B------:R-:W-:-:S02]  /*149a0*/  FADD.FTZ R69, R63, R69 ;  /* 0x000000453f457221 */ /* 0x000fc40000010000 */
[----:B------:R-:W-:Y:S02]  /*149b0*/  FMUL.FTZ R62, R62, UR12 ;  /* 0x0000000c3e3e7c20 */ /* 0x000fe40008410000 */
[----:B------:R0:W-:Y:S02]  /*149c0*/  STL [R1+0x418], R66 ;  /* 0x0004184201007387 */ /* 0x0001e40000100800 */
[----:B0-----:R-:W-:Y:S01]  /*149d0*/  FMUL.FTZ R66, R5, R65 ;  /* 0x0000004105427220 */ /* 0x001fe20000410000 */
[----:B--2---:R-:W-:-:S04]  /*149e0*/  FADD.FTZ R61, R61, -UR16 ;  /* 0x800000103d3d7e21 */ /* 0x004fc80008010000 */
[----:B------:R-:W-:Y:S01]  /*149f0*/  FMUL.FTZ R61, R61, UR12 ;  /* 0x0000000c3d3d7c20 */ /* 0x000fe20008410000 */
[----:B------:R-:W-:Y:S06]  /*14a00*/  @!P5 BRA `(.L_x_2743) ;  /* 0x000000000058d947 */ /* 0x000fec0003800000 */
[----:B------:R-:W2:Y:S01]  /*14a10*/  LDL.LU R67, [R1+0x480] ;  /* 0x0004800001437983 */ /* 0x000ea20000300800 */
[----:B------:R-:W-:-:S04]  /*14a20*/  FFMA.FTZ R63, R61, R4, R2 ;  /* 0x000000043d3f7223 */ /* 0x000fc80000010002 */
[----:B------:R-:W-:-:S06]  /*14a30*/  FMUL.FTZ R65, R63, -1.4426950216293334961 ;  /* 0xbfb8aa3b3f417820 */ /* 0x000fcc0000410000 */
[----:B------:R-:W0:Y:S02]  /*14a40*/  MUFU.EX2 R65, R65 ;  /* 0x0000004100417308 */ /* 0x000e240000000800 */
[----:B0-----:R-:W-:-:S06]  /*14a50*/  FADD.FTZ R65, R65, 1 ;  /* 0x3f80000041417421 */ /* 0x001fcc0000010000 */
[----:B------:R-:W2:Y:S02]  /*14a60*/  MUFU.RCP R65, R65 ;  /* 0x0000004100417308 */ /* 0x000ea40000001000 */
[----:B--2---:R-:W-:Y:S01]  /*14a70*/  FMUL.FTZ R67, R67, R65 ;  /* 0x0000004143437220 */ /* 0x004fe20000410000 */
[----:B------:R-:W-:-:S04]  /*14a80*/  FADD.FTZ R65, -R65, 1 ;  /* 0x3f80000041417421 */ /* 0x000fc80000010100 */
[----:B------:R-:W-:-:S04]  /*14a90*/  FFMA.FTZ R65, R63, R65, 1 ;  /* 0x3f8000003f417423 */ /* 0x000fc80000010041 */
[----:B------:R-:W-:Y:S02]  /*14aa0*/  FMUL.FTZ R65, R67, R65 ;  /* 0x0000004143417220 */ /* 0x000fe40000410000 */
[----:B------:R-:W2:Y:S01]  /*14ab0*/  LDL.LU R67, [R1+0x48c] ;  /* 0x00048c0001437983 */ /* 0x000ea20000300800 */
[----:B------:R-:W-:-:S03]  /*14ac0*/  FFMA.FTZ R63, R62, R5, R3 ;  /* 0x000000053e3f7223 */ /* 0x000fc60000010003 */
[----:B------:R0:W-:Y:S02]  /*14ad0*/  STL [R1+0x480], R65 ;  /* 0x0004804101007387 */ /* 0x0001e40000100800 */
[----:B0-----:R-:W-:-:S06]  /*14ae0*/  FMUL.FTZ R65, R63, -1.4426950216293334961 ;  /* 0xbfb8aa3b3f417820 */ /* 0x001fcc0000410000 */
[----:B------:R-:W0:Y:S02]  /*14af0*/  MUFU.EX2 R65, R65 ;  /* 0x0000004100417308 */ /* 0x000e240000000800 */
[----:B0-----:R-:W-:-:S06]  /*14b00*/  FADD.FTZ R65, R65, 1 ;  /* 0x3f80000041417421 */ /* 0x001fcc0000010000 */
[----:B------:R-:W2:Y:S02]  /*14b10*/  MUFU.RCP R65, R65 ;  /* 0x0000004100417308 */ /* 0x000ea40000001000 */
[----:B--2---:R-:W-:Y:S01]  /*14b20*/  FMUL.FTZ R67, R67, R65 ;  /* 0x0000004143437220 */ /* 0x004fe20000410000 */
[----:B------:R-:W-:-:S04]  /*14b30*/  FADD.FTZ R65, -R65, 1 ;  /* 0x3f80000041417421 */ /* 0x000fc80000010100 */
[----:B------:R-:W-:-:S04]  /*14b40*/  FFMA.FTZ R65, R63, R65, 1 ;  /* 0x3f8000003f417423 */ /* 0x000fc80000010041 */
[----:B------:R-:W-:-:S05]  /*14b50*/  FMUL.FTZ R63, R67, R65 ;  /* 0x00000041433f7220 */ /* 0x000fca0000410000 */
[----:B------:R0:W-:Y:S02]  /*14b60*/  STL [R1+0x48c], R63 ;  /* 0x00048c3f01007387 */ /* 0x0001e40000100800 */
.L_x_2743:
[----:B------:R-:W2:Y:S04]  /*14b70*/  LDL.LU R65, [R1+0x418] ;  /* 0x0004180001417983 */ /* 0x000ea80000300800 */
[----:B0-----:R-:W3:Y:S04]  /*14b80*/  LDL R63, [R1+0x480] ;  /* 0x00048000013f7983 */ /* 0x001ee80000100800 */
[----:B------:R0:W-:Y:S04]  /*14b90*/  STL [R1+0x7cc], R0 ;  /* 0x0007cc0001007387 */ /* 0x0001e80000100800 */
[----:B------:R-:W4:Y:S04]  /*14ba0*/  LDL.LU R67, [R1+0x4e8] ;  /* 0x0004e80001437983 */ /* 0x000f280000300800 */
[----:B0-----:R-:W4:Y:S01]  /*14bb0*/  LDL.LU R0, [R1+0x4dc] ;  /* 0x0004dc0001007983 */ /* 0x001f220000300800 */
[----:B--2---:R-:W-:Y:S01]  /*14bc0*/  FFMA.FTZ R65, R60, R66, R65 ;  /* 0x000000423c417223 */ /* 0x004fe20000010041 */
[----:B------:R-:W-:-:S02]  /*14bd0*/  FADD.FTZ R66, R66, R69 ;  /* 0x0000004542427221 */ /* 0x000fc40000010000 */
[----:B------:R-:W2:Y:S01]  /*14be0*/  LDL R69, [R1+0x48c] ;  /* 0x00048c0001457983 */ /* 0x000ea20000100800 */
[----:B---3--:R-:W-:-:S04]  /*14bf0*/  FMUL.FTZ R63, R4, R63 ;  /* 0x0000003f043f7220 */ /* 0x008fc80000410000 */
[----:B------:R-:W-:-:S05]  /*14c00*/  FFMA.FTZ R65, R61, R63, R65 ;  /* 0x0000003f3d417223 */ /* 0x000fca0000010041 */
[----:B------:R0:W-:Y:S01]  /*14c10*/  STL [R1+0x420], R65 ;  /* 0x0004204101007387 */ /* 0x0001e20000100800 */
[----:B----4-:R-:W-:Y:S01]  /*14c20*/  FADD.FTZ R0, R0, -UR16 ;  /* 0x8000001000007e21 */ /* 0x010fe20008010000 */
[----:B0-----:R-:W-:-:S05]  /*14c30*/  FADD.FTZ R65, R66, R63 ;  /* 0x0000003f42417221 */ /* 0x001fca0000010000 */
[----:B------:R0:W-:Y:S02]  /*14c40*/  STL [R1+0x41c], R65 ;  /* 0x00041c4101007387 */ /* 0x0001e40000100800 */
[----:B0-----:R-:W-:Y:S02]  /*14c50*/  FMUL.FTZ R65, R0, UR12 ;  /* 0x0000000c00417c20 */ /* 0x001fe40008410000 */
[----:B------:R0:W5:Y:S01]  /*14c60*/  LDL.LU R0, [R1+0x7cc] ;  /* 0x0007cc0001007983 */ /* 0x0001620000300800 */
[----:B------:R-:W-:-:S04]  /*14c70*/  FADD.FTZ R67, R67, -UR16 ;  /* 0x8000001043437e21 */ /* 0x000fc80008010000 */
[----:B------:R-:W-:Y:S01]  /*14c80*/  FMUL.FTZ R63, R67, UR12 ;  /* 0x0000000c433f7c20 */ /* 0x000fe20008410000 */
[----:B--2---:R-:W-:Y:S01]  /*14c90*/  FMUL.FTZ R69, R5, R69 ;  /* 0x0000004505457220 */ /* 0x004fe20000410000 */
[----:B0-----:R-:W-:Y:S06]  /*14ca0*/  @!P5 BRA `(.L_x_2744) ;  /* 0x000000000060d947 */ /* 0x001fec0003800000 */
[----:B-----5:R0:W-:Y:S04]  /*14cb0*/  STL [R1+0x7cc], R0 ;  /* 0x0007cc0001007387 */ /* 0x0201e80000100800 */
[----:B0-----:R-:W2:Y:S01]  /*14cc0*/  LDL.LU R0, [R1+0x484] ;  /* 0x0004840001007983 */ /* 0x001ea20000300800 */
        /* <DEDUP_REMOVED lines=13> */
[----:B------:R-:W2:Y:S02]  /*14da0*/  MUFU.RCP R66, R66 ;  /* 0x0000004200427308 */ /* 0x000ea40000001000 */
[----:B--2---:R-:W-:Y:S01]  /*14db0*/  FMUL.FTZ R0, R0, R66 ;  /* 0x0000004200007220 */ /* 0x004fe20000410000 */
[----:B------:R-:W-:-:S04]  /*14dc0*/  FADD.FTZ R66, -R66, 1 ;  /* 0x3f80000042427421 */ /* 0x000fc80000010100 */
[----:B------:R0:W-:Y:S01]  /*14dd0*/  STL [R1+0x418], R0 ;  /* 0x0004180001007387 */ /* 0x0001e20000100800 */
[----:B------:R-:W-:-:S03]  /*14de0*/  FFMA.FTZ R67, R67, R66, 1 ;  /* 0x3f80000043437423 */ /* 0x000fc60000010042 */
[----:B------:R-:W2:Y:S04]  /*14df0*/  LDL.LU R66, [R1+0x418] ;  /* 0x0004180001427983 */ /* 0x000ea80000300800 */
[----:B0-----:R0:W5:Y:S01]  /*14e00*/  LDL.LU R0, [R1+0x7cc] ;  /* 0x0007cc0001007983 */ /* 0x0011620000300800 */
[----:B--2---:R-:W-:-:S05]  /*14e10*/  FMUL.FTZ R66, R66, R67 ;  /* 0x0000004342427220 */ /* 0x004fca0000410000 */
[----:B------:R0:W-:Y:S02]  /*14e20*/  STL [R1+0x484], R66 ;  /* 0x0004844201007387 */ /* 0x0001e40000100800 */
.L_x_2744:
[----:B0-----:R-:W2:Y:S04]  /*14e30*/  LDL.LU R66, [R1+0x420] ;  /* 0x0004200001427983 */ /* 0x001ea80000300800 */
[----:B------:R0:W-:Y:S04]  /*14e40*/  STL [R1+0x7d4], R3 ;  /* 0x0007d40301007387 */ /* 0x0001e80000100800 */
[----:B------:R-:W3:Y:S04]  /*14e50*/  LDL.LU R67, [R1+0x4f8] ;  /* 0x0004f80001437983 */ /* 0x000ee80000300800 */
[----:B0-----:R-:W4:Y:S04]  /*14e60*/  LDL.LU R3, [R1+0x41c] ;  /* 0x00041c0001037983 */ /* 0x001f280000300800 */
[----:B-----5:R0:W-:Y:S04]  /*14e70*/  STL [R1+0x7cc], R0 ;  /* 0x0007cc0001007387 */ /* 0x0201e80000100800 */
[----:B0-----:R-:W3:Y:S04]  /*14e80*/  LDL.LU R0, [R1+0x4ec] ;  /* 0x0004ec0001007983 */ /* 0x001ee80000300800 */
[----:B------:R2:W-:Y:S02]  /*14e90*/  STL [R1+0x7d0], R2 ;  /* 0x0007d00201007387 */ /* 0x0005e40000100800 */
[----:B--2---:R-:W-:Y:S01]  /*14ea0*/  FFMA.FTZ R2, R62, R69, R66 ;  /* 0x000000453e027223 */ /* 0x004fe20000010042 */
[----:B------:R-:W-:-:S04]  /*14eb0*/  FMUL.FTZ R66, R4, R6 ;  /* 0x0000000604427220 */ /* 0x000fc80000410000 */
[----:B------:R-:W-:Y:S01]  /*14ec0*/  FFMA.FTZ R2, R63, R66, R2 ;  /* 0x000000423f027223 */ /* 0x000fe20000010002 */
[----:B----4-:R-:W-:Y:S01]  /*14ed0*/  FADD.FTZ R69, R69, R3 ;  /* 0x0000000345457221 */ /* 0x010fe20000010000 */
[----:B---3--:R-:W-:-:S03]  /*14ee0*/  FADD.FTZ R67, R67, -UR16 ;  /* 0x8000001043437e21 */ /* 0x008fc60008010000 */
[----:B------:R0:W-:Y:S01]  /*14ef0*/  STL [R1+0x428], R2 ;  /* 0x0004280201007387 */ /* 0x0001e20000100800 */
[----:B------:R-:W-:-:S03]  /*14f00*/  FADD.FTZ R66, R69, R66 ;  /* 0x0000004245427221 */ /* 0x000fc60000010000 */
[----:B------:R-:W2:Y:S04]  /*14f10*/  LDL R69, [R1+0x484] ;  /* 0x0004840001457983 */ /* 0x000ea80000100800 */
[----:B------:R1:W-:Y:S01]  /*14f20*/  STL [R1+0x424], R66 ;  /* 0x0004244201007387 */ /* 0x0003e20000100800 */
[----:B------:R-:W-:-:S03]  /*14f30*/  FADD.FTZ R0, R0, -UR16 ;  /* 0x8000001000007e21 */ /* 0x000fc60008010000 */
[----:B------:R3:W5:Y:S04]  /*14f40*/  LDL.LU R3, [R1+0x7d4] ;  /* 0x0007d40001037983 */ /* 0x0007680000300800 */
[----:B0-----:R3:W5:Y:S01]  /*14f50*/  LDL.LU R2, [R1+0x7d0] ;  /* 0x0007d00001027983 */ /* 0x0017620000300800 */
[----:B-1----:R-:W-:Y:S01]  /*14f60*/  FMUL.FTZ R66, R67, UR12 ;  /* 0x0000000c43427c20 */ /* 0x002fe20008410000 */
[----:B------:R-:W-:Y:S02]  /*14f70*/  FMUL.FTZ R67, R0, UR12 ;  /* 0x0000000c00437c20 */ /* 0x000fe40008410000 */
[----:B------:R3:W5:Y:S01]  /*14f80*/  LDL.LU R0, [R1+0x7cc] ;  /* 0x0007cc0001007983 */ /* 0x0007620000300800 */
[----:B--2---:R-:W-:-:S05]  /*14f90*/  FMUL.FTZ R69, R5, R69 ;  /* 0x0000004505457220 */ /* 0x004fca0000410000 */
[----:B------:R3:W-:Y:S01]  /*14fa0*/  STL [R1+0x41c], R69 ;  /* 0x00041c4501007387 */ /* 0x0007e20000100800 */
[----:B------:R-:W-:Y:S05]  /*14fb0*/  @!P5 BRA `(.L_x_2745) ;  /* 0x000000000058d947 */ /* 0x000fea0003800000 */
[----:B---3-5:R-:W-:Y:S01]  /*14fc0*/  FFMA.FTZ R69, R66, R4, R2 ;  /* 0x0000000442457223 */ /* 0x028fe20000010002 */
[----:B------:R0:W-:Y:S03]  /*14fd0*/  STL [R1+0x7cc], R0 ;  /* 0x0007cc0001007387 */ /* 0x0001e60000100800 */
[----:B------:R-:W-:-:S06]  /*14fe0*/  FMUL.FTZ R69, R69, -1.4426950216293334961 ;  /* 0xbfb8aa3b45457820 */ /* 0x000fcc0000410000 */
[----:B------:R-:W1:Y:S02]  /*14ff0*/  MUFU.EX2 R69, R69 ;  /* 0x0000004500457308 */ /* 0x000e640000000800 */
[----:B-1----:R-:W-:-:S06]  /*15000*/  FADD.FTZ R69, R69, 1 ;  /* 0x3f80000045457421 */ /* 0x002fcc0000010000 */
[----:B------:R-:W0:Y:S02]  /*15010*/  MUFU.RCP R69, R69 ;  /* 0x0000004500457308 */ /* 0x000e240000001000 */
[----:B0-----:R-:W-:Y:S01]  /*15020*/  FMUL.FTZ R0, R7, R69 ;  /* 0x0000004507007220 */ /* 0x001fe20000410000 */
[----:B------:R-:W-:Y:S01]  /*15030*/  FADD.FTZ R7, -R69, 1 ;  /* 0x3f80000045077421 */ /* 0x000fe20000010100 */
[----:B------:R-:W-:-:S04]  /*15040*/  FFMA.FTZ R69, R66, R4, R2 ;  /* 0x0000000442457223 */ /* 0x000fc80000010002 */
        /* <DEDUP_REMOVED lines=8> */
[----:B------:R-:W-:Y:S01]  /*150d0*/  FADD.FTZ R8, -R69, 1 ;  /* 0x3f80000045087421 */ /* 0x000fe20000010100 */
[----:B------:R-:W-:-:S04]  /*150e0*/  FFMA.FTZ R69, R67, R5, R3 ;  /* 0x0000000543457223 */ /* 0x000fc80000010003 */
[----:B------:R-:W-:-:S04]  /*150f0*/  FFMA.FTZ R8, R69, R8, 1 ;  /* 0x3f80000045087423 */ /* 0x000fc80000010008 */
[----:B------:R-:W-:Y:S02]  /*15100*/  FMUL.FTZ R8, R0, R8 ;  /* 0x0000000800087220 */ /* 0x000fe40000410000 */
[----:B------:R0:W5:Y:S05]  /*15110*/  LDL.LU R0, [R1+0x7cc] ;  /* 0x0007cc0001007983 */ /* 0x00016a0000300800 */
.L_x_2745:
[----:B------:R1:W-:Y:S04]  /*15120*/  STL [R1+0x7f8], R60 ;  /* 0x0007f83c01007387 */ /* 0x0003e80000100800 */
[----:B------:R2:W-:Y:S04]  /*15130*/  STL [R1+0x7e8], R6 ;  /* 0x0007e80601007387 */ /* 0x0005e80000100800 */
[----:B---3--:R-:W3:Y:S04]  /*15140*/  LDL.LU R69, [R1+0x428] ;  /* 0x0004280001457983 */ /* 0x008ee80000300800 */
[----:B-1----:R-:W4:Y:S04]  /*15150*/  LDL.LU R60, [R1+0x424] ;  /* 0x00042400013c7983 */ /* 0x002f280000300800 */
[----:B--2---:R-:W3:Y:S04]  /*15160*/  LDL.LU R6, [R1+0x41c] ;  /* 0x00041c0001067983 */ /* 0x004ee80000300800 */
[----:B------:R1:W-:Y:S04]  /*15170*/  STL [R1+0x818], R48 ;  /* 0x0008183001007387 */ /* 0x0003e80000100800 */
[----:B------:R2:W-:Y:S04]  /*15180*/  STL [R1+0x800], R58 ;  /* 0x0008003a01007387 */ /* 0x0005e80000100800 */
[----:B------:R0:W-:Y:S04]  /*15190*/  STL [R1+0x7fc], R59 ;  /* 0x0007fc3b01007387 */ /* 0x0001e80000100800 */
[----:B-1----:R-:W3:Y:S04]  /*151a0*/  LDL.LU R48, [R1+0x450] ;  /* 0x0004500001307983 */ /* 0x002ee80000300800 */
[----:B--2---:R-:W2:Y:S04]  /*151b0*/  LDL.LU R58, [R1+0x6a0] ;  /* 0x0006a000013a7983 */ /* 0x004ea80000300800 */
[----:B0-----:R-:W2:Y:S04]  /*151c0*/  LDL.LU R59, [R1+0x44c] ;  /* 0x00044c00013b7983 */ /* 0x001ea80000300800 */
[----:B------:R0:W-:Y:S04]  /*151d0*/  STL [R1+0x814], R49 ;  /* 0x0008143101007387 */ /* 0x0001e80000100800 */
[----:B------:R1:W-:Y:S04]  /*151e0*/  STL [R1+0x80c], R55 ;  /* 0x00080c3701007387 */ /* 0x0003e80000100800 */
[----:B0-----:R-:W2:Y:S04]  /*151f0*/  LDL.LU R49, [R1+0x410] ;  /* 0x0004100001317983 */ /* 0x001ea80000300800 */
[----:B-1----:R-:W2:Y:S04]  /*15200*/  LDL.LU R55, [R1+0x690] ;  /* 0x0006900001377983 */ /* 0x002ea80000300800 */
[----:B------:R0:W-:Y:S04]  /*15210*/  STL [R1+0x7f4], R61 ;  /* 0x0007f43d01007387 */ /* 0x0001e80000100800 */
[----:B------:R1:W-:Y:S04]  /*15220*/  STL [R1+0x7ec], R63 ;  /* 0x0007ec3f01007387 */ /* 0x0003e80000100800 */
[----:B------:R1:W-:Y:S04]  /*15230*/  STL [R1+0x810], R54 ;  /* 0x0008103601007387 */ /* 0x0003e80000100800 */
[----:B0-----:R-:W2:Y:S04]  /*15240*/  LDL.LU R61, [R1+0x454] ;  /* 0x00045400013d7983 */ /* 0x001ea80000300800 */
[----:B-1----:R-:W2:Y:S04]  /*15250*/  LDL.LU R63, [R1+0x6b0] ;  /* 0x0006b000013f7983 */ /* 0x002ea80000300800 */
[----:B------:R-:W2:Y:S04]  /*15260*/  LDL.LU R54, [R1+0x6a4] ;  /* 0x0006a40001367983 */ /* 0x000ea80000300800 */
[----:B------:R0:W-:Y:S04]  /*15270*/  STL [R1+0x808], R56 ;  /* 0x0008083801007387 */ /* 0x0001e80000100800 */
[----:B------:R1:W-:Y:S04]  /*15280*/  STL [R1+0x804], R57 ;  /* 0x0008043901007387 */ /* 0x0003e80000100800 */
[----:B0-----:R-:W2:Y:S04]  /*15290*/  LDL.LU R56, [R1+0x414] ;  /* 0x0004140001387983 */ /* 0x001ea80000300800 */
[----:B-1----:R-:W2:Y:S04]  /*152a0*/  LDL.LU R57, [R1+0x448] ;  /* 0x0004480001397983 */ /* 0x002ea80000300800 */
[----:B------:R-:W-:Y:S04]  /*152b0*/  STL [R1+0x7e0], R53 ;  /* 0x0007e03501007387 */ /* 0x000fe80000100800 */
[----:B-----5:R-:W-:Y:S04]  /*152c0*/  STL [R1+0x7cc], R2 ;  /* 0x0007cc0201007387 */ /* 0x020fe80000100800 */
[----:B------:R0:W-:Y:S04]  /*152d0*/  STL [R1+0x7e4], R64 ;  /* 0x0007e44001007387 */ /* 0x0001e80000100800 */
[----:B------:R-:W-:Y:S04]  /*152e0*/  STL [R1+0x7d8], R51 ;  /* 0x0007d83301007387 */ /* 0x000fe80000100800 */
[----:B------:R-:W-:Y:S04]  /*152f0*/  STL [R1+0x7d0], R3 ;  /* 0x0007d00301007387 */ /* 0x000fe80000100800 */
[----:B0-----:R-:W2:Y:S04]  /*15300*/  LDL.LU R64, [R1+0x680] ;  /* 0x0006800001407983 */ /* 0x001ea80000300800 */
[----:B------:R0:W-:Y:S04]  /*15310*/  STL [R1+0x7f0], R62 ;  /* 0x0007f03e01007387 */ /* 0x0001e80000100800 */
[----:B------:R1:W-:Y:S04]  /*15320*/  STL [R1+0x7d4], R50 ;  /* 0x0007d43201007387 */ /* 0x0003e80000100800 */
[----:B------:R2:W-:Y:S04]  /*15330*/  STL [R1+0x7dc], R52 ;  /* 0x0007dc3401007387 */ /* 0x0005e80000100800 */
[----:B0-----:R-:W2:Y:S01]  /*15340*/  LDL.LU R62, [R1+0x694] ;  /* 0x00069400013e7983 */ /* 0x001ea20000300800 */
[----:B-1----:R-:W-:Y:S01]  /*15350*/  FMUL.FTZ R50, R5, R8 ;  /* 0x0000000805327220 */ /* 0x002fe20000410000 */
[----:B----4-:R-:W-:Y:S01]  /*15360*/  MOV R53, R60 ;  /* 0x0000003c00357202 */ /* 0x010fe20000000f00 */
[----:B---3--:R-:W-:Y:S01]  /*15370*/  FFMA.FTZ R60, R65, R6, R69 ;  /* 0x00000006413c7223 */ /* 0x008fe20000010045 */
[----:B------:R-:W-:-:S03]  /*15380*/  FMUL.FTZ R69, R4, R7 ;  /* 0x0000000704457220 */ /* 0x000fc60000410000 */
[----:B------:R-:W-:Y:S02]  /*15390*/  FADD.FTZ R2, R6, R53 ;  /* 0x0000003506027221 */ /* 0x000fe40000010000 */
[----:B------:R-:W3:Y:S01]  /*153a0*/  LDL.LU R53, [R1+0x684] ;  /* 0x0006840001357983 */ /* 0x000ee20000300800 */
[----:B------:R-:W-:Y:S01]  /*153b0*/  FFMA.FTZ R51, R66, R69, R60 ;  /* 0x0000004542337223 */ /* 0x000fe2000001003c */
[----:B------:R-:W-:-:S04]  /*153c0*/  FADD.FTZ R69, R2, R69 ;  /* 0x0000004502457221 */ /* 0x000fc80000010000 */
[----:B------:R-:W-:Y:S01]  /*153d0*/  FADD.FTZ R69, R50, R69 ;  /* 0x0000004532457221 */ /* 0x000fe20000010000 */
[----:B--2---:R-:W-:Y:S02]  /*153e0*/  FADD.FTZ R2, R48, R58 ;  /* 0x0000003a30027221 */ /* 0x004fe40000010000 */
[----:B------:R-:W2:Y:S01]  /*153f0*/  LDL.LU R48, [R1+0x670] ;  /* 0x0006700001307983 */ /* 0x000ea20000300800 */
[----:B------:R-:W-:Y:S01]  /*15400*/  FFMA.FTZ R3, R68, R58, R59 ;  /* 0x0000003a44037223 */ /* 0x000fe2000001003b */
[----:B------:R-:W-:Y:S02]  /*15410*/  FFMA.FTZ R68, R67, R50, R51 ;  /* 0x0000003243447223 */ /* 0x000fe40000010033 */
[----:B------:R-:W4:Y:S04]  /*15420*/  LDL.LU R58, [R1+0x438] ;  /* 0x00043800013a7983 */ /* 0x000f280000300800 */
[----:B------:R-:W4:Y:S04]  /*15430*/  LDL.LU R50, [R1+0x674] ;  /* 0x0006740001327983 */ /* 0x000f280000300800 */
[----:B------:R-:W4:Y:S01]  /*15440*/  LDL.LU R59, [R1+0x638] ;  /* 0x00063800013b7983 */ /* 0x000f220000300800 */
[----:B------:R-:W-:-:S03]  /*15450*/  FFMA.FTZ R52, R49, R55, R3 ;  /* 0x0000003731347223 */ /* 0x000fc60000010003 */
[----:B------:R-:W4:Y:S04]  /*15460*/  LDL.LU R49, [R1+0x658] ;  /* 0x0006580001317983 */ /* 0x000f280000300800 */
[----:B------:R-:W4:Y:S01]  /*15470*/  LDL.LU R3, [R1+0x42c] ;  /* 0x00042c0001037983 */ /* 0x000f220000300800 */
[----:B------:R-:W-:-:S03]  /*15480*/  FADD.FTZ R6, R61, R63 ;  /* 0x0000003f3d067221 */ /* 0x000fc60000010000 */
[----:B------:R-:W4:Y:S01]  /*15490*/  LDL.LU R63, [R1+0x620] ;  /* 0x00062000013f7983 */ /* 0x000f220000300800 */
[----:B------:R-:W-:Y:S01]  /*154a0*/  FADD.FTZ R51, R6, R54 ;  /* 0x0000003606337221 */ /* 0x000fe20000010000 */
[----:B------:R-:W-:Y:S02]  /*154b0*/  FADD.FTZ R6, R2, R55 ;  /* 0x0000003702067221 */ /* 0x000fe40000010000 */
[----:B------:R-:W4:Y:S04]  /*154c0*/  LDL.LU R2, [R1+0x430] ;  /* 0x0004300001027983 */ /* 0x000f280000300800 */
[----:B------:R-:W4:Y:S01]  /*154d0*/  LDL.LU R55, [R1+0x648] ;  /* 0x0006480001377983 */ /* 0x000f220000300800 */
[----:B------:R-:W-:-:S03]  /*154e0*/  FFMA.FTZ R56, R56, R54, R57 ;  /* 0x0000003638387223 */ /* 0x000fc60000010039 */
[----:B------:R-:W4:Y:S04]  /*154f0*/  LDL.LU R54, [R1+0x65c] ;  /* 0x00065c0001367983 */ /* 0x000f280000300800 */
[----:B------:R-:W4:Y:S01]  /*15500*/  LDL.LU R57, [R1+0x64c] ;  /* 0x00064c0001397983 */ /* 0x000f220000300800 */
[----:B------:R-:W-:Y:S01]  /*15510*/  FFMA.FTZ R10, R10, R64, R52 ;  /* 0x000000400a0a7223 */ /* 0x000fe20000010034 */
[----:B------:R-:W-:Y:S02]  /*15520*/  FADD.FTZ R52, R6, R64 ;  /* 0x0000004006347221 */ /* 0x000fe40000010000 */
[----:B------:R-:W4:Y:S04]  /*15530*/  LDL.LU R6, [R1+0x444] ;  /* 0x0004440001067983 */ /* 0x000f280000300800 */
[----:B------:R-:W4:Y:S01]  /*15540*/  LDL.LU R64, [R1+0x624] ;  /* 0x0006240001407983 */ /* 0x000f220000300800 */
[----:B------:R-:W-:-:S03]  /*15550*/  FFMA.FTZ R0, R0, R62, R56 ;  /* 0x0000003e00007223 */ /* 0x000fc60000010038 */
[----:B------:R-:W4:Y:S01]  /*15560*/  LDL.LU R56, [R1+0x434] ;  /* 0x0004340001387983 */ /* 0x000f220000300800 */
[----:B------:R-:W-:-:S03]  /*15570*/  FADD.FTZ R51, R51, R62 ;  /* 0x0000003e33337221 */ /* 0x000fc60000010000 */
[----:B------:R-:W4:Y:S01]  /*15580*/  LDL.LU R62, [R1+0x440] ;  /* 0x00044000013e7983 */ /* 0x000f220000300800 */
[----:B---3--:R-:W-:Y:S01]  /*15590*/  FFMA.FTZ R11, R11, R53, R0 ;  /* 0x000000350b0b7223 */ /* 0x008fe20000010000 */
[----:B------:R-:W-:Y:S02]  /*155a0*/  FADD.FTZ R0, R51, R53 ;  /* 0x0000003533007221 */ /* 0x000fe40000010000 */
[----:B------:R-:W3:Y:S01]  /*155b0*/  LDL.LU R53, [R1+0x610] ;  /* 0x0006100001357983 */ /* 0x000ee20000300800 */
[----:B--2---:R-:W-:Y:S01]  /*155c0*/  FFMA.FTZ R10, R12, R48, R10 ;  /* 0x000000300c0a7223 */ /* 0x004fe2000001000a */
[----:B------:R-:W-:Y:S02]  /*155d0*/  FADD.FTZ R12, R52, R48 ;  /* 0x00000030340c7221 */ /* 0x000fe40000010000 */
[----:B------:R-:W2:Y:S01]  /*155e0*/  LDL.LU R52, [R1+0x614] ;  /* 0x0006140001347983 */ /* 0x000ea20000300800 */
[----:B----4-:R-:W-:Y:S01]  /*155f0*/  FFMA.FTZ R11, R13, R50, R11 ;  /* 0x000000320d0b7223 */ /* 0x010fe2000001000b */
[----:B------:R-:W-:-:S02]  /*15600*/  FADD.FTZ R0, R0, R50 ;  /* 0x0000003200007221 */ /* 0x000fc40000010000 */
[----:B------:R-:W4:Y:S04]  /*15610*/  LDL.LU R13, [R1+0x43c] ;  /* 0x00043c00010d7983 */ /* 0x000f280000300800 */
[----:B------:R-:W2:Y:S01]  /*15620*/  LDL.LU R50, [R1+0x604] ;  /* 0x0006040001327983 */ /* 0x000ea20000300800 */
[----:B------:R-:W0:Y:S01]  /*15630*/  S2R R51, SR_LANEID ;  /* 0x0000000000337919 */ /* 0x000e220000000000 */
[----:B------:R-:W-:Y:S02]  /*15640*/  FFMA.FTZ R10, R14, R49, R10 ;  /* 0x000000310e0a7223 */ /* 0x000fe4000001000a */
[----:B------:R-:W2:Y:S04]  /*15650*/  LDL.LU R48, [R1+0x818] ;  /* 0x0008180001307983 */ /* 0x000ea80000300800 */
[----:B------:R-:W3:Y:S01]  /*15660*/  LDL.LU R14, [R1+0x63c] ;  /* 0x00063c00010e7983 */ /* 0x000ee20000300800 */
[----:B0-----:R-:W-:Y:S01]  /*15670*/  ISETP.GE.AND P5, PT, R51, R9, PT ;  /* 0x000000093300720c */ /* 0x001fe20003fa6270 */
[----:B------:R-:W-:-:S02]  /*15680*/  FFMA.FTZ R10, R2, R55, R10 ;  /* 0x00000037020a7223 */ /* 0x000fc4000001000a */
[----:B------:R-:W2:Y:S04]  /*15690*/  LDL.LU R51, [R1+0x600] ;  /* 0x0006000001337983 */ /* 0x000ea80000300800 */
[----:B------:R-:W2:Y:S01]  /*156a0*/  LDL.LU R2, [R1+0x5f4] ;  /* 0x0005f40001027983 */ /* 0x000ea20000300800 */
[----:B------:R-:W-:-:S03]  /*156b0*/  FFMA.FTZ R11, R3, R54, R11 ;  /* 0x00000036030b7223 */ /* 0x000fc6000001000b */
[----:B------:R-:W2:Y:S01]  /*156c0*/  LDL.LU R3, [R1+0x5f0] ;  /* 0x0005f00001037983 */ /* 0x000ea20000300800 */
[----:B------:R-:W-:Y:S01]  /*156d0*/  FADD.FTZ R0, R0, R54 ;  /* 0x0000003600007221 */ /* 0x000fe20000010000 */
[----:B------:R-:W-:Y:S01]  /*156e0*/  FFMA.FTZ R10, R58, R59, R10 ;  /* 0x0000003b3a0a7223 */ /* 0x000fe2000001000a */
[----:B------:R-:W-:Y:S01]  /*156f0*/  FADD.FTZ R12, R12, R49 ;  /* 0x000000310c0c7221 */ /* 0x000fe20000010000 */
[----:B------:R-:W2:Y:S01]  /*15700*/  LDL.LU R54, [R1+0x810] ;  /* 0x0008100001367983 */ /* 0x000ea20000300800 */
[----:B------:R-:W-:-:S03]  /*15710*/  FADD.FTZ R0, R0, R57 ;  /* 0x0000003900007221 */ /* 0x000fc60000010000 */
[----:B------:R-:W0:Y:S04]  /*15720*/  SHFL.DOWN PT, R61, R69, 0x1, R9 ;  /* 0x08200000453d7989 */ /* 0x000e2800000e0009 */
[----:B------:R-:W2:Y:S04]  /*15730*/  LDL.LU R49, [R1+0x814] ;  /* 0x0008140001317983 */ /* 0x000ea80000300800 */
[----:B------:R-:W1:Y:S04]  /*15740*/  SHFL.DOWN PT, R60, R68, 0x1, R9 ;  /* 0x08200000443c7989 */ /* 0x000e6800000e0009 */
[----:B------:R-:W2:Y:S01]  /*15750*/  LDL.LU R58, [R1+0x800] ;  /* 0x00080000013a7983 */ /* 0x000ea20000300800 */
[----:B------:R-:W-:Y:S01]  /*15760*/  FFMA.FTZ R11, R56, R57, R11 ;  /* 0x00000039380b7223 */ /* 0x000fe2000001000b */
[----:B------:R-:W-:-:S02]  /*15770*/  FADD.FTZ R12, R12, R55 ;  /* 0x000000370c0c7221 */ /* 0x000fc40000010000 */
[----:B------:R-:W2:Y:S01]  /*15780*/  LDL.LU R56, [R1+0x808] ;  /* 0x0008080001387983 */ /* 0x000ea20000300800 */
[----:B---3--:R-:W-:Y:S01]  /*15790*/  FADD.FTZ R0, R0, R14 ;  /* 0x0000000e00007221 */ /* 0x008fe20000010000 */
[----:B------:R-:W-:Y:S01]  /*157a0*/  FFMA.FTZ R11, R62, R14, R11 ;  /* 0x0000000e3e0b7223 */ /* 0x000fe2000001000b */
[----:B----4-:R-:W-:Y:S01]  /*157b0*/  FFMA.FTZ R14, R13, R63, R10 ;  /* 0x0000003f0d0e7223 */ /* 0x010fe2000001000a */
[----:B------:R-:W-:Y:S01]  /*157c0*/  FADD.FTZ R12, R12, R59 ;  /* 0x0000003b0c0c7221 */ /* 0x000fe20000010000 */
[----:B------:R-:W-:Y:S01]  /*157d0*/  FADD.FTZ R0, R0, R64 ;  /* 0x0000004000007221 */ /* 0x000fe20000010000 */
[----:B------:R-:W-:Y:S01]  /*157e0*/  FFMA.FTZ R11, R6, R64, R11 ;  /* 0x00000040060b7223 */ /* 0x000fe2000001000b */
[----:B------:R-:W-:Y:S01]  /*157f0*/  FFMA.FTZ R14, R15, R53, R14 ;  /* 0x000000350f0e7223 */ /* 0x000fe2000001000e */
[----:B------:R-:W-:Y:S01]  /*15800*/  FADD.FTZ R12, R12, R63 ;  /* 0x0000003f0c0c7221 */ /* 0x000fe20000010000 */
[----:B------:R-:W3:Y:S01]  /*15810*/  LDL.LU R15, [R1+0x5e4] ;  /* 0x0005e400010f7983 */ /* 0x000ee20000300800 */
[----:B--2---:R-:W-:-:S03]  /*15820*/  FFMA.FTZ R11, R16, R52, R11 ;  /* 0x00000034100b7223 */ /* 0x004fc6000001000b */
[----:B------:R-:W2:Y:S01]  /*15830*/  LDL.LU R16, [R1+0x5c0] ;  /* 0x0005c00001107983 */ /* 0x000ea20000300800 */
[----:B------:R-:W-:-:S03]  /*15840*/  FFMA.FTZ R11, R18, R50, R11 ;  /* 0x00000032120b7223 */ /* 0x000fc6000001000b */
[----:B------:R-:W4:Y:S01]  /*15850*/  LDL.LU R18, [R1+0x5d4] ;  /* 0x0005d40001127983 */ /* 0x000f220000300800 */
[----:B------:R-:W-:Y:S01]  /*15860*/  FADD.FTZ R0, R0, R52 ;  /* 0x0000003400007221 */ /* 0x000fe20000010000 */
[----:B0-----:R-:W-:Y:S02]  /*15870*/  @!P5 FADD.FTZ R69, R69, R61 ;  /* 0x0000003d4545d221 */ /* 0x001fe40000010000 */
[----:B------:R-:W2:Y:S04]  /*15880*/  LDL.LU R55, [R1+0x80c] ;  /* 0x00080c0001377983 */ /* 0x000ea80000300800 */
[----:B------:R-:W2:Y:S01]  /*15890*/  LDL.LU R57, [R1+0x804] ;  /* 0x0008040001397983 */ /* 0x000ea20000300800 */
[----:B------:R-:W-:-:S03]  /*158a0*/  FFMA.FTZ R14, R17, R51, R14 ;  /* 0x00000033110e7223 */ /* 0x000fc6000001000e */
[----:B------:R-:W2:Y:S01]  /*158b0*/  LDL.LU R17, [R1+0x5c4] ;  /* 0x0005c40001117983 */ /* 0x000ea20000300800 */
[----:B------:R-:W-:-:S03]  /*158c0*/  FFMA.FTZ R11, R20, R2, R11 ;  /* 0x00000002140b7223 */ /* 0x000fc6000001000b */
[----:B------:R-:W2:Y:S01]  /*158d0*/  LDL.LU R20, [R1+0x5e0] ;  /* 0x0005e00001147983 */ /* 0x000ea20000300800 */
[----:B------:R-:W-:Y:S01]  /*158e0*/  FADD.FTZ R0, R0, R50 ;  /* 0x0000003200007221 */ /* 0x000fe20000010000 */
[----:B------:R-:W-:Y:S02]  /*158f0*/  FADD.FTZ R12, R12, R53 ;  /* 0x000000350c0c7221 */ /* 0x000fe40000010000 */
[----:B------:R-:W0:Y:S01]  /*15900*/  SHFL.DOWN PT, R13, R69, 0x2, R9 ;  /* 0x08400000450d7989 */ /* 0x000e2200000e0009 */
[----:B------:R-:W-:Y:S01]  /*15910*/  FFMA.FTZ R14, R19, R3, R14 ;  /* 0x00000003130e7223 */ /* 0x000fe2000001000e */
[----:B------:R-:W-:Y:S02]  /*15920*/  FADD.FTZ R0, R0, R2 ;  /* 0x0000000200007221 */ /* 0x000fe40000010000 */
[----:B------:R-:W2:Y:S01]  /*15930*/  LDL.LU R19, [R1+0x5d0] ;  /* 0x0005d00001137983 */ /* 0x000ea20000300800 */
[----:B------:R-:W-:-:S03]  /*15940*/  FADD.FTZ R12, R12, R51 ;  /* 0x000000330c0c7221 */ /* 0x000fc60000010000 */
[----:B------:R-:W2:Y:S01]  /*15950*/  LDL.LU R59, [R1+0x7fc] ;  /* 0x0007fc00013b7983 */ /* 0x000ea20000300800 */
[----:B------:R-:W-:-:S03]  /*15960*/  FADD.FTZ R12, R12, R3 ;  /* 0x000000030c0c7221 */ /* 0x000fc60000010000 */
[----:B------:R-:W2:Y:S01]  /*15970*/  LDL.LU R61, [R1+0x7f4] ;  /* 0x0007f400013d7983 */ /* 0x000ea20000300800 */
[----:B-1----:R-:W-:-:S03]  /*15980*/  @!P5 FADD.FTZ R68, R68, R60 ;  /* 0x0000003c4444d221 */ /* 0x002fc60000010000 */
[----:B------:R-:W2:Y:S04]  /*15990*/  LDL.LU R63, [R1+0x7ec] ;  /* 0x0007ec00013f7983 */ /* 0x000ea80000300800 */
[----:B------:R-:W2:Y:S04]  /*159a0*/  LDL.LU R6, [R1+0x7e8] ;  /* 0x0007e80001067983 */ /* 0x000ea80000300800 */
[----:B------:R-:W2:Y:S04]  /*159b0*/  LDL.LU R62, [R1+0x7f0] ;  /* 0x0007f000013e7983 */ /* 0x000ea80000300800 */
[----:B------:R1:W5:Y:S04]  /*159c0*/  LDL.LU R64, [R1+0x7e4] ;  /* 0x0007e40001407983 */ /* 0x0003680000300800 */
[----:B------:R1:W5:Y:S01]  /*159d0*/  LDL.LU R52, [R1+0x7dc] ;  /* 0x0007dc0001347983 */ /* 0x0003620000300800 */
[----:B---3--:R-:W-:Y:S01]  /*159e0*/  FFMA.FTZ R11, R22, R15, R11 ;  /* 0x0000000f160b7223 */ /* 0x008fe2000001000b */
[----:B------:R-:W-:-:S02]  /*159f0*/  FADD.FTZ R0, R0, R15 ;  /* 0x0000000f00007221 */ /* 0x000fc40000010000 */
[----:B------:R-:W3:Y:S04]  /*15a00*/  LDL.LU R22, [R1+0x5a4] ;  /* 0x0005a40001167983 */ /* 0x000ee80000300800 */
[----:B------:R-:W3:Y:S01]  /*15a10*/  LDL.LU R15, [R1+0x594] ;  /* 0x00059400010f7983 */ /* 0x000ee20000300800 */
[----:B----4-:R-:W-:-:S03]  /*15a20*/  FFMA.FTZ R11, R24, R18, R11 ;  /* 0x00000012180b7223 */ /* 0x010fc6000001000b */
[----:B------:R-:W4:Y:S04]  /*15a30*/  LDL.LU R24, [R1+0x5b4] ;  /* 0x0005b40001187983 */ /* 0x000f280000300800 */
[----:B------:R1:W5:Y:S04]  /*15a40*/  LDL.LU R53, [R1+0x7e0] ;  /* 0x0007e00001357983 */ /* 0x0003680000300800 */
[----:B------:R1:W5:Y:S01]  /*15a50*/  LDL.LU R50, [R1+0x7d4] ;  /* 0x0007d40001327983 */ /* 0x0003620000300800 */
[----:B--2---:R-:W-:Y:S01]  /*15a60*/  FFMA.FTZ R14, R21, R20, R14 ;  /* 0x00000014150e7223 */ /* 0x004fe2000001000e */
[----:B------:R-:W-:-:S02]  /*15a70*/  FADD.FTZ R12, R12, R20 ;  /* 0x000000140c0c7221 */ /* 0x000fc40000010000 */
[----:B------:R-:W2:Y:S01]  /*15a80*/  LDL.LU R21, [R1+0x590] ;  /* 0x0005900001157983 */ /* 0x000ea20000300800 */
[----:B------:R-:W-:-:S03]  /*15a90*/  FADD.FTZ R0, R0, R18 ;  /* 0x0000001200007221 */ /* 0x000fc60000010000 */
[----:B------:R-:W2:Y:S01]  /*15aa0*/  LDL.LU R20, [R1+0x580] ;  /* 0x0005800001147983 */ /* 0x000ea20000300800 */
[----:B------:R-:W-:-:S03]  /*15ab0*/  FFMA.FTZ R14, R23, R19, R14 ;  /* 0x00000013170e7223 */ /* 0x000fc6000001000e */
[----:B------:R-:W2:Y:S01]  /*15ac0*/  LDL.LU R18, [R1+0x570] ;  /* 0x0005700001127983 */ /* 0x000ea20000300800 */
[----:B------:R-:W-:-:S03]  /*15ad0*/  FFMA.FTZ R14, R25, R16, R14 ;  /* 0x00000010190e7223 */ /* 0x000fc6000001000e */
[----:B------:R-:W2:Y:S04]  /*15ae0*/  LDL.LU R23, [R1+0x5a0] ;  /* 0x0005a00001177983 */ /* 0x000ea80000300800 */
[----:B------:R-:W2:Y:S01]  /*15af0*/  LDL.LU R25, [R1+0x5b0] ;  /* 0x0005b00001197983 */ /* 0x000ea20000300800 */
[----:B------:R-:W-:-:S03]  /*15b00*/  FADD.FTZ R12, R12, R19 ;  /* 0x000000130c0c7221 */ /* 0x000fc60000010000 */
[----:B------:R-:W2:Y:S01]  /*15b10*/  LDL.LU R19, [R1+0x584] ;  /* 0x0005840001137983 */ /* 0x000ea20000300800 */
[----:B------:R-:W-:Y:S01]  /*15b20*/  FADD.FTZ R12, R12, R16 ;  /* 0x000000100c0c7221 */ /* 0x000fe20000010000 */
[----:B------:R-:W-:Y:S01]  /*15b30*/  FFMA.FTZ R11, R26, R17, R11 ;  /* 0x000000111a0b7223 */ /* 0x000fe2000001000b */
[----:B------:R-:W-:Y:S01]  /*15b40*/  FADD.FTZ R0, R0, R17 ;  /* 0x0000001100007221 */ /* 0x000fe20000010000 */
[----:B------:R-:W2:Y:S04]  /*15b50*/  LDL.LU R16, [R1+0x574] ;  /* 0x0005740001107983 */ /* 0x000ea80000300800 */
[----:B------:R-:W2:Y:S01]  /*15b60*/  LDL.LU R17, [R1+0x560] ;  /* 0x0005600001117983 */ /* 0x000ea20000300800 */
[----:B0-----:R-:W-:-:S03]  /*15b70*/  @!P2 FADD.FTZ R69, R69, R13 ;  /* 0x0000000d4545a221 */ /* 0x001fc60000010000 */
[----:B------:R-:W2:Y:S04]  /*15b80*/  LDL.LU R26, [R1+0x4f4] ;  /* 0x0004f400011a7983 */ /* 0x000ea80000300800 */
[----:B------:R-:W2:Y:S04]  /*15b90*/  LDL.LU R60, [R1+0x7f8] ;  /* 0x0007f800013c7983 */ /* 0x000ea80000300800 */
[----:B------:R1:W5:Y:S04]  /*15ba0*/  LDL.LU R51, [R1+0x7d8] ;  /* 0x0007d80001337983 */ /* 0x0003680000300800 */
[----:B------:R1:W5:Y:S04]  /*15bb0*/  LDL.LU R3, [R1+0x7d0] ;  /* 0x0007d00001037983 */ /* 0x0003680000300800 */
[----:B------:R1:W5:Y:S01]  /*15bc0*/  LDL.LU R2, [R1+0x7cc] ;  /* 0x0007cc0001027983 */ /* 0x0003620000300800 */
[----:B----4-:R-:W-:Y:S01]  /*15bd0*/  FFMA.FTZ R11, R28, R24, R11 ;  /* 0x000000181c0b7223 */ /* 0x010fe2000001000b */
[----:B------:R-:W-:-:S02]  /*15be0*/  FADD.FTZ R0, R0, R24 ;  /* 0x0000001800007221 */ /* 0x000fc40000010000 */
[----:B------:R-:W4:Y:S01]  /*15bf0*/  LDL.LU R24, [R1+0x564] ;  /* 0x0005640001187983 */ /* 0x000f220000300800 */
[----:B---3--:R-:W-:Y:S01]  /*15c00*/  FFMA.FTZ R11, R30, R22, R11 ;  /* 0x000000161e0b7223 */ /* 0x008fe2000001000b */
[----:B------:R-:W-:Y:S02]  /*15c10*/  FADD.FTZ R0, R0, R22 ;  /* 0x0000001600007221 */ /* 0x000fe40000010000 */
[----:B------:R-:W3:Y:S01]  /*15c20*/  LDL.LU R22, [R1+0x554] ;  /* 0x0005540001167983 */ /* 0x000ee20000300800 */
[----:B------:R-:W-:Y:S01]  /*15c30*/  FFMA.FTZ R11, R32, R15, R11 ;  /* 0x0000000f200b7223 */ /* 0x000fe2000001000b */
[----:B------:R-:W-:Y:S02]  /*15c40*/  FADD.FTZ R0, R0, R15 ;  /* 0x0000000f00007221 */ /* 0x000fe40000010000 */
[----:B------:R-:W3:Y:S01]  /*15c50*/  LDL.LU R15, [R1+0x544] ;  /* 0x00054400010f7983 */ /* 0x000ee20000300800 */
[----:B--2---:R-:W-:Y:S01]  /*15c60*/  FFMA.FTZ R14, R27, R25, R14 ;  /* 0x000000191b0e7223 */ /* 0x004fe2000001000e */
[----:B------:R-:W-:-:S02]  /*15c70*/  FADD.FTZ R12, R12, R25 ;  /* 0x000000190c0c7221 */ /* 0x000fc40000010000 */
[----:B------:R-:W2:Y:S01]  /*15c80*/  LDL.LU R27, [R1+0x510] ;  /* 0x00051000011b7983 */ /* 0x000ea20000300800 */
[----:B------:R-:W-:Y:S01]  /*15c90*/  FFMA.FTZ R14, R29, R23, R14 ;  /* 0x000000171d0e7223 */ /* 0x000fe2000001000e */
[----:B------:R-:W-:Y:S01]  /*15ca0*/  FADD.FTZ R12, R12, R23 ;  /* 0x000000170c0c7221 */ /* 0x000fe20000010000 */
[----:B------:R-:W-:Y:S01]  /*15cb0*/  FFMA.FTZ R11, R34, R19, R11 ;  /* 0x00000013220b7223 */ /* 0x000fe2000001000b */
[----:B------:R-:W2:Y:S01]  /*15cc0*/  LDL.LU R23, [R1+0x550] ;  /* 0x0005500001177983 */ /* 0x000ea20000300800 */
[----:B------:R-:W-:Y:S01]  /*15cd0*/  FFMA.FTZ R14, R31, R21, R14 ;  /* 0x000000151f0e7223 */ /* 0x000fe2000001000e */
[----:B------:R-:W-:Y:S02]  /*15ce0*/  FADD.FTZ R12, R12, R21 ;  /* 0x000000150c0c7221 */ /* 0x000fe40000010000 */
[----:B------:R-:W2:Y:S01]  /*15cf0*/  LDL.LU R21, [R1+0x540] ;  /* 0x0005400001157983 */ /* 0x000ea20000300800 */
[----:B------:R-:W-:Y:S01]  /*15d00*/  FFMA.FTZ R14, R33, R20, R14 ;  /* 0x00000014210e7223 */ /* 0x000fe2000001000e */
[----:B------:R-:W-:-:S02]  /*15d10*/  FADD.FTZ R12, R12, R20 ;  /* 0x000000140c0c7221 */ /* 0x000fc40000010000 */
[----:B------:R-:W2:Y:S01]  /*15d20*/  LDL.LU R20, [R1+0x530] ;  /* 0x0005300001147983 */ /* 0x000ea20000300800 */
[----:B------:R-:W-:Y:S01]  /*15d30*/  FFMA.FTZ R14, R35, R18, R14 ;  /* 0x00000012230e7223 */ /* 0x000fe2000001000e */
[----:B------:R-:W-:Y:S02]  /*15d40*/  FADD.FTZ R12, R12, R18 ;  /* 0x000000120c0c7221 */ /* 0x000fe40000010000 */
[----:B------:R-:W2:Y:S01]  /*15d50*/  LDL.LU R18, [R1+0x520] ;  /* 0x0005200001127983 */ /* 0x000ea20000300800 */
[----:B------:R-:W-:-:S03]  /*15d60*/  FADD.FTZ R0, R0, R19 ;  /* 0x0000001300007221 */ /* 0x000fc60000010000 */
[----:B------:R-:W2:Y:S01]  /*15d70*/  LDL.LU R19, [R1+0x534] ;  /* 0x0005340001137983 */ /* 0x000ea20000300800 */
[----:B------:R-:W-:Y:S01]  /*15d80*/  FFMA.FTZ R11, R36, R16, R11 ;  /* 0x00000010240b7223 */ /* 0x000fe2000001000b */
[----:B------:R-:W-:Y:S02]  /*15d90*/  FADD.FTZ R0, R0, R16 ;  /* 0x0000001000007221 */ /* 0x000fe40000010000 */
[----:B------:R-:W2:Y:S01]  /*15da0*/  LDL.LU R16, [R1+0x524] ;  /* 0x0005240001107983 */ /* 0x000ea20000300800 */
[----:B------:R-:W-:Y:S01]  /*15db0*/  FFMA.FTZ R14, R37, R17, R14 ;  /* 0x00000011250e7223 */ /* 0x000fe2000001000e */
[----:B------:R-:W-:Y:S02]  /*15dc0*/  FADD.FTZ R12, R12, R17 ;  /* 0x000000110c0c7221 */ /* 0x000fe40000010000 */
[----:B------:R-:W2:Y:S04]  /*15dd0*/  LDL.LU R17, [R1+0x514] ;  /* 0x0005140001117983 */ /* 0x000ea80000300800 */
[----:B------:R-:W2:Y:S04]  /*15de0*/  LDL.LU R25, [R1+0x500] ;  /* 0x0005000001197983 */ /* 0x000ea80000300800 */
[----:B------:R-:W0:Y:S04]  /*15df0*/  SHFL.DOWN PT, R13, R69, 0x4, R9 ;  /* 0x08800000450d7989 */ /* 0x000e2800000e0009 */
[----:B------:R-:W2:Y:S01]  /*15e00*/  LDL R35, [R1+0x7c0] ;  /* 0x0007c00001237983 */ /* 0x000ea20000100800 */
[----:B----4-:R-:W-:Y:S01]  /*15e10*/  FFMA.FTZ R11, R38, R24, R11 ;  /* 0x00000018260b7223 */ /* 0x010fe2000001000b */
[----:B------:R-:W-:-:S02]  /*15e20*/  FADD.FTZ R0, R0, R24 ;  /* 0x0000001800007221 */ /* 0x000fc40000010000 */
[----:B------:R-:W4:Y:S01]  /*15e30*/  LDL.LU R24, [R1+0x494] ;  /* 0x0004940001187983 */ /* 0x000f220000300800 */
[----:B---3--:R-:W-:Y:S01]  /*15e40*/  FFMA.FTZ R11, R40, R22, R11 ;  /* 0x00000016280b7223 */ /* 0x008fe2000001000b */
[----:B------:R-:W-:Y:S01]  /*15e50*/  FADD.FTZ R0, R0, R22 ;  /* 0x0000001600007221 */ /* 0x000fe20000010000 */
[----:B0-----:R-:W-:Y:S01]  /*15e60*/  @!P3 FADD.FTZ R69, R69, R13 ;  /* 0x0000000d4545b221 */ /* 0x001fe20000010000 */
[----:B------:R-:W3:Y:S01]  /*15e70*/  LDL.LU R22, [R1+0x49c] ;  /* 0x00049c0001167983 */ /* 0x000ee20000300800 */
[----:B------:R-:W-:Y:S01]  /*15e80*/  FFMA.FTZ R11, R42, R15, R11 ;  /* 0x0000000f2a0b7223 */ /* 0x000fe2000001000b */
[----:B------:R-:W-:Y:S02]  /*15e90*/  FADD.FTZ R0, R0, R15 ;  /* 0x0000000f00007221 */ /* 0x000fe40000010000 */
[----:B------:R-:W4:Y:S01]  /*15ea0*/  LDL.LU R15, [R1+0x4a8] ;  /* 0x0004a800010f7983 */ /* 0x000f220000300800 */
[----:B--2---:R-:W-:Y:S01]  /*15eb0*/  FFMA.FTZ R14, R39, R23, R14 ;  /* 0x00000017270e7223 */ /* 0x004fe2000001000e */
[----:B------:R-:W-:-:S02]  /*15ec0*/  FADD.FTZ R12, R12, R23 ;  /* 0x000000170c0c7221 */ /* 0x000fc40000010000 */
[----:B------:R-:W2:Y:S01]  /*15ed0*/  LDL.LU R23, [R1+0x490] ;  /* 0x0004900001177983 */ /* 0x000ea20000300800 */
[----:B------:R-:W-:Y:S01]  /*15ee0*/  FFMA.FTZ R14, R41, R21, R14 ;  /* 0x00000015290e7223 */ /* 0x000fe2000001000e */
[----:B------:R-:W-:Y:S01]  /*15ef0*/  FADD.FTZ R12, R12, R21 ;  /* 0x000000150c0c7221 */ /* 0x000fe20000010000 */
[----:B------:R-:W0:Y:S01]  /*15f00*/  LDC.64 R40, c[0x0][0x268] ;  /* 0x00009a00ff287b82 */ /* 0x000e220000000a00 */
[----:B------:R-:W3:Y:S01]  /*15f10*/  LDL.LU R21, [R1+0x488] ;  /* 0x0004880001157983 */ /* 0x000ee20000300800 */
[----:B------:R-:W-:Y:S01]  /*15f20*/  FFMA.FTZ R14, R43, R20, R14 ;  /* 0x000000142b0e7223 */ /* 0x000fe2000001000e */
[----:B------:R-:W-:Y:S02]  /*15f30*/  FADD.FTZ R12, R12, R20 ;  /* 0x000000140c0c7221 */ /* 0x000fe40000010000 */
[----:B------:R-:W1:Y:S01]  /*15f40*/  SHFL.DOWN PT, R13, R69, 0x8, R9 ;  /* 0x09000000450d7989 */ /* 0x000e6200000e0009 */
[----:B------:R-:W-:Y:S01]  /*15f50*/  FFMA.FTZ R14, R45, R18, R14 ;  /* 0x000000122d0e7223 */ /* 0x000fe2000001000e */
[----:B------:R-:W-:-:S02]  /*15f60*/  FADD.FTZ R12, R12, R18 ;  /* 0x000000120c0c7221 */ /* 0x000fc40000010000 */
[----:B------:R-:W3:Y:S01]  /*15f70*/  LDL.LU R18, [R1+0x480] ;  /* 0x0004800001127983 */ /* 0x000ee20000300800 */
[----:B------:R-:W-:Y:S01]  /*15f80*/  FFMA.FTZ R11, R44, R19, R11 ;  /* 0x000000132c0b7223 */ /* 0x000fe2000001000b */
[----:B------:R-:W-:Y:S02]  /*15f90*/  FADD.FTZ R0, R0, R19 ;  /* 0x0000001300007221 */ /* 0x000fe40000010000 */
[----:B------:R-:W3:Y:S01]  /*15fa0*/  LDL.LU R20, [R1+0x498] ;  /* 0x0004980001147983 */ /* 0x000ee20000300800 */
[----:B------:R-:W-:Y:S01]  /*15fb0*/  FFMA.FTZ R11, R46, R16, R11 ;  /* 0x000000102e0b7223 */ /* 0x000fe2000001000b */
[----:B------:R-:W-:Y:S01]  /*15fc0*/  FADD.FTZ R0, R0, R16 ;  /* 0x0000001000007221 */ /* 0x000fe20000010000 */
[----:B------:R-:W-:Y:S01]  /*15fd0*/  FFMA.FTZ R16, R47, R27, R14 ;  /* 0x0000001b2f107223 */ /* 0x000fe2000001000e */
[----:B------:R-:W3:Y:S01]  /*15fe0*/  LDL.LU R19, [R1+0x48c] ;  /* 0x00048c0001137983 */ /* 0x000ee20000300800 */
[----:B------:R-:W-:Y:S01]  /*15ff0*/  FFMA.FTZ R11, R48, R17, R11 ;  /* 0x00000011300b7223 */ /* 0x000fe2000001000b */
[----:B------:R-:W-:-:S02]  /*16000*/  FADD.FTZ R14, R0, R17 ;  /* 0x00000011000e7221 */ /* 0x000fc40000010000 */
[----:B------:R-:W3:Y:S02]  /*16010*/  LDL.LU R17, [R1+0x484] ;  /* 0x0004840001117983 */ /* 0x000ee40000300800 */
[----:B------:R-:W-:Y:S01]  /*16020*/  FADD.FTZ R14, R14, R25 ;  /* 0x000000190e0e7221 */ /* 0x000fe20000010000 */
[----:B-1----:R-:W-:Y:S01]  /*16030*/  @!P4 FADD.FTZ R69, R69, R13 ;  /* 0x0000000d4545c221 */ /* 0x002fe20000010000 */
[----:B------:R-:W-:Y:S01]  /*16040*/  FFMA.FTZ R13, R54, R25, R11 ;  /* 0x00000019360d7223 */ /* 0x000fe2000001000b */
[----:B------:R-:W1:Y:S02]  /*16050*/  SHFL.DOWN PT, R10, R68, 0x2, R9 ;  /* 0x08400000440a7989 */ /* 0x000e6400000e0009 */
[----:B-1----:R-:W-:-:S05]  /*16060*/  @!P2 FADD.FTZ R68, R68, R10 ;  /* 0x0000000a4444a221 */ /* 0x002fca0000010000 */
[----:B------:R-:W1:Y:S01]  /*16070*/  SHFL.DOWN PT, R10, R68, 0x4, R9 ;  /* 0x08800000440a7989 */ /* 0x000e6200000e0009 */
[----:B----4-:R-:W-:Y:S01]  /*16080*/  FFMA.FTZ R13, R56, R15, R13 ;  /* 0x0000000f380d7223 */ /* 0x010fe2000001000d */
[----:B------:R-:W-:Y:S02]  /*16090*/  FADD.FTZ R14, R14, R15 ;  /* 0x0000000f0e0e7221 */ /* 0x000fe40000010000 */
[----:B------:R-:W4:Y:S01]  /*160a0*/  LDL R15, [R1+0x7c8] ;  /* 0x0007c800010f7983 */ /* 0x000f220000100800 */
[----:B-1----:R-:W-:-:S05]  /*160b0*/  @!P3 FADD.FTZ R68, R68, R10 ;  /* 0x0000000a4444b221 */ /* 0x002fca0000010000 */
[----:B------:R-:W1:Y:S01]  /*160c0*/  SHFL.DOWN PT, R10, R68, 0x8, R9 ;  /* 0x09000000440a7989 */ /* 0x000e6200000e0009 */
[----:B------:R-:W-:Y:S01]  /*160d0*/  FADD.FTZ R12, R12, R27 ;  /* 0x0000001b0c0c7221 */ /* 0x000fe20000010000 */
[----:B------:R-:W-:-:S03]  /*160e0*/  FFMA.FTZ R16, R49, R26, R16 ;  /* 0x0000001a31107223 */ /* 0x000fc60000010010 */
[----:B------:R-:W-:Y:S01]  /*160f0*/  FADD.FTZ R12, R12, R26 ;  /* 0x0000001a0c0c7221 */ /* 0x000fe20000010000 */
[----:B------:R-:W-:-:S03]  /*16100*/  FFMA.FTZ R16, R55, R24, R16 ;  /* 0x0000001837107223 */ /* 0x000fc60000010010 */
[----:B------:R-:W-:Y:S01]  /*16110*/  FADD.FTZ R12, R12, R24 ;  /* 0x000000180c0c7221 */ /* 0x000fe20000010000 */
[----:B------:R-:W-:Y:S01]  /*16120*/  SHFL.DOWN PT, R0, R69, 0x10, R9 ;  /* 0x0a00000045007989 */ /* 0x000fe200000e0009 */
[----:B--2---:R-:W-:Y:S02]  /*16130*/  FFMA.FTZ R16, R57, R23, R16 ;  /* 0x0000001739107223 */ /* 0x004fe40000010010 */
[----:B------:R-:W-:Y:S01]  /*16140*/  FADD.FTZ R12, R12, R23 ;  /* 0x000000170c0c7221 */ /* 0x000fe20000010000 */
[----:B-1----:R-:W-:Y:S01]  /*16150*/  @!P4 FADD.FTZ R68, R68, R10 ;  /* 0x0000000a4444c221 */ /* 0x002fe20000010000 */
[----:B---3--:R-:W-:Y:S02]  /*16160*/  FFMA.FTZ R16, R59, R21, R16 ;  /* 0x000000153b107223 */ /* 0x008fe40000010010 */
[----:B------:R-:W-:Y:S02]  /*16170*/  FADD.FTZ R12, R12, R21 ;  /* 0x000000150c0c7221 */ /* 0x000fe40000010000 */
[----:B------:R1:W2:Y:S01]  /*16180*/  SHFL.DOWN PT, R11, R68, 0x10, R9 ;  /* 0x0a000000440b7989 */ /* 0x0002a200000e0009 */
[----:B------:R-:W-:Y:S01]  /*16190*/  FFMA.FTZ R16, R61, R18, R16 ;  /* 0x000000123d107223 */ /* 0x000fe20000010010 */
[----:B-1----:R-:W-:-:S02]  /*161a0*/  FADD.FTZ R9, R12, R18 ;  /* 0x000000120c097221 */ /* 0x002fc40000010000 */
[----:B------:R-:W1:Y:S01]  /*161b0*/  S2R R18, SR_LANEID ;  /* 0x0000000000127919 */ /* 0x000e620000000000 */
[----:B------:R-:W3:Y:S01]  /*161c0*/  S2R R10, SR_CgaCtaId ;  /* 0x00000000000a7919 */ /* 0x000ee20000008800 */
[----:B------:R-:W-:Y:S01]  /*161d0*/  FFMA.FTZ R13, R58, R22, R13 ;  /* 0x000000163a0d7223 */ /* 0x000fe2000001000d */
[----:B------:R-:W-:Y:S01]  /*161e0*/  FADD.FTZ R14, R14, R22 ;  /* 0x000000160e0e7221 */ /* 0x000fe20000010000 */
[----:B------:R-:W-:Y:S01]  /*161f0*/  FFMA.FTZ R63, R63, R6, R16 ;  /* 0x000000063f3f7223 */ /* 0x000fe20000010010 */
[----:B------:R-:W-:Y:S01]  /*16200*/  FADD.FTZ R6, R9, R6 ;  /* 0x0000000609067221 */ /* 0x000fe20000010000 */
[----:B------:R-:W-:Y:S01]  /*16210*/  FFMA.FTZ R13, R60, R20, R13 ;  /* 0x000000143c0d7223 */ /* 0x000fe2000001000d */
[----:B------:R-:W-:Y:S01]  /*16220*/  FADD.FTZ R14, R14, R20 ;  /* 0x000000140e0e7221 */ /* 0x000fe20000010000 */
[----:B------:R-:W-:Y:S01]  /*16230*/  MOV R9, 0x400 ;  /* 0x0000040000097802 */ /* 0x000fe20000000f00 */
[----:B--2---:R-:W-:Y:S01]  /*16240*/  @!P1 FADD.FTZ R68, R68, R11 ;  /* 0x0000000b44449221 */ /* 0x004fe20000010000 */
[----:B------:R-:W-:Y:S01]  /*16250*/  FFMA.FTZ R62, R62, R19, R13 ;  /* 0x000000133e3e7223 */ /* 0x000fe2000001000d */
[----:B------:R-:W-:Y:S01]  /*16260*/  FADD.FTZ R14, R14, R19 ;  /* 0x000000130e0e7221 */ /* 0x000fe20000010000 */
[----:B------:R-:W-:Y:S01]  /*16270*/  IADD3 R11, R9, 0x90, RZ ;  /* 0x00000090090b7810 */ /* 0x000fe20007ffe0ff */
[----:B------:R-:W-:Y:S01]  /*16280*/  @!P1 FADD.FTZ R69, R69, R0 ;  /* 0x0000000045459221 */ /* 0x000fe20000010000 */
[----:B------:R-:W-:Y:S01]  /*16290*/  ISETP.NE.AND P2, PT, R35, RZ, PT ;  /* 0x000000ff2300720c */ /* 0x000fe20003f45270 */
[----:B------:R-:W-:Y:S01]  /*162a0*/  FFMA.FTZ R62, R65, R17, R62 ;  /* 0x00000011413e7223 */ /* 0x000fe2000001003e */
[----:B------:R-:W-:Y:S01]  /*162b0*/  FADD.FTZ R19, R14, R17 ;  /* 0x000000110e137221 */ /* 0x000fe20000010000 */
[----:B-1----:R-:W-:Y:S01]  /*162c0*/  ISETP.NE.AND P3, PT, R18, RZ, PT ;  /* 0x000000ff1200720c */ /* 0x002fe20003f65270 */
[----:B------:R-:W-:Y:S01]  /*162d0*/  FADD.FTZ R18, R6, R7 ;  /* 0x0000000706127221 */ /* 0x000fe20000010000 */
[----:B---3--:R-:W-:Y:S01]  /*162e0*/  LEA R0, R10, R11, 0x18 ;  /* 0x0000000b0a007211 */ /* 0x008fe200078ec0ff */
[----:B------:R-:W-:Y:S01]  /*162f0*/  FFMA.FTZ R17, R67, R8, R62 ;  /* 0x0000000843117223 */ /* 0x000fe2000001003e */
[----:B------:R-:W-:Y:S01]  /*16300*/  FFMA.FTZ R16, R66, R7, R63 ;  /* 0x0000000742107223 */ /* 0x000fe2000001003f */
[----:B------:R-:W-:Y:S01]  /*16310*/  FADD.FTZ R19, R19, R8 ;  /* 0x0000000813137221 */ /* 0x000fe20000010000 */
[----:B------:R-:W-:-:S07]  /*16320*/  LEA R0, R35, R0, 0x4 ;  /* 0x0000000023007211 */ /* 0x000fce00078e20ff */
[----:B------:R-:W-:Y:S01]  /*16330*/  @!P3 LEA R6, R10, R9, 0x18 ;  /* 0x000000090a06b211 */ /* 0x000fe200078ec0ff */
[----:B------:R1:W-:Y:S01]  /*16340*/  STS.128 [R0], R16 ;  /* 0x0000001000007388 */ /* 0x0003e20000000c00 */
[----:B------:R-:W-:Y:S01]  /*16350*/  BSSY B0, `(.L_x_2746) ;  /* 0x0000027000007945 */ /* 0x000fe20003800000 */
[----:B------:R-:W-:Y:S02]  /*16360*/  ISETP.GT.U32.AND P1, PT, R35, 0x30, PT ;  /* 0x000000302300780c */ /* 0x000fe40003f24070 */
[----:B----4-:R-:W-:-:S05]  /*16370*/  @!P3 LEA R7, R15, R6, 0x3 ;  /* 0x000000060f07b211 */ /* 0x010fca00078e18ff */
[----:B------:R1:W-:Y:S01]  /*16380*/  @!P3 STS.64 [R7+0x10], R68 ;  /* 0x000010440700b388 */ /* 0x0003e20000000a00 */
[----:B------:R-:W-:Y:S01]  /*16390*/  MOV R6, UR9 ;  /* 0x0000000900067c02 */ /* 0x000fe20008000f00 */
[----:B------:R-:W-:Y:S06]  /*163a0*/  BAR.SYNC.DEFER_BLOCKING 0x0 ;  /* 0x0000000000007b1d */ /* 0x000fec0000010000 */
[----:B0-----:R-:W-:Y:S05]  /*163b0*/  @P2 BRA `(.L_x_2747) ;  /* 0x0000000000802947 */ /* 0x001fea0003800000 */
[----:B------:R-:W-:-:S05]  /*163c0*/  LEA R34, R10, R9, 0x18 ;  /* 0x000000090a227211 */ /* 0x000fca00078ec0ff */
[----:B------:R-:W1:Y:S04]  /*163d0*/  LDS.64 R32, [R34+0x18] ;  /* 0x0000180022207984 */ /* 0x000e680000000a00 */
[----:B------:R-:W0:Y:S04]  /*163e0*/  LDS.128 R8, [R34+0x20] ;  /* 0x0000200022087984 */ /* 0x000e280000000c00 */
        /* <DEDUP_REMOVED lines=29> */
.L_x_2747:
[----:B------:R-:W-:Y:S05]  /*165c0*/  BSYNC B0 ;  /* 0x0000000000007941 */ /* 0x000fea0003800000 */
.L_x_2746:
[----:B------:R-:W-:Y:S01]  /*165d0*/  BAR.SYNC.DEFER_BLOCKING 0x0 ;  /* 0x0000000000007b1d */ /* 0x000fe20000010000 */
[----:B-1----:R-:W-:-:S05]  /*165e0*/  IMAD R7, R6, 0x31, R35 ;  /* 0x0000003106077824 */ /* 0x002fca00078e0223 */
[----:B------:R-:W-:Y:S04]  /*165f0*/  BSSY B0, `(.L_x_2748) ;  /* 0x0000025000007945 */ /* 0x000fe80003800000 */
[----:B------:R-:W-:Y:S05]  /*16600*/  @P1 BRA `(.L_x_2749) ;  /* 0x00000000008c1947 */ /* 0x000fea0003800000 */
[----:B------:R-:W0:Y:S04]  /*16610*/  LDS.128 R8, [R0+0x310] ;  /* 0x0003100000087984 */ /* 0x000e280000000c00 */
        /* <DEDUP_REMOVED lines=34> */
.L_x_2749:
[----:B------:R-:W-:Y:S05]  /*16840*/  BSYNC B0 ;  /* 0x0000000000007941 */ /* 0x000fea0003800000 */
.L_x_2748:
[----:B------:R-:W-:Y:S01]  /*16850*/  ULDC UR7, c[0x0][0xc] ;  /* 0x0000030000077ab9 */ /* 0x000fe20000000800 */
[----:B------:R-:W-:Y:S01]  /*16860*/  BSSY B0, `(.L_x_2750) ;  /* 0x000001c000007945 */ /* 0x000fe20003800000 */
[----:B------:R-:W-:-:S03]  /*16870*/  IMAD.WIDE R40, R7, 0x4, R40 ;  /* 0x0000000407287825 */ /* 0x000fc600078e0228 */
[----:B------:R-:W-:Y:S05]  /*16880*/  @P1 BRA `(.L_x_2751) ;  /* 0x0000000000641947 */ /* 0x000fea0003800000 */
[----:B------:R-:W0:Y:S01]  /*16890*/  LDC.64 R8, c[0x0][0x288] ;  /* 0x0000a200ff087b82 */ /* 0x000e220000000a00 */
[----:B------:R1:W-:Y:S07]  /*168a0*/  REDG.E.ADD.F32.FTZ.RN.STRONG.GPU desc[UR10][R40.64], R16 ;  /* 0x00000010280079a6 */ /* 0x0003ee000c10f38a */
[----:B------:R-:W2:Y:S01]  /*168b0*/  LDC.64 R10, c[0x0][0x288] ;  /* 0x0000a200ff0a7b82 */ /* 0x000ea20000000a00 */
[----:B0-----:R-:W-:Y:S01]  /*168c0*/  IMAD.WIDE.U32 R6, R8, 0x3, RZ ;  /* 0x0000000308067825 */ /* 0x001fe200078e00ff */
        /* <DEDUP_REMOVED lines=21> */
.L_x_2751:
[----:B------:R-:W-:Y:S05]  /*16a20*/  BSYNC B0 ;  /* 0x0000000000007941 */ /* 0x000fea0003800000 */
.L_x_2750:
[----:B------:R-:W-:-:S06]  /*16a30*/  UISETP.GE.U32.AND UP0, UPT, UR7, 0x2, UPT ;  /* 0x000000020700788c */ /* 0x000fcc000bf06070 */
[----:B------:R-:W-:-:S13]  /*16a40*/  PLOP3.LUT P1, PT, PT, PT, UP0, 0x80, 0x0 ;  /* 0x000000000000781c */ /* 0x000fda0003f2f008 */
[----:B------:R-:W-:Y:S05]  /*16a50*/  @!P1 BRA `(.L_x_2752) ;  /* 0x0000001000b49947 */ /* 0x000fea0003800000 */
[----:B-1----:R-:W0:Y:S01]  /*16a60*/  LDC R8, c[0x0][0x10] ;  /* 0x00000400ff087b82 */ /* 0x002e220000000800 */
        /* <DEDUP_REMOVED lines=36> */
.L_x_2755:
[----:B------:R-:W2:Y:S04]  /*16cb0*/  LDG.E.STRONG.GPU R0, desc[UR10][R12.64] ;  /* 0x0000000a0c007981 */ /* 0x000ea8000c1ef900 */
[----:B--2---:R-:W-:Y:S04]  /*16cc0*/  CCTL.IVALL ;  /* 0x00000000ff00798f */ /* 0x004fe80002000000 */
[----:B------:R0:W-:Y:S01]  /*16cd0*/  STL [R1], R0 ;  /* 0x0000000001007387 */ /* 0x0001e20000100800 */
[----:B------:R-:W-:-:S13]  /*16ce0*/  ISETP.NE.AND P1, PT, R0, UR6, PT ;  /* 0x0000000600007c0c */ /* 0x000fda000bf25270 */
[----:B0-----:R-:W-:Y:S05]  /*16cf0*/  @P1 BRA `(.L_x_2755) ;  /* 0xfffffffc00ec1947 */ /* 0x001fea000383ffff */
.L_x_2754:
[----:B------:R-:W-:Y:S05]  /*16d00*/  BSYNC B0 ;  /* 0x0000000000007941 */ /* 0x000fea0003800000 */
.L_x_2753:
        /* <DEDUP_REMOVED lines=18> */
.L_x_2759:
        /* <DEDUP_REMOVED lines=115> */
.L_x_2758:
        /* <DEDUP_REMOVED lines=61> */
.L_x_2760:
[----:B------:R-:W-:-:S13]  /*17930*/  ISETP.NE.OR P1, PT, R0, RZ, P1 ;  /* 0x000000ff0000720c */ /* 0x000fda0000f25670 */
[----:B------:R-:W-:Y:S05]  /*17940*/  @!P1 BRA `(.L_x_2756) ;  /* 0x00000000007c9947 */ /* 0x000fea0003800000 */
.L_x_2757:
        /* <DEDUP_REMOVED lines=31> */
.L_x_2756:
        /* <DEDUP_REMOVED lines=11> */
.L_x_2762:
[----:B------:R-:W-:Y:S05]  /*17bf0*/  BSYNC B0 ;  /* 0x0000000000007941 */ /* 0x000fea0003800000 */
.L_x_2761:
        /* <DEDUP_REMOVED lines=19> */
.L_x_2752:
[----:B------:R-:W0:Y:S01]  /*17d30*/  S2UR UR7, SR_CgaCtaId ;  /* 0x00000000000779c3 */ /* 0x000e220000008800 */
[----:B------:R-:W-:Y:S01]  /*17d40*/  UMOV UR6, 0x400 ;  /* 0x0000040000067882 */ /* 0x000fe20000000000 */
[----:B-1----:R-:W-:Y:S01]  /*17d50*/  HFMA2.MMA R17, -RZ, RZ, 0, 0 ;  /* 0x00000000ff117435 */ /* 0x002fe200000001ff */
[----:B------:R-:W-:Y:S01]  /*17d60*/  ISETP.NE.AND P3, PT, RZ, UR15, PT ;  /* 0x0000000fff007c0c */ /* 0x000fe2000bf65270 */
[----:B------:R-:W-:Y:S01]  /*17d70*/  ULDC.64 UR18, c[0x0][0x288] ;  /* 0x0000a20000127ab9 */ /* 0x000fe20000000a00 */
[----:B------:R-:W-:Y:S01]  /*17d80*/  ULDC.64 UR8, c[0x0][0x290] ;  /* 0x0000a40000087ab9 */ /* 0x000fe20000000a00 */
[----:B0-----:R-:W-:-:S09]  /*17d90*/  ULEA UR6, UR7, UR6, 0x18 ;  /* 0x0000000607067291 */ /* 0x001fd2000f8ec03f */
[----:B------:R-:W-:Y:S01]  /*17da0*/  @!P2 STS.64 [UR6+0x80], R68 ;  /* 0x00008044ff00a988 */ /* 0x000fe20008000a06 */
[----:B------:R-:W-:Y:S06]  /*17db0*/  BAR.SYNC.DEFER_BLOCKING 0x0 ;  /* 0x0000000000007b1d */ /* 0x000fec0000010000 */
[----:B------:R-:W0:Y:S01]  /*17dc0*/  LDS.64 R6, [UR6+0x80] ;  /* 0x00008006ff067984 */ /* 0x000e220008000a00 */
[----:B------:R-:W-:Y:S02]  /*17dd0*/  ULDC UR6, c[0x0][0x2bc] ;  /* 0x0000af0000067ab9 */ /* 0x000fe40000000800 */
[----:B0-----:R-:W-:Y:S01]  /*17de0*/  FMUL.FTZ R0, R6, UR6 ;  /* 0x0000000606007c20 */ /* 0x001fe20008410000 */
[----:B------:R-:W-:Y:S01]  /*17df0*/  FMUL.FTZ R7, R7, UR6 ;  /* 0x0000000607077c20 */ /* 0x000fe20008410000 */
[----:B------:R-:W-:-:S06]  /*17e00*/  ULDC.64 UR6, c[0x0][0x210] ;  /* 0x0000840000067ab9 */ /* 0x000fcc0000000a00 */
.L_x_2768:
[----:B------:R-:W-:-:S05]  /*17e10*/  LEA R16, R17, UR14, 0x3 ;  /* 0x0000000e11107c11 */ /* 0x000fca000f8e18ff */
[----:B0-----:R-:W2:Y:S04]  /*17e20*/  LDL.128 R12, [R16+0x10] ;  /* 0x00001000100c7983 */ /* 0x001ea80000100c00 */
[----:B-1----:R0:W3:Y:S01]  /*17e30*/  LDL.128 R8, [R16+0x210] ;  /* 0x0002100010087983 */ /* 0x0020e20000100c00 */
[----:B------:R-:W-:Y:S01]  /*17e40*/  BSSY B0, `(.L_x_2763) ;  /* 0x0000037000007945 */ /* 0x000fe20003800000 */
[----:B--2---:R-:W-:Y:S01]  /*17e50*/  FADD.FTZ R12, R12, -UR16 ;  /* 0x800000100c0c7e21 */ /* 0x004fe20008010000 */
[----:B------:R-:W-:Y:S01]  /*17e60*/  FADD.FTZ R13, R13, -UR16 ;  /* 0x800000100d0d7e21 */ /* 0x000fe20008010000 */
[----:B------:R-:W-:Y:S01]  /*17e70*/  FADD.FTZ R14, R14, -UR16 ;  /* 0x800000100e0e7e21 */ /* 0x000fe20008010000 */
[----:B------:R-:W-:Y:S01]  /*17e80*/  FADD.FTZ R15, R15, -UR16 ;  /* 0x800000100f0f7e21 */ /* 0x000fe20008010000 */
[----:B------:R-:W-:Y:S01]  /*17e90*/  FMUL.FTZ R23, R12, UR12 ;  /* 0x0000000c0c177c20 */ /* 0x000fe20008410000 */
[----:B------:R-:W-:Y:S01]  /*17ea0*/  FMUL.FTZ R22, R13, UR12 ;  /* 0x0000000c0d167c20 */ /* 0x000fe20008410000 */
[----:B------:R-:W-:-:S02]  /*17eb0*/  FMUL.FTZ R25, R14, UR12 ;  /* 0x0000000c0e197c20 */ /* 0x000fc40008410000 */
[----:B-----5:R-:W-:Y:S01]  /*17ec0*/  @P3 FFMA.FTZ R6, R23, R4, R2 ;  /* 0x0000000417063223 */ /* 0x020fe20000010002 */
[----:B------:R-:W-:-:S03]  /*17ed0*/  @P3 FFMA.FTZ R12, R22, R5, R3 ;  /* 0x00000005160c3223 */ /* 0x000fc60000010003 */
[----:B------:R-:W-:Y:S01]  /*17ee0*/  @P3 FMUL.FTZ R13, R6, -1.4426950216293334961 ;  /* 0xbfb8aa3b060d3820 */ /* 0x000fe20000410000 */
[----:B------:R-:W-:-:S05]  /*17ef0*/  @P3 FMUL.FTZ R18, R12, -1.4426950216293334961 ;  /* 0xbfb8aa3b0c123820 */ /* 0x000fca0000410000 */
[----:B------:R-:W0:Y:S08]  /*17f00*/  @P3 MUFU.EX2 R13, R13 ;  /* 0x0000000d000d3308 */ /* 0x000e300000000800 */
[----:B------:R-:W1:Y:S01]  /*17f10*/  @P3 MUFU.EX2 R18, R18 ;  /* 0x0000001200123308 */ /* 0x000e620000000800 */
[----:B0-----:R-:W-:-:S07]  /*17f20*/  @P3 FADD.FTZ R16, R13, 1 ;  /* 0x3f8000000d103421 */ /* 0x001fce0000010000 */
[----:B------:R-:W0:Y:S01]  /*17f30*/  @P3 MUFU.RCP R19, R16 ;  /* 0x0000001000133308 */ /* 0x000e220000001000 */
[----:B-1----:R-:W-:Y:S01]  /*17f40*/  @P3 FADD.FTZ R20, R18, 1 ;  /* 0x3f80000012143421 */ /* 0x002fe20000010000 */
[----:B------:R-:W-:-:S06]  /*17f50*/  FMUL.FTZ R18, R15, UR12 ;  /* 0x0000000c0f127c20 */ /* 0x000fcc0008410000 */
[----:B------:R-:W1:Y:S01]  /*17f60*/  @P3 MUFU.RCP R20, R20 ;  /* 0x0000001400143308 */ /* 0x000e620000001000 */
[----:B0-----:R-:W-:Y:S01]  /*17f70*/  @P3 FADD.FTZ R21, -R19, 1 ;  /* 0x3f80000013153421 */ /* 0x001fe20000010100 */
[----:B---3--:R-:W-:-:S03]  /*17f80*/  @P3 FMUL.FTZ R19, R8, R19 ;  /* 0x0000001308133220 */ /* 0x008fc60000410000 */
[----:B------:R-:W-:Y:S01]  /*17f90*/  @P3 FFMA.FTZ R6, R6, R21, 1 ;  /* 0x3f80000006063423 */ /* 0x000fe20000010015 */
[----:B------:R-:W-:-:S03]  /*17fa0*/  LEA R21, R17, R64, 0x3 ;  /* 0x0000004011157211 */ /* 0x000fc600078e18ff */
[----:B------:R-:W-:Y:S01]  /*17fb0*/  @P3 FMUL.FTZ R8, R19, R6 ;  /* 0x0000000613083220 */ /* 0x000fe20000410000 */
[C---:B------:R-:W-:Y:S01]  /*17fc0*/  ISETP.GE.U32.AND P1, PT, R21.reuse, UR8, PT ;  /* 0x0000000815007c0c */ /* 0x040fe2000bf26070 */
[----:B-1----:R-:W-:Y:S01]  /*17fd0*/  @P3 FADD.FTZ R13, -R20, 1 ;  /* 0x3f800000140d3421 */ /* 0x002fe20000010100 */
[----:B------:R-:W-:Y:S01]  /*17fe0*/  SHF.R.S32.HI R16, RZ, 0x1f, R21 ;  /* 0x0000001fff107819 */ /* 0x000fe20000011415 */
[----:B------:R-:W-:Y:S01]  /*17ff0*/  FFMA.FTZ R19, R0, R23, R7 ;  /* 0x0000001700137223 */ /* 0x000fe20000010007 */
[----:B------:R-:W-:Y:S01]  /*18000*/  IADD3 R6, R21, 0x8, RZ ;  /* 0x0000000815067810 */ /* 0x000fe20007ffe0ff */
[----:B------:R-:W-:Y:S01]  /*18010*/  @P3 FFMA.FTZ R13, R12, R13, 1 ;  /* 0x3f8000000c0d3423 */ /* 0x000fe2000001000d */
[----:B------:R-:W-:Y:S01]  /*18020*/  ISETP.GE.OR.EX P1, PT, R16, UR9, P0, P1 ;  /* 0x0000000910007c0c */ /* 0x000fe20008726710 */
[----:B------:R-:W-:Y:S01]  /*18030*/  @P3 FMUL.FTZ R20, R9, R20 ;  /* 0x0000001409143220 */ /* 0x000fe20000410000 */
[----:B------:R-:W-:Y:S01]  /*18040*/  FFMA.FTZ R19, R8, R4, -R19 ;  /* 0x0000000408137223 */ /* 0x000fe20000010813 */
[----:B------:R-:W-:Y:S01]  /*18050*/  ISETP.GE.U32.AND P2, PT, R6, UR8, PT ;  /* 0x0000000806007c0c */ /* 0x000fe2000bf46070 */
[--C-:B------:R-:W-:Y:S01]  /*18060*/  FFMA.FTZ R8, R0, R22, R7.reuse ;  /* 0x0000001600087223 */ /* 0x100fe20000010007 */
[----:B------:R-:W-:Y:S01]  /*18070*/  SHF.R.S32.HI R24, RZ, 0x1f, R6 ;  /* 0x0000001fff187819 */ /* 0x000fe20000011406 */
[----:B------:R-:W-:Y:S01]  /*18080*/  @P3 FMUL.FTZ R9, R20, R13 ;  /* 0x0000000d14093220 */ /* 0x000fe20000410000 */
[----:B------:R-:W-:Y:S01]  /*18090*/  MOV R13, R10 ;  /* 0x0000000a000d7202 */ /* 0x000fe20000000f00 */
[--C-:B------:R-:W-:Y:S01]  /*180a0*/  FFMA.FTZ R20, R0, R25, R7.reuse ;  /* 0x0000001900147223 */ /* 0x100fe20000010007 */
[----:B------:R-:W-:Y:S01]  /*180b0*/  ISETP.GE.OR.EX P2, PT, R24, UR9, P0, P2 ;  /* 0x0000000918007c0c */ /* 0x000fe20008746720 */
[----:B------:R-:W-:Y:S01]  /*180c0*/  FFMA.FTZ R23, R0, R18, R7 ;  /* 0x0000001200177223 */ /* 0x000fe20000010007 */
[----:B------:R-:W-:Y:S01]  /*180d0*/  MOV R12, R11 ;  /* 0x0000000b000c7202 */ /* 0x000fe20000000f00 */
        /* <DEDUP_REMOVED lines=11> */
[----:B------:R-:W-:-:S05]  /*18190*/  LEA.HI.X R11, R8, UR7, R9, 0x2, P1 ;  /* 0x00000007080b7c11 */ /* 0x000fca00088f1409 */
[----:B------:R0:W-:Y:S04]  /*181a0*/  STG.E.64 desc[UR10][R10.64], R14 ;  /* 0x0000000e0a007986 */ /* 0x0001e8000c101b0a */
.L_x_2764:
[----:B------:R-:W-:Y:S05]  /*181b0*/  BSYNC B0 ;  /* 0x0000000000007941 */ /* 0x000fea0003800000 */
.L_x_2763:
        /* <DEDUP_REMOVED lines=19> */
.L_x_2765:
[----:B------:R-:W-:Y:S01]  /*182f0*/  BSSY B0, `(.L_x_2766) ;  /* 0x000000f000007945 */ /* 0x000fe20003800000 */
[----:B------:R-:W-:Y:S01]  /*18300*/  FFMA.FTZ R20, R13, R4, -R20 ;  /* 0x000000040d147223 */ /* 0x000fe20000010814 */
[----:B------:R-:W-:Y:S02]  /*18310*/  FFMA.FTZ R21, R12, R5, -R23 ;  /* 0x000000050c157223 */ /* 0x000fe40000010817 */
[----:B------:R-:W-:Y:S05]  /*18320*/  @P2 BRA `(.L_x_2767) ;  /* 0x00000000002c2947 */ /* 0x000fea0003800000 */
[----:B------:R-:W-:Y:S01]  /*18330*/  MOV R8, R52 ;  /* 0x0000003400087202 */ /* 0x000fe20000000f00 */
[----:B0-----:R-:W-:Y:S01]  /*18340*/  IMAD R11, R24, UR18, RZ ;  /* 0x00000012180b7c24 */ /* 0x001fe2000f8e02ff */
        /* <DEDUP_REMOVED lines=9> */
.L_x_2767:
[----:B------:R-:W-:Y:S05]  /*183e0*/  BSYNC B0 ;  /* 0x0000000000007941 */ /* 0x000fea0003800000 */
.L_x_2766:
[----:B------:R-:W-:-:S04]  /*183f0*/  IADD3 R17, R17, 0x2, RZ ;  /* 0x0000000211117810 */ /* 0x000fc80007ffe0ff */
[----:B------:R-:W-:-:S13]  /*18400*/  ISETP.NE.AND P1, PT, R17, 0x40, PT ;  /* 0x000000401100780c */ /* 0x000fda0003f25270 */
        /* <DEDUP_REMOVED lines=10> */
.L_x_2679:
[----:B------:R-:W2:Y:S01]  /*184b0*/  LDL R8, [R1+0x7c0] ;  /* 0x0007c00001087983 */ /* 0x000ea20000100800 */
[----:B------:R-:W3:Y:S01]  /*184c0*/  LDC R6, c[0x0][0xc] ;  /* 0x00000300ff067b82 */ /* 0x000ee20000000800 */
[----:B------:R-:W-:Y:S01]  /*184d0*/  BSSY B0, `(.L_x_2770) ;  /* 0x0000017000007945 */ /* 0x000fe20003800000 */
[----:B------:R-:W4:Y:S06]  /*184e0*/  S2R R5, SR_CTAID.Y ;  /* 0x0000000000057919 */ /* 0x000f2c0000002600 */
[----:B------:R-:W5:Y:S08]  /*184f0*/  LDC R7, c[0x0][0x10] ;  /* 0x00000400ff077b82 */ /* 0x000f700000000800 */
[----:B------:R-:W0:Y:S01]  /*18500*/  LDC.64 R2, c[0x0][0x258] ;  /* 0x00009600ff027b82 */ /* 0x000e220000000a00 */
[----:B---3--:R-:W-:-:S02]  /*18510*/  IADD3 R0, R6, -0x1, RZ ;  /* 0xffffffff06007810 */ /* 0x008fc40007ffe0ff */
[----:B------:R-:W-:Y:S02]  /*18520*/  ISETP.NE.AND P1, PT, R6, 0x1, PT ;  /* 0x000000010600780c */ /* 0x000fe40003f25270 */
[----:B------:R-:W-:Y:S02]  /*18530*/  ISETP.NE.AND P0, PT, R0, UR13, PT ;  /* 0x0000000d00007c0c */ /* 0x000fe4000bf05270 */
[C---:B-----5:R-:W-:Y:S02]  /*18540*/  IADD3 R4, R7.reuse, -0x1, RZ ;  /* 0xffffffff07047810 */ /* 0x060fe40007ffe0ff */
[----:B------:R-:W-:Y:S02]  /*18550*/  SHF.L.U32 R0, R7, 0x1, RZ ;  /* 0x0000000107007819 */ /* 0x000fe400000006ff */
[----:B----4-:R-:W-:Y:S02]  /*18560*/  ISETP.NE.OR P0, PT, R5, R4, P0 ;  /* 0x000000040500720c */ /* 0x010fe40000705670 */
[----:B------:R-:W-:-:S05]  /*18570*/  SEL R5, R0, RZ, P1 ;  /* 0x000000ff00057207 */ /* 0x000fca0000800000 */
[----:B0-----:R-:W-:Y:S01]  /*18580*/  IMAD.WIDE.U32 R2, R5, 0x4, R2 ;  /* 0x0000000405027825 */ /* 0x001fe200078e0002 */
[----:B--2---:R-:W-:-:S13]  /*18590*/  ISETP.NE.AND P2, PT, R8, RZ, PT ;  /* 0x000000ff0800720c */ /* 0x004fda0003f45270 */
[----:B------:R-:W-:Y:S05]  /*185a0*/  @P2 BRA `(.L_x_2771) ;  /* 0x0000000000242947 */ /* 0x000fea0003800000 */
[----:B------:R-:W0:Y:S01]  /*185b0*/  S2R R0, SR_LANEID ;  /* 0x0000000000007919 */ /* 0x000e220000000000 */
[----:B------:R-:W-:Y:S02]  /*185c0*/  VOTEU.ANY UR4, UPT, PT ;  /* 0x0000000000047886 */ /* 0x000fe400038e0100 */
[----:B------:R-:W-:Y:S02]  /*185d0*/  UFLO.U32 UR5, UR4 ;  /* 0x00000004000572bd */ /* 0x000fe400080e0000 */
[----:B------:R-:W2:Y:S04]  /*185e0*/  POPC R5, UR4 ;  /* 0x0000000400057d09 */ /* 0x000ea80008000000 */
[----:B0-----:R-:W-:-:S13]  /*185f0*/  ISETP.EQ.U32.AND P1, PT, R0, UR5, PT ;  /* 0x0000000500007c0c */ /* 0x001fda000bf22070 */
[----:B------:R-:W-:Y:S06]  /*18600*/  @P1 MEMBAR.ALL.GPU ;  /* 0x0000000000001992 */ /* 0x000fec000000a000 */
[----:B------:R-:W-:-:S00]  /*18610*/  @P1 ERRBAR ;  /* 0x00000000000019ab */ /* 0x000fc00000000000 */
[----:B------:R-:W-:Y:S06]  /*18620*/  @P1 CGAERRBAR ;  /* 0x00000000000015ab */ /* 0x000fec0000000000 */
[----:B--2---:R0:W-:Y:S02]  /*18630*/  @P1 REDG.E.ADD.S32.STRONG.GPU desc[UR10][R2.64], R5 ;  /* 0x000000050200198e */ /* 0x0041e4000c10e38a */
.L_x_2771:
[----:B------:R-:W-:Y:S05]  /*18640*/  BSYNC B0 ;  /* 0x0000000000007941 */ /* 0x000fea0003800000 */
.L_x_2770:
[----:B------:R-:W-:Y:S05]  /*18650*/  @P0 EXIT ;  /* 0x000000000000094d */ /* 0x000fea0003800000 */
[----:B------:R-:W-:Y:S05]  /*18660*/  @P2 BRA `(.L_x_2772) ;  /* 0x0000000000202947 */ /* 0x000fea0003800000 */
[----:B------:R-:W-:-:S05]  /*18670*/  IMAD R0, R6, R7, RZ ;  /* 0x0000000706007224 */ /* 0x000fca00078e02ff */
[----:B------:R-:W-:-:S13]  /*18680*/  ISETP.NE.AND P0, PT, R0, -0x1, PT ;  /* 0xffffffff0000780c */ /* 0x000fda0003f05270 */
[----:B------:R-:W-:Y:S05]  /*18690*/  @!P0 BRA `(.L_x_2772) ;  /* 0x0000000000148947 */ /* 0x000fea0003800000 */
.L_x_2773:
[----:B0-----:R-:W2:Y:S04]  /*186a0*/  LDG.E.STRONG.GPU R5, desc[UR10][R2.64] ;  /* 0x0000000a02057981 */ /* 0x001ea8000c1ef900 */
[----:B--2---:R-:W-:Y:S01]  /*186b0*/  CCTL.IVALL ;  /* 0x00000000ff00798f */ /* 0x004fe20002000000 */
[----:B------:R-:W-:Y:S05]  /*186c0*/  YIELD ;  /* 0x0000000000007946 */ /* 0x000fea0003800000 */
[----:B------:R-:W-:-:S13]  /*186d0*/  ISETP.NE.AND P0, PT, R5, R0, PT ;  /* 0x000000000500720c */ /* 0x000fda0003f05270 */
[----:B------:R-:W-:Y:S05]  /*186e0*/  @P0 BRA `(.L_x_2773) ;  /* 0xfffffffc00ec0947 */ /* 0x000fea000383ffff */
.L_x_2772:
[----:B------:R-:W-:Y:S05]  /*186f0*/  WARPSYNC.ALL ;  /* 0x0000000000007948 */ /* 0x000fea0003800000 */
[----:B------:R-:W2:Y:S01]  /*18700*/  LDL R4, [R1+0x7c0] ;  /* 0x0007c00001047983 */ /* 0x000ea20000100800 */
[----:B------:R-:W3:Y:S08]  /*18710*/  LDC.64 R22, c[0x0][0x288] ;  /* 0x0000a200ff167b82 */ /* 0x000ef00000000a00 */
[----:B------:R-:W-:Y:S01]  /*18720*/  BAR.SYNC.DEFER_BLOCKING 0x0 ;  /* 0x0000000000007b1d */ /* 0x000fe20000010000 */
[----:B---3--:R-:W-:-:S04]  /*18730*/  LEA.HI R0, P0, R23, R22, RZ, 0x1 ;  /* 0x0000001617007211 */ /* 0x008fc800078108ff */
        /* <DEDUP_REMOVED lines=15> */
[----:B------:R-:W2:Y:S01]  /*18830*/  LDC.64 R16, c[0x0][0x220] ;  /* 0x00008800ff107b82 */ /* 0x000ea20000000a00 */
[----:B------:R-:W-:-:S02]  /*18840*/  MOV R0, R4 ;  /* 0x0000000400007202 */ /* 0x000fc40000000f00 */
[----:B------:R-:W-:Y:S02]  /*18850*/  IADD3.X R5, RZ, R5, RZ, P0, !PT ;  /* 0x00000005ff057210 */ /* 0x000fe400007fe4ff */
[----:B------:R-:W-:Y:S02]  /*18860*/  SHF.L.U64.HI R31, R25, 0x2, R24 ;  /* 0x00000002191f7819 */ /* 0x000fe40000010218 */
[--C-:B------:R-:W-:Y:S02]  /*18870*/  SHF.R.S64 R27, R2, 0x1, R5.reuse ;  /* 0x00000001021b7819 */ /* 0x100fe40000001005 */
[----:B------:R-:W-:-:S04]  /*18880*/  SHF.R.S32.HI R2, RZ, 0x1, R5 ;  /* 0x00000001ff027819 */ /* 0x000fc80000011405 */
[----:B------:R-:W-:-:S07]  /*18890*/  SHF.L.U64.HI R29, R27, 0x2, R2 ;  /* 0x000000021b1d7819 */ /* 0x000fce0000010202 */
.L_x_2774:
[C---:B------:R-:W-:Y:S01]  /*188a0*/  LEA R6, P0, R0.reuse, UR4, 0x2 ;  /* 0x0000000400067c11 */ /* 0x040fe2000f8010ff */
[----:B---3--:R-:W3:Y:S03]  /*188b0*/  LDL.LU R26, [R1+0x7c0] ;  /* 0x0007c000011a7983 */ /* 0x008ee60000300800 */
[----:B------:R-:W-:Y:S02]  /*188c0*/  LEA.HI.X R7, R0, UR5, R7, 0x2, P0 ;  /* 0x0000000500077c11 */ /* 0x000fe400080f1407 */
[-C--:B------:R-:W-:Y:S02]  /*188d0*/  LEA R8, P0, R25, R6.reuse, 0x2 ;  /* 0x0000000619087211 */ /* 0x080fe400078010ff */
[-C--:B------:R-:W-:Y:S01]  /*188e0*/  LEA R12, P1, R22, R6.reuse, 0x2 ;  /* 0x00000006160c7211 */ /* 0x080fe200078210ff */
[----:B------:R4:W5:Y:S01]  /*188f0*/  LDG.E R18, desc[UR10][R6.64] ;  /* 0x0000000a06127981 */ /* 0x000962000c1e1900 */
[----:B-1----:R-:W-:-:S02]  /*18900*/  LEA R10, P2, R27, R6, 0x2 ;  /* 0x000000061b0a7211 */ /* 0x002fc400078410ff */
[----:B------:R-:W-:Y:S02]  /*18910*/  IADD3.X R9, R7, R31, RZ, P0, !PT ;  /* 0x0000001f07097210 */ /* 0x000fe400007fe4ff */
[----:B------:R-:W-:Y:S02]  /*18920*/  IADD3.X R13, R23, R7, RZ, P1, !PT ;  /* 0x00000007170d7210 */ /* 0x000fe40000ffe4ff */
[----:B------:R-:W-:Y:S01]  /*18930*/  IADD3.X R11, R7, R29, RZ, P2, !PT ;  /* 0x0000001d070b7210 */ /* 0x000fe200017fe4ff */
[----:B------:R-:W5:Y:S04]  /*18940*/  LDG.E R19, desc[UR10][R8.64] ;  /* 0x0000000a08137981 */ /* 0x000f68000c1e1900 */
[----:B------:R-:W5:Y:S04]  /*18950*/  LDG.E R20, desc[UR10][R12.64] ;  /* 0x0000000a0c147981 */ /* 0x000f68000c1e1900 */
[----:B------:R-:W5:Y:S01]  /*18960*/  LDG.E R21, desc[UR10][R10.64] ;  /* 0x0000000a0a157981 */ /* 0x000f62000c1e1900 */
[----:B---3--:R-:W-:-:S02]  /*18970*/  SHF.L.U32 R5, R26, 0x1, RZ ;  /* 0x000000011a057819 */ /* 0x008fc400000006ff */
[----:B------:R-:W-:-:S03]  /*18980*/  IADD3 R0, R26, 0x188, RZ ;  /* 0x000001881a007810 */ /* 0x000fc60007ffe0ff */
[----:B0-----:R-:W-:-:S04]  /*18990*/  IMAD.WIDE R2, R5, 0x4, R14 ;  /* 0x0000000405027825 */ /* 0x001fc800078e020e */
[----:B--2---:R-:W-:Y:S01]  /*189a0*/  IMAD.WIDE R4, R5, 0x4, R16 ;  /* 0x0000000405047825 */ /* 0x004fe200078e0210 */
[----:B------:R3:W-:Y:S01]  /*189b0*/  STL [R1+0x7c0], R0 ;  /* 0x0007c00001007387 */ /* 0x0007e20000100800 */
[----:B------:R-:W-:Y:S02]  /*189c0*/  ISETP.GT.U32.AND P0, PT, R25, R0, PT ;  /* 0x000000001900720c */ /* 0x000fe40003f04070 */
[----:B----4-:R-:W-:Y:S01]  /*189d0*/  SHF.R.S32.HI R7, RZ, 0x1f, R0 ;  /* 0x0000001fff077819 */ /* 0x010fe20000011400 */
[----:B-----5:R3:W-:Y:S03]  /*189e0*/  STG.E.64 desc[UR10][R2.64], R18 ;  /* 0x0000001202007986 */ /* 0x0207e6000c101b0a */
[----:B------:R-:W-:Y:S01]  /*189f0*/  ISETP.GT.AND.EX P0, PT, R24, R7, PT, P0 ;  /* 0x000000071800720c */ /* 0x000fe20003f04300 */
[----:B------:R3:W-:-:S12]  /*18a00*/  STG.E.64 desc[UR10][R4.64], R20 ;  /* 0x0000001404007986 */ /* 0x0007d8000c101b0a */
[----:B------:R-:W-:Y:S05]  /*18a10*/  @P0 BRA `(.L_x_2774) ;  /* 0xfffffffc00a00947 */ /* 0x000fea000383ffff */
[----:B------:R-:W-:Y:S05]  /*18a20*/  EXIT ;  /* 0x000000000000794d */ /* 0x000fea0003800000 */
.L_x_2775:
        /* <DEDUP_REMOVED lines=13> */
.L_x_5612:


//--------------------- .text._Z35group_norm_nhwc_bwd_one_pass_kernelI11Fp32IOBf16WLi64ELi98ELi392EEv26Group_norm_nhwc_bwd_params --------------------------
	.section	.text._Z35group_norm_nhwc_bwd_one_pass_kernelI11Fp32IOBf16WLi64ELi98ELi392EEv26Group_norm_nhwc_bwd_params,"ax",@progbits
	.align	128
        .global         _Z35group_norm_nhwc_bwd_one_pass_kernelI11Fp32IOBf16WLi64ELi98ELi392EEv26Group_norm_nhwc_bwd_params
        .type           _Z35group_norm_nhwc_bwd_one_pass_kernelI11Fp32IOBf16WLi64ELi98ELi392EEv26Group_norm_nhwc_bwd_params,@function
        .size           _Z35group_norm_nhwc_bwd_one_pass_kernelI11Fp32IOBf16WLi64ELi98ELi392EEv26Group_norm_nhwc_bwd_params,(.L_x_5613 - _Z35group_norm_nhwc_bwd_one_pass_kernelI11Fp32IOBf16WLi64ELi98ELi392EEv26Group_norm_nhwc_bwd_params)
        .other          _Z35group_norm_nhwc_bwd_one_pass_kernelI11Fp32IOBf16WLi64ELi98ELi392EEv26Group_norm_nhwc_bwd_params,@"STO_CUDA_ENTRY STV_DEFAULT"
_Z35group_norm_nhwc_bwd_one_pass_kernelI11Fp32IOBf16WLi64ELi98ELi392EEv26Group_norm_nhwc_bwd_params:
.text._Z35group_norm_nhwc_bwd_one_pass_kernelI11Fp32IOBf16WLi64ELi98ELi392EEv26Group_norm_nhwc_bwd_params:
        /* <DEDUP_REMOVED lines=19> */
[----:B------:R-:W-:Y:S01]  /*0130*/  UIMAD UR10, UR11, 0x3, URZ ;  /* 0x000000030b0a78a4 */ /* 0x000fe2000f8e023f */
[--C-:B------:R-:W-:Y:S01]  /*0140*/  SHF.R.S32.HI R0, RZ, 0x1f, R5.reuse ;  /* 0x0000001fff007819 */ /* 0x100fe20000011405 */
[----:B------:R-:W-:Y:S01]  /*0150*/  UIADD3.X UR4, URZ, UR11, URZ, UP0, !UPT ;  /* 0x0000000b3f047290 */ /* 0x000fe200087fe43f */
[----:B------:R-:W-:Y:S01]  /*0160*/  IMAD R60, R2, -0x31, R5 ;  /* 0xffffffcf023c7824 */ /* 0x000fe200078e0205 */
[----:B------:R-:W-:Y:S01]  /*0170*/  UIADD3 UR10, UR9, UR10, URZ ;  /* 0x0000000a090a7290 */ /* 0x000fe2000fffe03f */
[----:B------:R-:W-:Y:S01]  /*0180*/  LEA.HI R0, R0, R5, RZ, 0x5 ;  /* 0x0000000500007211 */ /* 0x000fe200078f28ff */
[----:B------:R-:W-:-:S02]  /*0190*/  USHF.R.S64 UR7, UR7, 0x1, UR4 ;  /* 0x0000000107077899 */ /* 0x000fc40008001004 */
[----:B------:R-:W-:Y:S01]  /*01a0*/  ULEA.HI UR9, UP0, UR10, UR8, URZ, 0x1 ;  /* 0x000000080a097291 */ /* 0x000fe2000f81083f */
[----:B------:R-:W-:Y:S01]  /*01b0*/  SHF.R.S32.HI R61, RZ, 0x5, R0 ;  /* 0x00000005ff3d7819 */ /* 0x000fe20000011400 */
[----:B------:R-:W-:Y:S01]  /*01c0*/  USHF.R.S32.HI UR4, URZ, 0x1, UR4 ;  /* 0x000000013f047899 */ /* 0x000fe20008011404 */
[----:B------:R-:W-:Y:S01]  /*01d0*/  SHF.L.U32 R60, R60, 0x1, RZ ;  /* 0x000000013c3c7819 */ /* 0x000fe200000006ff */
[----:B------:R-:W-:Y:S02]  /*01e0*/  UIADD3.X UR10, URZ, UR10, URZ, UP0, !UPT ;  /* 0x0000000a3f0a7290 */ /* 0x000fe400087fe43f */
[----:B------:R-:W-:Y:S02]  /*01f0*/  USHF.L.U64.HI UR8, UR7, 0x2, UR4 ;  /* 0x0000000207087899 */ /* 0x000fe40008010204 */
[----:B------:R-:W-:Y:S02]  /*0200*/  USHF.R.S64 UR9, UR9, 0x1, UR10 ;  /* 0x0000000109097899 */ /* 0x000fe4000800100a */
[----:B------:R-:W-:Y:S01]  /*0210*/  USHF.R.S32.HI UR10, URZ, 0x1, UR10 ;  /* 0x000000013f0a7899 */ /* 0x000fe2000801140a */
[----:B------:R-:W-:Y:S01]  /*0220*/  ULDC.U8 UR17, c[0x0][0x2a4] ;  /* 0x0000a90000117ab9 */ /* 0x000fe20000000000 */
[----:B------:R-:W-:-:S02]  /*0230*/  UMOV UR4, URZ ;  /* 0x0000003f00047c82 */ /* 0x000fc40008000000 */
[----:B------:R-:W-:Y:S01]  /*0240*/  USHF.L.U64.HI UR10, UR9, 0x2, UR10 ;  /* 0x00000002090a7899 */ /* 0x000fe2000801020a */
[----:B0-----:R-:W-:-:S05]  /*0250*/  IMAD R40, R7, UR16, R2 ;  /* 0x0000001007287c24 */ /* 0x001fca000f8e0202 */
        /* <DEDUP_REMOVED lines=13> */
[----:B------:R-:W-:Y:S02]  /*0330*/  ISETP.LT.U32.AND P0, PT, R68, UR12, PT ;  /* 0x0000000c44007c0c */ /* 0x000fe4000bf01070 */
[----:B------:R-:W-:Y:S02]  /*0340*/  SHF.R.S32.HI R2, RZ, 0x1f, R68 ;  /* 0x0000001fff027819 */ /* 0x000fe40000011444 */
[----:B------:R-:W-:Y:S02]  /*0350*/  ISETP.LT.AND.EX P4, PT, R6, UR13, !P1, P4 ;  /* 0x0000000d06007c0c */ /* 0x000fe4000cf81340 */
[----:B------:R-:W-:Y:S02]  /*0360*/  ISETP.LT.AND.EX P3, PT, R4, UR13, !P1, P3 ;  /* 0x0000000d04007c0c */ /* 0x000fe4000cf61330 */
[----:B------:R-:W-:-:S02]  /*0370*/  ISETP.LT.AND.EX P2, PT, R3, UR13, !P1, P2 ;  /* 0x0000000d03007c0c */ /* 0x000fc4000cf41320 */
[----:B------:R-:W-:Y:S02]  /*0380*/  ISETP.LT.AND.EX P1, PT, R2, UR13, !P1, P0 ;  /* 0x0000000d02007c0c */ /* 0x000fe4000cf21300 */
[C---:B------:R-:W-:Y:S02]  /*0390*/  IADD3 R63, R40.reuse, 0x28, RZ ;  /* 0x00000028283f7810 */ /* 0x040fe40007ffe0ff */
[C---:B------:R-:W-:Y:S02]  /*03a0*/  IADD3 R62, R40.reuse, 0x30, RZ ;  /* 0x00000030283e7810 */ /* 0x040fe40007ffe0ff */
[----:B------:R-:W-:-:S07]  /*03b0*/  IADD3 R64, R40, 0x38, RZ ;  /* 0x0000003828407810 */ /* 0x000fce0007ffe0ff */
.L_x_2827:
[----:B0-----:R-:W0:Y:S01]  /*03c0*/  LDC R6, c[0x0][0x2a0] ;  /* 0x0000a800ff067b82 */ /* 0x001e220000000800 */
[----:B------:R-:W-:Y:S01]  /*03d0*/  ULDC.64 UR12, c[0x0][0x298] ;  /* 0x0000a600000c7ab9 */ /* 0x000fe20000000a00 */
[----:B------:R-:W-:Y:S02]  /*03e0*/  SHF.R.S32.HI R12, RZ, 0x1f, R40 ;  /* 0x0000001fff0c7819 */ /* 0x000fe40000011428 */
[----:B------:R-:W-:Y:S02]  /*03f0*/  IADD3 R14, R40, 0x8, RZ ;  /* 0x00000008280e7810 */ /* 0x000fe40007ffe0ff */
[----:B------:R-:W-:Y:S02]  /*0400*/  SHF.R.S32.HI R67, RZ, 0x1f, R63 ;  /* 0x0000001fff437819 */ /* 0x000fe4000001143f */
[----:B-1----:R-:W1:Y:S01]  /*0410*/  @P5 LDC.64 R34, c[0x0][0x230] ;  /* 0x00008c00ff225b82 */ /* 0x002e620000000a00 */
[----:B------:R-:W-:Y:S02]  /*0420*/  SHF.R.S32.HI R14, RZ, 0x1f, R14 ;  /* 0x0000001fff0e7819 */ /* 0x000fe4000001140e */
[----:B------:R-:W-:-:S02]  /*0430*/  SHF.R.S32.HI R26, RZ, 0x1f, R69 ;  /* 0x0000001fff1a7819 */ /* 0x000fc40000011445 */
[----:B------:R-:W-:-:S03]  /*0440*/  SHF.R.S32.HI R66, RZ, 0x1f, R62 ;  /* 0x0000001fff427819 */ /* 0x000fc6000001143e */
[----:B--234-:R-:W2:Y:S01]  /*0450*/  @P5 LDC.64 R18, c[0x0][0x228] ;  /* 0x00008a00ff125b82 */ /* 0x01cea20000000a00 */
        /* <DEDUP_REMOVED lines=9> */
[----:B------:R3:W1:Y:S03]  /*04f0*/  F2I.FTZ.U32.TRUNC.NTZ R3, R2 ;  /* 0x0000000200037305 */ /* 0x000666000021f000 */
[----:B------:R-:W4:Y:S01]  /*0500*/  @P1 LDC.64 R36, c[0x0][0x230] ;  /* 0x00008c00ff241b82 */ /* 0x000f220000000a00 */
[----:B---3--:R-:W-:Y:S01]  /*0510*/  HFMA2.MMA R2, -RZ, RZ, 0, 0 ;  /* 0x00000000ff027435 */ /* 0x008fe200000001ff */
[----:B-1----:R-:W-:-:S05]  /*0520*/  IADD3 R4, RZ, -R3, RZ ;  /* 0x80000003ff047210 */ /* 0x002fca0007ffe0ff */
[----:B------:R-:W-:Y:S01]  /*0530*/  IMAD R9, R4, R7, RZ ;  /* 0x0000000704097224 */ /* 0x000fe200078e02ff */
[----:B------:R-:W-:-:S03]  /*0540*/  IABS R4, UR6 ;  /* 0x0000000600047c13 */ /* 0x000fc60008000000 */
        /* <DEDUP_REMOVED lines=13> */
[----:B------:R-:W-:Y:S02]  /*0620*/  LOP3.LUT R7, RZ, R6, RZ, 0x33, !PT ;  /* 0x00000006ff077212 */ /* 0x000fe400078e33ff */
[----:B------:R-:W-:Y:S02]  /*0630*/  @P6 IADD3 R3, R3, 0x1, RZ ;  /* 0x0000000103036810 */ /* 0x000fe40007ffe0ff */
[----:B------:R-:W-:Y:S02]  /*0640*/  ISETP.GE.AND P6, PT, R2, RZ, PT ;  /* 0x000000ff0200720c */ /* 0x000fe40003fc6270 */
[----:B------:R-:W-:-:S02]  /*0650*/  MOV R4, R3 ;  /* 0x0000000300047202 */ /* 0x000fc40000000f00 */
[----:B------:R-:W1:Y:S03]  /*0660*/  @P5 LDC.64 R2, c[0x0][0x288] ;  /* 0x0000a200ff025b82 */ /* 0x000e660000000a00 */
[----:B------:R-:W-:Y:S02]  /*0670*/  @!P0 IADD3 R0, -R0, RZ, RZ ;  /* 0x000000ff00008210 */ /* 0x000fe40007ffe1ff */
[----:B------:R-:W-:-:S04]  /*0680*/  ISETP.NE.AND P0, PT, R6, RZ, PT ;  /* 0x000000ff0600720c */ /* 0x000fc80003f05270 */
[----:B------:R-:W-:Y:S02]  /*0690*/  SEL R53, R7, R0, !P0 ;  /* 0x0000000007357207 */ /* 0x000fe40004000000 */
[----:B------:R-:W-:-:S03]  /*06a0*/  @!P6 IADD3 R4, -R4, RZ, RZ ;  /* 0x000000ff0404e210 */ /* 0x000fc60007ffe1ff */
[----:B------:R-:W-:Y:S01]  /*06b0*/  IMAD R41, R53, 0x62, RZ ;  /* 0x0000006235297824 */ /* 0x000fe200078e02ff */
[----:B------:R-:W-:Y:S02]  /*06c0*/  SEL R9, R7, R4, !P0 ;  /* 0x0000000407097207 */ /* 0x000fe40004000000 */
[----:B------:R-:W-:Y:S02]  /*06d0*/  SHF.R.S32.HI R4, RZ, 0x1f, R60 ;  /* 0x0000001fff047819 */ /* 0x000fe4000001143c */
[----:B------:R-:W-:Y:S02]  /*06e0*/  IADD3 R6, P0, R60, R41, RZ ;  /* 0x000000293c067210 */ /* 0x000fe40007f1e0ff */
[----:B------:R-:W-:Y:S02]  /*06f0*/  SHF.R.S32.HI R0, RZ, 0x1f, R9 ;  /* 0x0000001fff007819 */ /* 0x000fe40000011409 */
[----:B------:R-:W-:-:S03]  /*0700*/  LEA.HI.X.SX32 R7, R41, R4, 0x1, P0 ;  /* 0x0000000429077211 */ /* 0x000fc600000f0eff */
[----:B------:R-:W-:Y:S02]  /*0710*/  IMAD R0, R0, UR12, RZ ;  /* 0x0000000c00007c24 */ /* 0x000fe4000f8e02ff */
[----:B------:R-:W-:-:S04]  /*0720*/  IMAD.WIDE.U32 R6, R9, UR12, R6 ;  /* 0x0000000c09067c25 */ /* 0x000fc8000f8e0006 */
[----:B------:R-:W-:Y:S01]  /*0730*/  IMAD R13, R9, UR13, R0 ;  /* 0x0000000d090d7c24 */ /* 0x000fe2000f8e0200 */
[----:B------:R-:W-:Y:S01]  /*0740*/  @P5 MOV R8, R6 ;  /* 0x0000000600085202 */ /* 0x000fe20000000f00 */
[----:B-1----:R-:W-:Y:S01]  /*0750*/  @P5 IMAD R0, R12, R2, RZ ;  /* 0x000000020c005224 */ /* 0x002fe200078e02ff */
[----:B------:R-:W-:Y:S02]  /*0760*/  ULDC.64 UR12, c[0x0][0x290] ;  /* 0x0000a400000c7ab9 */ /* 0x000fe40000000a00 */
[----:B------:R-:W-:Y:S01]  /*0770*/  IADD3 R9, R7, R13, RZ ;  /* 0x0000000d07097210 */ /* 0x000fe20007ffe0ff */
[----:B------:R-:W-:Y:S02]  /*0780*/  @P5 IMAD R15, R40, R3, R0 ;  /* 0x00000003280f5224 */ /* 0x000fe400078e0200 */
[----:B0-----:R-:W-:Y:S01]  /*0790*/  @P4 IMAD R0, R14, R10, RZ ;  /* 0x0000000a0e004224 */ /* 0x001fe200078e02ff */
[C---:B------:R-:W-:Y:S01]  /*07a0*/  IADD3 R14, R40.reuse, 0x8, RZ ;  /* 0x00000008280e7810 */ /* 0x040fe20007ffe0ff */
[----:B------:R-:W-:-:S02]  /*07b0*/  @P5 IMAD.WIDE.U32 R12, R40, R2, R8 ;  /* 0x00000002280c5225 */ /* 0x000fc400078e0008 */
[----:B------:R-:W0:Y:S03]  /*07c0*/  @P3 LDC.64 R2, c[0x0][0x288] ;  /* 0x0000a200ff023b82 */ /* 0x000e260000000a00 */
[----:B------:R-:W-:Y:S02]  /*07d0*/  @P5 IADD3 R15, R13, R15, RZ ;  /* 0x0000000f0d0f5210 */ /* 0x000fe40007ffe0ff */
[C---:B------:R-:W-:Y:S02]  /*07e0*/  @P5 SHF.L.U32 R13, R12.reuse, 0x2, RZ ;  /* 0x000000020c0d5819 */ /* 0x040fe400000006ff */
[----:B------:R-:W-:Y:S01]  /*07f0*/  @P5 SHF.L.U64.HI R12, R12, 0x2, R15 ;  /* 0x000000020c0c5819 */ /* 0x000fe2000001020f */
[----:B------:R-:W-:Y:S01]  /*0800*/  @P4 IMAD R15, R14, R11, R0 ;  /* 0x0000000b0e0f4224 */ /* 0x000fe200078e0200 */
[C---:B------:R-:W-:Y:S02]  /*0810*/  @P5 IADD3 R34, P0, R13.reuse, R34, RZ ;  /* 0x000000220d225210 */ /* 0x040fe40007f1e0ff */
[----:B--2---:R-:W-:-:S02]  /*0820*/  @P5 IADD3 R18, P6, R13, R18, RZ ;  /* 0x000000120d125210 */ /* 0x004fc40007fde0ff */
[C---:B------:R-:W-:Y:S02]  /*0830*/  @P5 IADD3.X R35, R12.reuse, R35, RZ, P0, !PT ;  /* 0x000000230c235210 */ /* 0x040fe400007fe4ff */
[----:B------:R-:W-:Y:S02]  /*0840*/  @P5 IADD3.X R19, R12, R19, RZ, P6, !PT ;  /* 0x000000130c135210 */ /* 0x000fe400037fe4ff */
[----:B------:R-:W-:Y:S02]  /*0850*/  @P4 MOV R12, R6 ;  /* 0x00000006000c4202 */ /* 0x000fe40000000f00 */
[----:B------:R-:W-:Y:S02]  /*0860*/  @P4 MOV R13, R9 ;  /* 0x00000009000d4202 */ /* 0x000fe40000000f00 */
[----:B------:R-:W-:Y:S01]  /*0870*/  ISETP.GE.U32.AND P6, PT, R63, UR12, PT ;  /* 0x0000000c3f007c0c */ /* 0x000fe2000bfc6070 */
[----:B------:R-:W-:Y:S01]  /*0880*/  @P4 IMAD.WIDE.U32 R10, R14, R10, R12 ;  /* 0x0000000a0e0a4225 */ /* 0x000fe200078e000c */
[----:B------:R-:W-:-:S02]  /*0890*/  IADD3 R14, R40, 0x10, RZ ;  /* 0x00000010280e7810 */ /* 0x000fc40007ffe0ff */
[----:B------:R-:W1:Y:S01]  /*08a0*/  @P2 LDC.64 R12, c[0x0][0x288] ;  /* 0x0000a200ff0c2b82 */ /* 0x000e620000000a00 */
[----:B------:R-:W-:Y:S02]  /*08b0*/  ISETP.GE.AND.EX P6, PT, R67, UR13, PT, P6 ;  /* 0x0000000d43007c0c */ /* 0x000fe4000bfc6360 */
[----:B------:R-:W-:Y:S02]  /*08c0*/  SHF.R.S32.HI R14, RZ, 0x1f, R14 ;  /* 0x0000001fff0e7819 */ /* 0x000fe4000001140e */
[----:B------:R-:W-:Y:S02]  /*08d0*/  @P4 IADD3 R11, R11, R15, RZ ;  /* 0x0000000f0b0b4210 */ /* 0x000fe40007ffe0ff */
[----:B------:R-:W-:Y:S01]  /*08e0*/  @P4 SHF.L.U32 R23, R10, 0x2, RZ ;  /* 0x000000020a174819 */ /* 0x000fe200000006ff */
[----:B0-----:R-:W-:Y:S01]  /*08f0*/  @P3 IMAD R4, R14, R2, RZ ;  /* 0x000000020e043224 */ /* 0x001fe200078e02ff */
[----:B------:R-:W-:Y:S02]  /*0900*/  IADD3 R14, R40, 0x10, RZ ;  /* 0x00000010280e7810 */ /* 0x000fe40007ffe0ff */
[----:B------:R-:W-:-:S02]  /*0910*/  @P4 SHF.L.U64.HI R0, R10, 0x2, R11 ;  /* 0x000000020a004819 */ /* 0x000fc4000001020b */
[----:B------:R-:W-:Y:S01]  /*0920*/  @P3 MOV R10, R6 ;  /* 0x00000006000a3202 */ /* 0x000fe20000000f00 */
[C---:B------:R-:W-:Y:S01]  /*0930*/  @P3 IMAD R25, R14.reuse, R3, R4 ;  /* 0x000000030e193224 */ /* 0x040fe200078e0204 */
[----:B------:R-:W-:Y:S02]  /*0940*/  @P3 MOV R11, R9 ;  /* 0x00000009000b3202 */ /* 0x000fe40000000f00 */
[----:B----4-:R-:W-:Y:S02]  /*0950*/  @P4 IADD3 R16, P0, R23, R16, RZ ;  /* 0x0000001017104210 */ /* 0x010fe40007f1e0ff */
[----:B------:R-:W-:Y:S01]  /*0960*/  ISETP.GT.U32.OR P6, PT, R5, 0x187, P6 ;  /* 0x000001870500780c */ /* 0x000fe200037c4470 */
[----:B------:R-:W-:Y:S01]  /*0970*/  @P3 IMAD.WIDE.U32 R2, R14, R2, R10 ;  /* 0x000000020e023225 */ /* 0x000fe200078e000a */
[----:B------:R-:W-:Y:S01]  /*0980*/  @P4 IADD3.X R17, R0, R17, RZ, P0, !PT ;  /* 0x0000001100114210 */ /* 0x000fe200007fe4ff */
[----:B------:R-:W0:Y:S01]  /*0990*/  @P1 LDC.64 R14, c[0x0][0x288] ;  /* 0x0000a200ff0e1b82 */ /* 0x000e220000000a00 */
[----:B------:R-:W-:-:S02]  /*09a0*/  @P4 IADD3 R20, P0, R23, R20, RZ ;  /* 0x0000001417144210 */ /* 0x000fc40007f1e0ff */
[----:B------:R-:W-:Y:S02]  /*09b0*/  @P3 IADD3 R11, R3, R25, RZ ;  /* 0x00000019030b3210 */ /* 0x000fe40007ffe0ff */
[----:B------:R-:W-:Y:S02]  /*09c0*/  @P3 SHF.L.U32 R3, R2, 0x2, RZ ;  /* 0x0000000202033819 */ /* 0x000fe400000006ff */
[----:B------:R-:W-:Y:S01]  /*09d0*/  @P4 IADD3.X R21, R0, R21, RZ, P0, !PT ;  /* 0x0000001500154210 */ /* 0x000fe200007fe4ff */
[----:B------:R-:W2:Y:S01]  /*09e0*/  @P2 LDC.64 R22, c[0x0][0x230] ;  /* 0x00008c00ff162b82 */ /* 0x000ea20000000a00 */
[----:B------:R-:W-:Y:S01]  /*09f0*/  @P3 SHF.L.U64.HI R0, R2, 0x2, R11 ;  /* 0x0000000202003819 */ /* 0x000fe2000001020b */
[----:B-1----:R-:W-:Y:S01]  /*0a00*/  @P2 IMAD R2, R26, R12, RZ ;  /* 0x0000000c1a022224 */ /* 0x002fe200078e02ff */
[----:B------:R-:W-:Y:S02]  /*0a10*/  @P3 IADD3 R30, P0, R3, R30, RZ ;  /* 0x0000001e031e3210 */ /* 0x000fe40007f1e0ff */
[----:B------:R-:W-:Y:S01]  /*0a20*/  SHF.R.S32.HI R26, RZ, 0x1f, R68 ;  /* 0x0000001fff1a7819 */ /* 0x000fe20000011444 */
[----:B------:R-:W-:Y:S01]  /*0a30*/  @P2 IMAD R27, R69, R13, R2 ;  /* 0x0000000d451b2224 */ /* 0x000fe200078e0202 */
[----:B------:R-:W-:Y:S01]  /*0a40*/  @P3 IADD3.X R31, R0, R31, RZ, P0, !PT ;  /* 0x0000001f001f3210 */ /* 0x000fe200007fe4ff */
[----:B------:R-:W1:Y:S01]  /*0a50*/  @P2 LDC.64 R24, c[0x0][0x228] ;  /* 0x00008a00ff182b82 */ /* 0x000e620000000a00 */
[----:B------:R-:W-:-:S02]  /*0a60*/  @P3 IADD3 R32, P0, R3, R32, RZ ;  /* 0x0000002003203210 */ /* 0x000fc40007f1e0ff */
[----:B------:R-:W-:Y:S02]  /*0a70*/  @P2 MOV R2, R6 ;  /* 0x0000000600022202 */ /* 0x000fe40000000f00 */
[----:B------:R-:W-:Y:S02]  /*0a80*/  @P2 MOV R3, R9 ;  /* 0x0000000900032202 */ /* 0x000fe40000000f00 */
[----:B------:R-:W-:Y:S01]  /*0a90*/  @P3 IADD3.X R33, R0, R33, RZ, P0, !PT ;  /* 0x0000002100213210 */ /* 0x000fe200007fe4ff */
[----:B------:R-:W3:Y:S01]  /*0aa0*/  @!P6 LDC.64 R10, c[0x0][0x288] ;  /* 0x0000a200ff0aeb82 */ /* 0x000ee20000000a00 */
[----:B0-----:R-:W-:Y:S01]  /*0ab0*/  @P1 IMAD R4, R26, R14, RZ ;  /* 0x0000000e1a041224 */ /* 0x001fe200078e02ff */
[----:B------:R-:W-:Y:S01]  /*0ac0*/  @P1 MOV R26, R6 ;  /* 0x00000006001a1202 */ /* 0x000fe20000000f00 */
[----:B------:R-:W-:-:S04]  /*0ad0*/  @P2 IMAD.WIDE.U32 R12, R69, R12, R2 ;  /* 0x0000000c450c2225 */ /* 0x000fc800078e0002 */
[----:B------:R-:W-:Y:S01]  /*0ae0*/  @P1 IMAD R39, R68, R15, R4 ;  /* 0x0000000f44271224 */ /* 0x000fe200078e0204 */
[----:B------:R-:W-:Y:S01]  /*0af0*/  @P2 IADD3 R13, R13, R27, RZ ;  /* 0x0000001b0d0d2210 */ /* 0x000fe20007ffe0ff */
[----:B------:R-:W0:Y:S01]  /*0b00*/  @P1 LDC.64 R2, c[0x0][0x228] ;  /* 0x00008a00ff021b82 */ /* 0x000e220000000a00 */
[C---:B------:R-:W-:Y:S02]  /*0b10*/  @P2 SHF.L.U32 R29, R12.reuse, 0x2, RZ ;  /* 0x000000020c1d2819 */ /* 0x040fe400000006ff */
[----:B------:R-:W-:Y:S02]  /*0b20*/  @P1 MOV R27, R9 ;  /* 0x00000009001b1202 */ /* 0x000fe40000000f00 */
[----:B------:R-:W-:Y:S02]  /*0b30*/  @P2 SHF.L.U64.HI R0, R12, 0x2, R13 ;  /* 0x000000020c002819 */ /* 0x000fe4000001020d */
[----:B--2---:R-:W-:Y:S01]  /*0b40*/  @P2 IADD3 R22, P0, R29, R22, RZ ;  /* 0x000000161d162210 */ /* 0x004fe20007f1e0ff */
[----:B------:R-:W-:Y:S01]  /*0b50*/  @P1 IMAD.WIDE.U32 R14, R68, R14, R26 ;  /* 0x0000000e440e1225 */ /* 0x000fe200078e001a */
[----:B------:R-:W2:Y:S02]  /*0b60*/  @!P6 LDC.64 R12, c[0x0][0x230] ;  /* 0x00008c00ff0ceb82 */ /* 0x000ea40000000a00 */
[----:B------:R-:W-:-:S02]  /*0b70*/  @P2 IADD3.X R23, R0, R23, RZ, P0, !PT ;  /* 0x0000001700172210 */ /* 0x000fc400007fe4ff */
[----:B-1----:R-:W-:Y:S02]  /*0b80*/  @P2 IADD3 R24, P0, R29, R24, RZ ;  /* 0x000000181d182210 */ /* 0x002fe40007f1e0ff */
[----:B------:R-:W-:Y:S01]  /*0b90*/  @P1 IADD3 R15, R15, R39, RZ ;  /* 0x000000270f0f1210 */ /* 0x000fe20007ffe0ff */
[----:B---3--:R-:W-:Y:S01]  /*0ba0*/  @!P6 IMAD R4, R67, R10, RZ ;  /* 0x0000000a4304e224 */ /* 0x008fe200078e02ff */
[----:B------:R-:W1:Y:S01]  /*0bb0*/  @!P6 LDC.64 R26, c[0x0][0x228] ;  /* 0x00008a00ff1aeb82 */ /* 0x000e620000000a00 */
[----:B------:R-:W-:Y:S02]  /*0bc0*/  @P2 IADD3.X R25, R0, R25, RZ, P0, !PT ;  /* 0x0000001900192210 */ /* 0x000fe400007fe4ff */
[C---:B------:R-:W-:Y:S01]  /*0bd0*/  @P1 SHF.L.U32 R29, R14.reuse, 0x2, RZ ;  /* 0x000000020e1d1819 */ /* 0x040fe200000006ff */
[----:B------:R-:W-:Y:S01]  /*0be0*/  @!P6 IMAD R11, R63, R11, R4 ;  /* 0x0000000b3f0be224 */ /* 0x000fe200078e0204 */
[----:B------:R-:W-:Y:S02]  /*0bf0*/  @P1 SHF.L.U64.HI R0, R14, 0x2, R15 ;  /* 0x000000020e001819 */ /* 0x000fe4000001020f */
[----:B------:R-:W-:-:S02]  /*0c00*/  @!P6 MOV R14, R6 ;  /* 0x00000006000ee202 */ /* 0x000fc40000000f00 */
[----:B------:R-:W-:Y:S02]  /*0c10*/  @!P6 MOV R15, R9 ;  /* 0x00000009000fe202 */ /* 0x000fe40000000f00 */
[----:B------:R-:W-:Y:S01]  /*0c20*/  @P1 IADD3 R36, P0, R29, R36, RZ ;  /* 0x000000241d241210 */ /* 0x000fe20007f1e0ff */
[----:B------:R-:W-:-:S03]  /*0c30*/  @!P6 IMAD.WIDE.U32 R14, R63, R10, R14 ;  /* 0x0000000a3f0ee225 */ /* 0x000fc600078e000e */
[----:B------:R-:W-:Y:S02]  /*0c40*/  @P1 IADD3.X R37, R0, R37, RZ, P0, !PT ;  /* 0x0000002500251210 */ /* 0x000fe400007fe4ff */
[----:B0-----:R-:W-:Y:S02]  /*0c50*/  @P1 IADD3 R2, P0, R29, R2, RZ ;  /* 0x000000021d021210 */ /* 0x001fe40007f1e0ff */
[----:B------:R-:W-:Y:S02]  /*0c60*/  CS2R R28, SRZ ;  /* 0x00000000001c7805 */ /* 0x000fe4000001ff00 */
[----:B------:R-:W-:Y:S02]  /*0c70*/  @!P6 IADD3 R15, R15, R11, RZ ;  /* 0x0000000b0f0fe210 */ /* 0x000fe40007ffe0ff */
[----:B------:R-:W-:Y:S02]  /*0c80*/  @!P6 SHF.L.U32 R11, R14, 0x2, RZ ;  /* 0x000000020e0be819 */ /* 0x000fe400000006ff */
[----:B------:R-:W-:-:S02]  /*0c90*/  @P1 IADD3.X R3, R0, R3, RZ, P0, !PT ;  /* 0x0000000300031210 */ /* 0x000fc400007fe4ff */
[----:B------:R-:W-:Y:S02]  /*0ca0*/  @!P6 SHF.L.U64.HI R14, R14, 0x2, R15 ;  /* 0x000000020e0ee819 */ /* 0x000fe4000001020f */
[----:B--2---:R-:W-:-:S04]  /*0cb0*/  @!P6 IADD3 R12, P0, R11, R12, RZ ;  /* 0x0000000c0b0ce210 */ /* 0x004fc80007f1e0ff */
[----:B------:R-:W-:Y:S02]  /*0cc0*/  @!P6 IADD3.X R13, R14, R13, RZ, P0, !PT ;  /* 0x0000000d0e0de210 */ /* 0x000fe400007fe4ff */
[----:B-1----:R-:W-:-:S03]  /*0cd0*/  @!P6 IADD3 R26, P0, R11, R26, RZ ;  /* 0x0000001a0b1ae210 */ /* 0x002fc60007f1e0ff */
[----:B------:R0:W5:Y:S01]  /*0ce0*/  @!P6 LDG.E.64 R28, desc[UR14][R12.64] ;  /* 0x0000000e0c1ce981 */ /* 0x000162000c1e1b00 */
[----:B------:R-:W-:Y:S02]  /*0cf0*/  @!P6 IADD3.X R27, R14, R27, RZ, P0, !PT ;  /* 0x0000001b0e1be210 */ /* 0x000fe400007fe4ff */
[----:B------:R-:W-:-:S04]  /*0d00*/  ISETP.GE.U32.AND P0, PT, R62, UR12, PT ;  /* 0x0000000c3e007c0c */ /* 0x000fc8000bf06070 */
[----:B------:R-:W-:-:S04]  /*0d10*/  ISETP.GE.AND.EX P0, PT, R66, UR13, PT, P0 ;  /* 0x0000000d42007c0c */ /* 0x000fc8000bf06300 */
[----:B------:R-:W-:-:S13]  /*0d20*/  ISETP.GT.U32.OR P0, PT, R5, 0x187, P0 ;  /* 0x000001870500780c */ /* 0x000fda0000704470 */
[----:B------:R-:W1:Y:S01]  /*0d30*/  @!P0 LDC.64 R42, c[0x0][0x288] ;  /* 0x0000a200ff2a8b82 */ /* 0x000e620000000a00 */
[----:B------:R-:W-:Y:S02]  /*0d40*/  @!P0 MOV R10, R6 ;  /* 0x00000006000a8202 */ /* 0x000fe40000000f00 */
[----:B------:R-:W-:-:S05]  /*0d50*/  @!P0 MOV R11, R9 ;  /* 0x00000009000b8202 */ /* 0x000fca0000000f00 */
[----:B------:R-:W2:Y:S08]  /*0d60*/  @!P0 LDC.64 R14, c[0x0][0x230] ;  /* 0x00008c00ff0e8b82 */ /* 0x000eb00000000a00 */
[----:B------:R-:W3:Y:S01]  /*0d70*/  @!P0 LDC.64 R38, c[0x0][0x228] ;  /* 0x00008a00ff268b82 */ /* 0x000ee20000000a00 */
[----:B-1----:R-:W-:-:S04]  /*0d80*/  @!P0 IMAD R0, R66, R42, RZ ;  /* 0x0000002a42008224 */ /* 0x002fc800078e02ff */
[C---:B------:R-:W-:Y:S02]  /*0d90*/  @!P0 IMAD R45, R62.reuse, R43, R0 ;  /* 0x0000002b3e2d8224 */ /* 0x040fe400078e0200 */
[----:B------:R-:W-:Y:S01]  /*0da0*/  @!P0 IMAD.WIDE.U32 R42, R62, R42, R10 ;  /* 0x0000002a3e2a8225 */ /* 0x000fe200078e000a */
[----:B------:R-:W-:-:S04]  /*0db0*/  CS2R R10, SRZ ;  /* 0x00000000000a7805 */ /* 0x000fc8000001ff00 */
[----:B------:R-:W-:Y:S02]  /*0dc0*/  @!P0 IADD3 R45, R43, R45, RZ ;  /* 0x0000002d2b2d8210 */ /* 0x000fe40007ffe0ff */
[C---:B------:R-:W-:Y:S01]  /*0dd0*/  @!P0 SHF.L.U32 R43, R42.reuse, 0x2, RZ ;  /* 0x000000022a2b8819 */ /* 0x040fe200000006ff */
[----:B------:R1:W5:Y:S01]  /*0de0*/  @!P6 LDG.E.64 R10, desc[UR14][R26.64] ;  /* 0x0000000e1a0ae981 */ /* 0x000362000c1e1b00 */
[----:B------:R-:W-:Y:S02]  /*0df0*/  @!P0 SHF.L.U64.HI R42, R42, 0x2, R45 ;  /* 0x000000022a2a8819 */ /* 0x000fe4000001022d */
[----:B--2---:R-:W-:-:S04]  /*0e00*/  @!P0 IADD3 R14, P6, R43, R14, RZ ;  /* 0x0000000e2b0e8210 */ /* 0x004fc80007fde0ff */
[C---:B------:R-:W-:Y:S02]  /*0e10*/  @!P0 IADD3.X R15, R42.reuse, R15, RZ, P6, !PT ;  /* 0x0000000f2a0f8210 */ /* 0x040fe400037fe4ff */
[----:B---3--:R-:W-:Y:S02]  /*0e20*/  @!P0 IADD3 R38, P6, R43, R38, RZ ;  /* 0x000000262b268210 */ /* 0x008fe40007fde0ff */
[----:B------:R-:W-:Y:S02]  /*0e30*/  SHF.R.S32.HI R65, RZ, 0x1f, R64 ;  /* 0x0000001fff417819 */ /* 0x000fe40000011440 */
[----:B------:R-:W-:Y:S02]  /*0e40*/  @!P0 IADD3.X R39, R42, R39, RZ, P6, !PT ;  /* 0x000000272a278210 */ /* 0x000fe400037fe4ff */
[----:B------:R-:W-:-:S04]  /*0e50*/  ISETP.GE.U32.AND P6, PT, R64, UR12, PT ;  /* 0x0000000c40007c0c */ /* 0x000fc8000bfc6070 */
[----:B------:R-:W-:Y:S01]  /*0e60*/  ISETP.GE.AND.EX P6, PT, R65, UR13, PT, P6 ;  /* 0x0000000d41007c0c */ /* 0x000fe2000bfc6360 */
[----:B------:R-:W-:Y:S02]  /*0e70*/  ULDC.64 UR12, c[0x0][0x248] ;  /* 0x00009200000c7ab9 */ /* 0x000fe40000000a00 */
[----:B------:R-:W-:-:S06]  /*0e80*/  UIMAD.WIDE UR12, UR6, 0x8, UR12 ;  /* 0x00000008060c78a5 */ /* 0x000fcc000f8e020c */
[----:B------:R-:W-:Y:S02]  /*0e90*/  MOV R44, UR12 ;  /* 0x0000000c002c7c02 */ /* 0x000fe40008000f00 */
[----:B------:R-:W-:-:S06]  /*0ea0*/  MOV R45, UR13 ;  /* 0x0000000d002d7c02 */ /* 0x000fcc0008000f00 */
[----:B------:R-:W2:Y:S01]  /*0eb0*/  LDG.E.64 R44, desc[UR14][R44.64] ;  /* 0x0000000e2c2c7981 */ /* 0x000ea2000c1e1b00 */
[----:B------:R-:W-:-:S13]  /*0ec0*/  ISETP.GT.U32.OR P6, PT, R5, 0x187, P6 ;  /* 0x000001870500780c */ /* 0x000fda00037c4470 */
[----:B------:R-:W3:Y:S08]  /*0ed0*/  @!P6 LDC.64 R42, c[0x0][0x288] ;  /* 0x0000a200ff2aeb82 */ /* 0x000ef00000000a00 */
[----:B------:R-:W4:Y:S01]  /*0ee0*/  @!P6 LDC.64 R46, c[0x0][0x230] ;  /* 0x00008c00ff2eeb82 */ /* 0x000f220000000a00 */
[----:B0-----:R-:W-:Y:S02]  /*0ef0*/  @!P6 MOV R12, R6 ;  /* 0x00000006000ce202 */ /* 0x001fe40000000f00 */
[----:B------:R-:W-:-:S05]  /*0f00*/  @!P6 MOV R13, R9 ;  /* 0x00000009000de202 */ /* 0x000fca0000000f00 */
[----:B------:R-:W0:Y:S01]  /*0f10*/  @!P6 LDC.64 R48, c[0x0][0x228] ;  /* 0x00008a00ff30eb82 */ /* 0x000e220000000a00 */
[----:B-1----:R-:W-:-:S06]  /*0f20*/  CS2R R26, SRZ ;  /* 0x00000000001a7805 */ /* 0x002fcc000001ff00 */
[----:B------:R-:W5:Y:S01]  /*0f30*/  @!P0 LDG.E.64 R26, desc[UR14][R14.64] ;  /* 0x0000000e0e1a8981 */ /* 0x000f62000c1e1b00 */
[----:B---3--:R-:W-:-:S04]  /*0f40*/  @!P6 IMAD R0, R65, R42, RZ ;  /* 0x0000002a4100e224 */ /* 0x008fc800078e02ff */
[C---:B------:R-:W-:Y:S02]  /*0f50*/  @!P6 IMAD R51, R64.reuse, R43, R0 ;  /* 0x0000002b4033e224 */ /* 0x040fe400078e0200 */
[----:B------:R-:W-:Y:S01]  /*0f60*/  @!P6 IMAD.WIDE.U32 R42, R64, R42, R12 ;  /* 0x0000002a402ae225 */ /* 0x000fe200078e000c */
[----:B------:R-:W-:-:S04]  /*0f70*/  CS2R R12, SRZ ;  /* 0x00000000000c7805 */ /* 0x000fc8000001ff00 */
[----:B------:R-:W-:Y:S02]  /*0f80*/  @!P6 IADD3 R43, R43, R51, RZ ;  /* 0x000000332b2be210 */ /* 0x000fe40007ffe0ff */
[C---:B------:R-:W-:Y:S01]  /*0f90*/  @!P6 SHF.L.U32 R0, R42.reuse, 0x2, RZ ;  /* 0x000000022a00e819 */ /* 0x040fe200000006ff */
[----:B------:R1:W5:Y:S01]  /*0fa0*/  @!P0 LDG.E.64 R12, desc[UR14][R38.64] ;  /* 0x0000000e260c8981 */ /* 0x000362000c1e1b00 */
[----:B------:R-:W-:Y:S02]  /*0fb0*/  @!P6 SHF.L.U64.HI R42, R42, 0x2, R43 ;  /* 0x000000022a2ae819 */ /* 0x000fe4000001022b */
[----:B----4-:R-:W-:-:S04]  /*0fc0*/  @!P6 IADD3 R46, P0, R0, R46, RZ ;  /* 0x0000002e002ee210 */ /* 0x010fc80007f1e0ff */
[----:B------:R-:W-:Y:S02]  /*0fd0*/  @!P6 IADD3.X R47, R42, R47, RZ, P0, !PT ;  /* 0x0000002f2a2fe210 */ /* 0x000fe400007fe4ff */
[----:B0-----:R-:W-:Y:S02]  /*0fe0*/  @!P6 IADD3 R48, P0, R0, R48, RZ ;  /* 0x000000300030e210 */ /* 0x001fe40007f1e0ff */
[----:B-1----:R-:W-:Y:S02]  /*0ff0*/  CS2R R38, SRZ ;  /* 0x0000000000267805 */ /* 0x002fe4000001ff00 */
        /* <DEDUP_REMOVED lines=23> */
[----:B------:R0:W5:Y:S01]  /*1170*/  @P2 LDG.E.64 R32, desc[UR14][R22.64] ;  /* 0x0000000e16202981 */ /* 0x000162000c1e1b00 */
[----:B------:R-:W-:Y:S02]  /*1180*/  MOV R4, RZ ;  /* 0x000000ff00047202 */ /* 0x000fe40000000f00 */
        /* <DEDUP_REMOVED lines=14> */
[----:B------:R-:W-:-:S07]  /*1270*/  HFMA2.MMA R0, -RZ, RZ, 0, 0 ;  /* 0x00000000ff007435 */ /* 0x000fce00000001ff */
        /* <DEDUP_REMOVED lines=19> */
.L_x_2778:
[----:B------:R-:W-:Y:S05]  /*13b0*/  BSYNC B0 ;  /* 0x0000000000007941 */ /* 0x000fea0003800000 */
.L_x_2777:
        /* <DEDUP_REMOVED lines=22> */
[----:B------:R-:W-:Y:S02]  /*1520*/  FMUL.FTZ R44, R14, R45 ;  /* 0x0000002d0e2c7220 */ /* 0x000fe40000410000 */
[----:B------:R-:W-:Y:S01]  /*1530*/  FMUL.FTZ R41, R41, R48 ;  /* 0x0000003029297220 */ /* 0x000fe20000410000 */
[----:B------:R-:W-:-:S04]  /*1540*/  FFMA.FTZ R49, R42, R49, 1 ;  /* 0x3f8000002a317423 */ /* 0x000fc80000010031 */
[----:B------:R-:W-:-:S07]  /*1550*/  FMUL.FTZ R44, R44, R49 ;  /* 0x000000312c2c7220 */ /* 0x000fce0000410000 */
.L_x_2779:
[----:B------:R-:W-:Y:S01]  /*1560*/  FMUL.FTZ R43, R44, R0 ;  /* 0x000000002c2b7220 */ /* 0x000fe20000410000 */
[----:B------:R-:W-:Y:S01]  /*1570*/  FMUL.FTZ R45, R41, R4 ;  /* 0x00000004292d7220 */ /* 0x000fe20000410000 */
        /* <DEDUP_REMOVED lines=30> */
.L_x_2780:
[----:B------:R-:W-:Y:S01]  /*1760*/  FADD.FTZ R45, RZ, R44 ;  /* 0x0000002cff2d7221 */ /* 0x000fe20000010000 */
[----:B------:R-:W-:Y:S01]  /*1770*/  FMUL.FTZ R44, R48, R0 ;  /* 0x00000000302c7220 */ /* 0x000fe20000410000 */
[C---:B------:R-:W-:Y:S01]  /*1780*/  FFMA.FTZ R38, R54.reuse, R48, R39 ;  /* 0x0000003036267223 */ /* 0x040fe20000010027 */
[----:B------:R-:W-:Y:S01]  /*1790*/  FMUL.FTZ R46, R47, R4 ;  /* 0x000000042f2e7220 */ /* 0x000fe20000410000 */
[----:B------:R-:W-:Y:S01]  /*17a0*/  FADD.FTZ R39, R45, R48 ;  /* 0x000000302d277221 */ /* 0x000fe20000010000 */
[----:B------:R-:W-:Y:S01]  /*17b0*/  FFMA.FTZ R45, R54, R44, R42 ;  /* 0x0000002c362d7223 */ /* 0x000fe2000001002a */
[----:B------:R-:W-:Y:S01]  /*17c0*/  FADD.FTZ R44, R43, R44 ;  /* 0x0000002c2b2c7221 */ /* 0x000fe20000010000 */
[----:B------:R-:W-:Y:S01]  /*17d0*/  FFMA.FTZ R42, R55, R41, RZ ;  /* 0x00000029372a7223 */ /* 0x000fe200000100ff */
[----:B------:R-:W-:Y:S01]  /*17e0*/  FADD.FTZ R43, RZ, R41 ;  /* 0x00000029ff2b7221 */ /* 0x000fe20000010000 */
[----:B------:R-:W-:Y:S01]  /*17f0*/  FADD.FTZ R51, R34, -UR12 ;  /* 0x8000000c22337e21 */ /* 0x000fe20008010000 */
[----:B------:R-:W-:Y:S01]  /*1800*/  FADD.FTZ R50, R35, -UR12 ;  /* 0x8000000c23327e21 */ /* 0x000fe20008010000 */
[C---:B------:R-:W-:Y:S01]  /*1810*/  FFMA.FTZ R41, R52.reuse, R47, R42 ;  /* 0x0000002f34297223 */ /* 0x040fe2000001002a */
        /* <DEDUP_REMOVED lines=26> */
.L_x_2781:
        /* <DEDUP_REMOVED lines=35> */
.L_x_2782:
        /* <DEDUP_REMOVED lines=35> */
.L_x_2783:
[----:B------:R-:W-:Y:S01]  /*1e20*/  FMUL.FTZ R31, R32, R0 ;  /* 0x00000000201f7220 */ /* 0x000fe20000410000 */
[----:B------:R-:W-:Y:S01]  /*1e30*/  FADD.FTZ R39, R39, R32 ;  /* 0x0000002027277221 */ /* 0x000fe20000010000 */
[C---:B------:R-:W-:Y:S01]  /*1e40*/  FFMA.FTZ R38, R47.reuse, R32, R38 ;  /* 0x000000202f267223 */ /* 0x040fe20000010026 */
[----:B------:R-:W-:Y:S01]  /*1e50*/  FMUL.FTZ R32, R30, R4 ;  /* 0x000000041e207220 */ /* 0x000fe20000410000 */
[----:B------:R-:W-:Y:S01]  /*1e60*/  FFMA.FTZ R33, R47, R31, R43 ;  /* 0x0000001f2f217223 */ /* 0x000fe2000001002b */
[----:B------:R-:W-:Y:S01]  /*1e70*/  FADD.FTZ R34, R44, R31 ;  /* 0x0000001f2c227221 */ /* 0x000fe20000010000 */
[----:B------:R-:W-:Y:S01]  /*1e80*/  FADD.FTZ R45, R28, -UR12 ;  /* 0x8000000c1c2d7e21 */ /* 0x000fe20008010000 */
[----:B------:R-:W-:Y:S01]  /*1e90*/  FADD.FTZ R29, R29, -UR12 ;  /* 0x8000000c1d1d7e21 */ /* 0x000fe20008010000 */
[----:B------:R-:W-:Y:S01]  /*1ea0*/  FADD.FTZ R31, R42, R30 ;  /* 0x0000001e2a1f7221 */ /* 0x000fe20000010000 */
[----:B------:R-:W-:Y:S01]  /*1eb0*/  FFMA.FTZ R33, R46, R32, R33 ;  /* 0x000000202e217223 */ /* 0x000fe20000010021 */
        /* <DEDUP_REMOVED lines=25> */
.L_x_2784:
[----:B------:R-:W-:Y:S01]  /*2050*/  FMUL.FTZ R35, R28, R0 ;  /* 0x000000001c237220 */ /* 0x000fe20000410000 */
[----:B------:R-:W-:Y:S01]  /*2060*/  FADD.FTZ R27, R27, -UR12 ;  /* 0x8000000c1b1b7e21 */ /* 0x000fe20008010000 */
[----:B------:R-:W-:Y:S01]  /*2070*/  FADD.FTZ R43, R26, -UR12 ;  /* 0x8000000c1a2b7e21 */ /* 0x000fe20008010000 */
[----:B------:R-:W-:Y:S01]  /*2080*/  FADD.FTZ R29, R39, R28 ;  /* 0x0000001c271d7221 */ /* 0x000fe20000010000 */
[----:B------:R-:W-:Y:S01]  /*2090*/  FFMA.FTZ R33, R45, R35, R33 ;  /* 0x000000232d217223 */ /* 0x000fe20000010021 */
[----:B------:R-:W-:Y:S01]  /*20a0*/  FADD.FTZ R34, R34, R35 ;  /* 0x0000002322227221 */ /* 0x000fe20000010000 */
[----:B------:R-:W-:Y:S01]  /*20b0*/  FMUL.FTZ R35, R32, R4 ;  /* 0x0000000420237220 */ /* 0x000fe20000410000 */
[----:B------:R-:W-:Y:S01]  /*20c0*/  FMUL.FTZ R42, R27, UR18 ;  /* 0x000000121b2a7c20 */ /* 0x000fe20008410000 */
[----:B------:R-:W-:Y:S01]  /*20d0*/  FFMA.FTZ R28, R45, R28, R38 ;  /* 0x0000001c2d1c7223 */ /* 0x000fe20000010026 */
        /* <DEDUP_REMOVED lines=24> */
.L_x_2785:
        /* <DEDUP_REMOVED lines=31> */
.L_x_2786:
        /* <DEDUP_REMOVED lines=17> */
[----:B------:R-:W-:Y:S01]  /*2560*/  FADD.FTZ R31, R31, R25 ;  /* 0x000000191f1f7221 */ /* 0x000fe20000010000 */
[----:B------:R-:W2:Y:S01]  /*2570*/  SHFL.DOWN PT, R33, R39, 0x1, R34 ;  /* 0x0820000027217989 */ /* 0x000ea200000e0022 */
[----:B------:R-:W-:Y:S01]  /*2580*/  FFMA.FTZ R29, R57, R25, R32 ;  /* 0x00000019391d7223 */ /* 0x000fe20000010020 */
[----:B------:R-:W-:Y:S01]  /*2590*/  MOV R25, 0x400 ;  /* 0x0000040000197802 */ /* 0x000fe20000000f00 */
[----:B------:R-:W-:Y:S01]  /*25a0*/  FFMA.FTZ R28, R43, R26, R28 ;  /* 0x0000001a2b1c7223 */ /* 0x000fe2000001001c */
[----:B------:R-:W-:Y:S01]  /*25b0*/  FADD.FTZ R30, R30, R24 ;  /* 0x000000181e1e7221 */ /* 0x000fe20000010000 */
[----:B------:R-:W-:Y:S01]  /*25c0*/  BSSY B0, `(.L_x_2787) ;  /* 0x0000049000007945 */ /* 0x000fe20003800000 */
[----:B------:R-:W-:Y:S01]  /*25d0*/  IADD3 R41, R25, 0x90, RZ ;  /* 0x0000009019297810 */ /* 0x000fe20007ffe0ff */
[----:B------:R-:W-:Y:S01]  /*25e0*/  FFMA.FTZ R28, R58, R24, R28 ;  /* 0x000000183a1c7223 */ /* 0x000fe2000001001c */
[----:B0-----:R-:W-:-:S02]  /*25f0*/  ISETP.GE.AND P0, PT, R35, R34, PT ;  /* 0x000000222300720c */ /* 0x001fc40003f06270 */
        /* <DEDUP_REMOVED lines=69> */
.L_x_2788:
[----:B------:R-:W-:Y:S05]  /*2a50*/  BSYNC B0 ;  /* 0x0000000000007941 */ /* 0x000fea0003800000 */
.L_x_2787:
        /* <DEDUP_REMOVED lines=39> */
.L_x_2790:
[----:B------:R-:W-:Y:S05]  /*2cd0*/  BSYNC B0 ;  /* 0x0000000000007941 */ /* 0x000fea0003800000 */
.L_x_2789:
[----:B------:R-:W0:Y:S01]  /*2ce0*/  LDC.64 R26, c[0x0][0x268] ;  /* 0x00009a00ff1a7b82 */ /* 0x000e220000000a00 */
[----:B------:R-:W-:Y:S01]  /*2cf0*/  IMAD R53, R53, 0x31, R5 ;  /* 0x0000003135357824 */ /* 0x000fe200078e0205 */
[----:B------:R-:W-:Y:S06]  /*2d00*/  BSSY B0, `(.L_x_2791) ;  /* 0x0000011000007945 */ /* 0x000fec0003800000 */
        /* <DEDUP_REMOVED lines=11> */
[----:B--2---:R-:W-:-:S03]  /*2dc0*/  LEA R26, P6, R25, R26, 0x2 ;  /* 0x0000001a191a7211 */ /* 0x004fc600078c10ff */
[----:B------:R0:W-:Y:S01]  /*2dd0*/  REDG.E.ADD.F32.FTZ.RN.STRONG.GPU desc[UR14][R34.64], R29 ;  /* 0x0000001d220079a6 */ /* 0x0001e2000c10f38e */
[----:B------:R-:W-:-:S03]  /*2de0*/  IADD3.X R27, R27, UR10, RZ, P6, !PT ;  /* 0x0000000a1b1b7c10 */ /* 0x000fc6000b7fe4ff */
[----:B------:R0:W-:Y:S04]  /*2df0*/  REDG.E.ADD.F32.FTZ.RN.STRONG.GPU desc[UR14][R32.64], R30 ;  /* 0x0000001e200079a6 */ /* 0x0001e8000c10f38e */
[----:B------:R0:W-:Y:S02]  /*2e00*/  REDG.E.ADD.F32.FTZ.RN.STRONG.GPU desc[UR14][R26.64], R31 ;  /* 0x0000001f1a0079a6 */ /* 0x0001e4000c10f38e */
.L_x_2792:
[----:B------:R-:W-:Y:S05]  /*2e10*/  BSYNC B0 ;  /* 0x0000000000007941 */ /* 0x000fea0003800000 */
.L_x_2791:
[----:B-1----:R-:W-:-:S13]  /*2e20*/  ISETP.GE.U32.AND P6, PT, R24, 0x2, PT ;  /* 0x000000021800780c */ /* 0x002fda0003fc6070 */
[----:B------:R-:W-:Y:S05]  /*2e30*/  @!P6 BRA `(.L_x_2793) ;  /* 0x0000001000a4e947 */ /* 0x000fea0003800000 */
[----:B------:R-:W1:Y:S01]  /*2e40*/  LDC R25, c[0x0][0x10] ;  /* 0x00000400ff197b82 */ /* 0x000e620000000800 */
[----:B0-----:R-:W0:Y:S01]  /*2e50*/  S2R R26, SR_CTAID.Y ;  /* 0x00000000001a7919 */ /* 0x001e220000002600 */
[----:B------:R-:W-:-:S06]  /*2e60*/  ULOP3.LUT UR11, UR4, 0x1, URZ, 0xc0, !UPT ;  /* 0x00000001040b7892 */ /* 0x000fcc000f8ec03f */
[----:B------:R-:W2:Y:S08]  /*2e70*/  LDC.64 R30, c[0x0][0x258] ;  /* 0x00009600ff1e7b82 */ /* 0x000eb00000000a00 */
[----:B------:R-:W3:Y:S01]  /*2e80*/  LDC.64 R28, c[0x0][0x260] ;  /* 0x00009800ff1c7b82 */ /* 0x000ee20000000a00 */
[----:B-1----:R-:W-:-:S04]  /*2e90*/  IMAD R32, R25, UR11, RZ ;  /* 0x0000000b19207c24 */ /* 0x002fc8000f8e02ff */
[C---:B------:R-:W-:Y:S01]  /*2ea0*/  IMAD R27, R32.reuse, R24, RZ ;  /* 0x00000018201b7224 */ /* 0x040fe200078e02ff */
[----:B0-----:R-:W-:-:S04]  /*2eb0*/  IADD3 R32, R32, R26, RZ ;  /* 0x0000001a20207210 */ /* 0x001fc80007ffe0ff */
        /* <DEDUP_REMOVED lines=13> */
[----:B------:R-:W-:Y:S02]  /*2f90*/  STG.E.64 desc[UR14][R32.64], R38 ;  /* 0x0000002620007986 */ /* 0x000fe4000c101b0e */
[----:B------:R-:W-:-:S06]  /*2fa0*/  UIMAD UR11, UR11, UR13, URZ ;  /* 0x0000000d0b0b72a4 */ /* 0x000fcc000f8e023f */
[----:B------:R-:W-:Y:S02]  /*2fb0*/  MOV R27, UR11 ;  /* 0x0000000b001b7c02 */ /* 0x000fe40008000f00 */
        /* <DEDUP_REMOVED lines=9> */
.L_x_2795:
[----:B------:R-:W2:Y:S04]  /*3050*/  LDG.E.STRONG.GPU R32, desc[UR14][R30.64] ;  /* 0x0000000e1e207981 */ /* 0x000ea8000c1ef900 */
[----:B--2---:R-:W-:Y:S01]  /*3060*/  CCTL.IVALL ;  /* 0x00000000ff00798f */ /* 0x004fe20002000000 */
[----:B------:R-:W-:Y:S05]  /*3070*/  YIELD ;  /* 0x0000000000007946 */ /* 0x000fea0003800000 */
[----:B------:R-:W-:-:S13]  /*3080*/  ISETP.NE.AND P6, PT, R32, R27, PT ;  /* 0x0000001b2000720c */ /* 0x000fda0003fc5270 */
[----:B------:R-:W-:Y:S05]  /*3090*/  @P6 BRA `(.L_x_2795) ;  /* 0xfffffffc00ec6947 */ /* 0x000fea000383ffff */
.L_x_2794:
        /* <DEDUP_REMOVED lines=19> */
.L_x_2799:
        /* <DEDUP_REMOVED lines=116> */
.L_x_2798:
        /* <DEDUP_REMOVED lines=62> */
.L_x_2800:
[----:B------:R-:W-:-:S06]  /*3cf0*/  UISETP.NE.OR UP0, UPT, UR11, URZ, UP0 ;  /* 0x0000003f0b00728c */ /* 0x000fcc0008705670 */
[----:B------:R-:W-:-:S13]  /*3d00*/  PLOP3.LUT P6, PT, PT, PT, UP0, 0x80, 0x0 ;  /* 0x000000000000781c */ /* 0x000fda0003fcf008 */
[----:B------:R-:W-:Y:S05]  /*3d10*/  @!P6 BRA `(.L_x_2796) ;  /* 0x00000000007ce947 */ /* 0x000fea0003800000 */
.L_x_2797:
        /* <DEDUP_REMOVED lines=31> */
.L_x_2796:
        /* <DEDUP_REMOVED lines=10> */
.L_x_2802:
[----:B------:R-:W-:Y:S05]  /*3fb0*/  BSYNC B0 ;  /* 0x0000000000007941 */ /* 0x000fea0003800000 */
.L_x_2801:
        /* <DEDUP_REMOVED lines=17> */
.L_x_2793:
[----:B------:R-:W1:Y:S01]  /*40d0*/  S2UR UR12, SR_CgaCtaId ;  /* 0x00000000000c79c3 */ /* 0x000e620000008800 */
[----:B------:R-:W-:Y:S01]  /*40e0*/  UMOV UR11, 0x400 ;  /* 0x00000400000b7882 */ /* 0x000fe20000000000 */
[----:B------:R-:W-:Y:S01]  /*40f0*/  ISETP.NE.AND P6, PT, RZ, UR17, PT ;  /* 0x00000011ff007c0c */ /* 0x000fe2000bfc5270 */
[----:B------:R-:W-:Y:S01]  /*4100*/  ULDC.64 UR20, c[0x0][0x290] ;  /* 0x0000a40000147ab9 */ /* 0x000fe20000000a00 */
[----:B-1----:R-:W-:-:S09]  /*4110*/  ULEA UR11, UR12, UR11, 0x18 ;  /* 0x0000000b0c0b7291 */ /* 0x002fd2000f8ec03f */
[----:B------:R-:W-:Y:S01]  /*4120*/  @!P0 STS.64 [UR11+0x80], R38 ;  /* 0x00008026ff008988 */ /* 0x000fe20008000a0b */
[----:B------:R-:W-:Y:S06]  /*4130*/  BAR.SYNC.DEFER_BLOCKING 0x0 ;  /* 0x0000000000007b1d */ /* 0x000fec0000010000 */
[----:B------:R-:W1:Y:S01]  /*4140*/  LDS.64 R24, [UR11+0x80] ;  /* 0x0000800bff187984 */ /* 0x000e620008000a00 */
[----:B------:R-:W-:Y:S02]  /*4150*/  ULDC UR11, c[0x0][0x2bc] ;  /* 0x0000af00000b7ab9 */ /* 0x000fe40000000800 */
[----:B-1----:R-:W-:Y:S01]  /*4160*/  FMUL.FTZ R28, R24, UR11 ;  /* 0x0000000b181c7c20 */ /* 0x002fe20008410000 */
[----:B0-----:R-:W-:Y:S01]  /*4170*/  FMUL.FTZ R29, R25, UR11 ;  /* 0x0000000b191d7c20 */ /* 0x001fe20008410000 */
        /* <DEDUP_REMOVED lines=19> */
.L_x_2803:
        /* <DEDUP_REMOVED lines=20> */
.L_x_2805:
[----:B------:R-:W-:Y:S05]  /*43f0*/  BSYNC B0 ;  /* 0x0000000000007941 */ /* 0x000fea0003800000 */
.L_x_2804:
        /* <DEDUP_REMOVED lines=19> */
.L_x_2806:
[----:B------:R-:W-:Y:S04]  /*4530*/  BSSY B0, `(.L_x_2807) ;  /* 0x0000016000007945 */ /* 0x000fe80003800000 */
[----:B------:R-:W-:Y:S05]  /*4540*/  @!P4 BRA `(.L_x_2808) ;  /* 0x000000000050c947 */ /* 0x000fea0003800000 */
[C---:B0-----:R-:W-:Y:S01]  /*4550*/  IADD3 R14, R40.reuse, 0x8, RZ ;  /* 0x00000008280e7810 */ /* 0x041fe20007ffe0ff */
[----:B------:R-:W-:Y:S01]  /*4560*/  ULDC.64 UR12, c[0x0][0x288] ;  /* 0x0000a200000c7ab9 */ /* 0x000fe20000000a00 */
[----:B------:R-:W-:Y:S01]  /*4570*/  IADD3 R26, R40, 0x8, RZ ;  /* 0x00000008281a7810 */ /* 0x000fe20007ffe0ff */
[-CC-:B------:R-:W-:Y:S01]  /*4580*/  FFMA.FTZ R25, R54, R28.reuse, R29.reuse ;  /* 0x0000001c36197223 */ /* 0x180fe2000001001d */
[----:B------:R-:W-:Y:S01]  /*4590*/  SHF.R.S32.HI R14, RZ, 0x1f, R14 ;  /* 0x0000001fff0e7819 */ /* 0x000fe2000001140e */
[----:B------:R-:W-:Y:S01]  /*45a0*/  FFMA.FTZ R27, R52, R28, R29 ;  /* 0x0000001c341b7223 */ /* 0x000fe2000001001d */
[----:B------:R-:W-:-:S03]  /*45b0*/  MOV R15, R9 ;  /* 0x00000009000f7202 */ /* 0x000fc60000000f00 */
[----:B------:R-:W-:Y:S01]  /*45c0*/  IMAD R24, R14, UR12, RZ ;  /* 0x0000000c0e187c24 */ /* 0x000fe2000f8e02ff */
[----:B------:R-:W-:-:S03]  /*45d0*/  MOV R14, R6 ;  /* 0x00000006000e7202 */ /* 0x000fc60000000f00 */
[----:B------:R-:W-:Y:S02]  /*45e0*/  IMAD R31, R26, UR13, R24 ;  /* 0x0000000d1a1f7c24 */ /* 0x000fe4000f8e0218 */
        /* <DEDUP_REMOVED lines=10> */
.L_x_2808:
[----:B------:R-:W-:Y:S05]  /*4690*/  BSYNC B0 ;  /* 0x0000000000007941 */ /* 0x000fea0003800000 */
.L_x_2807:
        /* <DEDUP_REMOVED lines=19> */
.L_x_2809:
[----:B------:R-:W-:Y:S04]  /*47d0*/  BSSY B0, `(.L_x_2810) ;  /* 0x0000016000007945 */ /* 0x000fe80003800000 */
[----:B------:R-:W-:Y:S05]  /*47e0*/  @!P3 BRA `(.L_x_2811) ;  /* 0x000000000050b947 */ /* 0x000fea0003800000 */
[C---:B0-----:R-:W-:Y:S01]  /*47f0*/  IADD3 R14, R40.reuse, 0x10, RZ ;  /* 0x00000010280e7810 */ /* 0x041fe20007ffe0ff */
[----:B------:R-:W-:Y:S01]  /*4800*/  ULDC.64 UR12, c[0x0][0x288] ;  /* 0x0000a200000c7ab9 */ /* 0x000fe20000000a00 */
[----:B-1----:R-:W-:Y:S01]  /*4810*/  IADD3 R17, R40, 0x10, RZ ;  /* 0x0000001028117810 */ /* 0x002fe20007ffe0ff */
[----:B------:R-:W-:Y:S01]  /*4820*/  FFMA.FTZ R51, R51, R28, R29 ;  /* 0x0000001c33337223 */ /* 0x000fe2000001001d */
[----:B------:R-:W-:Y:S02]  /*4830*/  SHF.R.S32.HI R14, RZ, 0x1f, R14 ;  /* 0x0000001fff0e7819 */ /* 0x000fe4000001140e */
[----:B------:R-:W-:Y:S01]  /*4840*/  MOV R15, R9 ;  /* 0x00000009000f7202 */ /* 0x000fe20000000f00 */
[----:B------:R-:W-:Y:S02]  /*4850*/  FFMA.FTZ R18, R0, R18, -R51 ;  /* 0x0000001200127223 */ /* 0x000fe40000010833 */
[----:B------:R-:W-:Y:S01]  /*4860*/  IMAD R16, R14, UR12, RZ ;  /* 0x0000000c0e107c24 */ /* 0x000fe2000f8e02ff */
[----:B------:R-:W-:Y:S01]  /*4870*/  MOV R14, R6 ;  /* 0x00000006000e7202 */ /* 0x000fe20000000f00 */
[----:B------:R-:W-:-:S02]  /*4880*/  FMUL.FTZ R18, R18, UR18 ;  /* 0x0000001212127c20 */ /* 0x000fc40008410000 */
[C---:B------:R-:W-:Y:S02]  /*4890*/  IMAD R25, R17.reuse, UR13, R16 ;  /* 0x0000000d11197c24 */ /* 0x040fe4000f8e0210 */
[----:B------:R-:W-:-:S04]  /*48a0*/  IMAD.WIDE.U32 R14, R17, UR12, R14 ;  /* 0x0000000c110e7c25 */ /* 0x000fc8000f8e000e */
[----:B------:R-:W-:Y:S01]  /*48b0*/  FFMA.FTZ R17, R50, R28, R29 ;  /* 0x0000001c32117223 */ /* 0x000fe2000001001d */
[----:B------:R-:W-:Y:S02]  /*48c0*/  ULDC.64 UR12, c[0x0][0x210] ;  /* 0x00008400000c7ab9 */ /* 0x000fe40000000a00 */
[----:B------:R-:W-:Y:S01]  /*48d0*/  LEA R16, P0, R14, UR12, 0x2 ;  /* 0x0000000c0e107c11 */ /* 0x000fe2000f8010ff */
[----:B------:R-:W-:Y:S01]  /*48e0*/  FFMA.FTZ R19, R4, R19, -R17 ;  /* 0x0000001304137223 */ /* 0x000fe20000010811 */
[----:B------:R-:W-:-:S03]  /*48f0*/  IADD3 R25, R15, R25, RZ ;  /* 0x000000190f197210 */ /* 0x000fc60007ffe0ff */
[----:B------:R-:W-:Y:S01]  /*4900*/  FMUL.FTZ R19, R19, UR18 ;  /* 0x0000001213137c20 */ /* 0x000fe20008410000 */
[----:B------:R-:W-:-:S05]  /*4910*/  LEA.HI.X R17, R14, UR13, R25, 0x2, P0 ;  /* 0x0000000d0e117c11 */ /* 0x000fca00080f1419 */
[----:B------:R2:W-:Y:S02]  /*4920*/  STG.E.64 desc[UR14][R16.64], R18 ;  /* 0x0000001210007986 */ /* 0x0005e4000c101b0e */
.L_x_2811:
[----:B------:R-:W-:Y:S05]  /*4930*/  BSYNC B0 ;  /* 0x0000000000007941 */ /* 0x000fea0003800000 */
.L_x_2810:
        /* <DEDUP_REMOVED lines=19> */
.L_x_2812:
[----:B------:R-:W-:Y:S04]  /*4a70*/  BSSY B0, `(.L_x_2813) ;  /* 0x0000014000007945 */ /* 0x000fe80003800000 */
[----:B------:R-:W-:Y:S05]  /*4a80*/  @!P2 BRA `(.L_x_2814) ;  /* 0x000000000048a947 */ /* 0x000fea0003800000 */
[----:B0-----:R-:W-:Y:S01]  /*4a90*/  SHF.R.S32.HI R14, RZ, 0x1f, R69 ;  /* 0x0000001fff0e7819 */ /* 0x001fe20000011445 */
[----:B------:R-:W-:Y:S01]  /*4aa0*/  ULDC.64 UR12, c[0x0][0x288] ;  /* 0x0000a200000c7ab9 */ /* 0x000fe20000000a00 */
[----:B------:R-:W-:Y:S01]  /*4ab0*/  MOV R15, R9 ;  /* 0x00000009000f7202 */ /* 0x000fe20000000f00 */
[-CC-:B------:R-:W-:Y:S01]  /*4ac0*/  FFMA.FTZ R49, R49, R28.reuse, R29.reuse ;  /* 0x0000001c31317223 */ /* 0x180fe2000001001d */
[----:B-12---:R-:W-:Y:S01]  /*4ad0*/  FFMA.FTZ R17, R48, R28, R29 ;  /* 0x0000001c30117223 */ /* 0x006fe2000001001d */
[----:B------:R-:W-:Y:S01]  /*4ae0*/  IMAD R16, R14, UR12, RZ ;  /* 0x0000000c0e107c24 */ /* 0x000fe2000f8e02ff */
[----:B------:R-:W-:Y:S01]  /*4af0*/  MOV R14, R6 ;  /* 0x00000006000e7202 */ /* 0x000fe20000000f00 */
[----:B------:R-:W-:Y:S02]  /*4b00*/  FFMA.FTZ R18, R0, R20, -R49 ;  /* 0x0000001400127223 */ /* 0x000fe40000010831 */
[C---:B------:R-:W-:Y:S02]  /*4b10*/  IMAD R19, R69.reuse, UR13, R16 ;  /* 0x0000000d45137c24 */ /* 0x040fe4000f8e0210 */
        /* <DEDUP_REMOVED lines=9> */
.L_x_2814:
[----:B------:R-:W-:Y:S05]  /*4bb0*/  BSYNC B0 ;  /* 0x0000000000007941 */ /* 0x000fea0003800000 */
.L_x_2813:
        /* <DEDUP_REMOVED lines=19> */
.L_x_2815:
[----:B------:R-:W-:Y:S04]  /*4cf0*/  BSSY B0, `(.L_x_2816) ;  /* 0x0000014000007945 */ /* 0x000fe80003800000 */
[----:B------:R-:W-:Y:S05]  /*4d00*/  @!P1 BRA `(.L_x_2817) ;  /* 0x0000000000489947 */ /* 0x000fea0003800000 */
[----:B0-----:R-:W-:Y:S01]  /*4d10*/  SHF.R.S32.HI R14, RZ, 0x1f, R68 ;  /* 0x0000001fff0e7819 */ /* 0x001fe20000011444 */
[----:B------:R-:W-:Y:S01]  /*4d20*/  ULDC.64 UR12, c[0x0][0x288] ;  /* 0x0000a200000c7ab9 */ /* 0x000fe20000000a00 */
[----:B------:R-:W-:Y:S01]  /*4d30*/  MOV R15, R9 ;  /* 0x00000009000f7202 */ /* 0x000fe20000000f00 */
[----:B------:R-:W-:Y:S02]  /*4d40*/  FFMA.FTZ R47, R47, R28, R29 ;  /* 0x0000001c2f2f7223 */ /* 0x000fe4000001001d */
[----:B-123--:R-:W-:Y:S01]  /*4d50*/  IMAD R17, R14, UR12, RZ ;  /* 0x0000000c0e117c24 */ /* 0x00efe2000f8e02ff */
[----:B------:R-:W-:Y:S01]  /*4d60*/  MOV R14, R6 ;  /* 0x00000006000e7202 */ /* 0x000fe20000000f00 */
[----:B------:R-:W-:Y:S02]  /*4d70*/  FFMA.FTZ R18, R0, R22, -R47 ;  /* 0x0000001600127223 */ /* 0x000fe4000001082f */
[----:B------:R-:W-:Y:S02]  /*4d80*/  IMAD R19, R68, UR13, R17 ;  /* 0x0000000d44137c24 */ /* 0x000fe4000f8e0211 */
[----:B------:R-:W-:Y:S01]  /*4d90*/  FFMA.FTZ R17, R46, R28, R29 ;  /* 0x0000001c2e117223 */ /* 0x000fe2000001001d */
        /* <DEDUP_REMOVED lines=9> */
.L_x_2817:
[----:B------:R-:W-:Y:S05]  /*4e30*/  BSYNC B0 ;  /* 0x0000000000007941 */ /* 0x000fea0003800000 */
.L_x_2816:
        /* <DEDUP_REMOVED lines=22> */
.L_x_2818:
        /* <DEDUP_REMOVED lines=13> */
[----:B------:R-:W-:Y:S02]  /*5070*/  LEA R10, P0, R14, UR12, 0x2 ;  /* 0x0000000c0e0a7c11 */ /* 0x000fe4000f8010ff */
[----:B------:R-:W-:Y:S01]  /*5080*/  FMUL.FTZ R16, R16, UR18 ;  /* 0x0000001210107c20 */ /* 0x000fe20008410000 */
[----:B------:R-:W-:Y:S01]  /*5090*/  IADD3 R19, R15, R19, RZ ;  /* 0x000000130f137210 */ /* 0x000fe20007ffe0ff */
[----:B------:R-:W-:-:S03]  /*50a0*/  FMUL.FTZ R17, R17, UR18 ;  /* 0x0000001211117c20 */ /* 0x000fc60008410000 */
[----:B------:R-:W-:-:S05]  /*50b0*/  LEA.HI.X R11, R14, UR13, R19, 0x2, P0 ;  /* 0x0000000d0e0b7c11 */ /* 0x000fca00080f1413 */
[----:B------:R0:W-:Y:S02]  /*50c0*/  STG.E.64 desc[UR14][R10.64], R16 ;  /* 0x000000100a007986 */ /* 0x0001e4000c101b0e */
.L_x_2820:
[----:B------:R-:W-:Y:S05]  /*50d0*/  BSYNC B0 ;  /* 0x0000000000007941 */ /* 0x000fea0003800000 */
.L_x_2819:
        /* <DEDUP_REMOVED lines=22> */
.L_x_2821:
[----:B------:R-:W-:Y:S04]  /*5240*/  BSSY B0, `(.L_x_2822) ;  /* 0x0000013000007945 */ /* 0x000fe80003800000 */
[----:B------:R-:W-:Y:S05]  /*5250*/  @P0 BRA `(.L_x_2823) ;  /* 0x0000000000440947 */ /* 0x000fea0003800000 */
[----:B------:R-:W-:Y:S01]  /*5260*/  ULDC.64 UR12, c[0x0][0x288] ;  /* 0x0000a200000c7ab9 */ /* 0x000fe20000000a00 */
[----:B0-----:R-:W-:Y:S01]  /*5270*/  MOV R10, R6 ;  /* 0x00000006000a7202 */ /* 0x001fe20000000f00 */
[----:B------:R-:W-:Y:S01]  /*5280*/  IMAD R15, R66, UR12, RZ ;  /* 0x0000000c420f7c24 */ /* 0x000fe2000f8e02ff */
[----:B------:R-:W-:Y:S01]  /*5290*/  MOV R11, R9 ;  /* 0x00000009000b7202 */ /* 0x000fe20000000f00 */
[-C--:B------:R-:W-:Y:S02]  /*52a0*/  FFMA.FTZ R43, R43, R28.reuse, R29 ;  /* 0x0000001c2b2b7223 */ /* 0x080fe4000001001d */
[----:B-1234-:R-:W-:Y:S02]  /*52b0*/  IMAD R17, R62, UR13, R15 ;  /* 0x0000000d3e117c24 */ /* 0x01efe4000f8e020f */
[----:B------:R-:W-:Y:S01]  /*52c0*/  FFMA.FTZ R15, R42, R28, R29 ;  /* 0x0000001c2a0f7223 */ /* 0x000fe2000001001d */
        /* <DEDUP_REMOVED lines=10> */
.L_x_2823:
[----:B------:R-:W-:Y:S05]  /*5370*/  BSYNC B0 ;  /* 0x0000000000007941 */ /* 0x000fea0003800000 */
.L_x_2822:
        /* <DEDUP_REMOVED lines=22> */
.L_x_2824:
[----:B------:R-:W-:Y:S04]  /*54e0*/  BSSY B0, `(.L_x_2825) ;  /* 0x0000012000007945 */ /* 0x000fe80003800000 */
[----:B------:R-:W-:Y:S05]  /*54f0*/  @P0 BRA `(.L_x_2826) ;  /* 0x0000000000400947 */ /* 0x000fea0003800000 */
[----:B------:R-:W-:Y:S01]  /*5500*/  ULDC.64 UR12, c[0x0][0x288] ;  /* 0x0000a200000c7ab9 */ /* 0x000fe20000000a00 */
[----:B------:R-:W-:Y:S01]  /*5510*/  MOV R7, R9 ;  /* 0x0000000900077202 */ /* 0x000fe20000000f00 */
[----:B------:R-:W-:Y:S02]  /*5520*/  IMAD R65, R65, UR12, RZ ;  /* 0x0000000c41417c24 */ /* 0x000fe4000f8e02ff */
[-CC-:B------:R-:W-:Y:S01]  /*5530*/  FFMA.FTZ R3, R58, R28.reuse, R29.reuse ;  /* 0x0000001c3a037223 */ /* 0x180fe2000001001d */
        /* <DEDUP_REMOVED lines=12> */
.L_x_2826:
[----:B------:R-:W-:Y:S05]  /*5600*/  BSYNC B0 ;  /* 0x0000000000007941 */ /* 0x000fea0003800000 */
.L_x_2825:
[----:B------:R-:W-:Y:S01]  /*5610*/  ULDC UR11, c[0x0][0x10] ;  /* 0x00000400000b7ab9 */ /* 0x000fe20000000800 */
[----:B------:R-:W-:Y:S02]  /*5620*/  UIADD3 UR4, UR4, 0x1, URZ ;  /* 0x0000000104047890 */ /* 0x000fe4000fffe03f */
[----:B------:R-:W-:-:S04]  /*5630*/  UIADD3 UR6, UR11, UR6, URZ ;  /* 0x000000060b067290 */ /* 0x000fc8000fffe03f */
[----:B------:R-:W-:-:S06]  /*5640*/  UISETP.GE.AND UP0, UPT, UR6, UR5, UPT ;  /* 0x000000050600728c */ /* 0x000fcc000bf06270 */
[----:B------:R-:W-:-:S13]  /*5650*/  PLOP3.LUT P0, PT, PT, PT, UP0, 0x80, 0x0 ;  /* 0x000000000000781c */ /* 0x000fda0003f0f008 */
[----:B------:R-:W-:Y:S05]  /*5660*/  @!P0 BRA `(.L_x_2827) ;  /* 0xffffffac00548947 */ /* 0x000fea000383ffff */
.L_x_2776:
[----:B------:R-:W5:Y:S01]  /*5670*/  LDC R4, c[0x0][0xc] ;  /* 0x00000300ff047b82 */ /* 0x000f620000000800 */
[----:B------:R-:W-:Y:S01]  /*5680*/  ISETP.NE.AND P1, PT, R5, RZ, PT ;  /* 0x000000ff0500720c */ /* 0x000fe20003f25270 */
[----:B------:R-:W-:Y:S06]  /*5690*/  BSSY B0, `(.L_x_2828) ;  /* 0x0000011000007945 */ /* 0x000fec0003800000 */
[----:B------:R-:W1:Y:S08]  /*56a0*/  LDC R9, c[0x0][0x10] ;  /* 0x00000400ff097b82 */ /* 0x000e700000000800 */
[----:B0-----:R-:W0:Y:S01]  /*56b0*/  LDC.64 R2, c[0x0][0x258] ;  /* 0x00009600ff027b82 */ /* 0x001e220000000a00 */
[----:B-----5:R-:W-:-:S02]  /*56c0*/  ISETP.NE.AND P0, PT, R4, 0x1, PT ;  /* 0x000000010400780c */ /* 0x020fc40003f05270 */
[----:B-1----:R-:W-:-:S04]  /*56d0*/  SHF.L.U32 R0, R9, 0x1, RZ ;  /* 0x0000000109007819 */ /* 0x002fc800000006ff */
        /* <DEDUP_REMOVED lines=12> */
.L_x_2829:
[----:B------:R-:W-:Y:S05]  /*57a0*/  BSYNC B0 ;  /* 0x0000000000007941 */ /* 0x000fea0003800000 */
.L_x_2828:
[----:B------:R-:W1:Y:S01]  /*57b0*/  S2UR UR4, SR_CTAID.X ;  /* 0x00000000000479c3 */ /* 0x000e620000002500 */
[----:B------:R-:W-:Y:S02]  /*57c0*/  IADD3 R0, R4, -0x1, RZ ;  /* 0xffffffff04007810 */ /* 0x000fe40007ffe0ff */
[----:B------:R-:W-:-:S05]  /*57d0*/  IADD3 R6, R9, -0x1, RZ ;  /* 0xffffffff09067810 */ /* 0x000fca0007ffe0ff */
[----:B------:R-:W5:Y:S01]  /*57e0*/  S2UR UR5, SR_CTAID.Y ;  /* 0x00000000000579c3 */ /* 0x000f620000002600 */
[----:B-1----:R-:W-:-:S04]  /*57f0*/  ISETP.NE.AND P0, PT, R0, UR4, PT ;  /* 0x0000000400007c0c */ /* 0x002fc8000bf05270 */
[----:B-----5:R-:W-:-:S13]  /*5800*/  ISETP.NE.OR P0, PT, R6, UR5, P0 ;  /* 0x0000000506007c0c */ /* 0x020fda0008705670 */
[----:B------:R-:W-:Y:S05]  /*5810*/  @P0 EXIT ;  /* 0x000000000000094d */ /* 0x000fea0003800000 */
[----:B------:R-:W-:Y:S05]  /*5820*/  @P1 BRA `(.L_x_2830) ;  /* 0x0000000000201947 */ /* 0x000fea0003800000 */
[----:B------:R-:W-:-:S05]  /*5830*/  IMAD R0, R4, R9, RZ ;  /* 0x0000000904007224 */ /* 0x000fca00078e02ff */
[----:B------:R-:W-:-:S13]  /*5840*/  ISETP.NE.AND P0, PT, R0, -0x1, PT ;  /* 0xffffffff0000780c */ /* 0x000fda0003f05270 */
[----:B------:R-:W-:Y:S05]  /*5850*/  @!P0 BRA `(.L_x_2830) ;  /* 0x0000000000148947 */ /* 0x000fea0003800000 */
.L_x_2831:
[----:B0-----:R-:W5:Y:S04]  /*5860*/  LDG.E.STRONG.GPU R7, desc[UR14][R2.64] ;  /* 0x0000000e02077981 */ /* 0x001f68000c1ef900 */
[----:B-----5:R-:W-:Y:S01]  /*5870*/  CCTL.IVALL ;  /* 0x00000000ff00798f */ /* 0x020fe20002000000 */
[----:B------:R-:W-:Y:S05]  /*5880*/  YIELD ;  /* 0x0000000000007946 */ /* 0x000fea0003800000 */
[----:B------:R-:W-:-:S13]  /*5890*/  ISETP.NE.AND P0, PT, R7, R0, PT ;  /* 0x000000000700720c */ /* 0x000fda0003f05270 */
[----:B------:R-:W-:Y:S05]  /*58a0*/  @P0 BRA `(.L_x_2831) ;  /* 0xfffffffc00ec0947 */ /* 0x000fea000383ffff */
.L_x_2830:
        /* <DEDUP_REMOVED lines=13> */
[----:B--234-:R-:W0:Y:S01]  /*5980*/  LDC.64 R16, c[0x0][0x218] ;  /* 0x00008600ff107b82 */ /* 0x01ce220000000a00 */
        /* <DEDUP_REMOVED lines=10> */
.L_x_2832:
        /* <DEDUP_REMOVED lines=25> */
.L_x_2833:
        /* <DEDUP_REMOVED lines=12> */
.L_x_5613:


//--------------------- .text._Z35group_norm_nhwc_bwd_one_pass_kernelI11Fp32IOBf16WLi128ELi98ELi392EEv26Group_norm_nhwc_bwd_params --------------------------
	.section	.text._Z35group_norm_nhwc_bwd_one_pass_kernelI11Fp32IOBf16WLi128ELi98ELi392EEv26Group_norm_nhwc_bwd_params,"ax",@progbits
	.align	128
        .global         _Z35group_norm_nhwc_bwd_one_pass_kernelI11Fp32IOBf16WLi128ELi98ELi392EEv26Group_norm_nhwc_bwd_params
        .type           _Z35group_norm_nhwc_bwd_one_pass_kernelI11Fp32IOBf16WLi128ELi98ELi392EEv26Group_norm_nhwc_bwd_params,@function
        .size           _Z35group_norm_nhwc_bwd_one_pass_kernelI11Fp32IOBf16WLi128ELi98ELi392EEv26Group_norm_nhwc_bwd_params,(.L_x_5614 - _Z35group_norm_nhwc_bwd_one_pass_kernelI11Fp32IOBf16WLi128ELi98ELi392EEv26Group_norm_nhwc_bwd_params)
        .other          _Z35group_norm_nhwc_bwd_one_pass_kernelI11Fp32IOBf16WLi128ELi98ELi392EEv26Group_norm_nhwc_bwd_params,@"STO_CUDA_ENTRY STV_DEFAULT"
_Z35group_norm_nhwc_bwd_one_pass_kernelI11Fp32IOBf16WLi128ELi98ELi392EEv26Group_norm_nhwc_bwd_params:
.text._Z35group_norm_nhwc_bwd_one_pass_kernelI11Fp32IOBf16WLi128ELi98ELi392EEv26Group_norm_nhwc_bwd_params:
        /* <DEDUP_REMOVED lines=19> */
[----:B------:R-:W-:Y:S01]  /*0130*/  HFMA2.MMA R12, -RZ, RZ, 0, 0 ;  /* 0x00000000ff0c7435 */ /* 0x000fe200000001ff */
[----:B------:R-:W-:-:S06]  /*0140*/  MOV R11, R77 ;  /* 0x0000004d000b7202 */ /* 0x000fcc0000000f00 */
[----:B------:R-:W3:Y:S01]  /*0150*/  S2UR UR6, SR_CgaCtaId ;  /* 0x00000000000679c3 */ /* 0x000ee20000008800 */
[----:B0-----:R-:W-:-:S07]  /*0160*/  IMAD R75, R4, UR7, R5 ;  /* 0x00000007044b7c24 */ /* 0x001fce000f8e0205 */
[----:B------:R-:W0:Y:S01]  /*0170*/  LDC R15, c[0x0][0x10] ;  /* 0x00000400ff0f7b82 */ /* 0x000e220000000800 */
[C---:B------:R-:W-:Y:S02]  /*0180*/  IADD3 R2, R75.reuse, 0x18, RZ ;  /* 0x000000184b027810 */ /* 0x040fe40007ffe0ff */
[----:B------:R-:W-:Y:S02]  /*0190*/  IADD3 R74, R75, 0x20, RZ ;  /* 0x000000204b4a7810 */ /* 0x000fe40007ffe0ff */
[----:B------:R-:W-:-:S03]  /*01a0*/  ISETP.LT.U32.AND P0, PT, R2, UR10, PT ;  /* 0x0000000a02007c0c */ /* 0x000fc6000bf01070 */
[----:B------:R-:W4:Y:S01]  /*01b0*/  LDC R14, c[0x0][0xc] ;  /* 0x00000300ff0e7b82 */ /* 0x000f220000000800 */
[----:B------:R-:W-:Y:S02]  /*01c0*/  SHF.R.S32.HI R2, RZ, 0x1f, R2 ;  /* 0x0000001fff027819 */ /* 0x000fe40000011402 */
[----:B------:R-:W-:Y:S02]  /*01d0*/  ISETP.LT.U32.AND P1, PT, R74, UR10, PT ;  /* 0x0000000a4a007c0c */ /* 0x000fe4000bf21070 */
[----:B------:R-:W-:Y:S01]  /*01e0*/  ISETP.LT.AND.EX P0, PT, R2, UR11, !P4, P0 ;  /* 0x0000000b02007c0c */ /* 0x000fe2000e701300 */
[----:B---3--:R-:W-:Y:S01]  /*01f0*/  ULEA UR5, UR6, UR5, 0x18 ;  /* 0x0000000506057291 */ /* 0x008fe2000f8ec03f */
[----:B------:R-:W-:Y:S02]  /*0200*/  SHF.R.S32.HI R4, RZ, 0x1f, R74 ;  /* 0x0000001fff047819 */ /* 0x000fe4000001144a */
[----:B------:R-:W-:Y:S02]  /*0210*/  IADD3 R3, R75, 0x28, RZ ;  /* 0x000000284b037810 */ /* 0x000fe40007ffe0ff */
[----:B------:R-:W-:-:S02]  /*0220*/  ISETP.LT.AND.EX P1, PT, R4, UR11, !P4, P1 ;  /* 0x0000000b04007c0c */ /* 0x000fc4000e721310 */
[----:B------:R-:W-:Y:S02]  /*0230*/  ISETP.LT.U32.AND P2, PT, R3, UR10, PT ;  /* 0x0000000a03007c0c */ /* 0x000fe4000bf41070 */
[----:B------:R-:W-:Y:S01]  /*0240*/  SHF.R.S32.HI R3, RZ, 0x1f, R3 ;  /* 0x0000001fff037819 */ /* 0x000fe20000011403 */
[----:B0-----:R-:W-:Y:S01]  /*0250*/  IMAD R10, R15, UR7, R77 ;  /* 0x000000070f0a7c24 */ /* 0x001fe2000f8e024d */
[----:B------:R-:W-:Y:S02]  /*0260*/  IADD3 R2, R75, 0x30, RZ ;  /* 0x000000304b027810 */ /* 0x000fe40007ffe0ff */
[----:B------:R-:W-:Y:S02]  /*0270*/  @P0 LOP3.LUT R0, R0, 0x100, RZ, 0xfc, !PT ;  /* 0x0000010000000812 */ /* 0x000fe400078efcff */
[----:B------:R-:W-:Y:S02]  /*0280*/  ISETP.LT.AND.EX P0, PT, R3, UR11, !P4, P2 ;  /* 0x0000000b03007c0c */ /* 0x000fe4000e701320 */
[----:B------:R-:W-:-:S02]  /*0290*/  LOP3.LUT R0, R0, 0xffffff7f, RZ, 0xc0, !PT ;  /* 0xffffff7f00007812 */ /* 0x000fc400078ec0ff */
[----:B------:R-:W-:Y:S02]  /*02a0*/  ISETP.LT.U32.AND P2, PT, R2, UR10, PT ;  /* 0x0000000a02007c0c */ /* 0x000fe4000bf41070 */
[----:B------:R-:W-:Y:S02]  /*02b0*/  SHF.R.S32.HI R2, RZ, 0x1f, R2 ;  /* 0x0000001fff027819 */ /* 0x000fe40000011402 */
[----:B------:R-:W-:Y:S02]  /*02c0*/  @P1 LOP3.LUT R0, R0, 0x80, RZ, 0xfc, !PT ;  /* 0x0000008000001812 */ /* 0x000fe400078efcff */
[----:B------:R-:W-:Y:S02]  /*02d0*/  IADD3 R3, R75, 0x38, RZ ;  /* 0x000000384b037810 */ /* 0x000fe40007ffe0ff */
        /* <DEDUP_REMOVED lines=11> */
[----:B------:R-:W-:Y:S02]  /*0390*/  ISETP.LT.AND.EX P0, PT, R4, UR11, !P4, P0 ;  /* 0x0000000b04007c0c */ /* 0x000fe4000e701300 */
[----:B------:R-:W-:Y:S02]  /*03a0*/  LOP3.LUT R0, R0, 0xffffffef, RZ, 0xc0, !PT ;  /* 0xffffffef00007812 */ /* 0x000fe400078ec0ff */
[----:B------:R-:W-:-:S02]  /*03b0*/  SHF.R.S32.HI R21, RZ, 0x1f, R75 ;  /* 0x0000001fff157819 */ /* 0x000fc4000001144b */
[----:B------:R-:W-:Y:S02]  /*03c0*/  @P1 LOP3.LUT R0, R0, 0x10, RZ, 0xfc, !PT ;  /* 0x0000001000001812 */ /* 0x000fe400078efcff */
[C---:B------:R-:W-:Y:S02]  /*03d0*/  ISETP.LT.U32.AND P3, PT, R75.reuse, UR10, PT ;  /* 0x0000000a4b007c0c */ /* 0x040fe4000bf61070 */
[----:B------:R-:W-:Y:S02]  /*03e0*/  LOP3.LUT R0, R0, 0xfffffff7, RZ, 0xc0, !PT ;  /* 0xfffffff700007812 */ /* 0x000fe400078ec0ff */
[----:B------:R-:W-:Y:S02]  /*03f0*/  IADD3 R2, R75, 0x48, RZ ;  /* 0x000000484b027810 */ /* 0x000fe40007ffe0ff */
[----:B------:R-:W-:Y:S02]  /*0400*/  ISETP.LT.AND.EX P3, PT, R21, UR11, !P4, P3 ;  /* 0x0000000b15007c0c */ /* 0x000fe4000e761330 */
[----:B------:R-:W-:-:S02]  /*0410*/  @P0 LOP3.LUT R0, R0, 0x8, RZ, 0xfc, !PT ;  /* 0x0000000800000812 */ /* 0x000fc400078efcff */
[----:B------:R-:W-:Y:S02]  /*0420*/  SHF.R.S32.HI R4, RZ, 0x1f, R2 ;  /* 0x0000001fff047819 */ /* 0x000fe40000011402 */
[----:B------:R-:W-:Y:S02]  /*0430*/  ISETP.LT.U32.AND P0, PT, R2, UR10, PT ;  /* 0x0000000a02007c0c */ /* 0x000fe4000bf01070 */
[C---:B------:R-:W-:Y:S02]  /*0440*/  IADD3 R3, R75.reuse, 0x50, RZ ;  /* 0x000000504b037810 */ /* 0x040fe40007ffe0ff */
[----:B------:R-:W-:Y:S02]  /*0450*/  IADD3 R2, R75, 0x58, RZ ;  /* 0x000000584b027810 */ /* 0x000fe40007ffe0ff */
[----:B------:R-:W-:Y:S02]  /*0460*/  ISETP.LT.AND.EX P0, PT, R4, UR11, !P4, P0 ;  /* 0x0000000b04007c0c */ /* 0x000fe4000e701300 */
[----:B------:R-:W-:-:S02]  /*0470*/  SHF.R.S32.HI R4, RZ, 0x1f, R3 ;  /* 0x0000001fff047819 */ /* 0x000fc40000011403 */
[----:B------:R-:W-:Y:S02]  /*0480*/  ISETP.LT.U32.AND P1, PT, R3, UR10, PT ;  /* 0x0000000a03007c0c */ /* 0x000fe4000bf21070 */
[----:B------:R-:W-:Y:S02]  /*0490*/  SHF.R.S32.HI R3, RZ, 0x1f, R2 ;  /* 0x0000001fff037819 */ /* 0x000fe40000011402 */
[----:B------:R-:W-:Y:S02]  /*04a0*/  ISETP.LT.U32.AND P2, PT, R2, UR10, PT ;  /* 0x0000000a02007c0c */ /* 0x000fe4000bf41070 */
[----:B------:R-:W-:Y:S02]  /*04b0*/  LOP3.LUT R0, R0, 0xfffffdff, RZ, 0xc0, !PT ;  /* 0xfffffdff00007812 */ /* 0x000fe400078ec0ff */
[C---:B------:R-:W-:Y:S02]  /*04c0*/  IADD3 R20, R75.reuse, 0x8, RZ ;  /* 0x000000084b147810 */ /* 0x040fe40007ffe0ff */
[----:B------:R-:W-:-:S02]  /*04d0*/  IADD3 R19, R75, 0x10, RZ ;  /* 0x000000104b137810 */ /* 0x000fc40007ffe0ff */
[----:B------:R-:W-:Y:S02]  /*04e0*/  ISETP.LT.AND.EX P2, PT, R3, UR11, !P4, P2 ;  /* 0x0000000b03007c0c */ /* 0x000fe4000e741320 */
[----:B------:R-:W-:Y:S02]  /*04f0*/  @P3 LOP3.LUT R0, R0, 0x200, RZ, 0xfc, !PT ;  /* 0x0000020000003812 */ /* 0x000fe400078efcff */
[----:B------:R-:W-:Y:S02]  /*0500*/  SHF.R.S32.HI R3, RZ, 0x1f, R76 ;  /* 0x0000001fff037819 */ /* 0x000fe4000001144c */
[----:B------:R-:W-:Y:S02]  /*0510*/  SHF.R.S32.HI R18, RZ, 0x1f, R20 ;  /* 0x0000001fff127819 */ /* 0x000fe40000011414 */
[----:B------:R-:W-:Y:S02]  /*0520*/  ISETP.LT.U32.AND P3, PT, R20, UR10, PT ;  /* 0x0000000a14007c0c */ /* 0x000fe4000bf61070 */
[----:B------:R-:W-:-:S02]  /*0530*/  SHF.R.S32.HI R17, RZ, 0x1f, R19 ;  /* 0x0000001fff117819 */ /* 0x000fc40000011413 */
[----:B------:R-:W-:Y:S01]  /*0540*/  ISETP.LT.U32.AND P5, PT, R19, UR10, PT ;  /* 0x0000000a13007c0c */ /* 0x000fe2000bfa1070 */
[----:B------:R-:W-:Y:S01]  /*0550*/  ULDC.U8 UR10, c[0x0][0x2a4] ;  /* 0x0000a900000a7ab9 */ /* 0x000fe20000000000 */
[----:B------:R-:W-:Y:S02]  /*0560*/  ISETP.LT.AND.EX P1, PT, R4, UR11, !P4, P1 ;  /* 0x0000000b04007c0c */ /* 0x000fe4000e721310 */
[----:B------:R-:W-:Y:S02]  /*0570*/  LEA.HI R4, R3, R76, RZ, 0x5 ;  /* 0x0000004c03047211 */ /* 0x000fe400078f28ff */
[----:B------:R-:W-:Y:S02]  /*0580*/  ISETP.LT.AND.EX P3, PT, R18, UR11, !P4, P3 ;  /* 0x0000000b12007c0c */ /* 0x000fe4000e761330 */
[----:B------:R-:W-:Y:S02]  /*0590*/  ISETP.LT.AND.EX P4, PT, R17, UR11, !P4, P5 ;  /* 0x0000000b11007c0c */ /* 0x000fe4000e781350 */
[----:B--2---:R-:W-:-:S02]  /*05a0*/  LEA.HI R7, P5, R9, R8, RZ, 0x1 ;  /* 0x0000000809077211 */ /* 0x004fc400078b08ff */
[----:B------:R-:W-:Y:S02]  /*05b0*/  LOP3.LUT R2, R4, 0xffffffe0, RZ, 0xc0, !PT ;  /* 0xffffffe004027812 */ /* 0x000fe400078ec0ff */
[-C--:B------:R-:W-:Y:S02]  /*05c0*/  IADD3.X R22, RZ, R9.reuse, RZ, P5, !PT ;  /* 0x00000009ff167210 */ /* 0x080fe40002ffe4ff */
[----:B------:R-:W-:Y:S02]  /*05d0*/  IADD3 R2, -R2, 0x187, RZ ;  /* 0x0000018702027810 */ /* 0x000fe40007ffe1ff */
[----:B------:R-:W-:Y:S02]  /*05e0*/  ISETP.GT.AND P5, PT, R76, 0x17f, PT ;  /* 0x0000017f4c00780c */ /* 0x000fe40003fa4270 */
[----:B------:R-:W-:Y:S02]  /*05f0*/  LEA R23, R9, R9, 0x1 ;  /* 0x0000000909177211 */ /* 0x000fe400078e08ff */
[----:B------:R-:W-:Y:S01]  /*0600*/  SEL R16, R2, 0x1f, P5 ;  /* 0x0000001f02107807 */ /* 0x000fe20002800000 */
[----:B------:R-:W-:Y:S01]  /*0610*/  IMAD.WIDE.U32 R2, R8, 0x3, RZ ;  /* 0x0000000308027825 */ /* 0x000fe200078e00ff */
[----:B------:R-:W-:-:S02]  /*0620*/  SHF.R.S64 R7, R7, 0x1, R22 ;  /* 0x0000000107077819 */ /* 0x000fc40000001016 */
[----:B----4-:R-:W-:Y:S01]  /*0630*/  LOP3.LUT R9, R14, 0x3, RZ, 0xc0, !PT ;  /* 0x000000030e097812 */ /* 0x010fe200078ec0ff */
[----:B------:R-:W-:Y:S01]  /*0640*/  IMAD R8, R5, -0x31, R76 ;  /* 0xffffffcf05087824 */ /* 0x000fe200078e024c */
[----:B------:R-:W-:Y:S02]  /*0650*/  IADD3 R23, R3, R23, RZ ;  /* 0x0000001703177210 */ /* 0x000fe40007ffe0ff */
[----:B------:R-:W-:Y:S02]  /*0660*/  SHF.R.S32.HI R5, RZ, 0x5, R4 ;  /* 0x00000005ff057819 */ /* 0x000fe40000011404 */
[----:B------:R-:W-:Y:S02]  /*0670*/  LEA.HI R6, P5, R23, R2, RZ, 0x1 ;  /* 0x0000000217067211 */ /* 0x000fe400078b08ff */
[----:B------:R-:W-:Y:S02]  /*0680*/  SHF.R.S32.HI R2, RZ, 0x1, R22 ;  /* 0x00000001ff027819 */ /* 0x000fe40000011416 */
[----:B------:R-:W-:-:S02]  /*0690*/  IADD3.X R23, RZ, R23, RZ, P5, !PT ;  /* 0x00000017ff177210 */ /* 0x000fc40002ffe4ff */
[----:B------:R-:W-:Y:S02]  /*06a0*/  SHF.L.U64.HI R3, R7, 0x2, R2 ;  /* 0x0000000207037819 */ /* 0x000fe40000010202 */
[--C-:B------:R-:W-:Y:S02]  /*06b0*/  SHF.R.S64 R6, R6, 0x1, R23.reuse ;  /* 0x0000000106067819 */ /* 0x100fe40000001017 */
[----:B------:R-:W-:Y:S02]  /*06c0*/  SHF.R.S32.HI R23, RZ, 0x1, R23 ;  /* 0x00000001ff177819 */ /* 0x000fe40000011417 */
[----:B------:R-:W-:Y:S02]  /*06d0*/  SHF.L.U32 R8, R8, 0x1, RZ ;  /* 0x0000000108087819 */ /* 0x000fe400000006ff */
[----:B------:R-:W-:Y:S02]  /*06e0*/  LEA R5, R5, UR5, 0x3 ;  /* 0x0000000505057c11 */ /* 0x000fe4000f8e18ff */
[----:B------:R-:W-:-:S02]  /*06f0*/  IADD3 R4, -R9, R14, RZ ;  /* 0x0000000e09047210 */ /* 0x000fc40007ffe1ff */
[----:B-1----:R-:W-:-:S07]  /*0700*/  SHF.L.U64.HI R2, R6, 0x2, R23 ;  /* 0x0000000206027819 */ /* 0x002fce0000010217 */
.L_x_2917:
[----:B01----:R-:W0:Y:S01]  /*0710*/  LDC R28, c[0x0][0x2a0] ;  /* 0x0000a800ff1c7b82 */ /* 0x003e220000000800 */
[----:B------:R-:W-:Y:S01]  /*0720*/  LOP3.LUT P6, RZ, R0, 0x200, RZ, 0xc0, !PT ;  /* 0x0000020000ff7812 */ /* 0x000fe200078cc0ff */
[----:B------:R-:W-:Y:S01]  /*0730*/  ULDC.64 UR12, c[0x0][0x298] ;  /* 0x0000a600000c7ab9 */ /* 0x000fe20000000a00 */
[----:B------:R-:W-:Y:S02]  /*0740*/  P2R R34, PR, RZ, 0x8 ;  /* 0x00000008ff227803 */ /* 0x000fe40000000000 */
[----:B------:R-:W-:Y:S02]  /*0750*/  P2R R102, PR, RZ, 0x4 ;  /* 0x00000004ff667803 */ /* 0x000fe40000000000 */
[C---:B------:R-:W-:Y:S01]  /*0760*/  IADD3 R29, R75.reuse, 0x60, RZ ;  /* 0x000000604b1d7810 */ /* 0x040fe20007ffe0ff */
[----:B------:R-:W1:Y:S01]  /*0770*/  @P3 LDC.64 R46, c[0x0][0x230] ;  /* 0x00008c00ff2e3b82 */ /* 0x000e620000000a00 */
[----:B------:R-:W-:Y:S02]  /*0780*/  P2R R101, PR, RZ, 0x2 ;  /* 0x00000002ff657803 */ /* 0x000fe40000000000 */
[----:B------:R-:W-:-:S02]  /*0790*/  IADD3 R31, R75, 0x68, RZ ;  /* 0x000000684b1f7810 */ /* 0x000fc40007ffe0ff */
[C---:B------:R-:W-:Y:S02]  /*07a0*/  IADD3 R33, R75.reuse, 0x78, RZ ;  /* 0x000000784b217810 */ /* 0x040fe40007ffe0ff */
[----:B------:R-:W-:Y:S01]  /*07b0*/  P2R R100, PR, RZ, 0x1 ;  /* 0x00000001ff647803 */ /* 0x000fe20000000000 */
[----:B------:R-:W2:Y:S01]  /*07c0*/  @P6 LDC.64 R54, c[0x0][0x230] ;  /* 0x00008c00ff366b82 */ /* 0x000ea20000000a00 */
[----:B------:R-:W-:Y:S02]  /*07d0*/  IADD3 R35, R75, 0x18, RZ ;  /* 0x000000184b237810 */ /* 0x000fe40007ffe0ff */
[----:B0-----:R-:W-:-:S05]  /*07e0*/  IABS R27, R28 ;  /* 0x0000001c001b7213 */ /* 0x001fca0000000000 */
        /* <DEDUP_REMOVED lines=24> */
[----:B------:R-:W-:-:S11]  /*0970*/  IADD3 R27, R75, 0x28, RZ ;  /* 0x000000284b1b7810 */ /* 0x000fd60007ffe0ff */
        /* <DEDUP_REMOVED lines=8> */
[----:B------:R-:W1:Y:S01]  /*0a00*/  @P6 LDC.64 R24, c[0x0][0x288] ;  /* 0x0000a200ff186b82 */ /* 0x000e620000000a00 */
[----:B------:R-:W-:Y:S02]  /*0a10*/  SEL R23, R22, R23, !P5 ;  /* 0x0000001716177207 */ /* 0x000fe40006800000 */
[----:B------:R-:W-:Y:S01]  /*0a20*/  IMAD R97, R117, 0x62, RZ ;  /* 0x0000006275617824 */ /* 0x000fe200078e02ff */
[----:B------:R-:W-:-:S04]  /*0a30*/  SHF.R.S32.HI R22, RZ, 0x1f, R8 ;  /* 0x0000001fff167819 */ /* 0x000fc80000011408 */
        /* <DEDUP_REMOVED lines=140> */
[----:B------:R-:W1:Y:S08]  /*1300*/  @P3 LDC.64 R98, c[0x0][0x230] ;  /* 0x00008c00ff623b82 */ /* 0x000e700000000a00 */
        /* <DEDUP_REMOVED lines=57> */
[----:B------:R-:W3:Y:S01]  /*16a0*/  @P2 LDC.64 R36, c[0x0][0x230] ;  /* 0x00008c00ff242b82 */ /* 0x000ee20000000a00 */
        /* <DEDUP_REMOVED lines=9> */
[----:B---3--:R-:W-:-:S04]  /*1740*/  @P2 IADD3 R36, P5, R25, R36, RZ ;  /* 0x0000002419242210 */ /* 0x008fc80007fbe0ff */
        /* <DEDUP_REMOVED lines=20> */
[----:B------:R-:W0:Y:S01]  /*1890*/  @P1 LDC.64 R26, c[0x0][0x228] ;  /* 0x00008a00ff1a1b82 */ /* 0x000e220000000a00 */
[----:B---3--:R-:W-:Y:S02]  /*18a0*/  @P1 IADD3 R38, P5, R23, R38, RZ ;  /* 0x0000002617261210 */ /* 0x008fe40007fbe0ff */
[----:B------:R-:W-:Y:S02]  /*18b0*/  SHF.R.S32.HI R29, RZ, 0x1f, R31 ;  /* 0x0000001fff1d7819 */ /* 0x000fe4000001141f */
[----:B------:R-:W-:-:S02]  /*18c0*/  @P1 IADD3.X R39, R22, R39, RZ, P5, !PT ;  /* 0x0000002716271210 */ /* 0x000fc40002ffe4ff */
        /* <DEDUP_REMOVED lines=57> */
[----:B------:R-:W-:Y:S02]  /*1c60*/  @P3 IADD3.X R83, R32, R83, RZ, P0, !PT ;  /* 0x0000005320533210 */ /* 0x000fe400007fe4ff */
[----:B------:R-:W-:Y:S01]  /*1c70*/  ISETP.NE.AND P3, PT, R34, RZ, PT ;  /* 0x000000ff2200720c */ /* 0x000fe20003f65270 */
[----:B0-----:R-:W-:-:S05]  /*1c80*/  IMAD.WIDE R22, R11, 0x8, R22 ;  /* 0x000000080b167825 */ /* 0x001fca00078e0216 */
[----:B------:R0:W2:Y:S01]  /*1c90*/  LDG.E.64 R32, desc[UR8][R22.64] ;  /* 0x0000000816207981 */ /* 0x0000a2000c1e1b00 */
[----:B------:R-:W-:Y:S02]  /*1ca0*/  MOV R96, 0x3f800000 ;  /* 0x3f80000000607802 */ /* 0x000fe40000000f00 */
[----:B0-----:R-:W-:Y:S02]  /*1cb0*/  MOV R23, RZ ;  /* 0x000000ff00177202 */ /* 0x001fe40000000f00 */
[----:B------:R-:W-:-:S06]  /*1cc0*/  MOV R22, RZ ;  /* 0x000000ff00167202 */ /* 0x000fcc0000000f00 */
[----:B------:R0:W5:Y:S02]  /*1cd0*/  @P2 LDG.E.64 R22, desc[UR8][R24.64] ;  /* 0x0000000818162981 */ /* 0x000164000c1e1b00 */
[----:B0-----:R-:W-:-:S06]  /*1ce0*/  CS2R R24, SRZ ;  /* 0x0000000000187805 */ /* 0x001fcc000001ff00 */
[----:B------:R0:W5:Y:S02]  /*1cf0*/  @P1 LDG.E.64 R24, desc[UR8][R26.64] ;  /* 0x000000081a181981 */ /* 0x000164000c1e1b00 */
[----:B0-----:R-:W-:-:S06]  /*1d00*/  CS2R R26, SRZ ;  /* 0x00000000001a7805 */ /* 0x001fcc000001ff00 */
[----:B------:R0:W5:Y:S02]  /*1d10*/  @P5 LDG.E.64 R26, desc[UR8][R28.64] ;  /* 0x000000081c1a5981 */ /* 0x000164000c1e1b00 */
[----:B0-----:R-:W-:-:S06]  /*1d20*/  CS2R R28, SRZ ;  /* 0x00000000001c7805 */ /* 0x001fcc000001ff00 */
[----:B------:R0:W5:Y:S02]  /*1d30*/  @P6 LDG.E.64 R28, desc[UR8][R30.64] ;  /* 0x000000081e1c6981 */ /* 0x000164000c1e1b00 */
[----:B0-----:R-:W-:Y:S02]  /*1d40*/  CS2R R30, SRZ ;  /* 0x00000000001e7805 */ /* 0x001fe4000001ff00 */
[----:B------:R-:W-:-:S06]  /*1d50*/  CS2R R44, SRZ ;  /* 0x00000000002c7805 */ /* 0x000fcc000001ff00 */
[----:B------:R0:W5:Y:S02]  /*1d60*/  @P3 LDG.E.64 R44, desc[UR8][R46.64] ;  /* 0x000000082e2c3981 */ /* 0x000164000c1e1b00 */
[----:B0-----:R-:W-:-:S06]  /*1d70*/  CS2R R46, SRZ ;  /* 0x00000000002e7805 */ /* 0x001fcc000001ff00 */
[----:B------:R0:W5:Y:S02]  /*1d80*/  @P4 LDG.E.64 R46, desc[UR8][R50.64] ;  /* 0x00000008322e4981 */ /* 0x000164000c1e1b00 */
[----:B0-----:R-:W-:Y:S01]  /*1d90*/  CS2R R50, SRZ ;  /* 0x0000000000327805 */ /* 0x001fe2000001ff00 */
[----:B------:R-:W-:Y:S01]  /*1da0*/  BSSY B0, `(.L_x_2835) ;  /* 0x0000056000007945 */ /* 0x000fe20003800000 */
[----:B--2---:R-:W-:-:S05]  /*1db0*/  FFMA.FTZ R34, -R32, R32, R33 ;  /* 0x0000002020227223 */ /* 0x004fca0000010121 */
[----:B------:R-:W-:-:S13]  /*1dc0*/  FSETP.GTU.FTZ.AND P0, PT, R34, RZ, PT ;  /* 0x000000ff2200720b */ /* 0x000fda0003f1c000 */
[----:B------:R-:W0:Y:S02]  /*1dd0*/  @P0 LDC R33, c[0x0][0x250] ;  /* 0x00009400ff210b82 */ /* 0x000e240000000800 */
[----:B0-----:R-:W-:Y:S01]  /*1de0*/  @P0 FADD.FTZ R33, R34, R33 ;  /* 0x0000002122210221 */ /* 0x001fe20000010000 */
[----:B------:R-:W-:-:S03]  /*1df0*/  CS2R R34, SRZ ;  /* 0x0000000000227805 */ /* 0x000fc6000001ff00 */
[----:B------:R0:W1:Y:S01]  /*1e00*/  @P0 MUFU.RSQ R96, R33 ;  /* 0x0000002100600308 */ /* 0x0000620000001400 */
[----:B------:R-:W-:Y:S02]  /*1e10*/  LOP3.LUT P0, RZ, R0, 0x200, RZ, 0xc0, !PT ;  /* 0x0000020000ff7812 */ /* 0x000fe4000780c0ff */
[----:B------:R2:W5:Y:S02]  /*1e20*/  @P2 LDG.E.64 R34, desc[UR8][R36.64] ;  /* 0x0000000824222981 */ /* 0x000564000c1e1b00 */
[----:B--2---:R-:W-:-:S09]  /*1e30*/  CS2R R36, SRZ ;  /* 0x0000000000247805 */ /* 0x004fd2000001ff00 */
[----:B------:R-:W5:Y:S04]  /*1e40*/  @P0 LDG.E.64 R30, desc[UR8][R52.64] ;  /* 0x00000008341e0981 */ /* 0x000f68000c1e1b00 */
[----:B------:R2:W5:Y:S02]  /*1e50*/  @P1 LDG.E.64 R36, desc[UR8][R38.64] ;  /* 0x0000000826241981 */ /* 0x000564000c1e1b00 */
[----:B--2---:R-:W-:-:S06]  /*1e60*/  CS2R R38, SRZ ;  /* 0x0000000000267805 */ /* 0x004fcc000001ff00 */
[----:B------:R2:W5:Y:S02]  /*1e70*/  @P5 LDG.E.64 R38, desc[UR8][R40.64] ;  /* 0x0000000828265981 */ /* 0x000564000c1e1b00 */
[----:B--2---:R-:W-:-:S06]  /*1e80*/  CS2R R40, SRZ ;  /* 0x0000000000287805 */ /* 0x004fcc000001ff00 */
[----:B------:R2:W5:Y:S01]  /*1e90*/  @P6 LDG.E.64 R40, desc[UR8][R42.64] ;  /* 0x000000082a286981 */ /* 0x000562000c1e1b00 */
[C---:B------:R-:W-:Y:S02]  /*1ea0*/  LOP3.LUT P2, RZ, R0.reuse, 0x80, RZ, 0xc0, !PT ;  /* 0x0000008000ff7812 */ /* 0x040fe4000784c0ff */
[----:B------:R-:W-:Y:S02]  /*1eb0*/  CS2R R52, SRZ ;  /* 0x0000000000347805 */ /* 0x000fe4000001ff00 */
[----:B------:R-:W-:-:S04]  /*1ec0*/  LOP3.LUT P5, RZ, R0, 0x20, RZ, 0xc0, !PT ;  /* 0x0000002000ff7812 */ /* 0x000fc800078ac0ff */
[----:B------:R3:W5:Y:S01]  /*1ed0*/  @P3 LDG.E.64 R52, desc[UR8][R56.64] ;  /* 0x0000000838343981 */ /* 0x000762000c1e1b00 */
[----:B--2---:R-:W-:-:S06]  /*1ee0*/  CS2R R42, SRZ ;  /* 0x00000000002a7805 */ /* 0x004fcc000001ff00 */
[----:B------:R2:W5:Y:S01]  /*1ef0*/  @P0 LDG.E.64 R42, desc[UR8][R54.64] ;  /* 0x00000008362a0981 */ /* 0x000562000c1e1b00 */
[----:B---3--:R-:W-:Y:S02]  /*1f00*/  CS2R R56, SRZ ;  /* 0x0000000000387805 */ /* 0x008fe4000001ff00 */
[----:B--2---:R-:W-:-:S04]  /*1f10*/  CS2R R54, SRZ ;  /* 0x0000000000367805 */ /* 0x004fc8000001ff00 */
[----:B------:R-:W5:Y:S04]  /*1f20*/  @P2 LDG.E.64 R56, desc[UR8][R60.64] ;  /* 0x000000083c382981 */ /* 0x000f68000c1e1b00 */
[----:B------:R2:W5:Y:S01]  /*1f30*/  @P4 LDG.E.64 R54, desc[UR8][R48.64] ;  /* 0x0000000830364981 */ /* 0x000562000c1e1b00 */
[C---:B------:R-:W-:Y:S02]  /*1f40*/  LOP3.LUT P1, RZ, R0.reuse, 0x40, RZ, 0xc0, !PT ;  /* 0x0000004000ff7812 */ /* 0x040fe4000782c0ff */
[----:B------:R-:W-:Y:S02]  /*1f50*/  LOP3.LUT P0, RZ, R0, 0x10, RZ, 0xc0, !PT ;  /* 0x0000001000ff7812 */ /* 0x000fe4000780c0ff */
[----:B--2---:R-:W-:Y:S02]  /*1f60*/  CS2R R48, SRZ ;  /* 0x0000000000307805 */ /* 0x004fe4000001ff00 */
[----:B------:R-:W-:-:S07]  /*1f70*/  CS2R R60, SRZ ;  /* 0x00000000003c7805 */ /* 0x000fce000001ff00 */
[----:B------:R-:W5:Y:S04]  /*1f80*/  @P1 LDG.E.64 R50, desc[UR8][R58.64] ;  /* 0x000000083a321981 */ /* 0x000f68000c1e1b00 */
[----:B------:R2:W5:Y:S04]  /*1f90*/  @P2 LDG.E.64 R48, desc[UR8][R78.64] ;  /* 0x000000084e302981 */ /* 0x000568000c1e1b00 */
[----:B------:R3:W5:Y:S01]  /*1fa0*/  @P5 LDG.E.64 R60, desc[UR8][R62.64] ;  /* 0x000000083e3c5981 */ /* 0x000762000c1e1b00 */
[----:B--2---:R-:W-:Y:S02]  /*1fb0*/  CS2R R78, SRZ ;  /* 0x00000000004e7805 */ /* 0x004fe4000001ff00 */
[----:B---3--:R-:W-:-:S04]  /*1fc0*/  CS2R R62, SRZ ;  /* 0x00000000003e7805 */ /* 0x008fc8000001ff00 */
[----:B------:R2:W5:Y:S01]  /*1fd0*/  @P5 LDG.E.64 R78, desc[UR8][R84.64] ;  /* 0x00000008544e5981 */ /* 0x000562000c1e1b00 */
[----:B------:R-:W-:-:S03]  /*1fe0*/  CS2R R58, SRZ ;  /* 0x00000000003a7805 */ /* 0x000fc6000001ff00 */
[----:B------:R3:W5:Y:S01]  /*1ff0*/  @P0 LDG.E.64 R62, desc[UR8][R66.64] ;  /* 0x00000008423e0981 */ /* 0x000762000c1e1b00 */
[----:B------:R-:W-:-:S03]  /*2000*/  LOP3.LUT P6, RZ, R0, 0x8, RZ, 0xc0, !PT ;  /* 0x0000000800ff7812 */ /* 0x000fc600078cc0ff */
[----:B------:R-:W5:Y:S01]  /*2010*/  @P1 LDG.E.64 R58, desc[UR8][R86.64] ;  /* 0x00000008563a1981 */ /* 0x000f62000c1e1b00 */
[----:B--2---:R-:W-:-:S06]  /*2020*/  CS2R R84, SRZ ;  /* 0x0000000000547805 */ /* 0x004fcc000001ff00 */
[----:B------:R2:W5:Y:S01]  /*2030*/  @P0 LDG.E.64 R84, desc[UR8][R88.64] ;  /* 0x0000000858540981 */ /* 0x000562000c1e1b00 */
[----:B------:R-:W-:Y:S02]  /*2040*/  ISETP.NE.AND P0, PT, R100, RZ, PT ;  /* 0x000000ff6400720c */ /* 0x000fe40003f05270 */
[----:B---3--:R-:W-:Y:S02]  /*2050*/  CS2R R66, SRZ ;  /* 0x0000000000427805 */ /* 0x008fe4000001ff00 */
[----:B------:R-:W-:Y:S02]  /*2060*/  ISETP.NE.AND P1, PT, R101, RZ, PT ;  /* 0x000000ff6500720c */ /* 0x000fe40003f25270 */
[----:B--2---:R-:W-:Y:S02]  /*2070*/  CS2R R88, SRZ ;  /* 0x0000000000587805 */ /* 0x004fe4000001ff00 */
[----:B------:R-:W-:Y:S02]  /*2080*/  LOP3.LUT P5, RZ, R0, 0x100, RZ, 0xc0, !PT ;  /* 0x0000010000ff7812 */ /* 0x000fe400078ac0ff */
[----:B------:R-:W-:-:S03]  /*2090*/  CS2R R86, SRZ ;  /* 0x0000000000567805 */ /* 0x000fc6000001ff00 */
[----:B------:R2:W5:Y:S04]  /*20a0*/  @P0 LDG.E.64 R66, desc[UR8][R68.64] ;  /* 0x0000000844420981 */ /* 0x000568000c1e1b00 */
[----:B------:R3:W5:Y:S01]  /*20b0*/  @P0 LDG.E.64 R88, desc[UR8][R90.64] ;  /* 0x000000085a580981 */ /* 0x000762000c1e1b00 */
[----:B------:R-:W-:-:S03]  /*20c0*/  ISETP.NE.AND P2, PT, R102, RZ, PT ;  /* 0x000000ff6600720c */ /* 0x000fc60003f45270 */
[----:B------:R4:W5:Y:S01]  /*20d0*/  @P6 LDG.E.64 R86, desc[UR8][R64.64] ;  /* 0x0000000840566981 */ /* 0x000962000c1e1b00 */
[----:B--2---:R-:W-:Y:S02]  /*20e0*/  CS2R R68, SRZ ;  /* 0x0000000000447805 */ /* 0x004fe4000001ff00 */
[----:B---3--:R-:W-:-:S04]  /*20f0*/  CS2R R90, SRZ ;  /* 0x00000000005a7805 */ /* 0x008fc8000001ff00 */
[----:B------:R2:W5:Y:S01]  /*2100*/  @P1 LDG.E.64 R68, desc[UR8][R72.64] ;  /* 0x0000000848441981 */ /* 0x000562000c1e1b00 */
[----:B----4-:R-:W-:-:S03]  /*2110*/  CS2R R64, SRZ ;  /* 0x0000000000407805 */ /* 0x010fc6000001ff00 */
[----:B------:R3:W5:Y:S04]  /*2120*/  @P1 LDG.E.64 R90, desc[UR8][R94.64] ;  /* 0x000000085e5a1981 */ /* 0x000768000c1e1b00 */
[----:B------:R4:W5:Y:S01]  /*2130*/  @P6 LDG.E.64 R64, desc[UR8][R92.64] ;  /* 0x000000085c406981 */ /* 0x000962000c1e1b00 */
[----:B--2---:R-:W-:Y:S02]  /*2140*/  CS2R R72, SRZ ;  /* 0x0000000000487805 */ /* 0x004fe4000001ff00 */
[----:B---3--:R-:W-:-:S04]  /*2150*/  CS2R R94, SRZ ;  /* 0x00000000005e7805 */ /* 0x008fc8000001ff00 */
[----:B------:R2:W5:Y:S01]  /*2160*/  @P5 LDG.E.64 R72, desc[UR8][R82.64] ;  /* 0x0000000852485981 */ /* 0x000562000c1e1b00 */
[----:B----4-:R-:W-:-:S03]  /*2170*/  CS2R R92, SRZ ;  /* 0x00000000005c7805 */ /* 0x010fc6000001ff00 */
[----:B------:R-:W5:Y:S01]  /*2180*/  @P5 LDG.E.64 R94, desc[UR8][R98.64] ;  /* 0x00000008625e5981 */ /* 0x000f62000c1e1b00 */
[----:B------:R-:W-:-:S03]  /*2190*/  ISETP.GT.U32.AND P5, PT, R76, 0x187, PT ;  /* 0x000001874c00780c */ /* 0x000fc60003fa4070 */
[----:B------:R3:W5:Y:S01]  /*21a0*/  @P2 LDG.E.64 R92, desc[UR8][R70.64] ;  /* 0x00000008465c2981 */ /* 0x000762000c1e1b00 */
[----:B--2---:R-:W-:Y:S02]  /*21b0*/  CS2R R82, SRZ ;  /* 0x0000000000527805 */ /* 0x004fe4000001ff00 */
[----:B---3--:R-:W-:-:S06]  /*21c0*/  CS2R R70, SRZ ;  /* 0x0000000000467805 */ /* 0x008fcc000001ff00 */
[----:B------:R2:W5:Y:S02]  /*21d0*/  @P2 LDG.E.64 R70, desc[UR8][R80.64] ;  /* 0x0000000850462981 */ /* 0x000564000c1e1b00 */
[----:B--2---:R-:W-:Y:S01]  /*21e0*/  CS2R R80, SRZ ;  /* 0x0000000000507805 */ /* 0x004fe2000001ff00 */
[----:B01----:R-:W-:Y:S06]  /*21f0*/  @P5 BRA `(.L_x_2836) ;  /* 0x0000000000405947 */ /* 0x003fec0003800000 */
        /* <DEDUP_REMOVED lines=16> */
.L_x_2836:
[----:B------:R-:W-:Y:S05]  /*2300*/  BSYNC B0 ;  /* 0x0000000000007941 */ /* 0x000fea0003800000 */
.L_x_2835:
        /* <DEDUP_REMOVED lines=31> */
.L_x_2837:
[----:B------:R-:W-:Y:S01]  /*2500*/  FMUL.FTZ R33, R107, R80 ;  /* 0x000000506b217220 */ /* 0x000fe20000410000 */
[----:B------:R-:W-:Y:S01]  /*2510*/  MOV R44, R53 ;  /* 0x00000035002c7202 */ /* 0x000fe20000000f00 */
        /* <DEDUP_REMOVED lines=24> */
.L_x_2838:
[----:B------:R-:W-:Y:S01]  /*26a0*/  FFMA.FTZ R101, R99, R42, R102 ;  /* 0x0000002a63657223 */ /* 0x000fe20000010066 */
[----:B------:R-:W-:Y:S01]  /*26b0*/  FMUL.FTZ R43, R106, R80 ;  /* 0x000000506a2b7220 */ /* 0x000fe20000410000 */
[----:B------:R-:W-:Y:S01]  /*26c0*/  FADD.FTZ R102, R42, R33 ;  /* 0x000000212a667221 */ /* 0x000fe20000010000 */
[----:B------:R-:W-:Y:S01]  /*26d0*/  FADD.FTZ R47, -R32, R47 ;  /* 0x0000002f202f7221 */ /* 0x000fe20000010100 */
[----:B------:R-:W-:Y:S01]  /*26e0*/  MOV R105, R54 ;  /* 0x0000003600697202 */ /* 0x000fe20000000f00 */
[----:B------:R-:W-:Y:S01]  /*26f0*/  FFMA.FTZ R42, R98, R43, R101 ;  /* 0x0000002b622a7223 */ /* 0x000fe20000010065 */
[----:B------:R-:W-:Y:S01]  /*2700*/  FADD.FTZ R101, -R32, R46 ;  /* 0x0000002e20657221 */ /* 0x000fe20000010100 */
[----:B------:R-:W-:Y:S01]  /*2710*/  FADD.FTZ R33, R102, R43 ;  /* 0x0000002b66217221 */ /* 0x000fe20000010000 */
        /* <DEDUP_REMOVED lines=23> */
.L_x_2839:
[----:B------:R-:W-:Y:S01]  /*2890*/  FFMA.FTZ R103, R97, R46, R42 ;  /* 0x0000002e61677223 */ /* 0x000fe2000001002a */
[----:B------:R-:W-:Y:S01]  /*28a0*/  FMUL.FTZ R47, R105, R80 ;  /* 0x00000050692f7220 */ /* 0x000fe20000410000 */
[----:B------:R-:W-:Y:S01]  /*28b0*/  FADD.FTZ R42, R46, R33 ;  /* 0x000000212e2a7221 */ /* 0x000fe20000010000 */
[----:B------:R-:W-:Y:S01]  /*28c0*/  FADD.FTZ R109, -R32, R95 ;  /* 0x0000005f206d7221 */ /* 0x000fe20000010100 */
[----:B------:R-:W-:Y:S01]  /*28d0*/  FMUL.FTZ R104, R43, R83 ;  /* 0x000000532b687220 */ /* 0x000fe20000410000 */
[----:B------:R-:W-:Y:S01]  /*28e0*/  FFMA.FTZ R46, R102, R47, R103 ;  /* 0x0000002f662e7223 */ /* 0x000fe20000010067 */
[----:B------:R-:W-:Y:S01]  /*28f0*/  FADD.FTZ R103, -R32, R94 ;  /* 0x0000005e20677221 */ /* 0x000fe20000010100 */
        /* <DEDUP_REMOVED lines=24> */
.L_x_2840:
[----:B------:R-:W-:Y:S01]  /*2a80*/  FFMA.FTZ R46, R101, R104, R46 ;  /* 0x00000068652e7223 */ /* 0x000fe2000001002e */
[----:B------:R-:W-:Y:S01]  /*2a90*/  FMUL.FTZ R108, R47, R80 ;  /* 0x000000502f6c7220 */ /* 0x000fe20000410000 */
[----:B------:R-:W-:Y:S01]  /*2aa0*/  FADD.FTZ R33, R104, R33 ;  /* 0x0000002168217221 */ /* 0x000fe20000010000 */
[C---:B------:R-:W-:Y:S01]  /*2ab0*/  FADD.FTZ R103, -R32.reuse, R48 ;  /* 0x0000003020677221 */ /* 0x040fe20000010100 */
[----:B------:R-:W-:Y:S01]  /*2ac0*/  FADD.FTZ R111, -R32, R49 ;  /* 0x00000031206f7221 */ /* 0x000fe20000010100 */
[----:B------:R-:W-:Y:S01]  /*2ad0*/  FFMA.FTZ R109, R95, R108, R46 ;  /* 0x0000006c5f6d7223 */ /* 0x000fe2000001002e */
[----:B------:R-:W-:Y:S01]  /*2ae0*/  FADD.FTZ R108, R33, R108 ;  /* 0x0000006c216c7221 */ /* 0x000fe20000010000 */
[----:B------:R-:W-:Y:S01]  /*2af0*/  FMUL.FTZ R104, R103, R96 ;  /* 0x0000006067687220 */ /* 0x000fe20000410000 */
[----:B------:R-:W-:Y:S01]  /*2b00*/  MOV R46, R56 ;  /* 0x00000038002e7202 */ /* 0x000fe20000000f00 */
[----:B------:R-:W-:Y:S01]  /*2b10*/  FMUL.FTZ R49, R42, R83 ;  /* 0x000000532a317220 */ /* 0x000fe20000410000 */
        /* <DEDUP_REMOVED lines=21> */
.L_x_2841:
        /* <DEDUP_REMOVED lines=53> */
.L_x_2842:
[----:B------:R-:W-:Y:S01]  /*2fc0*/  FMUL.FTZ R109, R49, R80 ;  /* 0x00000050316d7220 */ /* 0x000fe20000410000 */
[----:B------:R-:W-:Y:S01]  /*2fd0*/  FFMA.FTZ R111, R100, R107, RZ ;  /* 0x0000006b646f7223 */ /* 0x000fe200000100ff */
[----:B------:R-:W-:Y:S01]  /*2fe0*/  FADD.FTZ R51, RZ, R107 ;  /* 0x0000006bff337221 */ /* 0x000fe20000010000 */
[----:B------:R-:W-:Y:S01]  /*2ff0*/  FMUL.FTZ R110, R48, R83 ;  /* 0x00000053306e7220 */ /* 0x000fe20000410000 */
[----:B------:R-:W-:Y:S01]  /*3000*/  FFMA.FTZ R108, R116, R109, R93 ;  /* 0x0000006d746c7223 */ /* 0x000fe2000001005d */
[----:B------:R-:W-:Y:S01]  /*3010*/  FADD.FTZ R109, R32, R109 ;  /* 0x0000006d206d7221 */ /* 0x000fe20000010000 */
[----:B------:R-:W-:Y:S01]  /*3020*/  FMUL.FTZ R114, R78, R96 ;  /* 0x000000604e727220 */ /* 0x000fe20000410000 */
[----:B------:R-:W-:Y:S01]  /*3030*/  FFMA.FTZ R93, R98, R106, R111 ;  /* 0x0000006a625d7223 */ /* 0x000fe2000001006f */
[----:B------:R-:W-:Y:S01]  /*3040*/  FADD.FTZ R32, R51, R106 ;  /* 0x0000006a33207221 */ /* 0x000fe20000010000 */
[----:B------:R-:W-:Y:S01]  /*3050*/  FFMA.FTZ R78, R99, R45, RZ ;  /* 0x0000002d634e7223 */ /* 0x000fe200000100ff */
[----:B------:R-:W-:Y:S01]  /*3060*/  FFMA.FTZ R107, R115, R110, R108 ;  /* 0x0000006e736b7223 */ /* 0x000fe2000001006c */
[----:B------:R-:W-:Y:S01]  /*3070*/  FADD.FTZ R106, R110, R109 ;  /* 0x0000006d6e6a7221 */ /* 0x000fe20000010000 */
[----:B------:R-:W-:Y:S01]  /*3080*/  MOV R51, R60 ;  /* 0x0000003c00337202 */ /* 0x000fe20000000f00 */
[----:B------:R-:W-:Y:S01]  /*3090*/  FADD.FTZ R45, RZ, R45 ;  /* 0x0000002dff2d7221 */ /* 0x000fe20000010000 */
        /* <DEDUP_REMOVED lines=21> */
.L_x_2843:
[----:B------:R-:W-:Y:S01]  /*31f0*/  FMUL.FTZ R79, R51, R80 ;  /* 0x00000050334f7220 */ /* 0x000fe20000410000 */
[----:B------:R-:W-:Y:S01]  /*3200*/  FFMA.FTZ R78, R97, R44, R78 ;  /* 0x0000002c614e7223 */ /* 0x000fe2000001004e */
[----:B------:R-:W-:Y:S01]  /*3210*/  FADD.FTZ R44, R45, R44 ;  /* 0x0000002c2d2c7221 */ /* 0x000fe20000010000 */
[----:B------:R-:W-:Y:S01]  /*3220*/  FMUL.FTZ R45, R122, R83 ;  /* 0x000000537a2d7220 */ /* 0x000fe20000410000 */
[----:B------:R-:W-:Y:S01]  /*3230*/  FADD.FTZ R112, R106, R79 ;  /* 0x0000004f6a707221 */ /* 0x000fe20000010000 */
[----:B------:R-:W-:Y:S01]  /*3240*/  FFMA.FTZ R110, R114, R79, R107 ;  /* 0x0000004f726e7223 */ /* 0x000fe2000001006b */
[----:B------:R-:W-:Y:S01]  /*3250*/  FADD.FTZ R106, R32, R105 ;  /* 0x00000069206a7221 */ /* 0x000fe20000010000 */
[----:B------:R-:W-:Y:S01]  /*3260*/  FFMA.FTZ R108, R102, R105, R93 ;  /* 0x00000069666c7223 */ /* 0x000fe2000001005d */
[----:B------:R-:W-:Y:S01]  /*3270*/  FADD.FTZ R105, R45, R112 ;  /* 0x000000702d697221 */ /* 0x000fe20000010000 */
[----:B------:R-:W-:Y:S01]  /*3280*/  FFMA.FTZ R93, R113, R45, R110 ;  /* 0x0000002d715d7223 */ /* 0x000fe2000001006e */
        /* <DEDUP_REMOVED lines=23> */
.L_x_2844:
[----:B------:R-:W-:Y:S01]  /*3400*/  FMUL.FTZ R84, R79, R80 ;  /* 0x000000504f547220 */ /* 0x000fe20000410000 */
[----:B------:R-:W-:Y:S01]  /*3410*/  FADD.FTZ R45, R44, R43 ;  /* 0x0000002b2c2d7221 */ /* 0x000fe20000010000 */
[----:B------:R-:W-:Y:S01]  /*3420*/  FFMA.FTZ R85, R101, R43, R78 ;  /* 0x0000002b65557223 */ /* 0x000fe2000001004e */
[----:B------:R-:W-:Y:S01]  /*3430*/  FMUL.FTZ R110, R86, R96 ;  /* 0x00000060566e7220 */ /* 0x000fe20000410000 */
[----:B------:R-:W-:Y:S01]  /*3440*/  FFMA.FTZ R44, R112, R84, R93 ;  /* 0x00000054702c7223 */ /* 0x000fe2000001005d */
[----:B------:R-:W-:Y:S01]  /*3450*/  FADD.FTZ R43, R105, R84 ;  /* 0x00000054692b7221 */ /* 0x000fe20000010000 */
[----:B------:R-:W-:Y:S01]  /*3460*/  FMUL.FTZ R84, R32, R83 ;  /* 0x0000005320547220 */ /* 0x000fe20000410000 */
[----:B------:R-:W-:Y:S01]  /*3470*/  FADD.FTZ R93, R106, R47 ;  /* 0x0000002f6a5d7221 */ /* 0x000fe20000010000 */
[----:B------:R-:W-:Y:S01]  /*3480*/  FFMA.FTZ R47, R95, R47, R108 ;  /* 0x0000002f5f2f7223 */ /* 0x000fe2000001006c */
[----:B------:R-:W-:Y:S01]  /*3490*/  FMUL.FTZ R109, R87, R96 ;  /* 0x00000060576d7220 */ /* 0x000fe20000410000 */
[----:B------:R-:W-:Y:S01]  /*34a0*/  FFMA.FTZ R105, R111, R84, R44 ;  /* 0x000000546f697223 */ /* 0x000fe2000001002c */
[----:B------:R-:W-:Y:S01]  /*34b0*/  FADD.FTZ R84, R84, R43 ;  /* 0x0000002b54547221 */ /* 0x000fe20000010000 */
[----:B------:R-:W-:-:S02]  /*34c0*/  MOV R43, R64 ;  /* 0x00000040002b7202 */ /* 0x000fc40000000f00 */
        /* <DEDUP_REMOVED lines=20> */
.L_x_2845:
[----:B------:R-:W-:Y:S01]  /*3610*/  FMUL.FTZ R87, R43, R80 ;  /* 0x000000502b577220 */ /* 0x000fe20000410000 */
[----:B------:R-:W-:Y:S01]  /*3620*/  FADD.FTZ R78, R45, R42 ;  /* 0x0000002a2d4e7221 */ /* 0x000fe20000010000 */
[----:B------:R-:W-:Y:S01]  /*3630*/  FFMA.FTZ R86, R94, R42, R85 ;  /* 0x0000002a5e567223 */ /* 0x000fe20000010055 */
        /* <DEDUP_REMOVED lines=30> */
.L_x_2846:
        /* <DEDUP_REMOVED lines=33> */
.L_x_2847:
[----:B------:R-:W-:Y:S01]  /*3a30*/  FMUL.FTZ R89, R33, R80 ;  /* 0x0000005021597220 */ /* 0x000fe20000410000 */
[----:B------:R-:W-:Y:S01]  /*3a40*/  FADD.FTZ R49, R47, R48 ;  /* 0x000000302f317221 */ /* 0x000fe20000010000 */
[----:B------:R-:W-:Y:S01]  /*3a50*/  FMUL.FTZ R47, R46, R83 ;  /* 0x000000532e2f7220 */ /* 0x000fe20000410000 */
[----:B------:R-:W-:Y:S01]  /*3a60*/  FADD.FTZ R84, R84, R51 ;  /* 0x0000003354547221 */ /* 0x000fe20000010000 */
[----:B------:R-:W-:Y:S01]  /*3a70*/  FFMA.FTZ R88, R106, R89, R87 ;  /* 0x000000596a587223 */ /* 0x000fe20000010057 */
[----:B------:R-:W-:Y:S01]  /*3a80*/  FADD.FTZ R78, R78, R89 ;  /* 0x000000594e4e7221 */ /* 0x000fe20000010000 */
[----:B------:R-:W-:Y:S01]  /*3a90*/  FFMA.FTZ R85, R114, R51, R85 ;  /* 0x0000003372557223 */ /* 0x000fe20000010055 */
[----:B------:R-:W-:Y:S01]  /*3aa0*/  FFMA.FTZ R86, R115, R48, R86 ;  /* 0x0000003073567223 */ /* 0x000fe20000010056 */
[----:B------:R-:W-:Y:S01]  /*3ab0*/  FFMA.FTZ R88, R105, R47, R88 ;  /* 0x0000002f69587223 */ /* 0x000fe20000010058 */
[----:B------:R-:W-:Y:S01]  /*3ac0*/  FADD.FTZ R51, R47, R78 ;  /* 0x0000004e2f337221 */ /* 0x000fe20000010000 */
[----:B------:R-:W-:Y:S01]  /*3ad0*/  FMUL.FTZ R93, R92, R96 ;  /* 0x000000605c5d7220 */ /* 0x000fe20000410000 */
[----:B------:R-:W-:Y:S01]  /*3ae0*/  MOV R48, R70 ;  /* 0x0000004600307202 */ /* 0x000fe20000000f00 */
        /* <DEDUP_REMOVED lines=21> */
.L_x_2848:
[----:B------:R-:W-:Y:S01]  /*3c40*/  FMUL.FTZ R50, R48, R80 ;  /* 0x0000005030327220 */ /* 0x000fe20000410000 */
[----:B------:R-:W-:Y:S01]  /*3c50*/  FFMA.FTZ R78, R113, R122, R86 ;  /* 0x0000007a714e7223 */ /* 0x000fe20000010056 */
[----:B------:R-:W-:Y:S01]  /*3c60*/  FFMA.FTZ R123, R112, R79, R85 ;  /* 0x0000004f707b7223 */ /* 0x000fe20000010055 */
[----:B------:R-:W-:Y:S01]  /*3c70*/  FADD.FTZ R49, R49, R122 ;  /* 0x0000007a31317221 */ /* 0x000fe20000010000 */
[----:B------:R-:W-:Y:S01]  /*3c80*/  FADD.FTZ R86, R51, R50 ;  /* 0x0000003233567221 */ /* 0x000fe20000010000 */
[----:B------:R-:W-:Y:S01]  /*3c90*/  FFMA.FTZ R87, R93, R50, R88 ;  /* 0x000000325d577223 */ /* 0x000fe20000010058 */
[----:B------:R-:W-:Y:S01]  /*3ca0*/  FMUL.FTZ R51, R47, R83 ;  /* 0x000000532f337220 */ /* 0x000fe20000410000 */
[----:B------:R-:W-:Y:S01]  /*3cb0*/  FADD.FTZ R50, R84, R79 ;  /* 0x0000004f54327221 */ /* 0x000fe20000010000 */
[----:B------:R-:W-:Y:S01]  /*3cc0*/  MOV R79, R22 ;  /* 0x00000016004f7202 */ /* 0x000fe20000000f00 */
[-C--:B------:R-:W-:Y:S01]  /*3cd0*/  FMUL.FTZ R91, R34, R96.reuse ;  /* 0x00000060225b7220 */ /* 0x080fe20000410000 */
        /* <DEDUP_REMOVED lines=17> */
[----:B------:R-:W-:-:S04]  /*3df0*/  FFMA.FTZ R122, R35, R122, 1 ;  /* 0x3f800000237a7423 */ /* 0x000fc8000001007a */
[----:B------:R-:W-:Y:S01]  /*3e00*/  FMUL.FTZ R79, R79, R122 ;  /* 0x0000007a4f4f7220 */ /* 0x000fe20000410000 */
[----:B-1----:R-:W-:Y:S01]  /*3e10*/  FADD.FTZ R35, -R88, 1 ;  /* 0x3f80000058237421 */ /* 0x002fe20000010100 */
[----:B------:R-:W-:-:S03]  /*3e20*/  FMUL.FTZ R51, R23, R88 ;  /* 0x0000005817337220 */ /* 0x000fc60000410000 */
[----:B------:R-:W-:-:S04]  /*3e30*/  FFMA.FTZ R34, R34, R35, 1 ;  /* 0x3f80000022227423 */ /* 0x000fc80000010023 */
[----:B------:R-:W-:-:S07]  /*3e40*/  FMUL.FTZ R51, R51, R34 ;  /* 0x0000002233337220 */ /* 0x000fce0000410000 */
.L_x_2849:
[----:B------:R-:W-:Y:S01]  /*3e50*/  FMUL.FTZ R34, R79, R80 ;  /* 0x000000504f227220 */ /* 0x000fe20000410000 */
[-C--:B------:R-:W-:Y:S01]  /*3e60*/  FMUL.FTZ R89, R36, R96.reuse ;  /* 0x0000006024597220 */ /* 0x080fe20000410000 */
[----:B------:R-:W-:Y:S02]  /*3e70*/  FMUL.FTZ R88, R37, R96 ;  /* 0x0000006025587220 */ /* 0x000fe40000410000 */
[----:B------:R-:W-:Y:S01]  /*3e80*/  FFMA.FTZ R35, R91, R34, R84 ;  /* 0x000000225b237223 */ /* 0x000fe20000010054 */
[----:B------:R-:W-:Y:S01]  /*3e90*/  FADD.FTZ R34, R85, R34 ;  /* 0x0000002255227221 */ /* 0x000fe20000010000 */
[----:B------:R-:W-:-:S04]  /*3ea0*/  FMUL.FTZ R85, R51, R83 ;  /* 0x0000005333557220 */ /* 0x000fc80000410000 */
[----:B------:R-:W-:Y:S01]  /*3eb0*/  FFMA.FTZ R84, R90, R85, R35 ;  /* 0x000000555a547223 */ /* 0x000fe20000010023 */
[----:B------:R-:W-:Y:S01]  /*3ec0*/  FADD.FTZ R85, R85, R34 ;  /* 0x0000002255557221 */ /* 0x000fe20000010000 */
[----:B------:R-:W-:Y:S02]  /*3ed0*/  MOV R35, R24 ;  /* 0x0000001800237202 */ /* 0x000fe40000000f00 */
        /* <DEDUP_REMOVED lines=20> */
.L_x_2850:
        /* <DEDUP_REMOVED lines=29> */
.L_x_2851:
        /* <DEDUP_REMOVED lines=29> */
.L_x_2852:
[----:B------:R-:W-:Y:S01]  /*43c0*/  FMUL.FTZ R124, R41, R80 ;  /* 0x00000050297c7220 */ /* 0x000fe20000410000 */
[----:B------:R-:W-:Y:S01]  /*43d0*/  ISETP.GE.AND P5, PT, R13, R16, PT ;  /* 0x000000100d00720c */ /* 0x000fe20003fa6270 */
[----:B------:R-:W-:Y:S01]  /*43e0*/  FADD.FTZ R49, R49, R32 ;  /* 0x0000002031317221 */ /* 0x000fe20000010000 */
[----:B------:R-:W-:Y:S01]  /*43f0*/  IADD3 R125, R13, 0x2, RZ ;  /* 0x000000020d7d7810 */ /* 0x000fe20007ffe0ff */
[----:B------:R-:W-:Y:S01]  /*4400*/  FFMA.FTZ R39, R85, R124, R122 ;  /* 0x0000007c55277223 */ /* 0x000fe2000001007a */
[----:B------:R-:W-:Y:S01]  /*4410*/  FADD.FTZ R124, R37, R124 ;  /* 0x0000007c257c7221 */ /* 0x000fe20000010000 */
[----:B------:R-:W-:Y:S01]  /*4420*/  FMUL.FTZ R37, R40, R83 ;  /* 0x0000005328257220 */ /* 0x000fe20000410000 */
[----:B------:R-:W-:Y:S01]  /*4430*/  FFMA.FTZ R78, R111, R32, R78 ;  /* 0x000000206f4e7223 */ /* 0x000fe2000001004e */
[----:B------:R-:W0:Y:S01]  /*4440*/  S2UR UR11, SR_CgaCtaId ;  /* 0x00000000000b79c3 */ /* 0x000e220000008800 */
[----:B------:R-:W-:Y:S01]  /*4450*/  FADD.FTZ R50, R50, R43 ;  /* 0x0000002b32327221 */ /* 0x000fe20000010000 */
[----:B------:R-:W-:Y:S01]  /*4460*/  FFMA.FTZ R39, R84, R37, R39 ;  /* 0x0000002554277223 */ /* 0x000fe20000010027 */
[----:B------:R-:W-:Y:S01]  /*4470*/  FADD.FTZ R37, R37, R124 ;  /* 0x0000007c25257221 */ /* 0x000fe20000010000 */
[----:B------:R-:W-:Y:S01]  /*4480*/  FFMA.FTZ R123, R110, R43, R123 ;  /* 0x0000002b6e7b7223 */ /* 0x000fe2000001007b */
[----:B------:R-:W-:Y:S01]  /*4490*/  FADD.FTZ R49, R49, R44 ;  /* 0x0000002c31317221 */ /* 0x000fe20000010000 */
[----:B------:R-:W-:Y:S01]  /*44a0*/  FFMA.FTZ R78, R109, R44, R78 ;  /* 0x0000002c6d4e7223 */ /* 0x000fe2000001004e */
[----:B------:R-:W1:Y:S01]  /*44b0*/  SHFL.DOWN PT, R122, R39, 0x1, R16 ;  /* 0x08200000277a7989 */ /* 0x000e6200000e0010 */
[----:B------:R-:W-:Y:S01]  /*44c0*/  FADD.FTZ R50, R50, R45 ;  /* 0x0000002d32327221 */ /* 0x000fe20000010000 */
[----:B------:R-:W-:Y:S01]  /*44d0*/  FFMA.FTZ R123, R108, R45, R123 ;  /* 0x0000002d6c7b7223 */ /* 0x000fe2000001007b */
[----:B------:R-:W-:Y:S01]  /*44e0*/  FADD.FTZ R49, R49, R42 ;  /* 0x0000002a31317221 */ /* 0x000fe20000010000 */
[----:B------:R-:W2:Y:S01]  /*44f0*/  SHFL.DOWN PT, R124, R37, 0x1, R16 ;  /* 0x08200000257c7989 */ /* 0x000ea200000e0010 */
        /* <DEDUP_REMOVED lines=13> */
[----:B------:R-:W-:Y:S01]  /*45d0*/  UMOV UR6, 0x400 ;  /* 0x0000040000067882 */ /* 0x000fe20000000000 */
[----:B------:R-:W-:Y:S01]  /*45e0*/  FADD.FTZ R45, R44, R35 ;  /* 0x000000232c2d7221 */ /* 0x000fe20000010000 */
[----:B------:R-:W-:Y:S01]  /*45f0*/  UIADD3 UR5, UR6, 0x90, URZ ;  /* 0x0000009006057890 */ /* 0x000fe2000fffe03f */
[----:B------:R-:W-:Y:S01]  /*4600*/  FFMA.FTZ R42, R89, R35, R42 ;  /* 0x00000023592a7223 */ /* 0x000fe2000001002a */
[----:B------:R-:W-:Y:S01]  /*4610*/  FADD.FTZ R43, R43, R34 ;  /* 0x000000222b2b7221 */ /* 0x000fe20000010000 */
[----:B------:R-:W-:Y:S01]  /*4620*/  FFMA.FTZ R33, R88, R34, R33 ;  /* 0x0000002258217223 */ /* 0x000fe20000010021 */
[----:B-1----:R-:W-:Y:S01]  /*4630*/  @!P5 FADD.FTZ R39, R39, R122 ;  /* 0x0000007a2727d221 */ /* 0x002fe20000010000 */
[----:B0-----:R-:W-:Y:S01]  /*4640*/  ULEA UR5, UR11, UR5, 0x18 ;  /* 0x000000050b057291 */ /* 0x001fe2000f8ec03f */
[----:B------:R-:W-:Y:S01]  /*4650*/  FADD.FTZ R34, R45, R38 ;  /* 0x000000262d227221 */ /* 0x000fe20000010000 */
[----:B------:R-:W-:Y:S01]  /*4660*/  FFMA.FTZ R42, R87, R38, R42 ;  /* 0x00000026572a7223 */ /* 0x000fe2000001002a */
[----:B--2---:R-:W-:Y:S01]  /*4670*/  @!P5 FADD.FTZ R37, R37, R124 ;  /* 0x0000007c2525d221 */ /* 0x004fe20000010000 */
[----:B------:R-:W0:Y:S01]  /*4680*/  SHFL.DOWN PT, R122, R39, 0x2, R16 ;  /* 0x08400000277a7989 */ /* 0x000e2200000e0010 */
[----:B------:R-:W-:Y:S01]  /*4690*/  ISETP.GT.AND P5, PT, R125, R16, PT ;  /* 0x000000107d00720c */ /* 0x000fe20003fa4270 */
[----:B------:R-:W-:Y:S01]  /*46a0*/  FFMA.FTZ R33, R86, R36, R33 ;  /* 0x0000002456217223 */ /* 0x000fe20000010021 */
[----:B------:R-:W-:Y:S01]  /*46b0*/  IADD3 R125, R13, 0x4, RZ ;  /* 0x000000040d7d7810 */ /* 0x000fe20007ffe0ff */
[----:B------:R-:W1:Y:S01]  /*46c0*/  SHFL.DOWN PT, R124, R37, 0x2, R16 ;  /* 0x08400000257c7989 */ /* 0x000e6200000e0010 */
[----:B------:R-:W-:Y:S01]  /*46d0*/  FADD.FTZ R43, R43, R36 ;  /* 0x000000242b2b7221 */ /* 0x000fe20000010000 */
[----:B------:R-:W-:Y:S01]  /*46e0*/  FFMA.FTZ R32, R85, R41, R42 ;  /* 0x0000002955207223 */ /* 0x000fe2000001002a */
[----:B------:R-:W-:Y:S01]  /*46f0*/  FADD.FTZ R34, R34, R41 ;  /* 0x0000002922227221 */ /* 0x000fe20000010000 */
[----:B------:R-:W-:Y:S01]  /*4700*/  FFMA.FTZ R33, R84, R40, R33 ;  /* 0x0000002854217223 */ /* 0x000fe20000010021 */
[----:B------:R-:W-:Y:S01]  /*4710*/  FADD.FTZ R35, R43, R40 ;  /* 0x000000282b237221 */ /* 0x000fe20000010000 */
[----:B------:R-:W-:Y:S04]  /*4720*/  BSSY B0, `(.L_x_2853) ;  /* 0x000003d000007945 */ /* 0x000fe80003800000 */
        /* <DEDUP_REMOVED lines=18> */
[----:B------:R-:W-:Y:S01]  /*4850*/  LEA R122, R76, UR5, 0x4 ;  /* 0x000000054c7a7c11 */ /* 0x000fe2000f8e20ff */
[----:B-1----:R-:W-:Y:S01]  /*4860*/  @!P5 FADD.FTZ R37, R37, R124 ;  /* 0x0000007c2525d221 */ /* 0x002fe20000010000 */
[----:B------:R-:W-:-:S03]  /*4870*/  ISETP.NE.AND P5, PT, R13, RZ, PT ;  /* 0x000000ff0d00720c */ /* 0x000fc60003fa5270 */
[----:B------:R0:W-:Y:S01]  /*4880*/  STS.128 [R122], R32 ;  /* 0x000000207a007388 */ /* 0x0001e20000000c00 */
[----:B------:R-:W-:Y:S02]  /*4890*/  MOV R78, R39 ;  /* 0x00000027004e7202 */ /* 0x000fe40000000f00 */
[----:B------:R-:W-:-:S07]  /*48a0*/  MOV R79, R37 ;  /* 0x00000025004f7202 */ /* 0x000fce0000000f00 */
        /* <DEDUP_REMOVED lines=36> */
.L_x_2854:
[----:B------:R-:W-:Y:S05]  /*4af0*/  BSYNC B0 ;  /* 0x0000000000007941 */ /* 0x000fea0003800000 */
.L_x_2853:
        /* <DEDUP_REMOVED lines=41> */
.L_x_2856:
[----:B------:R-:W-:Y:S05]  /*4d90*/  BSYNC B0 ;  /* 0x0000000000007941 */ /* 0x000fea0003800000 */
.L_x_2855:
        /* <DEDUP_REMOVED lines=16> */
.L_x_2858:
[----:B------:R-:W-:Y:S05]  /*4ea0*/  BSYNC B0 ;  /* 0x0000000000007941 */ /* 0x000fea0003800000 */
.L_x_2857:
        /* <DEDUP_REMOVED lines=33> */
.L_x_2861:
[----:B-1----:R-:W2:Y:S04]  /*50c0*/  LDG.E.STRONG.GPU R34, desc[UR8][R32.64] ;  /* 0x0000000820227981 */ /* 0x002ea8000c1ef900 */
[----:B--2---:R-:W-:Y:S01]  /*50d0*/  CCTL.IVALL ;  /* 0x00000000ff00798f */ /* 0x004fe20002000000 */
[----:B------:R-:W-:Y:S05]  /*50e0*/  YIELD ;  /* 0x0000000000007946 */ /* 0x000fea0003800000 */
[----:B------:R-:W-:-:S13]  /*50f0*/  ISETP.NE.AND P6, PT, R34, R41, PT ;  /* 0x000000292200720c */ /* 0x000fda0003fc5270 */
[----:B------:R-:W-:Y:S05]  /*5100*/  @P6 BRA `(.L_x_2861) ;  /* 0xfffffffc00ec6947 */ /* 0x000fea000383ffff */
.L_x_2860:
        /* <DEDUP_REMOVED lines=22> */
.L_x_2865:
        /* <DEDUP_REMOVED lines=115> */
.L_x_2864:
        /* <DEDUP_REMOVED lines=63> */
.L_x_2866:
[----:B------:R-:W-:-:S04]  /*5d90*/  LOP3.LUT P6, RZ, R0, 0x1, RZ, 0xc0, !PT ;  /* 0x0000000100ff7812 */ /* 0x000fc800078cc0ff */
[----:B------:R-:W-:-:S13]  /*5da0*/  ISETP.NE.OR P6, PT, R34, RZ, P6 ;  /* 0x000000ff2200720c */ /* 0x000fda00037c5670 */
[----:B------:R-:W-:Y:S05]  /*5db0*/  @!P6 BRA `(.L_x_2862) ;  /* 0x00000000007ce947 */ /* 0x000fea0003800000 */
.L_x_2863:
        /* <DEDUP_REMOVED lines=31> */
.L_x_2862:
        /* <DEDUP_REMOVED lines=10> */
.L_x_2868:
[----:B------:R-:W-:Y:S05]  /*6050*/  BSYNC B0 ;  /* 0x0000000000007941 */ /* 0x000fea0003800000 */
.L_x_2867:
        /* <DEDUP_REMOVED lines=17> */
.L_x_2859:
        /* <DEDUP_REMOVED lines=36> */
.L_x_2869:
        /* <DEDUP_REMOVED lines=19> */
[----:B------:R0:W-:Y:S02]  /*64e0*/  STG.E.64 desc[UR8][R32.64], R30 ;  /* 0x0000001e20007986 */ /* 0x0001e4000c101b08 */
.L_x_2871:
[----:B------:R-:W-:Y:S05]  /*64f0*/  BSYNC B0 ;  /* 0x0000000000007941 */ /* 0x000fea0003800000 */
.L_x_2870:
[----:B------:R-:W-:-:S13]  /*6500*/  ISETP.NE.AND P6, PT, RZ, UR10, PT ;  /* 0x0000000aff007c0c */ /* 0x000fda000bfc5270 */
        /* <DEDUP_REMOVED lines=19> */
.L_x_2872:
[----:B------:R-:W-:Y:S04]  /*6640*/  BSSY B0, `(.L_x_2873) ;  /* 0x0000013000007945 */ /* 0x000fe80003800000 */
        /* <DEDUP_REMOVED lines=17> */
[----:B------:R1:W-:Y:S02]  /*6760*/  STG.E.64 desc[UR8][R32.64], R30 ;  /* 0x0000001e20007986 */ /* 0x0003e4000c101b08 */
.L_x_2874:
[----:B------:R-:W-:Y:S05]  /*6770*/  BSYNC B0 ;  /* 0x0000000000007941 */ /* 0x000fea0003800000 */
.L_x_2873:
        /* <DEDUP_REMOVED lines=19> */
.L_x_2875:
[----:B------:R-:W-:Y:S04]  /*68b0*/  BSSY B0, `(.L_x_2876) ;  /* 0x0000013000007945 */ /* 0x000fe80003800000 */
[----:B------:R-:W-:Y:S05]  /*68c0*/  @!P4 BRA `(.L_x_2877) ;  /* 0x000000000044c947 */ /* 0x000fea0003800000 */
[----:B------:R-:W-:Y:S01]  /*68d0*/  ULDC.64 UR14, c[0x0][0x288] ;  /* 0x0000a200000e7ab9 */ /* 0x000fe20000000a00 */
[----:B01----:R-:W-:Y:S01]  /*68e0*/  MOV R30, R118 ;  /* 0x00000076001e7202 */ /* 0x003fe20000000f00 */
        /* <DEDUP_REMOVED lines=15> */
.L_x_2877:
[----:B------:R-:W-:Y:S05]  /*69e0*/  BSYNC B0 ;  /* 0x0000000000007941 */ /* 0x000fea0003800000 */
.L_x_2876:
        /* <DEDUP_REMOVED lines=19> */
.L_x_2878:
[----:B------:R-:W-:Y:S01]  /*6b20*/  LOP3.LUT P5, RZ, R0, 0x100, RZ, 0xc0, !PT ;  /* 0x0000010000ff7812 */ /* 0x000fe200078ac0ff */
[----:B------:R-:W-:-:S12]  /*6b30*/  BSSY B0, `(.L_x_2879) ;  /* 0x0000015000007945 */ /* 0x000fd80003800000 */
[----:B------:R-:W-:Y:S05]  /*6b40*/  @!P5 BRA `(.L_x_2880) ;  /* 0x00000000004cd947 */ /* 0x000fea0003800000 */
[----:B012---:R-:W-:Y:S01]  /*6b50*/  IADD3 R33, R75, 0x18, RZ ;  /* 0x000000184b217810 */ /* 0x007fe20007ffe0ff */
[----:B------:R-:W-:Y:S01]  /*6b60*/  ULDC.64 UR14, c[0x0][0x288] ;  /* 0x0000a200000e7ab9 */ /* 0x000fe20000000a00 */
[----:B------:R-:W-:Y:S01]  /*6b70*/  MOV R30, R118 ;  /* 0x00000076001e7202 */ /* 0x000fe20000000f00 */
        /* <DEDUP_REMOVED lines=16> */
.L_x_2880:
[----:B------:R-:W-:Y:S05]  /*6c80*/  BSYNC B0 ;  /* 0x0000000000007941 */ /* 0x000fea0003800000 */
.L_x_2879:
[----:B------:R-:W-:-:S13]  /*6c90*/  ISETP.NE.AND P5, PT, RZ, UR10, PT ;  /* 0x0000000aff007c0c */ /* 0x000fda000bfa5270 */
        /* <DEDUP_REMOVED lines=19> */
.L_x_2881:
[----:B------:R-:W-:Y:S01]  /*6dd0*/  LOP3.LUT P5, RZ, R0, 0x80, RZ, 0xc0, !PT ;  /* 0x0000008000ff7812 */ /* 0x000fe200078ac0ff */
[----:B------:R-:W-:-:S12]  /*6de0*/  BSSY B0, `(.L_x_2882) ;  /* 0x0000014000007945 */ /* 0x000fd80003800000 */
[----:B------:R-:W-:Y:S05]  /*6df0*/  @!P5 BRA `(.L_x_2883) ;  /* 0x000000000048d947 */ /* 0x000fea0003800000 */
[----:B0123--:R-:W-:Y:S01]  /*6e00*/  SHF.R.S32.HI R33, RZ, 0x1f, R74 ;  /* 0x0000001fff217819 */ /* 0x00ffe2000001144a */
        /* <DEDUP_REMOVED lines=16> */
[----:B------:R4:W-:Y:S02]  /*6f10*/  STG.E.64 desc[UR8][R32.64], R30 ;  /* 0x0000001e20007986 */ /* 0x0009e4000c101b08 */
.L_x_2883:
[----:B------:R-:W-:Y:S05]  /*6f20*/  BSYNC B0 ;  /* 0x0000000000007941 */ /* 0x000fea0003800000 */
.L_x_2882:
[----:B------:R-:W-:-:S13]  /*6f30*/  ISETP.NE.AND P5, PT, RZ, UR10, PT ;  /* 0x0000000aff007c0c */ /* 0x000fda000bfa5270 */
        /* <DEDUP_REMOVED lines=19> */
.L_x_2884:
        /* <DEDUP_REMOVED lines=22> */
.L_x_2886:
[----:B------:R-:W-:Y:S05]  /*71d0*/  BSYNC B0 ;  /* 0x0000000000007941 */ /* 0x000fea0003800000 */
.L_x_2885:
        /* <DEDUP_REMOVED lines=20> */
.L_x_2887:
        /* <DEDUP_REMOVED lines=22> */
.L_x_2889:
[----:B------:R-:W-:Y:S05]  /*7480*/  BSYNC B0 ;  /* 0x0000000000007941 */ /* 0x000fea0003800000 */
.L_x_2888:
        /* <DEDUP_REMOVED lines=20> */
.L_x_2890:
        /* <DEDUP_REMOVED lines=22> */
.L_x_2892:
[----:B------:R-:W-:Y:S05]  /*7730*/  BSYNC B0 ;  /* 0x0000000000007941 */ /* 0x000fea0003800000 */
.L_x_2891:
        /* <DEDUP_REMOVED lines=20> */
.L_x_2893:
        /* <DEDUP_REMOVED lines=22> */
.L_x_2895:
[----:B------:R-:W-:Y:S05]  /*79e0*/  BSYNC B0 ;  /* 0x0000000000007941 */ /* 0x000fea0003800000 */
.L_x_2894:
        /* <DEDUP_REMOVED lines=20> */
.L_x_2896:
        /* <DEDUP_REMOVED lines=21> */
.L_x_2898:
[----:B------:R-:W-:Y:S05]  /*7c80*/  BSYNC B0 ;  /* 0x0000000000007941 */ /* 0x000fea0003800000 */
.L_x_2897:
        /* <DEDUP_REMOVED lines=19> */
.L_x_2899:
[----:B------:R-:W-:Y:S04]  /*7dc0*/  BSSY B0, `(.L_x_2900) ;  /* 0x0000015000007945 */ /* 0x000fe80003800000 */
[----:B------:R-:W-:Y:S05]  /*7dd0*/  @!P1 BRA `(.L_x_2901) ;  /* 0x00000000004c9947 */ /* 0x000fea0003800000 */
[----:B------:R-:W-:Y:S01]  /*7de0*/  IADD3 R35, R75, 0x50, RZ ;  /* 0x000000504b237810 */ /* 0x000fe20007ffe0ff */
[----:B------:R-:W-:Y:S01]  /*7df0*/  ULDC.64 UR14, c[0x0][0x288] ;  /* 0x0000a200000e7ab9 */ /* 0x000fe20000000a00 */
[----:B01234-:R-:W-:Y:S02]  /*7e00*/  MOV R30, R118 ;  /* 0x00000076001e7202 */ /* 0x01ffe40000000f00 */
        /* <DEDUP_REMOVED lines=16> */
.L_x_2901:
[----:B------:R-:W-:Y:S05]  /*7f10*/  BSYNC B0 ;  /* 0x0000000000007941 */ /* 0x000fea0003800000 */
.L_x_2900:
        /* <DEDUP_REMOVED lines=19> */
.L_x_2902:
        /* <DEDUP_REMOVED lines=21> */
.L_x_2904:
[----:B------:R-:W-:Y:S05]  /*81a0*/  BSYNC B0 ;  /* 0x0000000000007941 */ /* 0x000fea0003800000 */
.L_x_2903:
        /* <DEDUP_REMOVED lines=19> */
.L_x_2905:
[----:B------:R-:W-:Y:S01]  /*82e0*/  ISETP.GE.U32.AND P5, PT, R37, UR12, PT ;  /* 0x0000000c25007c0c */ /* 0x000fe2000bfa6070 */
[----:B------:R-:W-:Y:S01]  /*82f0*/  BSSY B0, `(.L_x_2906) ;  /* 0x0000019000007945 */ /* 0x000fe20003800000 */
[----:B------:R-:W-:Y:S02]  /*8300*/  IADD3 R37, R38, 0x68, RZ ;  /* 0x0000006826257810 */ /* 0x000fe40007ffe0ff */
[----:B------:R-:W-:Y:S02]  /*8310*/  ISETP.GE.AND.EX P5, PT, R36, UR13, PT, P5 ;  /* 0x0000000d24007c0c */ /* 0x000fe4000bfa6350 */
[----:B------:R-:W-:Y:S02]  /*8320*/  SHF.R.S32.HI R41, RZ, 0x1f, R37 ;  /* 0x0000001fff297819 */ /* 0x000fe40000011425 */
[----:B------:R-:W-:-:S13]  /*8330*/  ISETP.LT.U32.AND P5, PT, R76, 0x188, !P5 ;  /* 0x000001884c00780c */ /* 0x000fda0006fa1070 */
        /* <DEDUP_REMOVED lines=20> */
.L_x_2907:
[----:B------:R-:W-:Y:S05]  /*8480*/  BSYNC B0 ;  /* 0x0000000000007941 */ /* 0x000fea0003800000 */
.L_x_2906:
[----:B------:R-:W-:Y:S05]  /*8490*/  @!P6 BRA `(.L_x_2908) ;  /* 0x000000000048e947 */ /* 0x000fea0003800000 */
        /* <DEDUP_REMOVED lines=18> */
.L_x_2908:
[----:B------:R-:W-:Y:S01]  /*85c0*/  ISETP.GE.U32.AND P5, PT, R37, UR12, PT ;  /* 0x0000000c25007c0c */ /* 0x000fe2000bfa6070 */
[----:B------:R-:W-:Y:S01]  /*85d0*/  BSSY B0, `(.L_x_2909) ;  /* 0x0000019000007945 */ /* 0x000fe20003800000 */
[----:B------:R-:W-:Y:S02]  /*85e0*/  IADD3 R35, R38, 0x70, RZ ;  /* 0x0000007026237810 */ /* 0x000fe40007ffe0ff */
[----:B------:R-:W-:Y:S02]  /*85f0*/  ISETP.GE.AND.EX P5, PT, R41, UR13, PT, P5 ;  /* 0x0000000d29007c0c */ /* 0x000fe4000bfa6350 */
[----:B------:R-:W-:Y:S02]  /*8600*/  SHF.R.S32.HI R36, RZ, 0x1f, R35 ;  /* 0x0000001fff247819 */ /* 0x000fe40000011423 */
[----:B------:R-:W-:-:S13]  /*8610*/  ISETP.LT.U32.AND P5, PT, R76, 0x188, !P5 ;  /* 0x000001884c00780c */ /* 0x000fda0006fa1070 */
[----:B------:R-:W-:Y:S05]  /*8620*/  @!P5 BRA `(.L_x_2910) ;  /* 0x00000000004cd947 */ /* 0x000fea0003800000 */
[----:B01234-:R-:W-:Y:S01]  /*8630*/  IADD3 R33, R75, 0x68, RZ ;  /* 0x000000684b217810 */ /* 0x01ffe20007ffe0ff */
        /* <DEDUP_REMOVED lines=18> */
.L_x_2910:
[----:B------:R-:W-:Y:S05]  /*8760*/  BSYNC B0 ;  /* 0x0000000000007941 */ /* 0x000fea0003800000 */
.L_x_2909:
[----:B------:R-:W-:Y:S05]  /*8770*/  @!P6 BRA `(.L_x_2911) ;  /* 0x000000000048e947 */ /* 0x000fea0003800000 */
        /* <DEDUP_REMOVED lines=18> */
.L_x_2911:
[----:B------:R-:W-:Y:S01]  /*88a0*/  ISETP.GE.U32.AND P5, PT, R35, UR12, PT ;  /* 0x0000000c23007c0c */ /* 0x000fe2000bfa6070 */
[----:B------:R-:W-:Y:S01]  /*88b0*/  BSSY B0, `(.L_x_2912) ;  /* 0x0000019000007945 */ /* 0x000fe20003800000 */
[----:B------:R-:W-:Y:S02]  /*88c0*/  IADD3 R38, R38, 0x78, RZ ;  /* 0x0000007826267810 */ /* 0x000fe40007ffe0ff */
[----:B------:R-:W-:Y:S02]  /*88d0*/  ISETP.GE.AND.EX P5, PT, R36, UR13, PT, P5 ;  /* 0x0000000d24007c0c */ /* 0x000fe4000bfa6350 */
[----:B01234-:R-:W-:Y:S02]  /*88e0*/  SHF.R.S32.HI R32, RZ, 0x1f, R38 ;  /* 0x0000001fff207819 */ /* 0x01ffe40000011426 */
        /* <DEDUP_REMOVED lines=21> */
.L_x_2913:
[----:B------:R-:W-:Y:S05]  /*8a40*/  BSYNC B0 ;  /* 0x0000000000007941 */ /* 0x000fea0003800000 */
.L_x_2912:
        /* <DEDUP_REMOVED lines=19> */
.L_x_2914:
        /* <DEDUP_REMOVED lines=23> */
.L_x_2916:
[----:B------:R-:W-:Y:S05]  /*8cf0*/  BSYNC B0 ;  /* 0x0000000000007941 */ /* 0x000fea0003800000 */
.L_x_2915:
[----:B------:R-:W-:Y:S02]  /*8d00*/  IADD3 R11, R15, R11, RZ ;  /* 0x0000000b0f0b7210 */ /* 0x000fe40007ffe0ff */
[----:B------:R-:W-:Y:S02]  /*8d10*/  IADD3 R12, R12, 0x1, RZ ;  /* 0x000000010c0c7810 */ /* 0x000fe40007ffe0ff */
[----:B------:R-:W-:-:S13]  /*8d20*/  ISETP.GE.AND P5, PT, R11, UR4, PT ;  /* 0x000000040b007c0c */ /* 0x000fda000bfa6270 */
[----:B------:R-:W-:Y:S05]  /*8d30*/  @!P5 BRA `(.L_x_2917) ;  /* 0xffffff780074d947 */ /* 0x000fea000383ffff */
.L_x_2834:
        /* <DEDUP_REMOVED lines=23> */
.L_x_2919:
[----:B------:R-:W-:Y:S05]  /*8eb0*/  BSYNC B0 ;  /* 0x0000000000007941 */ /* 0x000fea0003800000 */
.L_x_2918:
[----:B------:R-:W-:Y:S05]  /*8ec0*/  @P0 EXIT ;  /* 0x000000000000094d */ /* 0x000fea0003800000 */
[----:B------:R-:W-:Y:S05]  /*8ed0*/  @P2 BRA `(.L_x_2920) ;  /* 0x0000000000202947 */ /* 0x000fea0003800000 */
[----:B------:R-:W-:-:S05]  /*8ee0*/  IMAD R0, R6, R7, RZ ;  /* 0x0000000706007224 */ /* 0x000fca00078e02ff */
[----:B------:R-:W-:-:S13]  /*8ef0*/  ISETP.NE.AND P0, PT, R0, -0x1, PT ;  /* 0xffffffff0000780c */ /* 0x000fda0003f05270 */
[----:B------:R-:W-:Y:S05]  /*8f00*/  @!P0 BRA `(.L_x_2920) ;  /* 0x0000000000148947 */ /* 0x000fea0003800000 */
.L_x_2921:
[----:B--2---:R-:W2:Y:S04]  /*8f10*/  LDG.E.STRONG.GPU R5, desc[UR8][R2.64] ;  /* 0x0000000802057981 */ /* 0x004ea8000c1ef900 */
[----:B--2---:R-:W-:Y:S01]  /*8f20*/  CCTL.IVALL ;  /* 0x00000000ff00798f */ /* 0x004fe20002000000 */
[----:B------:R-:W-:Y:S05]  /*8f30*/  YIELD ;  /* 0x0000000000007946 */ /* 0x000fea0003800000 */
[----:B------:R-:W-:-:S13]  /*8f40*/  ISETP.NE.AND P0, PT, R5, R0, PT ;  /* 0x000000000500720c */ /* 0x000fda0003f05270 */
[----:B------:R-:W-:Y:S05]  /*8f50*/  @P0 BRA `(.L_x_2921) ;  /* 0xfffffffc00ec0947 */ /* 0x000fea000383ffff */
.L_x_2920:
        /* <DEDUP_REMOVED lines=24> */
.L_x_2922:
        /* <DEDUP_REMOVED lines=25> */
.L_x_2923:
        /* <DEDUP_REMOVED lines=9> */
.L_x_5614:


//--------------------- .text._Z35group_norm_nhwc_bwd_one_pass_kernelI11Fp32IOBf16WLi256ELi98ELi392EEv26Group_norm_nhwc_bwd_params --------------------------
	.section	.text._Z35group_norm_nhwc_bwd_one_pass_kernelI11Fp32IOBf16WLi256ELi98ELi392EEv26Group_norm_nhwc_bwd_params,"ax",@progbits
	.align	128
        .global         _Z35group_norm_nhwc_bwd_one_pass_kernelI11Fp32IOBf16WLi256ELi98ELi392EEv26Group_norm_nhwc_bwd_params
        .type           _Z35group_norm_nhwc_bwd_one_pass_kernelI11Fp32IOBf16WLi256ELi98ELi392EEv26Group_norm_nhwc_bwd_params,@function
        .size           _Z35group_norm_nhwc_bwd_one_pass_kernelI11Fp32IOBf16WLi256ELi98ELi392EEv26Group_norm_nhwc_bwd_params,(.L_x_5615 - _Z35group_norm_nhwc_bwd_one_pass_kernelI11Fp32IOBf16WLi256ELi98ELi392EEv26Group_norm_nhwc_bwd_params)
        .other          _Z35group_norm_nhwc_bwd_one_pass_kernelI11Fp32IOBf16WLi256ELi98ELi392EEv26Group_norm_nhwc_bwd_params,@"STO_CUDA_ENTRY STV_DEFAULT"
_Z35group_norm_nhwc_bwd_one_pass_kernelI11Fp32IOBf16WLi256ELi98ELi392EEv26Group_norm_nhwc_bwd_params:
.text._Z35group_norm_nhwc_bwd_one_pass_kernelI11Fp32IOBf16WLi256ELi98ELi392EEv26Group_norm_nhwc_bwd_params:
        /* <DEDUP_REMOVED lines=55> */
.L_x_3071:
[----:B--2-4-:R-:W2:Y:S01]  /*0370*/  LDL R6, [R1+0x8c] ;  /* 0x00008c0001067983 */ /* 0x014ea20000100800 */
[----:B------:R-:W-:Y:S01]  /*0380*/  ULDC UR14, c[0x0][0x2a0] ;  /* 0x0000a800000e7ab9 */ /* 0x000fe20000000800 */
[----:B------:R-:W-:Y:S01]  /*0390*/  IABS R5, UR8 ;  /* 0x0000000800057c13 */ /* 0x000fe20008000000 */
[----:B------:R-:W-:Y:S01]  /*03a0*/  UMOV UR6, URZ ;  /* 0x0000003f00067c82 */ /* 0x000fe20008000000 */
[----:B------:R-:W-:Y:S01]  /*03b0*/  MOV R3, UR14 ;  /* 0x0000000e00037c02 */ /* 0x000fe20008000f00 */
[----:B------:R-:W-:Y:S01]  /*03c0*/  UISETP.GE.AND UP4, UPT, UR8, URZ, UPT ;  /* 0x0000003f0800728c */ /* 0x000fe2000bf86270 */
[----:B------:R-:W-:Y:S01]  /*03d0*/  R2UR UR13, R5 ;  /* 0x00000000050d72ca */ /* 0x000fe200000e0000 */
[----:B------:R-:W-:Y:S01]  /*03e0*/  UISETP.NE.AND UP0, UPT, UR14, URZ, UPT ;  /* 0x0000003f0e00728c */ /* 0x000fe2000bf05270 */
[----:B------:R-:W-:Y:S01]  /*03f0*/  IABS R3, R3 ;  /* 0x0000000300037213 */ /* 0x000fe20000000000 */
[----:B------:R-:W-:Y:S01]  /*0400*/  ULDC.64 UR18, c[0x0][0x290] ;  /* 0x0000a40000127ab9 */ /* 0x000fe20000000a00 */
[----:B01----:R-:W-:Y:S01]  /*0410*/  IADD3 R19, R2, 0xa0, RZ ;  /* 0x000000a002137810 */ /* 0x003fe20007ffe0ff */
[----:B------:R-:W0:Y:S01]  /*0420*/  @P1 LDC.64 R8, c[0x0][0x288] ;  /* 0x0000a200ff081b82 */ /* 0x000e220000000a00 */
[----:B------:R-:W-:-:S02]  /*0430*/  R2UR UR15, R3 ;  /* 0x00000000030f72ca */ /* 0x000fc400000e0000 */
[----:B------:R-:W-:Y:S02]  /*0440*/  CS2R R104, SRZ ;  /* 0x0000000000687805 */ /* 0x000fe4000001ff00 */
[----:B------:R-:W-:Y:S02]  /*0450*/  ISETP.GE.U32.AND P0, PT, R19, UR18, PT ;  /* 0x0000001213007c0c */ /* 0x000fe4000bf06070 */
[----:B------:R-:W-:Y:S02]  /*0460*/  SHF.R.S32.HI R5, RZ, 0x1f, R19 ;  /* 0x0000001fff057819 */ /* 0x000fe40000011413 */
[C---:B------:R-:W-:Y:S01]  /*0470*/  IADD3 R35, R2.reuse, 0x60, RZ ;  /* 0x0000006002237810 */ /* 0x040fe20007ffe0ff */
[----:B------:R-:W1:Y:S01]  /*0480*/  @P1 LDC.64 R116, c[0x0][0x230] ;  /* 0x00008c00ff741b82 */ /* 0x000e620000000a00 */
        /* <DEDUP_REMOVED lines=14> */
[----:B------:R-:W-:-:S05]  /*0570*/  SHF.R.S32.HI R17, RZ, 0x1f, R39 ;  /* 0x0000001fff117819 */ /* 0x000fca0000011427 */
[----:B------:R-:W4:Y:S01]  /*0580*/  @!P0 LDC.64 R32, c[0x0][0x228] ;  /* 0x00008a00ff208b82 */ /* 0x000f220000000a00 */
[----:B------:R-:W-:-:S04]  /*0590*/  ISETP.GE.AND.EX P5, PT, R17, UR19, PT, P5 ;  /* 0x0000001311007c0c */ /* 0x000fc8000bfa6350 */
[----:B------:R-:W-:-:S03]  /*05a0*/  ISETP.GT.U32.OR P5, PT, R0, 0x187, P5 ;  /* 0x000001870000780c */ /* 0x000fc60002fa4470 */
[----:B------:R-:W4:Y:S01]  /*05b0*/  @!P4 LDC.64 R20, c[0x0][0x288] ;  /* 0x0000a200ff14cb82 */ /* 0x000f220000000a00 */
[----:B---3--:R-:W-:-:S07]  /*05c0*/  IADD3 R4, R3, 0xffffffe, RZ ;  /* 0x0ffffffe03047810 */ /* 0x008fce0007ffe0ff */
[----:B------:R-:W3:Y:S01]  /*05d0*/  @!P0 LDC.64 R30, c[0x0][0x230] ;  /* 0x00008c00ff1e8b82 */ /* 0x000ee20000000a00 */
[----:B------:R-:W0:Y:S07]  /*05e0*/  F2I.FTZ.U32.TRUNC.NTZ R4, R4 ;  /* 0x0000000400047305 */ /* 0x000e2e000021f000 */
[----:B------:R-:W3:Y:S08]  /*05f0*/  @!P4 LDC.64 R26, c[0x0][0x230] ;  /* 0x00008c00ff1acb82 */ /* 0x000ef00000000a00 */
[----:B------:R-:W3:Y:S01]  /*0600*/  @!P4 LDC.64 R28, c[0x0][0x228] ;  /* 0x00008a00ff1ccb82 */ /* 0x000ee20000000a00 */
[----:B0-----:R-:W-:-:S13]  /*0610*/  R2UR UR7, R4 ;  /* 0x00000000040772ca */ /* 0x001fda00000e0000 */
        /* <DEDUP_REMOVED lines=28> */
[----:B------:R-:W-:Y:S02]  /*07e0*/  IADD3 R41, R2, 0x88, RZ ;  /* 0x0000008802297810 */ /* 0x000fe40007ffe0ff */
[----:B------:R-:W-:Y:S02]  /*07f0*/  CS2R R102, SRZ ;  /* 0x0000000000667805 */ /* 0x000fe4000001ff00 */
[----:B------:R-:W-:Y:S02]  /*0800*/  CS2R R74, SRZ ;  /* 0x00000000004a7805 */ /* 0x000fe4000001ff00 */
[----:B--2---:R-:W-:Y:S02]  /*0810*/  SHF.R.S32.HI R3, RZ, 0x1f, R6 ;  /* 0x0000001fff037819 */ /* 0x004fe40000011406 */
[----:B------:R-:W-:-:S02]  /*0820*/  IADD3 R80, P2, R6, UR17, RZ ;  /* 0x0000001106507c10 */ /* 0x000fc4000ff5e0ff */
[----:B------:R-:W-:Y:S02]  /*0830*/  SHF.R.S32.HI R6, RZ, 0x1f, R2 ;  /* 0x0000001fff067819 */ /* 0x000fe40000011402 */
[----:B------:R-:W-:Y:S02]  /*0840*/  LEA.HI.X.SX32 R81, R4, R3, 0x1, P2 ;  /* 0x0000000304517211 */ /* 0x000fe400010f0eff */
[----:B------:R-:W-:Y:S01]  /*0850*/  MOV R3, UR14 ;  /* 0x0000000e00037c02 */ /* 0x000fe20008000f00 */
[----:B------:R-:W-:-:S04]  /*0860*/  @P1 IMAD R4, R6, R8, RZ ;  /* 0x0000000806041224 */ /* 0x000fc800078e02ff */
[----:B------:R-:W-:Y:S01]  /*0870*/  IMAD.WIDE.U32 R80, R3, UR7, R80 ;  /* 0x0000000703507c25 */ /* 0x000fe2000f8e0050 */
[----:B------:R-:W-:Y:S02]  /*0880*/  SHF.R.S32.HI R3, RZ, 0x1f, R35 ;  /* 0x0000001fff037819 */ /* 0x000fe40000011423 */
[----:B------:R-:W-:Y:S02]  /*0890*/  CS2R R100, SRZ ;  /* 0x0000000000647805 */ /* 0x000fe4000001ff00 */
[----:B------:R-:W-:Y:S01]  /*08a0*/  CS2R R72, SRZ ;  /* 0x0000000000487805 */ /* 0x000fe2000001ff00 */
[C---:B------:R-:W-:Y:S01]  /*08b0*/  @P1 IMAD R9, R2.reuse, R9, R4 ;  /* 0x0000000902091224 */ /* 0x040fe200078e0204 */
[----:B------:R-:W-:Y:S02]  /*08c0*/  ISETP.GE.AND.EX P6, PT, R3, UR19, PT, P6 ;  /* 0x0000001303007c0c */ /* 0x000fe4000bfc6360 */
[----:B------:R-:W-:Y:S02]  /*08d0*/  IADD3 R43, R2, 0x90, RZ ;  /* 0x00000090022b7810 */ /* 0x000fe40007ffe0ff */
[----:B------:R-:W-:-:S02]  /*08e0*/  CS2R R98, SRZ ;  /* 0x0000000000627805 */ /* 0x000fc4000001ff00 */
[----:B------:R-:W-:Y:S02]  /*08f0*/  ISETP.GT.U32.OR P6, PT, R0, 0x187, P6 ;  /* 0x000001870000780c */ /* 0x000fe400037c4470 */
[----:B------:R-:W-:Y:S02]  /*0900*/  CS2R R70, SRZ ;  /* 0x0000000000467805 */ /* 0x000fe4000001ff00 */
[----:B------:R-:W-:Y:S02]  /*0910*/  IADD3 R79, R81, UR5, RZ ;  /* 0x00000005514f7c10 */ /* 0x000fe4000fffe0ff */
[----:B------:R-:W-:Y:S02]  /*0920*/  CS2R R96, SRZ ;  /* 0x0000000000607805 */ /* 0x000fe4000001ff00 */
[----:B------:R-:W-:Y:S02]  /*0930*/  @P1 MOV R78, R80 ;  /* 0x00000050004e1202 */ /* 0x000fe40000000f00 */
[----:B------:R-:W-:-:S02]  /*0940*/  CS2R R68, SRZ ;  /* 0x0000000000447805 */ /* 0x000fc4000001ff00 */
[----:B------:R-:W-:Y:S02]  /*0950*/  CS2R R94, SRZ ;  /* 0x00000000005e7805 */ /* 0x000fe4000001ff00 */
[----:B------:R-:W-:Y:S02]  /*0960*/  CS2R R66, SRZ ;  /* 0x0000000000427805 */ /* 0x000fe4000001ff00 */
[----:B------:R-:W-:Y:S01]  /*0970*/  CS2R R92, SRZ ;  /* 0x00000000005c7805 */ /* 0x000fe2000001ff00 */
[----:B------:R-:W-:Y:S01]  /*0980*/  @P1 IMAD.WIDE.U32 R4, R2, R8, R78 ;  /* 0x0000000802041225 */ /* 0x000fe200078e004e */
[----:B------:R-:W-:Y:S02]  /*0990*/  CS2R R64, SRZ ;  /* 0x0000000000407805 */ /* 0x000fe4000001ff00 */
[----:B------:R-:W-:Y:S02]  /*09a0*/  CS2R R90, SRZ ;  /* 0x00000000005a7805 */ /* 0x000fe4000001ff00 */
[----:B------:R-:W-:Y:S01]  /*09b0*/  CS2R R54, SRZ ;  /* 0x0000000000367805 */ /* 0x000fe2000001ff00 */
[----:B------:R-:W0:Y:S01]  /*09c0*/  @!P6 LDC.64 R14, c[0x0][0x288] ;  /* 0x0000a200ff0eeb82 */ /* 0x000e220000000a00 */
[----:B------:R-:W-:-:S02]  /*09d0*/  @P1 IADD3 R5, R5, R9, RZ ;  /* 0x0000000905051210 */ /* 0x000fc40007ffe0ff */
[----:B------:R-:W-:Y:S02]  /*09e0*/  CS2R R88, SRZ ;  /* 0x0000000000587805 */ /* 0x000fe4000001ff00 */
[C---:B------:R-:W-:Y:S02]  /*09f0*/  @P1 SHF.L.U32 R9, R4.reuse, 0x2, RZ ;  /* 0x0000000204091819 */ /* 0x040fe400000006ff */
[----:B------:R-:W-:Y:S02]  /*0a00*/  CS2R R52, SRZ ;  /* 0x0000000000347805 */ /* 0x000fe4000001ff00 */
[----:B------:R-:W-:Y:S02]  /*0a10*/  @P1 SHF.L.U64.HI R6, R4, 0x2, R5 ;  /* 0x0000000204061819 */ /* 0x000fe40000010205 */
[----:B------:R-:W-:Y:S02]  /*0a20*/  CS2R R50, SRZ ;  /* 0x0000000000327805 */ /* 0x000fe4000001ff00 */
[----:B------:R-:W-:Y:S01]  /*0a30*/  SHF.R.S32.HI R5, RZ, 0x1f, R19 ;  /* 0x0000001fff057819 */ /* 0x000fe20000011413 */
[----:B------:R-:W2:Y:S01]  /*0a40*/  @!P6 LDC.64 R22, c[0x0][0x230] ;  /* 0x00008c00ff16eb82 */ /* 0x000ea20000000a00 */
[----:B-1----:R-:W-:-:S02]  /*0a50*/  @P1 IADD3 R116, P2, R9, R116, RZ ;  /* 0x0000007409741210 */ /* 0x002fc40007f5e0ff */
[----:B------:R-:W-:Y:S02]  /*0a60*/  CS2R R86, SRZ ;  /* 0x0000000000567805 */ /* 0x000fe4000001ff00 */
[----:B----4-:R-:W-:Y:S01]  /*0a70*/  @P1 IADD3 R8, P3, R9, R12, RZ ;  /* 0x0000000c09081210 */ /* 0x010fe20007f7e0ff */
[----:B------:R-:W-:Y:S01]  /*0a80*/  @!P0 IMAD R4, R5, R10, RZ ;  /* 0x0000000a05048224 */ /* 0x000fe200078e02ff */
[----:B------:R-:W-:Y:S01]  /*0a90*/  @!P0 MOV R5, R79 ;  /* 0x0000004f00058202 */ /* 0x000fe20000000f00 */
[----:B------:R-:W-:Y:S01]  /*0aa0*/  @!P4 IMAD R12, R7, R20, RZ ;  /* 0x00000014070cc224 */ /* 0x000fe200078e02ff */
[C---:B------:R-:W-:Y:S01]  /*0ab0*/  @P1 IADD3.X R117, R6.reuse, R117, RZ, P2, !PT ;  /* 0x0000007506751210 */ /* 0x040fe200017fe4ff */
[----:B------:R-:W-:Y:S01]  /*0ac0*/  @!P0 IMAD R11, R19, R11, R4 ;  /* 0x0000000b130b8224 */ /* 0x000fe200078e0204 */
[----:B------:R-:W-:Y:S01]  /*0ad0*/  @!P0 MOV R4, R80 ;  /* 0x0000005000048202 */ /* 0x000fe20000000f00 */
[----:B------:R-:W1:Y:S01]  /*0ae0*/  @!P6 LDC.64 R24, c[0x0][0x228] ;  /* 0x00008a00ff18eb82 */ /* 0x000e620000000a00 */
[----:B------:R-:W-:Y:S01]  /*0af0*/  @P1 IADD3.X R9, R6, R13, RZ, P3, !PT ;  /* 0x0000000d06091210 */ /* 0x000fe20001ffe4ff */
[----:B------:R-:W-:Y:S01]  /*0b00*/  @!P4 IMAD R21, R37, R21, R12 ;  /* 0x000000152515c224 */ /* 0x000fe200078e020c */
[----:B------:R-:W-:Y:S01]  /*0b10*/  @!P6 MOV R7, R79 ;  /* 0x0000004f0007e202 */ /* 0x000fe20000000f00 */
[----:B------:R-:W-:Y:S01]  /*0b20*/  @!P0 IMAD.WIDE.U32 R4, R19, R10, R4 ;  /* 0x0000000a13048225 */ /* 0x000fe200078e0004 */
[----:B------:R-:W-:-:S02]  /*0b30*/  @!P4 MOV R12, R80 ;  /* 0x00000050000cc202 */ /* 0x000fc40000000f00 */
[----:B------:R-:W-:Y:S02]  /*0b40*/  CS2R R84, SRZ ;  /* 0x0000000000547805 */ /* 0x000fe4000001ff00 */
[----:B------:R-:W-:Y:S01]  /*0b50*/  @!P4 MOV R13, R79 ;  /* 0x0000004f000dc202 */ /* 0x000fe20000000f00 */
[----:B0-----:R-:W-:Y:S01]  /*0b60*/  @!P6 IMAD R6, R3, R14, RZ ;  /* 0x0000000e0306e224 */ /* 0x001fe200078e02ff */
[----:B------:R-:W-:Y:S02]  /*0b70*/  @!P0 IADD3 R5, R5, R11, RZ ;  /* 0x0000000b05058210 */ /* 0x000fe40007ffe0ff */
[----:B------:R-:W-:Y:S02]  /*0b80*/  CS2R R48, SRZ ;  /* 0x0000000000307805 */ /* 0x000fe4000001ff00 */
[C---:B------:R-:W-:Y:S01]  /*0b90*/  @!P0 SHF.L.U32 R19, R4.reuse, 0x2, RZ ;  /* 0x0000000204138819 */ /* 0x040fe200000006ff */
[----:B------:R-:W-:Y:S01]  /*0ba0*/  @!P6 IMAD R3, R35, R15, R6 ;  /* 0x0000000f2303e224 */ /* 0x000fe200078e0206 */
[----:B------:R-:W-:Y:S01]  /*0bb0*/  @!P6 MOV R6, R80 ;  /* 0x000000500006e202 */ /* 0x000fe20000000f00 */
[----:B------:R-:W-:Y:S01]  /*0bc0*/  @!P4 IMAD.WIDE.U32 R12, R37, R20, R12 ;  /* 0x00000014250cc225 */ /* 0x000fe200078e000c */
[----:B------:R-:W-:-:S02]  /*0bd0*/  @!P0 SHF.L.U64.HI R10, R4, 0x2, R5 ;  /* 0x00000002040a8819 */ /* 0x000fc40000010205 */
[----:B------:R-:W-:Y:S01]  /*0be0*/  CS2R R62, SRZ ;  /* 0x00000000003e7805 */ /* 0x000fe2000001ff00 */
[----:B------:R-:W0:Y:S01]  /*0bf0*/  @!P5 LDC.64 R4, c[0x0][0x288] ;  /* 0x0000a200ff04db82 */ /* 0x000e220000000a00 */
[----:B------:R-:W-:Y:S01]  /*0c00*/  @!P6 IMAD.WIDE.U32 R6, R35, R14, R6 ;  /* 0x0000000e2306e225 */ /* 0x000fe200078e0006 */
[C---:B------:R-:W-:Y:S02]  /*0c10*/  @!P0 IADD3 R18, P3, R19.reuse, R32, RZ ;  /* 0x0000002013128210 */ /* 0x040fe40007f7e0ff */
[----:B------:R-:W-:Y:S02]  /*0c20*/  CS2R R46, SRZ ;  /* 0x00000000002e7805 */ /* 0x000fe4000001ff00 */
[----:B---3--:R-:W-:Y:S02]  /*0c30*/  @!P0 IADD3 R14, P2, R19, R30, RZ ;  /* 0x0000001e130e8210 */ /* 0x008fe40007f5e0ff */
[----:B------:R-:W-:Y:S02]  /*0c40*/  CS2R R60, SRZ ;  /* 0x00000000003c7805 */ /* 0x000fe4000001ff00 */
[----:B------:R-:W-:-:S02]  /*0c50*/  @!P6 IADD3 R3, R7, R3, RZ ;  /* 0x000000030703e210 */ /* 0x000fc40007ffe0ff */
[----:B------:R-:W-:Y:S02]  /*0c60*/  CS2R R44, SRZ ;  /* 0x00000000002c7805 */ /* 0x000fe4000001ff00 */
[----:B------:R-:W-:Y:S01]  /*0c70*/  @!P6 SHF.L.U32 R11, R6, 0x2, RZ ;  /* 0x00000002060be819 */ /* 0x000fe200000006ff */
[----:B------:R-:W-:Y:S01]  /*0c80*/  STL.64 [R1+0xd8], R116 ;  /* 0x0000d87401007387 */ /* 0x000fe20000100a00 */
[----:B------:R-:W-:Y:S02]  /*0c90*/  @!P0 IADD3.X R19, R10, R33, RZ, P3, !PT ;  /* 0x000000210a138210 */ /* 0x000fe40001ffe4ff */
[----:B------:R-:W-:Y:S02]  /*0ca0*/  CS2R R58, SRZ ;  /* 0x00000000003a7805 */ /* 0x000fe4000001ff00 */
[----:B------:R-:W-:Y:S02]  /*0cb0*/  @!P6 SHF.L.U64.HI R16, R6, 0x2, R3 ;  /* 0x000000020610e819 */ /* 0x000fe40000010203 */
[----:B------:R-:W-:-:S02]  /*0cc0*/  CS2R R56, SRZ ;  /* 0x0000000000387805 */ /* 0x000fc4000001ff00 */
[----:B------:R-:W-:Y:S01]  /*0cd0*/  @!P4 IADD3 R7, R13, R21, RZ ;  /* 0x000000150d07c210 */ /* 0x000fe20007ffe0ff */
[----:B------:R3:W4:Y:S01]  /*0ce0*/  @!P0 LDG.E.64 R76, desc[UR22][R18.64] ;  /* 0x00000016124c8981 */ /* 0x000722000c1e1b00 */
[----:B--2---:R-:W-:Y:S02]  /*0cf0*/  @!P6 IADD3 R6, P3, R11, R22, RZ ;  /* 0x000000160b06e210 */ /* 0x004fe40007f7e0ff */
[----:B------:R-:W-:Y:S02]  /*0d00*/  IADD3 R82, R2, 0x30, RZ ;  /* 0x0000003002527810 */ /* 0x000fe40007ffe0ff */
[----:B------:R-:W-:Y:S02]  /*0d10*/  CS2R R124, SRZ ;  /* 0x00000000007c7805 */ /* 0x000fe4000001ff00 */
[----:B------:R-:W-:Y:S02]  /*0d20*/  @!P4 SHF.L.U32 R3, R12, 0x2, RZ ;  /* 0x000000020c03c819 */ /* 0x000fe400000006ff */
[----:B------:R-:W-:-:S02]  /*0d30*/  CS2R R122, SRZ ;  /* 0x00000000007a7805 */ /* 0x000fc4000001ff00 */
[----:B------:R-:W-:Y:S02]  /*0d40*/  @!P0 IADD3.X R15, R10, R31, RZ, P2, !PT ;  /* 0x0000001f0a0f8210 */ /* 0x000fe400017fe4ff */
[----:B------:R-:W-:Y:S02]  /*0d50*/  CS2R R120, SRZ ;  /* 0x0000000000787805 */ /* 0x000fe4000001ff00 */
[----:B------:R-:W-:Y:S01]  /*0d60*/  @!P4 SHF.L.U64.HI R20, R12, 0x2, R7 ;  /* 0x000000020c14c819 */ /* 0x000fe20000010207 */
[----:B0-----:R-:W-:Y:S01]  /*0d70*/  @!P5 IMAD R22, R17, R4, RZ ;  /* 0x000000041116d224 */ /* 0x001fe200078e02ff */
[----:B-1----:R-:W-:Y:S01]  /*0d80*/  @!P6 IADD3 R10, P2, R11, R24, RZ ;  /* 0x000000180b0ae210 */ /* 0x002fe20007f5e0ff */
[----:B------:R-:W2:Y:S01]  /*0d90*/  @!P0 LDG.E.64 R104, desc[UR22][R14.64] ;  /* 0x000000160e688981 */ /* 0x000ea2000c1e1b00 */
[----:B------:R-:W-:Y:S01]  /*0da0*/  @!P6 IADD3.X R7, R16, R23, RZ, P3, !PT ;  /* 0x000000171007e210 */ /* 0x000fe20001ffe4ff */
[----:B------:R-:W-:Y:S01]  /*0db0*/  @!P5 IMAD R23, R39, R5, R22 ;  /* 0x000000052717d224 */ /* 0x000fe200078e0216 */
[----:B------:R-:W-:-:S02]  /*0dc0*/  @!P4 IADD3 R12, P3, R3, R26, RZ ;  /* 0x0000001a030cc210 */ /* 0x000fc40007f7e0ff */
[----:B------:R-:W-:Y:S02]  /*0dd0*/  CS2R R108, SRZ ;  /* 0x00000000006c7805 */ /* 0x000fe4000001ff00 */
[----:B------:R-:W-:Y:S01]  /*0de0*/  IADD3 R37, R2, 0x78, RZ ;  /* 0x0000007802257810 */ /* 0x000fe20007ffe0ff */
[----:B------:R-:W4:Y:S01]  /*0df0*/  @!P6 LDG.E.64 R102, desc[UR22][R6.64] ;  /* 0x000000160666e981 */ /* 0x000f22000c1e1b00 */
[----:B------:R-:W-:Y:S02]  /*0e00*/  @!P6 IADD3.X R11, R16, R25, RZ, P2, !PT ;  /* 0x00000019100be210 */ /* 0x000fe400017fe4ff */
[----:B------:R-:W-:Y:S02]  /*0e10*/  CS2R R106, SRZ ;  /* 0x00000000006a7805 */ /* 0x000fe4000001ff00 */
[----:B------:R-:W-:Y:S01]  /*0e20*/  @!P4 IADD3 R16, P2, R3, R28, RZ ;  /* 0x0000001c0310c210 */ /* 0x000fe20007f5e0ff */
[----:B------:R-:W-:Y:S01]  /*0e30*/  ULDC.64 UR6, c[0x0][0x248] ;  /* 0x0000920000067ab9 */ /* 0x000fe20000000a00 */
[C---:B------:R-:W-:Y:S01]  /*0e40*/  @!P4 IADD3.X R13, R20.reuse, R27, RZ, P3, !PT ;  /* 0x0000001b140dc210 */ /* 0x040fe20001ffe4ff */
[----:B------:R0:W4:Y:S01]  /*0e50*/  @!P6 LDG.E.64 R74, desc[UR22][R10.64] ;  /* 0x000000160a4ae981 */ /* 0x000122000c1e1b00 */
[----:B------:R-:W-:Y:S01]  /*0e60*/  ISETP.GE.U32.AND P3, PT, R37, UR18, PT ;  /* 0x0000001225007c0c */ /* 0x000fe2000bf66070 */
[----:B------:R-:W1:Y:S01]  /*0e70*/  @!P5 LDC.64 R26, c[0x0][0x230] ;  /* 0x00008c00ff1adb82 */ /* 0x000e620000000a00 */
[----:B------:R-:W-:Y:S01]  /*0e80*/  SHF.R.S32.HI R3, RZ, 0x1f, R37 ;  /* 0x0000001fff037819 */ /* 0x000fe20000011425 */
[----:B------:R1:W4:Y:S01]  /*0e90*/  @!P4 LDG.E.64 R100, desc[UR22][R12.64] ;  /* 0x000000160c64c981 */ /* 0x000322000c1e1b00 */
[----:B------:R-:W-:-:S02]  /*0ea0*/  @!P4 IADD3.X R17, R20, R29, RZ, P2, !PT ;  /* 0x0000001d1411c210 */ /* 0x000fc400017fe4ff */
[----:B------:R-:W-:Y:S02]  /*0eb0*/  ISETP.GE.AND.EX P3, PT, R3, UR19, PT, P3 ;  /* 0x0000001303007c0c */ /* 0x000fe4000bf66330 */
[----:B------:R-:W-:Y:S01]  /*0ec0*/  @!P5 MOV R20, R80 ;  /* 0x000000500014d202 */ /* 0x000fe20000000f00 */
[----:B------:R-:W1:Y:S01]  /*0ed0*/  @!P5 LDC.64 R28, c[0x0][0x228] ;  /* 0x00008a00ff1cdb82 */ /* 0x000e620000000a00 */
[----:B------:R-:W-:Y:S01]  /*0ee0*/  @!P5 MOV R21, R79 ;  /* 0x0000004f0015d202 */ /* 0x000fe20000000f00 */
[----:B------:R1:W5:Y:S01]  /*0ef0*/  @!P4 LDG.E.64 R72, desc[UR22][R16.64] ;  /* 0x000000161048c981 */ /* 0x000362000c1e1b00 */
[----:B------:R-:W-:Y:S01]  /*0f00*/  ISETP.GT.U32.OR P3, PT, R0, 0x187, P3 ;  /* 0x000001870000780c */ /* 0x000fe20001f64470 */
[----:B------:R-:W-:Y:S01]  /*0f10*/  @!P5 IMAD.WIDE.U32 R4, R39, R4, R20 ;  /* 0x000000042704d225 */ /* 0x000fe200078e0014 */
[----:B------:R-:W-:-:S04]  /*0f20*/  IADD3 R39, R2, 0x80, RZ ;  /* 0x0000008002277810 */ /* 0x000fc80007ffe0ff */
[----:B------:R-:W-:Y:S02]  /*0f30*/  ISETP.GE.U32.AND P2, PT, R39, UR18, PT ;  /* 0x0000001227007c0c */ /* 0x000fe4000bf46070 */
[----:B------:R-:W-:-:S05]  /*0f40*/  SHF.R.S32.HI R21, RZ, 0x1f, R39 ;  /* 0x0000001fff157819 */ /* 0x000fca0000011427 */
[----:B------:R-:W0:Y:S01]  /*0f50*/  @!P3 LDC.64 R24, c[0x0][0x288] ;  /* 0x0000a200ff18bb82 */ /* 0x000e220000000a00 */
[----:B------:R-:W-:-:S04]  /*0f60*/  ISETP.GE.AND.EX P2, PT, R21, UR19, PT, P2 ;  /* 0x0000001315007c0c */ /* 0x000fc8000bf46320 */
[----:B------:R-:W-:Y:S02]  /*0f70*/  ISETP.GT.U32.OR P2, PT, R0, 0x187, P2 ;  /* 0x000001870000780c */ /* 0x000fe40001744470 */
[----:B------:R-:W-:Y:S01]  /*0f80*/  @!P5 IADD3 R5, R5, R23, RZ ;  /* 0x000000170505d210 */ /* 0x000fe20007ffe0ff */
[----:B------:R-:W1:Y:S01]  /*0f90*/  @!P3 LDC.64 R30, c[0x0][0x230] ;  /* 0x00008c00ff1ebb82 */ /* 0x000e620000000a00 */
[----:B------:R-:W-:Y:S02]  /*0fa0*/  ISETP.GE.U32.AND P0, PT, R41, UR18, PT ;  /* 0x0000001229007c0c */ /* 0x000fe4000bf06070 */
[----:B------:R-:W-:-:S04]  /*0fb0*/  SHF.R.S32.HI R23, RZ, 0x1f, R41 ;  /* 0x0000001fff177819 */ /* 0x000fc80000011429 */
[----:B------:R-:W-:Y:S01]  /*0fc0*/  ISETP.GE.AND.EX P0, PT, R23, UR19, PT, P0 ;  /* 0x0000001317007c0c */ /* 0x000fe2000bf06300 */
[----:B------:R-:W1:Y:S03]  /*0fd0*/  @!P3 LDC.64 R32, c[0x0][0x228] ;  /* 0x00008a00ff20bb82 */ /* 0x000e660000000a00 */
[----:B------:R-:W-:-:S05]  /*0fe0*/  ISETP.GT.U32.OR P0, PT, R0, 0x187, P0 ;  /* 0x000001870000780c */ /* 0x000fca0000704470 */
[----:B------:R-:W1:Y:S01]  /*0ff0*/  @!P2 LDC.64 R34, c[0x0][0x288] ;  /* 0x0000a200ff22ab82 */ /* 0x000e620000000a00 */
[----:B---3--:R-:W-:Y:S01]  /*1000*/  @!P3 MOV R18, R80 ;  /* 0x000000500012b202 */ /* 0x008fe20000000f00 */
[-C--:B0-----:R-:W-:Y:S01]  /*1010*/  @!P3 IMAD R10, R3, R24.reuse, RZ ;  /* 0x00000018030ab224 */ /* 0x081fe200078e02ff */
[----:B------:R-:W-:Y:S02]  /*1020*/  @!P3 MOV R19, R79 ;  /* 0x0000004f0013b202 */ /* 0x000fe40000000f00 */
[C---:B------:R-:W-:Y:S01]  /*1030*/  @!P5 SHF.L.U32 R7, R4.reuse, 0x2, RZ ;  /* 0x000000020407d819 */ /* 0x040fe200000006ff */
[C---:B------:R-:W-:Y:S01]  /*1040*/  @!P3 IMAD R25, R37.reuse, R25, R10 ;  /* 0x000000192519b224 */ /* 0x040fe200078e020a */
[----:B------:R-:W-:Y:S01]  /*1050*/  @!P5 SHF.L.U64.HI R20, R4, 0x2, R5 ;  /* 0x000000020414d819 */ /* 0x000fe20000010205 */
[----:B------:R-:W-:Y:S01]  /*1060*/  @!P3 IMAD.WIDE.U32 R18, R37, R24, R18 ;  /* 0x000000182512b225 */ /* 0x000fe200078e0012 */
[C---:B-1----:R-:W-:Y:S01]  /*1070*/  @!P5 IADD3 R4, P4, R7.reuse, R26, RZ ;  /* 0x0000001a0704d210 */ /* 0x042fe20007f9e0ff */
[----:B------:R-:W0:Y:S01]  /*1080*/  @!P0 LDC.64 R14, c[0x0][0x288] ;  /* 0x0000a200ff0e8b82 */ /* 0x000e220000000a00 */
[----:B------:R-:W-:-:S02]  /*1090*/  @!P5 IADD3 R6, P6, R7, R28, RZ ;  /* 0x0000001c0706d210 */ /* 0x000fc40007fde0ff */
[C---:B------:R-:W-:Y:S02]  /*10a0*/  @!P5 IADD3.X R5, R20.reuse, R27, RZ, P4, !PT ;  /* 0x0000001b1405d210 */ /* 0x040fe400027fe4ff */
[----:B------:R-:W-:Y:S02]  /*10b0*/  ISETP.GE.U32.AND P4, PT, R43, UR18, PT ;  /* 0x000000122b007c0c */ /* 0x000fe4000bf86070 */
[----:B------:R-:W-:Y:S01]  /*10c0*/  SHF.R.S32.HI R3, RZ, 0x1f, R43 ;  /* 0x0000001fff037819 */ /* 0x000fe2000001142b */
[----:B------:R-:W1:Y:S01]  /*10d0*/  @!P2 LDC.64 R10, c[0x0][0x230] ;  /* 0x00008c00ff0aab82 */ /* 0x000e620000000a00 */
[----:B------:R-:W-:Y:S01]  /*10e0*/  @!P3 IADD3 R13, R19, R25, RZ ;  /* 0x00000019130db210 */ /* 0x000fe20007ffe0ff */
[----:B------:R3:W5:Y:S01]  /*10f0*/  @!P5 LDG.E.64 R98, desc[UR22][R4.64] ;  /* 0x000000160462d981 */ /* 0x000762000c1e1b00 */
[----:B------:R-:W-:Y:S02]  /*1100*/  @!P5 IADD3.X R7, R20, R29, RZ, P6, !PT ;  /* 0x0000001d1407d210 */ /* 0x000fe400037fe4ff */
[----:B------:R-:W-:-:S02]  /*1110*/  ISETP.GE.AND.EX P4, PT, R3, UR19, PT, P4 ;  /* 0x0000001303007c0c */ /* 0x000fc4000bf86340 */
[C---:B------:R-:W-:Y:S01]  /*1120*/  @!P3 SHF.L.U32 R17, R18.reuse, 0x2, RZ ;  /* 0x000000021211b819 */ /* 0x040fe200000006ff */
[----:B------:R-:W-:Y:S01]  /*1130*/  @!P2 IMAD R16, R21, R34, RZ ;  /* 0x000000221510a224 */ /* 0x000fe200078e02ff */
[----:B------:R-:W-:Y:S01]  /*1140*/  @!P3 SHF.L.U64.HI R20, R18, 0x2, R13 ;  /* 0x000000021214b819 */ /* 0x000fe2000001020d */
[----:B------:R-:W3:Y:S01]  /*1150*/  @!P2 LDC.64 R24, c[0x0][0x228] ;  /* 0x00008a00ff18ab82 */ /* 0x000ee20000000a00 */
[----:B------:R-:W-:Y:S01]  /*1160*/  @!P2 MOV R18, R80 ;  /* 0x000000500012a202 */ /* 0x000fe20000000f00 */
[----:B------:R3:W5:Y:S01]  /*1170*/  @!P5 LDG.E.64 R70, desc[UR22][R6.64] ;  /* 0x000000160646d981 */ /* 0x000762000c1e1b00 */
[----:B------:R-:W-:Y:S02]  /*1180*/  @!P2 MOV R19, R79 ;  /* 0x0000004f0013a202 */ /* 0x000fe40000000f00 */
[----:B------:R-:W-:Y:S01]  /*1190*/  ISETP.GT.U32.OR P4, PT, R0, 0x187, P4 ;  /* 0x000001870000780c */ /* 0x000fe20002784470 */
[----:B------:R-:W-:Y:S01]  /*11a0*/  @!P2 IMAD R21, R39, R35, R16 ;  /* 0x000000232715a224 */ /* 0x000fe200078e0210 */
[----:B------:R-:W-:Y:S01]  /*11b0*/  @!P3 IADD3 R12, P6, R17, R30, RZ ;  /* 0x0000001e110cb210 */ /* 0x000fe20007fde0ff */
[----:B------:R-:W-:Y:S01]  /*11c0*/  @!P2 IMAD.WIDE.U32 R18, R39, R34, R18 ;  /* 0x000000222712a225 */ /* 0x000fe200078e0012 */
[----:B------:R-:W3:Y:S02]  /*11d0*/  @!P0 LDC.64 R28, c[0x0][0x228] ;  /* 0x00008a00ff1c8b82 */ /* 0x000ee40000000a00 */
[----:B------:R-:W-:-:S02]  /*11e0*/  @!P3 IADD3.X R13, R20, R31, RZ, P6, !PT ;  /* 0x0000001f140db210 */ /* 0x000fc400037fe4ff */
[----:B------:R-:W-:Y:S02]  /*11f0*/  @!P3 IADD3 R16, P6, R17, R32, RZ ;  /* 0x000000201110b210 */ /* 0x000fe40007fde0ff */
[----:B------:R-:W-:Y:S01]  /*1200*/  @!P2 IADD3 R19, R19, R21, RZ ;  /* 0x000000151313a210 */ /* 0x000fe20007ffe0ff */
[----:B------:R-:W5:Y:S01]  /*1210*/  @!P3 LDG.E.64 R96, desc[UR22][R12.64] ;  /* 0x000000160c60b981 */ /* 0x000f62000c1e1b00 */
[----:B------:R-:W-:Y:S01]  /*1220*/  @!P3 IADD3.X R17, R20, R33, RZ, P6, !PT ;  /* 0x000000211411b210 */ /* 0x000fe200037fe4ff */
[----:B0-----:R-:W-:Y:S01]  /*1230*/  @!P0 IMAD R20, R23, R14, RZ ;  /* 0x0000000e17148224 */ /* 0x001fe200078e02ff */
[C---:B------:R-:W-:Y:S01]  /*1240*/  @!P2 SHF.L.U32 R23, R18.reuse, 0x2, RZ ;  /* 0x000000021217a819 */ /* 0x040fe200000006ff */
[----:B------:R-:W0:Y:S01]  /*1250*/  @!P4 LDC.64 R30, c[0x0][0x228] ;  /* 0x00008a00ff1ecb82 */ /* 0x000e220000000a00 */
[----:B------:R-:W-:Y:S01]  /*1260*/  @!P2 SHF.L.U64.HI R22, R18, 0x2, R19 ;  /* 0x000000021216a819 */ /* 0x000fe20000010213 */
[----:B------:R-:W5:Y:S06]  /*1270*/  @!P3 LDG.E.64 R68, desc[UR22][R16.64] ;  /* 0x000000161044b981 */ /* 0x000f6c000c1e1b00 */
[----:B------:R-:W0:Y:S01]  /*1280*/  @!P4 LDC.64 R18, c[0x0][0x288] ;  /* 0x0000a200ff12cb82 */ /* 0x000e220000000a00 */
[----:B------:R-:W-:Y:S01]  /*1290*/  @!P0 IMAD R15, R41, R15, R20 ;  /* 0x0000000f290f8224 */ /* 0x000fe200078e0214 */
[----:B------:R-:W-:-:S02]  /*12a0*/  @!P0 MOV R20, R80 ;  /* 0x0000005000148202 */ /* 0x000fc40000000f00 */
[----:B------:R-:W-:Y:S02]  /*12b0*/  @!P0 MOV R21, R79 ;  /* 0x0000004f00158202 */ /* 0x000fe40000000f00 */
[----:B-1----:R-:W-:Y:S01]  /*12c0*/  @!P2 IADD3 R10, P6, R23, R10, RZ ;  /* 0x0000000a170aa210 */ /* 0x002fe20007fde0ff */
[----:B------:R-:W-:-:S03]  /*12d0*/  @!P0 IMAD.WIDE.U32 R20, R41, R14, R20 ;  /* 0x0000000e29148225 */ /* 0x000fc600078e0014 */
[----:B------:R-:W-:Y:S02]  /*12e0*/  @!P2 IADD3.X R11, R22, R11, RZ, P6, !PT ;  /* 0x0000000b160ba210 */ /* 0x000fe400037fe4ff */
[----:B---3--:R-:W-:Y:S02]  /*12f0*/  @!P2 IADD3 R14, P6, R23, R24, RZ ;  /* 0x00000018170ea210 */ /* 0x008fe40007fde0ff */
[----:B------:R-:W-:Y:S01]  /*1300*/  IADD3 R35, R2, 0x98, RZ ;  /* 0x0000009802237810 */ /* 0x000fe20007ffe0ff */
[----:B------:R1:W5:Y:S01]  /*1310*/  @!P2 LDG.E.64 R94, desc[UR22][R10.64] ;  /* 0x000000160a5ea981 */ /* 0x000362000c1e1b00 */
[----:B------:R-:W-:Y:S02]  /*1320*/  @!P0 IADD3 R23, R21, R15, RZ ;  /* 0x0000000f15178210 */ /* 0x000fe40007ffe0ff */
[----:B------:R-:W-:Y:S02]  /*1330*/  @!P2 IADD3.X R15, R22, R25, RZ, P6, !PT ;  /* 0x00000019160fa210 */ /* 0x000fe400037fe4ff */
[----:B------:R-:W-:Y:S01]  /*1340*/  ISETP.GE.U32.AND P5, PT, R35, UR18, PT ;  /* 0x0000001223007c0c */ /* 0x000fe2000bfa6070 */
[----:B------:R-:W3:Y:S01]  /*1350*/  @!P0 LDC.64 R24, c[0x0][0x230] ;  /* 0x00008c00ff188b82 */ /* 0x000ee20000000a00 */
[----:B------:R-:W-:Y:S01]  /*1360*/  IADD3 R39, R2, 0xa8, RZ ;  /* 0x000000a802277810 */ /* 0x000fe20007ffe0ff */
[----:B------:R1:W5:Y:S01]  /*1370*/  @!P2 LDG.E.64 R66, desc[UR22][R14.64] ;  /* 0x000000160e42a981 */ /* 0x000362000c1e1b00 */
[----:B0-----:R-:W-:Y:S01]  /*1380*/  @!P4 IMAD R22, R3, R18, RZ ;  /* 0x000000120316c224 */ /* 0x001fe200078e02ff */
[----:B------:R-:W-:-:S04]  /*1390*/  SHF.R.S32.HI R3, RZ, 0x1f, R35 ;  /* 0x0000001fff037819 */ /* 0x000fc80000011423 */
[----:B------:R-:W-:Y:S02]  /*13a0*/  ISETP.GE.AND.EX P5, PT, R3, UR19, PT, P5 ;  /* 0x0000001303007c0c */ /* 0x000fe4000bfa6350 */
[----:B------:R-:W-:Y:S02]  /*13b0*/  ISETP.GE.U32.AND P3, PT, R39, UR18, PT ;  /* 0x0000001227007c0c */ /* 0x000fe4000bf66070 */
[----:B------:R-:W-:Y:S02]  /*13c0*/  ISETP.GT.U32.OR P5, PT, R0, 0x187, P5 ;  /* 0x000001870000780c */ /* 0x000fe40002fa4470 */
[----:B------:R-:W-:Y:S01]  /*13d0*/  SHF.R.S32.HI R27, RZ, 0x1f, R39 ;  /* 0x0000001fff1b7819 */ /* 0x000fe20000011427 */
[----:B------:R-:W-:Y:S01]  /*13e0*/  @!P4 IMAD R19, R43, R19, R22 ;  /* 0x000000132b13c224 */ /* 0x000fe200078e0216 */
[C---:B------:R-:W-:Y:S02]  /*13f0*/  @!P0 SHF.L.U32 R21, R20.reuse, 0x2, RZ ;  /* 0x0000000214158819 */ /* 0x040fe400000006ff */
[----:B------:R-:W-:-:S02]  /*1400*/  @!P0 SHF.L.U64.HI R20, R20, 0x2, R23 ;  /* 0x0000000214148819 */ /* 0x000fc40000010217 */
[----:B------:R-:W-:Y:S01]  /*1410*/  ISETP.GE.AND.EX P3, PT, R27, UR19, PT, P3 ;  /* 0x000000131b007c0c */ /* 0x000fe2000bf66330 */
[----:B------:R-:W0:Y:S03]  /*1420*/  @!P4 LDC.64 R22, c[0x0][0x230] ;  /* 0x00008c00ff16cb82 */ /* 0x000e260000000a00 */
[----:B------:R-:W-:-:S05]  /*1430*/  ISETP.GT.U32.OR P3, PT, R0, 0x187, P3 ;  /* 0x000001870000780c */ /* 0x000fca0001f64470 */
[----:B------:R-:W0:Y:S01]  /*1440*/  @!P5 LDC.64 R32, c[0x0][0x288] ;  /* 0x0000a200ff20db82 */ /* 0x000e220000000a00 */
[----:B------:R-:W-:Y:S02]  /*1450*/  @!P4 MOV R4, R80 ;  /* 0x000000500004c202 */ /* 0x000fe40000000f00 */
[----:B------:R-:W-:Y:S02]  /*1460*/  @!P4 MOV R5, R79 ;  /* 0x0000004f0005c202 */ /* 0x000fe40000000f00 */
[----:B---3--:R-:W-:Y:S01]  /*1470*/  @!P0 IADD3 R6, P6, R21, R24, RZ ;  /* 0x0000001815068210 */ /* 0x008fe20007fde0ff */
[----:B------:R-:W-:-:S03]  /*1480*/  @!P4 IMAD.WIDE.U32 R4, R43, R18, R4 ;  /* 0x000000122b04c225 */ /* 0x000fc600078e0004 */
[----:B------:R-:W-:Y:S01]  /*1490*/  @!P0 IADD3.X R7, R20, R25, RZ, P6, !PT ;  /* 0x0000001914078210 */ /* 0x000fe200037fe4ff */
[----:B-1----:R-:W1:Y:S01]  /*14a0*/  @!P5 LDC.64 R10, c[0x0][0x230] ;  /* 0x00008c00ff0adb82 */ /* 0x002e620000000a00 */
[----:B------:R-:W-:Y:S02]  /*14b0*/  @!P0 IADD3 R18, P6, R21, R28, RZ ;  /* 0x0000001c15128210 */ /* 0x000fe40007fde0ff */
[----:B------:R-:W-:Y:S01]  /*14c0*/  @!P4 IADD3 R5, R5, R19, RZ ;  /* 0x000000130505c210 */ /* 0x000fe20007ffe0ff */
[----:B------:R3:W5:Y:S04]  /*14d0*/  @!P0 LDG.E.64 R92, desc[UR22][R6.64] ;  /* 0x00000016065c8981 */ /* 0x000768000c1e1b00 */
[----:B------:R-:W3:Y:S01]  /*14e0*/  @!P3 LDC.64 R24, c[0x0][0x288] ;  /* 0x0000a200ff18bb82 */ /* 0x000ee20000000a00 */
[----:B------:R-:W-:-:S02]  /*14f0*/  @!P4 SHF.L.U32 R17, R4, 0x2, RZ ;  /* 0x000000020411c819 */ /* 0x000fc400000006ff */
[----:B------:R-:W-:Y:S02]  /*1500*/  @!P0 IADD3.X R19, R20, R29, RZ, P6, !PT ;  /* 0x0000001d14138210 */ /* 0x000fe400037fe4ff */
[----:B------:R-:W-:Y:S02]  /*1510*/  @!P4 SHF.L.U64.HI R4, R4, 0x2, R5 ;  /* 0x000000020404c819 */ /* 0x000fe40000010205 */
[----:B0-----:R-:W-:Y:S01]  /*1520*/  @!P4 IADD3 R12, P6, R17, R22, RZ ;  /* 0x00000016110cc210 */ /* 0x001fe20007fde0ff */
[----:B------:R-:W-:Y:S01]  /*1530*/  @!P5 IMAD R20, R3, R32, RZ ;  /* 0x000000200314d224 */ /* 0x000fe200078e02ff */
[----:B------:R-:W-:Y:S01]  /*1540*/  @!P5 MOV R22, R80 ;  /* 0x000000500016d202 */ /* 0x000fe20000000f00 */
[----:B------:R-:W0:Y:S01]  /*1550*/  @!P5 LDC.64 R14, c[0x0][0x228] ;  /* 0x00008a00ff0edb82 */ /* 0x000e220000000a00 */
[----:B------:R-:W-:Y:S01]  /*1560*/  @!P4 IADD3.X R13, R4, R23, RZ, P6, !PT ;  /* 0x00000017040dc210 */ /* 0x000fe200037fe4ff */
[----:B------:R2:W5:Y:S01]  /*1570*/  @!P0 LDG.E.64 R64, desc[UR22][R18.64] ;  /* 0x0000001612408981 */ /* 0x000562000c1e1b00 */
[----:B------:R-:W-:-:S02]  /*1580*/  @!P5 MOV R23, R79 ;  /* 0x0000004f0017d202 */ /* 0x000fc40000000f00 */
[----:B------:R-:W-:Y:S01]  /*1590*/  @!P4 IADD3 R16, P6, R17, R30, RZ ;  /* 0x0000001e1110c210 */ /* 0x000fe20007fde0ff */
[C---:B------:R-:W-:Y:S01]  /*15a0*/  @!P5 IMAD R3, R35.reuse, R33, R20 ;  /* 0x000000212303d224 */ /* 0x040fe200078e0214 */
[----:B------:R-:W-:Y:S01]  /*15b0*/  IADD3 R37, R2, 0xb8, RZ ;  /* 0x000000b802257810 */ /* 0x000fe20007ffe0ff */
[----:B------:R-:W-:Y:S01]  /*15c0*/  @!P5 IMAD.WIDE.U32 R22, R35, R32, R22 ;  /* 0x000000202316d225 */ /* 0x000fe200078e0016 */
[----:B------:R-:W-:Y:S01]  /*15d0*/  @!P4 IADD3.X R17, R4, R31, RZ, P6, !PT ;  /* 0x0000001f0411c210 */ /* 0x000fe200037fe4ff */
[----:B------:R-:W2:Y:S01]  /*15e0*/  @!P3 LDC.64 R20, c[0x0][0x228] ;  /* 0x00008a00ff14bb82 */ /* 0x000ea20000000a00 */
[----:B------:R-:W-:Y:S01]  /*15f0*/  ISETP.GE.U32.AND P2, PT, R37, UR18, PT ;  /* 0x0000001225007c0c */ /* 0x000fe2000bf46070 */
[----:B------:R-:W5:Y:S01]  /*1600*/  @!P4 LDG.E.64 R90, desc[UR22][R12.64] ;  /* 0x000000160c5ac981 */ /* 0x000f62000c1e1b00 */
[----:B------:R-:W-:Y:S01]  /*1610*/  SHF.R.S32.HI R36, RZ, 0x1f, R37 ;  /* 0x0000001fff247819 */ /* 0x000fe20000011425 */
[----:B---3--:R-:W-:Y:S01]  /*1620*/  @!P3 IMAD R26, R27, R24, RZ ;  /* 0x000000181b1ab224 */ /* 0x008fe200078e02ff */
[----:B------:R-:W-:Y:S01]  /*1630*/  @!P5 IADD3 R3, R23, R3, RZ ;  /* 0x000000031703d210 */ /* 0x000fe20007ffe0ff */
[----:B------:R-:W5:Y:S02]  /*1640*/  @!P4 LDG.E.64 R54, desc[UR22][R16.64] ;  /* 0x000000161036c981 */ /* 0x000f64000c1e1b00 */
[----:B------:R-:W3:Y:S01]  /*1650*/  @!P3 LDC.64 R4, c[0x0][0x230] ;  /* 0x00008c00ff04bb82 */ /* 0x000ee20000000a00 */
[----:B------:R-:W-:-:S02]  /*1660*/  ISETP.GE.AND.EX P2, PT, R36, UR19, PT, P2 ;  /* 0x0000001324007c0c */ /* 0x000fc4000bf46320 */
[----:B------:R-:W-:Y:S01]  /*1670*/  @!P5 SHF.L.U64.HI R28, R22, 0x2, R3 ;  /* 0x00000002161cd819 */ /* 0x000fe20000010203 */
[C---:B------:R-:W-:Y:S01]  /*1680*/  @!P3 IMAD R3, R39.reuse, R25, R26 ;  /* 0x000000192703b224 */ /* 0x040fe200078e021a */
[----:B------:R-:W-:Y:S02]  /*1690*/  @!P3 MOV R26, R80 ;  /* 0x00000050001ab202 */ /* 0x000fe40000000f00 */
[----:B------:R-:W-:Y:S02]  /*16a0*/  @!P3 MOV R27, R79 ;  /* 0x0000004f001bb202 */ /* 0x000fe40000000f00 */
[----:B------:R-:W-:Y:S02]  /*16b0*/  ISETP.GT.U32.OR P2, PT, R0, 0x187, P2 ;  /* 0x000001870000780c */ /* 0x000fe40001744470 */
[----:B------:R-:W-:Y:S01]  /*16c0*/  @!P5 SHF.L.U32 R29, R22, 0x2, RZ ;  /* 0x00000002161dd819 */ /* 0x000fe200000006ff */
[----:B------:R-:W-:-:S03]  /*16d0*/  @!P3 IMAD.WIDE.U32 R24, R39, R24, R26 ;  /* 0x000000182718b225 */ /* 0x000fc600078e001a */
[----:B-1----:R-:W-:Y:S02]  /*16e0*/  @!P5 IADD3 R10, P0, R29, R10, RZ ;  /* 0x0000000a1d0ad210 */ /* 0x002fe40007f1e0ff */
[----:B------:R-:W-:Y:S02]  /*16f0*/  @!P3 IADD3 R25, R25, R3, RZ ;  /* 0x000000031919b210 */ /* 0x000fe40007ffe0ff */
[----:B------:R-:W-:Y:S02]  /*1700*/  @!P3 SHF.L.U32 R3, R24, 0x2, RZ ;  /* 0x000000021803b819 */ /* 0x000fe400000006ff */
[----:B------:R-:W-:Y:S01]  /*1710*/  @!P5 IADD3.X R11, R28, R11, RZ, P0, !PT ;  /* 0x0000000b1c0bd210 */ /* 0x000fe200007fe4ff */
[----:B------:R-:W1:Y:S01]  /*1720*/  @!P2 LDC.64 R22, c[0x0][0x288] ;  /* 0x0000a200ff16ab82 */ /* 0x000e620000000a00 */
[----:B------:R-:W-:Y:S02]  /*1730*/  @!P3 SHF.L.U64.HI R24, R24, 0x2, R25 ;  /* 0x000000021818b819 */ /* 0x000fe40000010219 */
[----:B---3--:R-:W-:Y:S01]  /*1740*/  @!P3 IADD3 R4, P0, R3, R4, RZ ;  /* 0x000000040304b210 */ /* 0x008fe20007f1e0ff */
[----:B------:R3:W5:Y:S01]  /*1750*/  @!P5 LDG.E.64 R88, desc[UR22][R10.64] ;  /* 0x000000160a58d981 */ /* 0x000762000c1e1b00 */
[----:B------:R-:W-:-:S02]  /*1760*/  IADD3 R33, R2, 0xc8, RZ ;  /* 0x000000c802217810 */ /* 0x000fc40007ffe0ff */
[----:B------:R-:W-:Y:S02]  /*1770*/  @!P3 IADD3.X R5, R24, R5, RZ, P0, !PT ;  /* 0x000000051805b210 */ /* 0x000fe400007fe4ff */
[----:B------:R-:W-:Y:S02]  /*1780*/  ISETP.GE.U32.AND P0, PT, R33, UR18, PT ;  /* 0x0000001221007c0c */ /* 0x000fe4000bf06070 */
[----:B------:R-:W-:Y:S01]  /*1790*/  SHF.R.S32.HI R31, RZ, 0x1f, R33 ;  /* 0x0000001fff1f7819 */ /* 0x000fe20000011421 */
[----:B------:R-:W5:Y:S01]  /*17a0*/  @!P3 LDG.E.64 R86, desc[UR22][R4.64] ;  /* 0x000000160456b981 */ /* 0x000f62000c1e1b00 */
[----:B0-----:R-:W-:Y:S02]  /*17b0*/  @!P5 IADD3 R14, P6, R29, R14, RZ ;  /* 0x0000000e1d0ed210 */ /* 0x001fe40007fde0ff */
[----:B------:R-:W-:Y:S02]  /*17c0*/  ISETP.GE.AND.EX P0, PT, R31, UR19, PT, P0 ;  /* 0x000000131f007c0c */ /* 0x000fe4000bf06300 */
[----:B------:R-:W-:-:S02]  /*17d0*/  @!P5 IADD3.X R15, R28, R15, RZ, P6, !PT ;  /* 0x0000000f1c0fd210 */ /* 0x000fc400037fe4ff */
[----:B------:R-:W-:Y:S02]  /*17e0*/  ISETP.GT.U32.OR P0, PT, R0, 0x187, P0 ;  /* 0x000001870000780c */ /* 0x000fe40000704470 */
[----:B--2---:R-:W-:Y:S01]  /*17f0*/  @!P3 IADD3 R6, P6, R3, R20, RZ ;  /* 0x000000140306b210 */ /* 0x004fe20007fde0ff */
[----:B------:R0:W5:Y:S01]  /*1800*/  @!P5 LDG.E.64 R52, desc[UR22][R14.64] ;  /* 0x000000160e34d981 */ /* 0x000162000c1e1b00 */
[----:B------:R-:W-:Y:S02]  /*1810*/  IADD3 R27, R2, 0xd0, RZ ;  /* 0x000000d0021b7810 */ /* 0x000fe40007ffe0ff */
[----:B------:R-:W-:Y:S02]  /*1820*/  @!P3 IADD3.X R7, R24, R21, RZ, P6, !PT ;  /* 0x000000151807b210 */ /* 0x000fe400037fe4ff */
[----:B------:R-:W2:Y:S01]  /*1830*/  @!P2 LDC.64 R20, c[0x0][0x230] ;  /* 0x00008c00ff14ab82 */ /* 0x000ea20000000a00 */
[----:B-1----:R-:W-:Y:S01]  /*1840*/  @!P2 IMAD R18, R36, R22, RZ ;  /* 0x000000162412a224 */ /* 0x002fe200078e02ff */
[----:B------:R-:W-:Y:S01]  /*1850*/  ISETP.GE.U32.AND P4, PT, R27, UR18, PT ;  /* 0x000000121b007c0c */ /* 0x000fe2000bf86070 */
[----:B------:R1:W5:Y:S01]  /*1860*/  @!P3 LDG.E.64 R50, desc[UR22][R6.64] ;  /* 0x000000160632b981 */ /* 0x000362000c1e1b00 */
[----:B------:R-:W-:Y:S01]  /*1870*/  SHF.R.S32.HI R30, RZ, 0x1f, R27 ;  /* 0x0000001fff1e7819 */ /* 0x000fe2000001141b */
[----:B------:R-:W-:-:S03]  /*1880*/  @!P2 IMAD R3, R37, R23, R18 ;  /* 0x000000172503a224 */ /* 0x000fc600078e0212 */
[----:B------:R-:W4:Y:S01]  /*1890*/  @!P2 LDC.64 R24, c[0x0][0x228] ;  /* 0x00008a00ff18ab82 */ /* 0x000f220000000a00 */
[----:B------:R-:W-:Y:S02]  /*18a0*/  ISETP.GE.AND.EX P4, PT, R30, UR19, PT, P4 ;  /* 0x000000131e007c0c */ /* 0x000fe4000bf86340 */
[----:B------:R-:W-:Y:S02]  /*18b0*/  @!P2 MOV R18, R80 ;  /* 0x000000500012a202 */ /* 0x000fe40000000f00 */
[----:B------:R-:W-:-:S03]  /*18c0*/  @!P2 MOV R19, R79 ;  /* 0x0000004f0013a202 */ /* 0x000fc60000000f00 */
[----:B------:R-:W1:Y:S01]  /*18d0*/  @!P0 LDC.64 R28, c[0x0][0x288] ;  /* 0x0000a200ff1c8b82 */ /* 0x000e620000000a00 */
[----:B------:R-:W-:Y:S01]  /*18e0*/  ISETP.GT.U32.OR P4, PT, R0, 0x187, P4 ;  /* 0x000001870000780c */ /* 0x000fe20002784470 */
[----:B------:R-:W-:Y:S01]  /*18f0*/  @!P2 IMAD.WIDE.U32 R22, R37, R22, R18 ;  /* 0x000000162516a225 */ /* 0x000fe200078e0012 */
[----:B------:R-:W-:-:S04]  /*1900*/  IADD3 R26, R2, 0xd8, RZ ;  /* 0x000000d8021a7810 */ /* 0x000fc80007ffe0ff */
[----:B------:R-:W-:Y:S01]  /*1910*/  @!P2 IADD3 R19, R23, R3, RZ ;  /* 0x000000031713a210 */ /* 0x000fe20007ffe0ff */
[----:B---3--:R-:W3:Y:S01]  /*1920*/  @!P0 LDC.64 R10, c[0x0][0x230] ;  /* 0x00008c00ff0a8b82 */ /* 0x008ee20000000a00 */
[----:B------:R-:W-:Y:S02]  /*1930*/  @!P2 SHF.L.U32 R3, R22, 0x2, RZ ;  /* 0x000000021603a819 */ /* 0x000fe400000006ff */
[----:B------:R-:W-:Y:S02]  /*1940*/  ISETP.GE.U32.AND P5, PT, R26, UR18, PT ;  /* 0x000000121a007c0c */ /* 0x000fe4000bfa6070 */
[----:B------:R-:W-:Y:S02]  /*1950*/  SHF.R.S32.HI R34, RZ, 0x1f, R26 ;  /* 0x0000001fff227819 */ /* 0x000fe4000001141a */
[----:B------:R-:W-:Y:S01]  /*1960*/  @!P2 SHF.L.U64.HI R22, R22, 0x2, R19 ;  /* 0x000000021616a819 */ /* 0x000fe20000010213 */
[----:B0-----:R-:W0:Y:S01]  /*1970*/  @!P4 LDC.64 R14, c[0x0][0x228] ;  /* 0x00008a00ff0ecb82 */ /* 0x001e220000000a00 */
[----:B--2---:R-:W-:-:S02]  /*1980*/  @!P2 IADD3 R20, P6, R3, R20, RZ ;  /* 0x000000140314a210 */ /* 0x004fc40007fde0ff */
[----:B------:R-:W-:Y:S02]  /*1990*/  ISETP.GE.AND.EX P5, PT, R34, UR19, PT, P5 ;  /* 0x0000001322007c0c */ /* 0x000fe4000bfa6350 */
[----:B------:R-:W-:-:S03]  /*19a0*/  @!P2 IADD3.X R21, R22, R21, RZ, P6, !PT ;  /* 0x000000151615a210 */ /* 0x000fc600037fe4ff */
[----:B------:R-:W2:Y:S01]  /*19b0*/  @!P4 LDC.64 R18, c[0x0][0x288] ;  /* 0x0000a200ff12cb82 */ /* 0x000ea20000000a00 */
[----:B------:R-:W-:Y:S01]  /*19c0*/  ISETP.GT.U32.OR P5, PT, R0, 0x187, P5 ;  /* 0x000001870000780c */ /* 0x000fe20002fa4470 */
[----:B-1----:R-:W-:Y:S01]  /*19d0*/  @!P0 IMAD R12, R31, R28, RZ ;  /* 0x0000001c1f0c8224 */ /* 0x002fe200078e02ff */
[----:B----4-:R-:W-:Y:S01]  /*19e0*/  @!P2 IADD3 R16, P6, R3, R24, RZ ;  /* 0x000000180310a210 */ /* 0x010fe20007fde0ff */
[----:B------:R1:W5:Y:S01]  /*19f0*/  @!P2 LDG.E.64 R84, desc[UR22][R20.64] ;  /* 0x000000161454a981 */ /* 0x000362000c1e1b00 */
[----:B------:R-:W-:Y:S01]  /*1a00*/  @!P0 MOV R13, R79 ;  /* 0x0000004f000d8202 */ /* 0x000fe20000000f00 */
[----:B------:R-:W-:Y:S01]  /*1a10*/  @!P0 IMAD R31, R33, R29, R12 ;  /* 0x0000001d211f8224 */ /* 0x000fe200078e020c */
[----:B------:R-:W-:Y:S02]  /*1a20*/  @!P2 IADD3.X R17, R22, R25, RZ, P6, !PT ;  /* 0x000000191611a210 */ /* 0x000fe400037fe4ff */
[----:B------:R-:W4:Y:S01]  /*1a30*/  @!P0 LDC.64 R24, c[0x0][0x228] ;  /* 0x00008a00ff188b82 */ /* 0x000f220000000a00 */
[----:B------:R-:W-:-:S02]  /*1a40*/  @!P0 MOV R12, R80 ;  /* 0x00000050000c8202 */ /* 0x000fc40000000f00 */
[----:B------:R-:W-:Y:S01]  /*1a50*/  @!P4 MOV R6, R80 ;  /* 0x000000500006c202 */ /* 0x000fe20000000f00 */
[----:B------:R-:W5:Y:S02]  /*1a60*/  @!P2 LDG.E.64 R48, desc[UR22][R16.64] ;  /* 0x000000161030a981 */ /* 0x000f64000c1e1b00 */
[----:B------:R-:W-:Y:S02]  /*1a70*/  @!P0 IMAD.WIDE.U32 R28, R33, R28, R12 ;  /* 0x0000001c211c8225 */ /* 0x000fe400078e000c */
[----:B------:R-:W1:Y:S01]  /*1a80*/  @!P5 LDC.64 R12, c[0x0][0x288] ;  /* 0x0000a200ff0cdb82 */ /* 0x000e620000000a00 */
[----:B------:R-:W-:Y:S02]  /*1a90*/  @!P4 MOV R7, R79 ;  /* 0x0000004f0007c202 */ /* 0x000fe40000000f00 */
[----:B------:R-:W-:-:S05]  /*1aa0*/  @!P0 IADD3 R31, R29, R31, RZ ;  /* 0x0000001f1d1f8210 */ /* 0x000fca0007ffe0ff */
[----:B------:R-:W0:Y:S01]  /*1ab0*/  @!P4 LDC.64 R22, c[0x0][0x230] ;  /* 0x00008c00ff16cb82 */ /* 0x000e220000000a00 */
[----:B--2---:R-:W-:Y:S01]  /*1ac0*/  @!P4 IMAD R30, R30, R18, RZ ;  /* 0x000000121e1ec224 */ /* 0x004fe200078e02ff */
[C---:B------:R-:W-:Y:S02]  /*1ad0*/  @!P0 SHF.L.U32 R29, R28.reuse, 0x2, RZ ;  /* 0x000000021c1d8819 */ /* 0x040fe400000006ff */
[----:B------:R-:W-:Y:S01]  /*1ae0*/  @!P0 SHF.L.U64.HI R28, R28, 0x2, R31 ;  /* 0x000000021c1c8819 */ /* 0x000fe2000001021f */
[----:B------:R-:W-:Y:S01]  /*1af0*/  @!P4 IMAD R31, R27, R19, R30 ;  /* 0x000000131b1fc224 */ /* 0x000fe200078e021e */
[----:B---3--:R-:W-:Y:S01]  /*1b00*/  @!P0 IADD3 R10, P6, R29, R10, RZ ;  /* 0x0000000a1d0a8210 */ /* 0x008fe20007fde0ff */
[----:B------:R-:W-:Y:S01]  /*1b10*/  @!P4 IMAD.WIDE.U32 R18, R27, R18, R6 ;  /* 0x000000121b12c225 */ /* 0x000fe200078e0006 */
[----:B------:R-:W2:Y:S02]  /*1b20*/  @!P5 LDC.64 R4, c[0x0][0x230] ;  /* 0x00008c00ff04db82 */ /* 0x000ea40000000a00 */
[----:B------:R-:W-:-:S02]  /*1b30*/  @!P0 IADD3.X R11, R28, R11, RZ, P6, !PT ;  /* 0x0000000b1c0b8210 */ /* 0x000fc400037fe4ff */
[----:B----4-:R-:W-:Y:S02]  /*1b40*/  @!P0 IADD3 R24, P6, R29, R24, RZ ;  /* 0x000000181d188210 */ /* 0x010fe40007fde0ff */
[----:B------:R-:W-:Y:S01]  /*1b50*/  @!P4 IADD3 R19, R19, R31, RZ ;  /* 0x0000001f1313c210 */ /* 0x000fe20007ffe0ff */
[----:B------:R3:W5:Y:S01]  /*1b60*/  @!P0 LDG.E.64 R62, desc[UR22][R10.64] ;  /* 0x000000160a3e8981 */ /* 0x000762000c1e1b00 */
[----:B------:R-:W4:Y:S01]  /*1b70*/  @!P5 LDC.64 R6, c[0x0][0x228] ;  /* 0x00008a00ff06db82 */ /* 0x000f220000000a00 */
[----:B------:R-:W-:Y:S02]  /*1b80*/  @!P0 IADD3.X R25, R28, R25, RZ, P6, !PT ;  /* 0x000000191c198210 */ /* 0x000fe400037fe4ff */
[C---:B------:R-:W-:Y:S02]  /*1b90*/  @!P4 SHF.L.U32 R27, R18.reuse, 0x2, RZ ;  /* 0x00000002121bc819 */ /* 0x040fe400000006ff */
[----:B------:R-:W-:Y:S01]  /*1ba0*/  @!P4 SHF.L.U64.HI R28, R18, 0x2, R19 ;  /* 0x00000002121cc819 */ /* 0x000fe20000010213 */
[----:B-1----:R-:W-:Y:S01]  /*1bb0*/  @!P5 IMAD R29, R34, R12, RZ ;  /* 0x0000000c221dd224 */ /* 0x002fe200078e02ff */
[----:B------:R-:W-:Y:S01]  /*1bc0*/  @!P5 MOV R18, R80 ;  /* 0x000000500012d202 */ /* 0x000fe20000000f00 */
[----:B------:R-:W5:Y:S01]  /*1bd0*/  @!P0 LDG.E.64 R46, desc[UR22][R24.64] ;  /* 0x00000016182e8981 */ /* 0x000f62000c1e1b00 */
[----:B------:R-:W-:-:S02]  /*1be0*/  @!P5 MOV R19, R79 ;  /* 0x0000004f0013d202 */ /* 0x000fc40000000f00 */
[----:B------:R-:W-:Y:S01]  /*1bf0*/  IADD3 R3, R2, 0xe0, RZ ;  /* 0x000000e002037810 */ /* 0x000fe20007ffe0ff */
[C---:B------:R-:W-:Y:S01]  /*1c00*/  @!P5 IMAD R29, R26.reuse, R13, R29 ;  /* 0x0000000d1a1dd224 */ /* 0x040fe200078e021d */
[----:B0-----:R-:W-:Y:S01]  /*1c10*/  @!P4 IADD3 R22, P6, R27, R22, RZ ;  /* 0x000000161b16c210 */ /* 0x001fe20007fde0ff */
[----:B------:R-:W-:Y:S01]  /*1c20*/  @!P5 IMAD.WIDE.U32 R18, R26, R12, R18 ;  /* 0x0000000c1a12d225 */ /* 0x000fe200078e0012 */
[----:B------:R-:W-:Y:S02]  /*1c30*/  ISETP.GE.U32.AND P3, PT, R3, UR18, PT ;  /* 0x0000001203007c0c */ /* 0x000fe4000bf66070 */
[----:B------:R-:W-:Y:S02]  /*1c40*/  SHF.R.S32.HI R32, RZ, 0x1f, R3 ;  /* 0x0000001fff207819 */ /* 0x000fe40000011403 */
[----:B------:R-:W-:Y:S02]  /*1c50*/  @!P4 IADD3.X R23, R28, R23, RZ, P6, !PT ;  /* 0x000000171c17c210 */ /* 0x000fe400037fe4ff */
[----:B------:R-:W-:-:S02]  /*1c60*/  ISETP.GE.AND.EX P3, PT, R32, UR19, PT, P3 ;  /* 0x0000001320007c0c */ /* 0x000fc4000bf66330 */
[----:B------:R-:W-:Y:S01]  /*1c70*/  @!P4 IADD3 R14, P6, R27, R14, RZ ;  /* 0x0000000e1b0ec210 */ /* 0x000fe20007fde0ff */
[----:B------:R0:W5:Y:S01]  /*1c80*/  @!P4 LDG.E.64 R60, desc[UR22][R22.64] ;  /* 0x00000016163cc981 */ /* 0x000162000c1e1b00 */
[----:B------:R-:W-:Y:S02]  /*1c90*/  @!P5 IADD3 R27, R19, R29, RZ ;  /* 0x0000001d131bd210 */ /* 0x000fe40007ffe0ff */
[----:B------:R-:W-:Y:S02]  /*1ca0*/  @!P5 SHF.L.U32 R19, R18, 0x2, RZ ;  /* 0x000000021213d819 */ /* 0x000fe400000006ff */
[----:B------:R-:W-:Y:S02]  /*1cb0*/  ISETP.GT.U32.OR P3, PT, R0, 0x187, P3 ;  /* 0x000001870000780c */ /* 0x000fe40001f64470 */
[----:B------:R-:W-:Y:S02]  /*1cc0*/  @!P4 IADD3.X R15, R28, R15, RZ, P6, !PT ;  /* 0x0000000f1c0fc210 */ /* 0x000fe400037fe4ff */
[----:B------:R-:W-:-:S02]  /*1cd0*/  @!P5 SHF.L.U64.HI R18, R18, 0x2, R27 ;  /* 0x000000021212d819 */ /* 0x000fc4000001021b */
[C---:B--2---:R-:W-:Y:S01]  /*1ce0*/  @!P5 IADD3 R4, P6, R19.reuse, R4, RZ ;  /* 0x000000041304d210 */ /* 0x044fe20007fde0ff */
[----:B------:R1:W5:Y:S03]  /*1cf0*/  @!P4 LDG.E.64 R44, desc[UR22][R14.64] ;  /* 0x000000160e2cc981 */ /* 0x000366000c1e1b00 */
[----:B------:R-:W-:Y:S02]  /*1d00*/  @!P5 IADD3.X R5, R18, R5, RZ, P6, !PT ;  /* 0x000000051205d210 */ /* 0x000fe400037fe4ff */
[----:B----4-:R-:W-:Y:S01]  /*1d10*/  @!P5 IADD3 R6, P6, R19, R6, RZ ;  /* 0x000000061306d210 */ /* 0x010fe20007fde0ff */
[----:B------:R-:W2:Y:S01]  /*1d20*/  @!P3 LDC.64 R12, c[0x0][0x288] ;  /* 0x0000a200ff0cbb82 */ /* 0x000ea20000000a00 */
[----:B------:R-:W-:-:S04]  /*1d30*/  IADD3 R19, R2, 0xe8, RZ ;  /* 0x000000e802137810 */ /* 0x000fc80007ffe0ff */
[----:B------:R-:W-:Y:S02]  /*1d40*/  ISETP.GE.U32.AND P2, PT, R19, UR18, PT ;  /* 0x0000001213007c0c */ /* 0x000fe4000bf46070 */
[----:B------:R-:W-:Y:S01]  /*1d50*/  SHF.R.S32.HI R31, RZ, 0x1f, R19 ;  /* 0x0000001fff1f7819 */ /* 0x000fe20000011413 */
[----:B------:R-:W4:Y:S03]  /*1d60*/  @!P3 LDC.64 R20, c[0x0][0x230] ;  /* 0x00008c00ff14bb82 */ /* 0x000f260000000a00 */
[----:B------:R-:W-:-:S04]  /*1d70*/  ISETP.GE.AND.EX P2, PT, R31, UR19, PT, P2 ;  /* 0x000000131f007c0c */ /* 0x000fc8000bf46320 */
[----:B------:R-:W-:Y:S02]  /*1d80*/  ISETP.GT.U32.OR P2, PT, R0, 0x187, P2 ;  /* 0x000001870000780c */ /* 0x000fe40001744470 */
[----:B------:R-:W-:-:S04]  /*1d90*/  IADD3 R26, R2, 0xf0, RZ ;  /* 0x000000f0021a7810 */ /* 0x000fc80007ffe0ff */
[----:B------:R-:W-:Y:S02]  /*1da0*/  ISETP.GE.U32.AND P0, PT, R26, UR18, PT ;  /* 0x000000121a007c0c */ /* 0x000fe4000bf06070 */
[----:B------:R-:W-:Y:S02]  /*1db0*/  SHF.R.S32.HI R30, RZ, 0x1f, R26 ;  /* 0x0000001fff1e7819 */ /* 0x000fe4000001141a */
[----:B------:R-:W-:Y:S02]  /*1dc0*/  @!P5 IADD3.X R7, R18, R7, RZ, P6, !PT ;  /* 0x000000071207d210 */ /* 0x000fe400037fe4ff */
[----:B------:R-:W-:Y:S01]  /*1dd0*/  ISETP.GE.AND.EX P0, PT, R30, UR19, PT, P0 ;  /* 0x000000131e007c0c */ /* 0x000fe2000bf06300 */
[----:B---3--:R-:W3:Y:S01]  /*1de0*/  @!P2 LDC.64 R10, c[0x0][0x288] ;  /* 0x0000a200ff0aab82 */ /* 0x008ee20000000a00 */
[----:B--2---:R-:W-:Y:S01]  /*1df0*/  @!P3 IMAD R18, R32, R12, RZ ;  /* 0x0000000c2012b224 */ /* 0x004fe200078e02ff */
[----:B------:R-:W-:Y:S02]  /*1e00*/  @!P3 MOV R16, R80 ;  /* 0x000000500010b202 */ /* 0x000fe40000000f00 */
[----:B------:R-:W-:-:S02]  /*1e10*/  @!P3 MOV R17, R79 ;  /* 0x0000004f0011b202 */ /* 0x000fc40000000f00 */
[----:B------:R-:W-:Y:S01]  /*1e20*/  ISETP.GT.U32.OR P0, PT, R0, 0x187, P0 ;  /* 0x000001870000780c */ /* 0x000fe20000704470 */
[C---:B------:R-:W-:Y:S01]  /*1e30*/  @!P3 IMAD R27, R3.reuse, R13, R18 ;  /* 0x0000000d031bb224 */ /* 0x040fe200078e0212 */
[----:B------:R-:W-:Y:S01]  /*1e40*/  IADD3 R28, R2, 0xb0, RZ ;  /* 0x000000b0021c7810 */ /* 0x000fe20007ffe0ff */
[----:B------:R-:W-:Y:S02]  /*1e50*/  @!P3 IMAD.WIDE.U32 R12, R3, R12, R16 ;  /* 0x0000000c030cb225 */ /* 0x000fe400078e0010 */
[----:B------:R-:W2:Y:S01]  /*1e60*/  @!P3 LDC.64 R16, c[0x0][0x228] ;  /* 0x00008a00ff10bb82 */ /* 0x000ea20000000a00 */
[----:B------:R-:W-:Y:S02]  /*1e70*/  ISETP.GE.U32.AND P4, PT, R28, UR18, PT ;  /* 0x000000121c007c0c */ /* 0x000fe4000bf86070 */
[----:B------:R-:W-:Y:S02]  /*1e80*/  SHF.R.S32.HI R29, RZ, 0x1f, R28 ;  /* 0x0000001fff1d7819 */ /* 0x000fe4000001141c */
[----:B------:R-:W-:-:S02]  /*1e90*/  CS2R R32, SRZ ;  /* 0x0000000000207805 */ /* 0x000fc4000001ff00 */
[----:B------:R-:W-:Y:S02]  /*1ea0*/  @!P3 IADD3 R13, R13, R27, RZ ;  /* 0x0000001b0d0db210 */ /* 0x000fe40007ffe0ff */
[----:B------:R-:W-:Y:S01]  /*1eb0*/  ISETP.GE.AND.EX P4, PT, R29, UR19, PT, P4 ;  /* 0x000000131d007c0c */ /* 0x000fe2000bf86340 */
[----:B0-----:R-:W0:Y:S01]  /*1ec0*/  @!P0 LDC.64 R22, c[0x0][0x288] ;  /* 0x0000a200ff168b82 */ /* 0x001e220000000a00 */
[----:B------:R-:W-:Y:S02]  /*1ed0*/  @!P3 SHF.L.U32 R3, R12, 0x2, RZ ;  /* 0x000000020c03b819 */ /* 0x000fe400000006ff */
[----:B------:R-:W-:Y:S02]  /*1ee0*/  CS2R R42, SRZ ;  /* 0x00000000002a7805 */ /* 0x000fe4000001ff00 */
[----:B------:R-:W-:Y:S01]  /*1ef0*/  ISETP.GT.U32.OR P4, PT, R0, 0x187, P4 ;  /* 0x000001870000780c */ /* 0x000fe20002784470 */
[----:B------:R4:W2:Y:S01]  /*1f00*/  @!P5 LDG.E.64 R32, desc[UR22][R4.64] ;  /* 0x000000160420d981 */ /* 0x0008a2000c1e1b00 */
[----:B------:R-:W-:Y:S01]  /*1f10*/  @!P3 SHF.L.U64.HI R18, R12, 0x2, R13 ;  /* 0x000000020c12b819 */ /* 0x000fe2000001020d */
[----:B---3--:R-:W-:Y:S01]  /*1f20*/  @!P2 IMAD R12, R31, R10, RZ ;  /* 0x0000000a1f0ca224 */ /* 0x008fe200078e02ff */
[----:B------:R-:W-:Y:S01]  /*1f30*/  @!P2 MOV R13, R79 ;  /* 0x0000004f000da202 */ /* 0x000fe20000000f00 */
[----:B------:R3:W5:Y:S01]  /*1f40*/  @!P5 LDG.E.64 R42, desc[UR22][R6.64] ;  /* 0x00000016062ad981 */ /* 0x000762000c1e1b00 */
[----:B-1----:R-:W1:Y:S01]  /*1f50*/  @!P0 LDC.64 R14, c[0x0][0x230] ;  /* 0x00008c00ff0e8b82 */ /* 0x002e620000000a00 */
[----:B------:R-:W-:Y:S01]  /*1f60*/  @!P2 IMAD R27, R19, R11, R12 ;  /* 0x0000000b131ba224 */ /* 0x000fe200078e020c */
[----:B------:R-:W-:-:S06]  /*1f70*/  @!P2 MOV R12, R80 ;  /* 0x00000050000ca202 */ /* 0x000fcc0000000f00 */
[----:B----4-:R-:W4:Y:S01]  /*1f80*/  @!P2 LDC.64 R4, c[0x0][0x230] ;  /* 0x00008c00ff04ab82 */ /* 0x010f220000000a00 */
[----:B------:R-:W-:Y:S01]  /*1f90*/  @!P3 IADD3 R20, P5, R3, R20, RZ ;  /* 0x000000140314b210 */ /* 0x000fe20007fbe0ff */
[----:B------:R-:W-:Y:S01]  /*1fa0*/  @!P2 IMAD.WIDE.U32 R10, R19, R10, R12 ;  /* 0x0000000a130aa225 */ /* 0x000fe200078e000c */
[----:B--2---:R-:W-:-:S05]  /*1fb0*/  @!P3 IADD3 R16, P6, R3, R16, RZ ;  /* 0x000000100310b210 */ /* 0x004fca0007fde0ff */
[----:B---3--:R-:W2:Y:S01]  /*1fc0*/  @!P2 LDC.64 R6, c[0x0][0x228] ;  /* 0x00008a00ff06ab82 */ /* 0x008ea20000000a00 */
[----:B------:R-:W-:Y:S02]  /*1fd0*/  IADD3 R3, R2, 0xc0, RZ ;  /* 0x000000c002037810 */ /* 0x000fe40007ffe0ff */
[----:B------:R-:W-:-:S05]  /*1fe0*/  @!P3 IADD3.X R21, R18, R21, RZ, P5, !PT ;  /* 0x000000151215b210 */ /* 0x000fca0002ffe4ff */
[----:B------:R-:W3:Y:S01]  /*1ff0*/  @!P4 LDC.64 R24, c[0x0][0x288] ;  /* 0x0000a200ff18cb82 */ /* 0x000ee20000000a00 */
[----:B------:R-:W-:Y:S02]  /*2000*/  ISETP.GE.U32.AND P5, PT, R3, UR18, PT ;  /* 0x0000001203007c0c */ /* 0x000fe4000bfa6070 */
[----:B------:R-:W-:Y:S02]  /*2010*/  SHF.R.S32.HI R31, RZ, 0x1f, R3 ;  /* 0x0000001fff1f7819 */ /* 0x000fe40000011403 */
[----:B------:R-:W-:Y:S01]  /*2020*/  @!P2 IADD3 R11, R11, R27, RZ ;  /* 0x0000001b0b0ba210 */ /* 0x000fe20007ffe0ff */
[----:B0-----:R-:W-:Y:S01]  /*2030*/  @!P0 IMAD R12, R30, R22, RZ ;  /* 0x000000161e0c8224 */ /* 0x001fe200078e02ff */
[----:B------:R-:W-:Y:S02]  /*2040*/  ISETP.GE.AND.EX P5, PT, R31, UR19, PT, P5 ;  /* 0x000000131f007c0c */ /* 0x000fe4000bfa6350 */
[C---:B------:R-:W-:Y:S02]  /*2050*/  @!P2 SHF.L.U32 R13, R10.reuse, 0x2, RZ ;  /* 0x000000020a0da819 */ /* 0x040fe400000006ff */
[----:B------:R-:W-:-:S02]  /*2060*/  @!P2 SHF.L.U64.HI R30, R10, 0x2, R11 ;  /* 0x000000020a1ea819 */ /* 0x000fc4000001020b */
[----:B------:R-:W-:Y:S02]  /*2070*/  @!P0 MOV R10, R80 ;  /* 0x00000050000a8202 */ /* 0x000fe40000000f00 */
[----:B------:R-:W-:Y:S01]  /*2080*/  @!P0 MOV R11, R79 ;  /* 0x0000004f000b8202 */ /* 0x000fe20000000f00 */
[----:B------:R-:W-:Y:S01]  /*2090*/  @!P0 IMAD R27, R26, R23, R12 ;  /* 0x000000171a1b8224 */ /* 0x000fe200078e020c */
[----:B------:R-:W-:Y:S02]  /*20a0*/  ISETP.GT.U32.OR P5, PT, R0, 0x187, P5 ;  /* 0x000001870000780c */ /* 0x000fe40002fa4470 */
[----:B------:R-:W-:Y:S01]  /*20b0*/  @!P3 IADD3.X R17, R18, R17, RZ, P6, !PT ;  /* 0x000000111211b210 */ /* 0x000fe200037fe4ff */
[----:B------:R-:W-:Y:S01]  /*20c0*/  @!P0 IMAD.WIDE.U32 R22, R26, R22, R10 ;  /* 0x000000161a168225 */ /* 0x000fe200078e000a */
[----:B----4-:R-:W-:Y:S01]  /*20d0*/  @!P2 IADD3 R4, P6, R13, R4, RZ ;  /* 0x000000040d04a210 */ /* 0x010fe20007fde0ff */
[----:B------:R-:W0:Y:S03]  /*20e0*/  @!P0 LDC.64 R18, c[0x0][0x228] ;  /* 0x00008a00ff128b82 */ /* 0x000e260000000a00 */
[----:B------:R-:W-:-:S02]  /*20f0*/  @!P2 IADD3.X R5, R30, R5, RZ, P6, !PT ;  /* 0x000000051e05a210 */ /* 0x000fc400037fe4ff */
[----:B--2---:R-:W-:Y:S02]  /*2100*/  @!P2 IADD3 R6, P6, R13, R6, RZ ;  /* 0x000000060d06a210 */ /* 0x004fe40007fde0ff */
[----:B------:R-:W-:Y:S01]  /*2110*/  @!P0 IADD3 R23, R23, R27, RZ ;  /* 0x0000001b17178210 */ /* 0x000fe20007ffe0ff */
[----:B---3--:R-:W-:Y:S01]  /*2120*/  @!P4 IMAD R26, R29, R24, RZ ;  /* 0x000000181d1ac224 */ /* 0x008fe200078e02ff */
[----:B------:R-:W-:Y:S01]  /*2130*/  @!P2 IADD3.X R7, R30, R7, RZ, P6, !PT ;  /* 0x000000071e07a210 */ /* 0x000fe200037fe4ff */
[----:B------:R-:W2:Y:S01]  /*2140*/  @!P4 LDC.64 R10, c[0x0][0x230] ;  /* 0x00008c00ff0acb82 */ /* 0x000ea20000000a00 */
[C---:B------:R-:W-:Y:S02]  /*2150*/  @!P0 SHF.L.U32 R29, R22.reuse, 0x2, RZ ;  /* 0x00000002161d8819 */ /* 0x040fe400000006ff */
[----:B------:R-:W-:-:S05]  /*2160*/  @!P0 SHF.L.U64.HI R30, R22, 0x2, R23 ;  /* 0x00000002161e8819 */ /* 0x000fca0000010217 */
[----:B------:R-:W3:Y:S01]  /*2170*/  @!P5 LDC.64 R22, c[0x0][0x288] ;  /* 0x0000a200ff16db82 */ /* 0x000ee20000000a00 */
[----:B------:R-:W-:Y:S01]  /*2180*/  @!P4 IMAD R25, R28, R25, R26 ;  /* 0x000000191c19c224 */ /* 0x000fe200078e021a */
[----:B------:R-:W-:Y:S02]  /*2190*/  @!P4 MOV R26, R80 ;  /* 0x00000050001ac202 */ /* 0x000fe40000000f00 */
[----:B------:R-:W-:-:S04]  /*21a0*/  @!P4 MOV R27, R79 ;  /* 0x0000004f001bc202 */ /* 0x000fc80000000f00 */
[----:B------:R-:W4:Y:S01]  /*21b0*/  @!P4 LDC.64 R12, c[0x0][0x228] ;  /* 0x00008a00ff0ccb82 */ /* 0x000f220000000a00 */
[----:B-1----:R-:W-:Y:S01]  /*21c0*/  @!P0 IADD3 R14, P6, R29, R14, RZ ;  /* 0x0000000e1d0e8210 */ /* 0x002fe20007fde0ff */
[----:B------:R-:W-:-:S03]  /*21d0*/  @!P4 IMAD.WIDE.U32 R26, R28, R24, R26 ;  /* 0x000000181c1ac225 */ /* 0x000fc600078e001a */
[----:B------:R-:W-:Y:S02]  /*21e0*/  @!P0 IADD3.X R15, R30, R15, RZ, P6, !PT ;  /* 0x0000000f1e0f8210 */ /* 0x000fe400037fe4ff */
[----:B0-----:R-:W-:Y:S02]  /*21f0*/  @!P0 IADD3 R18, P6, R29, R18, RZ ;  /* 0x000000121d128210 */ /* 0x001fe40007fde0ff */
[----:B------:R-:W-:Y:S02]  /*2200*/  @!P4 IADD3 R27, R27, R25, RZ ;  /* 0x000000191b1bc210 */ /* 0x000fe40007ffe0ff */
[----:B------:R-:W-:Y:S02]  /*2210*/  @!P4 SHF.L.U32 R25, R26, 0x2, RZ ;  /* 0x000000021a19c819 */ /* 0x000fe400000006ff */
[----:B------:R-:W-:Y:S02]  /*2220*/  @!P0 IADD3.X R19, R30, R19, RZ, P6, !PT ;  /* 0x000000131e138210 */ /* 0x000fe400037fe4ff */
[----:B------:R-:W-:Y:S01]  /*2230*/  @!P4 SHF.L.U64.HI R26, R26, 0x2, R27 ;  /* 0x000000021a1ac819 */ /* 0x000fe2000001021b */
[----:B---3--:R-:W-:Y:S01]  /*2240*/  @!P5 IMAD R24, R31, R22, RZ ;  /* 0x000000161f18d224 */ /* 0x008fe200078e02ff */
[----:B--2---:R-:W-:-:S03]  /*2250*/  @!P4 IADD3 R10, P6, R25, R10, RZ ;  /* 0x0000000a190ac210 */ /* 0x004fc60007fde0ff */
[----:B------:R-:W-:Y:S01]  /*2260*/  @!P5 IMAD R23, R3, R23, R24 ;  /* 0x000000170317d224 */ /* 0x000fe200078e0218 */
[----:B------:R-:W-:Y:S02]  /*2270*/  @!P4 IADD3.X R11, R26, R11, RZ, P6, !PT ;  /* 0x0000000b1a0bc210 */ /* 0x000fe400037fe4ff */
[----:B----4-:R-:W-:Y:S02]  /*2280*/  @!P4 IADD3 R12, P6, R25, R12, RZ ;  /* 0x0000000c190cc210 */ /* 0x010fe40007fde0ff */
[----:B------:R-:W-:Y:S02]  /*2290*/  CS2R R24, SRZ ;  /* 0x0000000000187805 */ /* 0x000fe4000001ff00 */
[----:B------:R-:W-:Y:S02]  /*22a0*/  CS2R R34, SRZ ;  /* 0x0000000000227805 */ /* 0x000fe4000001ff00 */
[----:B------:R-:W-:Y:S01]  /*22b0*/  CS2R R28, SRZ ;  /* 0x00000000001c7805 */ /* 0x000fe2000001ff00 */
[----:B------:R-:W-:Y:S04]  /*22c0*/  STL [R1+0xb0], R104 ;  /* 0x0000b06801007387 */ /* 0x000fe80000100800 */
[----:B------:R-:W2:Y:S04]  /*22d0*/  @!P2 LDG.E.64 R24, desc[UR22][R4.64] ;  /* 0x000000160418a981 */ /* 0x000ea8000c1e1b00 */
[----:B------:R-:W3:Y:S04]  /*22e0*/  @!P3 LDG.E.64 R34, desc[UR22][R20.64] ;  /* 0x000000161422b981 */ /* 0x000ee8000c1e1b00 */
[----:B------:R-:W4:Y:S01]  /*22f0*/  @!P0 LDG.E.64 R28, desc[UR22][R14.64] ;  /* 0x000000160e1c8981 */ /* 0x000f22000c1e1b00 */
[----:B------:R-:W-:-:S03]  /*2300*/  CS2R R40, SRZ ;  /* 0x0000000000287805 */ /* 0x000fc6000001ff00 */
[----:B------:R-:W-:Y:S04]  /*2310*/  STL [R1+0xac], R105 ;  /* 0x0000ac6901007387 */ /* 0x000fe80000100800 */
[----:B------:R-:W-:Y:S04]  /*2320*/  STL.64 [R1+0xb8], R76 ;  /* 0x0000b84c01007387 */ /* 0x000fe80000100a00 */
[----:B------:R-:W-:Y:S04]  /*2330*/  STL.64 [R1+0xc0], R102 ;  /* 0x0000c06601007387 */ /* 0x000fe80000100a00 */
[----:B------:R-:W-:Y:S04]  /*2340*/  STL.64 [R1+0xc8], R74 ;  /* 0x0000c84a01007387 */ /* 0x000fe80000100a00 */
[----:B------:R-:W-:Y:S01]  /*2350*/  STL.64 [R1+0xd0], R100 ;  /* 0x0000d06401007387 */ /* 0x000fe20000100a00 */
[----:B------:R-:W-:-:S03]  /*2360*/  @!P4 IADD3.X R13, R26, R13, RZ, P6, !PT ;  /* 0x0000000d1a0dc210 */ /* 0x000fc600037fe4ff */
[----:B------:R0:W5:Y:S01]  /*2370*/  @!P3 LDG.E.64 R40, desc[UR22][R16.64] ;  /* 0x000000161028b981 */ /* 0x000162000c1e1b00 */
[----:B------:R-:W-:Y:S02]  /*2380*/  CS2R R38, SRZ ;  /* 0x0000000000267805 */ /* 0x000fe4000001ff00 */
[C---:B------:R-:W-:Y:S02]  /*2390*/  IADD3 R31, R2.reuse, 0x10, RZ ;  /* 0x00000010021f7810 */ /* 0x040fe40007ffe0ff */
[----:B------:R-:W-:Y:S02]  /*23a0*/  CS2R R36, SRZ ;  /* 0x0000000000247805 */ /* 0x000fe4000001ff00 */
[----:B------:R-:W-:Y:S01]  /*23b0*/  IADD3 R27, R2, 0x18, RZ ;  /* 0x00000018021b7810 */ /* 0x000fe20007ffe0ff */
[----:B------:R-:W5:Y:S04]  /*23c0*/  @!P4 LDG.E.64 R58, desc[UR22][R10.64] ;  /* 0x000000160a3ac981 */ /* 0x000f68000c1e1b00 */
[----:B------:R1:W5:Y:S01]  /*23d0*/  @!P2 LDG.E.64 R38, desc[UR22][R6.64] ;  /* 0x000000160626a981 */ /* 0x000362000c1e1b00 */
[----:B------:R-:W-:Y:S01]  /*23e0*/  ISETP.GE.U32.AND P2, PT, R31, UR18, PT ;  /* 0x000000121f007c0c */ /* 0x000fe2000bf46070 */
[----:B0-----:R-:W0:Y:S01]  /*23f0*/  @!P5 LDC.64 R16, c[0x0][0x228] ;  /* 0x00008a00ff10db82 */ /* 0x001e220000000a00 */
[----:B------:R-:W-:Y:S01]  /*2400*/  @!P5 MOV R20, R80 ;  /* 0x000000500014d202 */ /* 0x000fe20000000f00 */
[----:B------:R-:W5:Y:S06]  /*2410*/  @!P0 LDG.E.64 R36, desc[UR22][R18.64] ;  /* 0x0000001612248981 */ /* 0x000f6c000c1e1b00 */
[----:B-1----:R-:W1:Y:S01]  /*2420*/  @!P5 LDC.64 R6, c[0x0][0x230] ;  /* 0x00008c00ff06db82 */ /* 0x002e620000000a00 */
[----:B------:R-:W-:-:S02]  /*2430*/  @!P5 MOV R21, R79 ;  /* 0x0000004f0015d202 */ /* 0x000fc40000000f00 */
[----:B------:R-:W-:Y:S01]  /*2440*/  ISETP.GE.U32.AND P0, PT, R27, UR18, PT ;  /* 0x000000121b007c0c */ /* 0x000fe2000bf06070 */
[----:B------:R-:W-:-:S05]  /*2450*/  @!P5 IMAD.WIDE.U32 R20, R3, R22, R20 ;  /* 0x000000160314d225 */ /* 0x000fca00078e0014 */
[----:B------:R-:W-:-:S04]  /*2460*/  @!P5 IADD3 R3, R21, R23, RZ ;  /* 0x000000171503d210 */ /* 0x000fc80007ffe0ff */
[----:B------:R-:W-:Y:S01]  /*2470*/  @!P5 SHF.L.U64.HI R3, R20, 0x2, R3 ;  /* 0x000000021403d819 */ /* 0x000fe20000010203 */
[----:B------:R0:W-:Y:S02]  /*2480*/  STL.64 [R1+0x50], R32 ;  /* 0x0000502001007387 */ /* 0x0001e40000100a00 */
[----:B0-----:R-:W-:-:S04]  /*2490*/  IADD3 R32, R2, 0x8, RZ ;  /* 0x0000000802207810 */ /* 0x001fc80007ffe0ff */
[----:B------:R-:W-:Y:S02]  /*24a0*/  SHF.R.S32.HI R26, RZ, 0x1f, R32 ;  /* 0x0000001fff1a7819 */ /* 0x000fe40000011420 */
[----:B------:R-:W-:-:S04]  /*24b0*/  ISETP.GE.U32.AND P3, PT, R32, UR18, PT ;  /* 0x0000001220007c0c */ /* 0x000fc8000bf66070 */
[----:B------:R-:W-:-:S04]  /*24c0*/  ISETP.GE.AND.EX P3, PT, R26, UR19, PT, P3 ;  /* 0x000000131a007c0c */ /* 0x000fc8000bf66330 */
[----:B------:R-:W-:-:S13]  /*24d0*/  ISETP.GT.U32.OR P3, PT, R0, 0x187, P3 ;  /* 0x000001870000780c */ /* 0x000fda0001f64470 */
[----:B------:R-:W0:Y:S08]  /*24e0*/  @!P3 LDC.64 R4, c[0x0][0x288] ;  /* 0x0000a200ff04bb82 */ /* 0x000e300000000a00 */
[----:B------:R-:W1:Y:S01]  /*24f0*/  @!P3 LDC.64 R10, c[0x0][0x230] ;  /* 0x00008c00ff0abb82 */ /* 0x000e620000000a00 */
[----:B--2---:R2:W-:Y:S02]  /*2500*/  STL.64 [R1+0x98], R24 ;  /* 0x0000981801007387 */ /* 0x0045e40000100a00 */
[----:B--2---:R-:W-:-:S04]  /*2510*/  SHF.R.S32.HI R25, RZ, 0x1f, R31 ;  /* 0x0000001fff197819 */ /* 0x004fc8000001141f */
[----:B------:R-:W-:-:S04]  /*2520*/  ISETP.GE.AND.EX P2, PT, R25, UR19, PT, P2 ;  /* 0x0000001319007c0c */ /* 0x000fc8000bf46320 */
[----:B------:R-:W-:Y:S01]  /*2530*/  ISETP.GT.U32.OR P2, PT, R0, 0x187, P2 ;  /* 0x000001870000780c */ /* 0x000fe20001744470 */
[----:B---3--:R2:W-:Y:S04]  /*2540*/  STL.64 [R1+0x60], R34 ;  /* 0x0000602201007387 */ /* 0x0085e80000100a00 */
[----:B----4-:R3:W-:Y:S01]  /*2550*/  STL.64 [R1+0xa0], R28 ;  /* 0x0000a01c01007387 */ /* 0x0107e20000100a00 */
[----:B------:R-:W-:Y:S02]  /*2560*/  @!P5 SHF.L.U32 R24, R20, 0x2, RZ ;  /* 0x000000021418d819 */ /* 0x000fe400000006ff */
[----:B------:R-:W4:Y:S01]  /*2570*/  @!P3 LDC.64 R20, c[0x0][0x228] ;  /* 0x00008a00ff14bb82 */ /* 0x000f220000000a00 */
[----:B--2---:R-:W-:-:S07]  /*2580*/  CS2R R34, SRZ ;  /* 0x0000000000227805 */ /* 0x004fce000001ff00 */
[----:B------:R-:W2:Y:S01]  /*2590*/  @!P2 LDC.64 R22, c[0x0][0x288] ;  /* 0x0000a200ff16ab82 */ /* 0x000ea20000000a00 */
[----:B---3--:R-:W-:Y:S01]  /*25a0*/  SHF.R.S32.HI R29, RZ, 0x1f, R27 ;  /* 0x0000001fff1d7819 */ /* 0x008fe2000001141b */
[----:B------:R0:W5:Y:S03]  /*25b0*/  @!P4 LDG.E.64 R34, desc[UR22][R12.64] ;  /* 0x000000160c22c981 */ /* 0x000166000c1e1b00 */
[----:B------:R-:W-:-:S03]  /*25c0*/  ISETP.GE.AND.EX P0, PT, R29, UR19, PT, P0 ;  /* 0x000000131d007c0c */ /* 0x000fc6000bf06300 */
[----:B------:R-:W3:Y:S01]  /*25d0*/  @!P2 LDC.64 R14, c[0x0][0x230] ;  /* 0x00008c00ff0eab82 */ /* 0x000ee20000000a00 */
[----:B------:R-:W-:Y:S01]  /*25e0*/  ISETP.GT.U32.OR P0, PT, R0, 0x187, P0 ;  /* 0x000001870000780c */ /* 0x000fe20000704470 */
[----:B0-----:R-:W-:Y:S01]  /*25f0*/  @!P3 IMAD R12, R26, R4, RZ ;  /* 0x000000041a0cb224 */ /* 0x001fe200078e02ff */
[C---:B-1----:R-:W-:Y:S02]  /*2600*/  @!P5 IADD3 R6, P4, R24.reuse, R6, RZ ;  /* 0x000000061806d210 */ /* 0x042fe40007f9e0ff */
[----:B------:R-:W-:Y:S01]  /*2610*/  @!P5 IADD3 R16, P6, R24, R16, RZ ;  /* 0x000000101810d210 */ /* 0x000fe20007fde0ff */
[----:B------:R-:W-:Y:S01]  /*2620*/  @!P3 IMAD R24, R32, R5, R12 ;  /* 0x000000052018b224 */ /* 0x000fe200078e020c */
[----:B------:R-:W-:Y:S02]  /*2630*/  @!P3 MOV R12, R80 ;  /* 0x00000050000cb202 */ /* 0x000fe40000000f00 */
[----:B------:R-:W-:Y:S02]  /*2640*/  @!P3 MOV R13, R79 ;  /* 0x0000004f000db202 */ /* 0x000fe40000000f00 */
[----:B------:R-:W-:-:S03]  /*2650*/  IADD3 R28, R2, 0x20, RZ ;  /* 0x00000020021c7810 */ /* 0x000fc60007ffe0ff */
[----:B------:R-:W0:Y:S01]  /*2660*/  @!P0 LDC.64 R18, c[0x0][0x288] ;  /* 0x0000a200ff128b82 */ /* 0x000e220000000a00 */
[----:B------:R-:W-:Y:S01]  /*2670*/  @!P5 IADD3.X R7, R3, R7, RZ, P4, !PT ;  /* 0x000000070307d210 */ /* 0x000fe200027fe4ff */
[----:B------:R-:W-:Y:S01]  /*2680*/  @!P3 IMAD.WIDE.U32 R4, R32, R4, R12 ;  /* 0x000000042004b225 */ /* 0x000fe200078e000c */
[----:B------:R-:W-:Y:S02]  /*2690*/  SHF.R.S32.HI R26, RZ, 0x1f, R28 ;  /* 0x0000001fff1a7819 */ /* 0x000fe4000001141c */
[----:B------:R-:W-:Y:S01]  /*26a0*/  ISETP.GE.U32.AND P4, PT, R28, UR18, PT ;  /* 0x000000121c007c0c */ /* 0x000fe2000bf86070 */
[----:B--2---:R-:W-:Y:S01]  /*26b0*/  @!P2 IMAD R25, R25, R22, RZ ;  /* 0x000000161919a224 */ /* 0x004fe200078e02ff */
[----:B------:R-:W-:Y:S01]  /*26c0*/  @!P5 IADD3.X R17, R3, R17, RZ, P6, !PT ;  /* 0x000000110311d210 */ /* 0x000fe200037fe4ff */
[----:B------:R-:W1:Y:S01]  /*26d0*/  @!P2 LDC.64 R12, c[0x0][0x228] ;  /* 0x00008a00ff0cab82 */ /* 0x000e620000000a00 */
[----:B------:R-:W-:Y:S01]  /*26e0*/  ISETP.GE.AND.EX P4, PT, R26, UR19, PT, P4 ;  /* 0x000000131a007c0c */ /* 0x000fe2000bf86340 */
[----:B------:R2:W5:Y:S01]  /*26f0*/  @!P5 LDG.E.64 R56, desc[UR22][R6.64] ;  /* 0x000000160638d981 */ /* 0x000562000c1e1b00 */
[----:B------:R-:W-:-:S02]  /*2700*/  @!P3 IADD3 R3, R5, R24, RZ ;  /* 0x000000180503b210 */ /* 0x000fc40007ffe0ff */
[----:B------:R-:W-:Y:S02]  /*2710*/  @!P3 SHF.L.U32 R24, R4, 0x2, RZ ;  /* 0x000000020418b819 */ /* 0x000fe400000006ff */
[----:B------:R-:W-:Y:S02]  /*2720*/  ISETP.GT.U32.OR P4, PT, R0, 0x187, P4 ;  /* 0x000001870000780c */ /* 0x000fe40002784470 */
[----:B------:R-:W-:Y:S02]  /*2730*/  @!P3 SHF.L.U64.HI R3, R4, 0x2, R3 ;  /* 0x000000020403b819 */ /* 0x000fe40000010203 */
[----:B------:R-:W-:Y:S01]  /*2740*/  @!P2 MOV R4, R80 ;  /* 0x000000500004a202 */ /* 0x000fe20000000f00 */
[----:B------:R-:W-:Y:S01]  /*2750*/  @!P2 IMAD R25, R31, R23, R25 ;  /* 0x000000171f19a224 */ /* 0x000fe200078e0219 */
[----:B------:R-:W-:Y:S02]  /*2760*/  @!P2 MOV R5, R79 ;  /* 0x0000004f0005a202 */ /* 0x000fe40000000f00 */
[----:B------:R-:W-:-:S02]  /*2770*/  CS2R R32, SRZ ;  /* 0x0000000000207805 */ /* 0x000fc4000001ff00 */
[C---:B------:R-:W-:Y:S01]  /*2780*/  @!P3 IADD3 R10, P6, R24.reuse, R10, RZ ;  /* 0x0000000a180ab210 */ /* 0x040fe20007fde0ff */
[----:B--2---:R-:W2:Y:S01]  /*2790*/  @!P0 LDC.64 R6, c[0x0][0x230] ;  /* 0x00008c00ff068b82 */ /* 0x004ea20000000a00 */
[----:B------:R-:W-:Y:S02]  /*27a0*/  @!P2 IMAD.WIDE.U32 R22, R31, R22, R4 ;  /* 0x000000161f16a225 */ /* 0x000fe400078e0004 */
[----:B------:R-:W-:Y:S01]  /*27b0*/  @!P3 IADD3.X R11, R3, R11, RZ, P6, !PT ;  /* 0x0000000b030bb210 */ /* 0x000fe200037fe4ff */
[----:B------:R3:W5:Y:S01]  /*27c0*/  @!P5 LDG.E.64 R32, desc[UR22][R16.64] ;  /* 0x000000161020d981 */ /* 0x000762000c1e1b00 */
[----:B----4-:R-:W-:Y:S02]  /*27d0*/  @!P3 IADD3 R20, P6, R24, R20, RZ ;  /* 0x000000141814b210 */ /* 0x010fe40007fde0ff */
[----:B------:R-:W-:Y:S01]  /*27e0*/  @!P2 IADD3 R25, R23, R25, RZ ;  /* 0x000000191719a210 */ /* 0x000fe20007ffe0ff */
[----:B------:R-:W4:Y:S01]  /*27f0*/  @!P4 LDC.64 R4, c[0x0][0x288] ;  /* 0x0000a200ff04cb82 */ /* 0x000f220000000a00 */
[----:B------:R-:W-:-:S02]  /*2800*/  @!P2 SHF.L.U32 R23, R22, 0x2, RZ ;  /* 0x000000021617a819 */ /* 0x000fc400000006ff */
[----:B------:R-:W-:Y:S02]  /*2810*/  @!P3 IADD3.X R21, R3, R21, RZ, P6, !PT ;  /* 0x000000150315b210 */ /* 0x000fe400037fe4ff */
[----:B------:R-:W-:Y:S01]  /*2820*/  @!P2 SHF.L.U64.HI R3, R22, 0x2, R25 ;  /* 0x000000021603a819 */ /* 0x000fe20000010219 */
[----:B0-----:R-:W-:Y:S01]  /*2830*/  @!P0 IMAD R22, R29, R18, RZ ;  /* 0x000000121d168224 */ /* 0x001fe200078e02ff */
[----:B---3--:R-:W-:Y:S01]  /*2840*/  @!P2 IADD3 R14, P6, R23, R14, RZ ;  /* 0x0000000e170ea210 */ /* 0x008fe20007fde0ff */
[----:B------:R-:W0:Y:S02]  /*2850*/  @!P0 LDC.64 R16, c[0x0][0x228] ;  /* 0x00008a00ff108b82 */ /* 0x000e240000000a00 */
[----:B------:R-:W-:Y:S01]  /*2860*/  @!P0 IMAD R24, R27, R19, R22 ;  /* 0x000000131b188224 */ /* 0x000fe200078e0216 */
[----:B------:R-:W-:Y:S02]  /*2870*/  @!P2 IADD3.X R15, R3, R15, RZ, P6, !PT ;  /* 0x0000000f030fa210 */ /* 0x000fe400037fe4ff */
[----:B-1----:R-:W-:-:S02]  /*2880*/  @!P2 IADD3 R12, P6, R23, R12, RZ ;  /* 0x0000000c170ca210 */ /* 0x002fc40007fde0ff */
[----:B------:R-:W-:Y:S02]  /*2890*/  @!P0 MOV R22, R80 ;  /* 0x0000005000168202 */ /* 0x000fe40000000f00 */
[----:B------:R-:W-:Y:S02]  /*28a0*/  IADD3 R77, R2, 0x28, RZ ;  /* 0x00000028024d7810 */ /* 0x000fe40007ffe0ff */
[----:B------:R-:W-:Y:S02]  /*28b0*/  CS2R R30, SRZ ;  /* 0x00000000001e7805 */ /* 0x000fe4000001ff00 */
[----:B------:R-:W-:Y:S01]  /*28c0*/  @!P0 MOV R23, R79 ;  /* 0x0000004f00178202 */ /* 0x000fe20000000f00 */
[----:B------:R-:W5:Y:S02]  /*28d0*/  @!P2 LDG.E.64 R124, desc[UR22][R14.64] ;  /* 0x000000160e7ca981 */ /* 0x000f64000c1e1b00 */
[----:B------:R-:W-:Y:S01]  /*28e0*/  @!P0 IMAD.WIDE.U32 R18, R27, R18, R22 ;  /* 0x000000121b128225 */ /* 0x000fe200078e0016 */
[----:B------:R-:W-:Y:S01]  /*28f0*/  @!P2 IADD3.X R13, R3, R13, RZ, P6, !PT ;  /* 0x0000000d030da210 */ /* 0x000fe200037fe4ff */
[----:B------:R1:W5:Y:S03]  /*2900*/  @!P3 LDG.E.64 R30, desc[UR22][R20.64] ;  /* 0x00000016141eb981 */ /* 0x000366000c1e1b00 */
[----:B------:R-:W-:-:S02]  /*2910*/  @!P0 IADD3 R3, R19, R24, RZ ;  /* 0x0000001813038210 */ /* 0x000fc40007ffe0ff */
[C---:B------:R-:W-:Y:S02]  /*2920*/  @!P0 SHF.L.U32 R19, R18.reuse, 0x2, RZ ;  /* 0x0000000212138819 */ /* 0x040fe400000006ff */
[----:B------:R-:W-:Y:S01]  /*2930*/  @!P0 SHF.L.U64.HI R3, R18, 0x2, R3 ;  /* 0x0000000212038819 */ /* 0x000fe20000010203 */
[----:B----4-:R-:W-:Y:S01]  /*2940*/  @!P4 IMAD R18, R26, R4, RZ ;  /* 0x000000041a12c224 */ /* 0x010fe200078e02ff */
[----:B------:R-:W-:Y:S02]  /*2950*/  CS2R R26, SRZ ;  /* 0x00000000001a7805 */ /* 0x000fe4000001ff00 */
[----:B------:R-:W-:Y:S01]  /*2960*/  ISETP.GE.U32.AND P5, PT, R77, UR18, PT ;  /* 0x000000124d007c0c */ /* 0x000fe2000bfa6070 */
[----:B-1----:R-:W1:Y:S03]  /*2970*/  @!P4 LDC.64 R20, c[0x0][0x228] ;  /* 0x00008a00ff14cb82 */ /* 0x002e660000000a00 */
[----:B------:R3:W4:Y:S01]  /*2980*/  @!P3 LDG.E.64 R26, desc[UR22][R10.64] ;  /* 0x000000160a1ab981 */ /* 0x000722000c1e1b00 */
[----:B------:R-:W-:-:S04]  /*2990*/  SHF.R.S32.HI R24, RZ, 0x1f, R77 ;  /* 0x0000001fff187819 */ /* 0x000fc8000001144d */
[----:B------:R-:W-:Y:S02]  /*29a0*/  ISETP.GE.AND.EX P5, PT, R24, UR19, PT, P5 ;  /* 0x0000001318007c0c */ /* 0x000fe4000bfa6350 */
[----:B------:R-:W-:Y:S02]  /*29b0*/  @!P4 MOV R22, R80 ;  /* 0x000000500016c202 */ /* 0x000fe40000000f00 */
[----:B------:R-:W-:Y:S02]  /*29c0*/  ISETP.GT.U32.OR P5, PT, R0, 0x187, P5 ;  /* 0x000001870000780c */ /* 0x000fe40002fa4470 */
[----:B------:R-:W-:Y:S01]  /*29d0*/  @!P4 MOV R23, R79 ;  /* 0x0000004f0017c202 */ /* 0x000fe20000000f00 */
[C---:B------:R-:W-:Y:S01]  /*29e0*/  @!P4 IMAD R18, R28.reuse, R5, R18 ;  /* 0x000000051c12c224 */ /* 0x040fe200078e0212 */
[----:B------:R-:W-:Y:S01]  /*29f0*/  SHF.R.S32.HI R83, RZ, 0x1f, R82 ;  /* 0x0000001fff537819 */ /* 0x000fe20000011452 */
[----:B------:R-:W-:Y:S01]  /*2a00*/  @!P4 IMAD.WIDE.U32 R4, R28, R4, R22 ;  /* 0x000000041c04c225 */ /* 0x000fe200078e0016 */
[----:B------:R-:W-:-:S02]  /*2a10*/  ISETP.GE.U32.AND P3, PT, R82, UR18, PT ;  /* 0x0000001252007c0c */ /* 0x000fc4000bf66070 */
[----:B------:R-:W1:Y:S02]  /*2a20*/  @!P4 LDC.64 R22, c[0x0][0x230] ;  /* 0x00008c00ff16cb82 */ /* 0x000e640000000a00 */
[----:B------:R-:W-:Y:S02]  /*2a30*/  ISETP.GE.AND.EX P3, PT, R83, UR19, PT, P3 ;  /* 0x0000001353007c0c */ /* 0x000fe4000bf66330 */
[----:B------:R-:W-:-:S04]  /*2a40*/  CS2R R28, SRZ ;  /* 0x00000000001c7805 */ /* 0x000fc8000001ff00 */
[----:B---3--:R-:W3:Y:S01]  /*2a50*/  @!P5 LDC.64 R10, c[0x0][0x288] ;  /* 0x0000a200ff0adb82 */ /* 0x008ee20000000a00 */
[----:B------:R-:W-:Y:S01]  /*2a60*/  ISETP.GT.U32.OR P3, PT, R0, 0x187, P3 ;  /* 0x000001870000780c */ /* 0x000fe20001f64470 */
[----:B------:R0:W5:Y:S01]  /*2a70*/  @!P2 LDG.E.64 R28, desc[UR22][R12.64] ;  /* 0x000000160c1ca981 */ /* 0x000162000c1e1b00 */
[C---:B--2---:R-:W-:Y:S02]  /*2a80*/  @!P0 IADD3 R6, P6, R19.reuse, R6, RZ ;  /* 0x0000000613068210 */ /* 0x044fe40007fde0ff */
[----:B------:R-:W-:Y:S02]  /*2a90*/  IADD3 R74, R2, 0x38, RZ ;  /* 0x00000038024a7810 */ /* 0x000fe40007ffe0ff */
[----:B0-----:R-:W-:Y:S01]  /*2aa0*/  @!P0 IADD3 R16, P2, R19, R16, RZ ;  /* 0x0000001013108210 */ /* 0x001fe20007f5e0ff */
[----:B------:R-:W0:Y:S01]  /*2ab0*/  @!P5 LDC.64 R14, c[0x0][0x228] ;  /* 0x00008a00ff0edb82 */ /* 0x000e220000000a00 */
[----:B------:R-:W-:Y:S02]  /*2ac0*/  @!P0 IADD3.X R7, R3, R7, RZ, P6, !PT ;  /* 0x0000000703078210 */ /* 0x000fe400037fe4ff */
[----:B------:R-:W-:-:S02]  /*2ad0*/  SHF.R.S32.HI R75, RZ, 0x1f, R74 ;  /* 0x0000001fff4b7819 */ /* 0x000fc4000001144a */
[----:B------:R-:W-:Y:S01]  /*2ae0*/  ISETP.GE.U32.AND P6, PT, R74, UR18, PT ;  /* 0x000000124a007c0c */ /* 0x000fe2000bfc6070 */
[----:B------:R2:W5:Y:S01]  /*2af0*/  @!P0 LDG.E.64 R122, desc[UR22][R6.64] ;  /* 0x00000016067a8981 */ /* 0x000562000c1e1b00 */
[----:B------:R-:W-:Y:S02]  /*2b00*/  @!P4 IADD3 R18, R5, R18, RZ ;  /* 0x000000120512c210 */ /* 0x000fe40007ffe0ff */
[----:B------:R-:W-:Y:S02]  /*2b10*/  @!P0 IADD3.X R17, R3, R17, RZ, P2, !PT ;  /* 0x0000001103118210 */ /* 0x000fe400017fe4ff */
[C---:B------:R-:W-:Y:S02]  /*2b20*/  @!P4 SHF.L.U32 R12, R4.reuse, 0x2, RZ ;  /* 0x00000002040cc819 */ /* 0x040fe400000006ff */
[----:B------:R-:W-:Y:S02]  /*2b30*/  ISETP.GE.AND.EX P2, PT, R75, UR19, PT, P6 ;  /* 0x000000134b007c0c */ /* 0x000fe4000bf46360 */
[----:B------:R-:W-:Y:S01]  /*2b40*/  @!P4 SHF.L.U64.HI R3, R4, 0x2, R18 ;  /* 0x000000020403c819 */ /* 0x000fe20000010212 */
[----:B--2---:R-:W2:Y:S01]  /*2b50*/  @!P3 LDC.64 R6, c[0x0][0x230] ;  /* 0x00008c00ff06bb82 */ /* 0x004ea20000000a00 */
[----:B-1----:R-:W-:-:S02]  /*2b60*/  @!P4 IADD3 R22, P6, R12, R22, RZ ;  /* 0x000000160c16c210 */ /* 0x002fc40007fde0ff */
[----:B------:R-:W-:-:S05]  /*2b70*/  ISETP.GT.U32.OR P2, PT, R0, 0x187, P2 ;  /* 0x000001870000780c */ /* 0x000fca0001744470 */
[----:B------:R-:W1:Y:S01]  /*2b80*/  @!P3 LDC.64 R4, c[0x0][0x288] ;  /* 0x0000a200ff04bb82 */ /* 0x000e620000000a00 */
[----:B------:R-:W-:Y:S02]  /*2b90*/  @!P4 IADD3.X R23, R3, R23, RZ, P6, !PT ;  /* 0x000000170317c210 */ /* 0x000fe400037fe4ff */
[----:B------:R-:W-:Y:S01]  /*2ba0*/  @!P4 IADD3 R20, P6, R12, R20, RZ ;  /* 0x000000140c14c210 */ /* 0x000fe20007fde0ff */
[----:B---3--:R-:W-:-:S04]  /*2bb0*/  @!P5 IMAD R12, R24, R10, RZ ;  /* 0x0000000a180cd224 */ /* 0x008fc800078e02ff */
[----:B------:R-:W3:Y:S01]  /*2bc0*/  @!P5 LDC.64 R18, c[0x0][0x230] ;  /* 0x00008c00ff12db82 */ /* 0x000ee20000000a00 */
[----:B------:R-:W-:Y:S01]  /*2bd0*/  @!P5 MOV R24, R80 ;  /* 0x000000500018d202 */ /* 0x000fe20000000f00 */
[----:B------:R0:W5:Y:S01]  /*2be0*/  @!P4 LDG.E.64 R120, desc[UR22][R22.64] ;  /* 0x000000161678c981 */ /* 0x000162000c1e1b00 */
[----:B------:R-:W-:Y:S02]  /*2bf0*/  @!P5 MOV R25, R79 ;  /* 0x0000004f0019d202 */ /* 0x000fe40000000f00 */
[----:B------:R-:W-:Y:S01]  /*2c00*/  @!P4 IADD3.X R21, R3, R21, RZ, P6, !PT ;  /* 0x000000150315c210 */ /* 0x000fe200037fe4ff */
[C---:B------:R-:W-:Y:S02]  /*2c10*/  @!P5 IMAD R3, R77.reuse, R11, R12 ;  /* 0x0000000b4d03d224 */ /* 0x040fe400078e020c */
[----:B------:R-:W-:Y:S01]  /*2c20*/  @!P5 IMAD.WIDE.U32 R10, R77, R10, R24 ;  /* 0x0000000a4d0ad225 */ /* 0x000fe200078e0018 */
[----:B------:R-:W2:Y:S04]  /*2c30*/  @!P2 LDC.64 R12, c[0x0][0x288] ;  /* 0x0000a200ff0cab82 */ /* 0x000ea80000000a00 */
[----:B------:R-:W-:-:S02]  /*2c40*/  @!P5 IADD3 R3, R11, R3, RZ ;  /* 0x000000030b03d210 */ /* 0x000fc40007ffe0ff */
[----:B------:R-:W-:Y:S02]  /*2c50*/  @!P3 MOV R11, R79 ;  /* 0x0000004f000bb202 */ /* 0x000fe40000000f00 */
[----:B------:R-:W-:Y:S02]  /*2c60*/  @!P5 SHF.L.U64.HI R3, R10, 0x2, R3 ;  /* 0x000000020a03d819 */ /* 0x000fe40000010203 */
[----:B------:R-:W-:-:S04]  /*2c70*/  IADD3 R76, R2, 0x40, RZ ;  /* 0x00000040024c7810 */ /* 0x000fc80007ffe0ff */
[----:B------:R-:W-:Y:S02]  /*2c80*/  SHF.R.S32.HI R77, RZ, 0x1f, R76 ;  /* 0x0000001fff4d7819 */ /* 0x000fe4000001144c */
[----:B------:R-:W-:-:S06]  /*2c90*/  CS2R R24, SRZ ;  /* 0x0000000000187805 */ /* 0x000fcc000001ff00 */
[----:B------:R-:W5:Y:S01]  /*2ca0*/  @!P4 LDG.E.64 R24, desc[UR22][R20.64] ;  /* 0x000000161418c981 */ /* 0x000f62000c1e1b00 */
[----:B0-----:R-:W-:Y:S01]  /*2cb0*/  CS2R R22, SRZ ;  /* 0x0000000000167805 */ /* 0x001fe2000001ff00 */
[----:B------:R-:W-:Y:S02]  /*2cc0*/  UIMAD.WIDE UR6, UR8, 0x8, UR6 ;  /* 0x00000008080678a5 */ /* 0x000fe4000f8e0206 */
[----:B----4-:R0:W-:Y:S02]  /*2cd0*/  STL.64 [R1], R26 ;  /* 0x0000001a01007387 */ /* 0x0101e40000100a00 */
[----:B0-----:R-:W-:-:S06]  /*2ce0*/  CS2R R26, SRZ ;  /* 0x00000000001a7805 */ /* 0x001fcc000001ff00 */
[----:B------:R0:W5:Y:S01]  /*2cf0*/  @!P0 LDG.E.64 R26, desc[UR22][R16.64] ;  /* 0x00000016101a8981 */ /* 0x000162000c1e1b00 */
[----:B------:R-:W-:Y:S02]  /*2d00*/  ISETP.GE.U32.AND P0, PT, R76, UR18, PT ;  /* 0x000000124c007c0c */ /* 0x000fe4000bf06070 */
[----:B0-----:R-:W-:Y:S01]  /*2d10*/  @!P5 SHF.L.U32 R17, R10, 0x2, RZ ;  /* 0x000000020a11d819 */ /* 0x001fe200000006ff */
[----:B-1----:R-:W-:Y:S01]  /*2d20*/  @!P3 IMAD R16, R83, R4, RZ ;  /* 0x000000045310b224 */ /* 0x002fe200078e02ff */
[----:B------:R-:W-:Y:S02]  /*2d30*/  @!P3 MOV R10, R80 ;  /* 0x00000050000ab202 */ /* 0x000fe40000000f00 */
[----:B---3--:R-:W-:Y:S01]  /*2d40*/  @!P5 IADD3 R18, P6, R17, R18, RZ ;  /* 0x000000121112d210 */ /* 0x008fe20007fde0ff */
[C---:B------:R-:W-:Y:S02]  /*2d50*/  @!P3 IMAD R16, R82.reuse, R5, R16 ;  /* 0x000000055210b224 */ /* 0x040fe400078e0210 */
[----:B------:R-:W-:Y:S01]  /*2d60*/  @!P3 IMAD.WIDE.U32 R4, R82, R4, R10 ;  /* 0x000000045204b225 */ /* 0x000fe200078e000a */
[----:B------:R-:W-:Y:S01]  /*2d70*/  @!P5 IADD3.X R19, R3, R19, RZ, P6, !PT ;  /* 0x000000130313d210 */ /* 0x000fe200037fe4ff */
[----:B------:R-:W0:Y:S01]  /*2d80*/  @!P3 LDC.64 R10, c[0x0][0x228] ;  /* 0x00008a00ff0abb82 */ /* 0x000e220000000a00 */
[----:B------:R-:W-:-:S02]  /*2d90*/  @!P5 IADD3 R14, P6, R17, R14, RZ ;  /* 0x0000000e110ed210 */ /* 0x000fc40007fde0ff */
[----:B------:R-:W-:Y:S02]  /*2da0*/  @!P3 IADD3 R16, R5, R16, RZ ;  /* 0x000000100510b210 */ /* 0x000fe40007ffe0ff */
[----:B------:R-:W-:Y:S01]  /*2db0*/  ISETP.GE.AND.EX P0, PT, R77, UR19, PT, P0 ;  /* 0x000000134d007c0c */ /* 0x000fe2000bf06300 */
[----:B--2---:R-:W-:Y:S01]  /*2dc0*/  @!P2 IMAD R82, R75, R12, RZ ;  /* 0x0000000c4b52a224 */ /* 0x004fe200078e02ff */
[----:B------:R-:W-:Y:S01]  /*2dd0*/  @!P5 IADD3.X R15, R3, R15, RZ, P6, !PT ;  /* 0x0000000f030fd210 */ /* 0x000fe200037fe4ff */
[----:B------:R-:W5:Y:S01]  /*2de0*/  @!P5 LDG.E.64 R106, desc[UR22][R18.64] ;  /* 0x00000016126ad981 */ /* 0x000f62000c1e1b00 */
[C---:B------:R-:W-:Y:S02]  /*2df0*/  @!P3 SHF.L.U64.HI R3, R4.reuse, 0x2, R16 ;  /* 0x000000020403b819 */ /* 0x040fe40000010210 */
[----:B------:R-:W-:Y:S02]  /*2e00*/  @!P3 SHF.L.U32 R83, R4, 0x2, RZ ;  /* 0x000000020453b819 */ /* 0x000fe400000006ff */
[----:B------:R-:W-:Y:S01]  /*2e10*/  @!P2 MOV R17, R79 ;  /* 0x0000004f0011a202 */ /* 0x000fe20000000f00 */
[----:B------:R-:W1:Y:S01]  /*2e20*/  @!P2 LDC.64 R4, c[0x0][0x230] ;  /* 0x00008c00ff04ab82 */ /* 0x000e620000000a00 */
[----:B------:R-:W-:-:S02]  /*2e30*/  @!P2 MOV R16, R80 ;  /* 0x000000500010a202 */ /* 0x000fc40000000f00 */
[----:B------:R-:W-:Y:S01]  /*2e40*/  ISETP.GT.U32.OR P0, PT, R0, 0x187, P0 ;  /* 0x000001870000780c */ /* 0x000fe20000704470 */
[C---:B------:R-:W-:Y:S01]  /*2e50*/  @!P2 IMAD R82, R74.reuse, R13, R82 ;  /* 0x0000000d4a52a224 */ /* 0x040fe200078e0252 */
[----:B------:R2:W5:Y:S01]  /*2e60*/  @!P5 LDG.E.64 R22, desc[UR22][R14.64] ;  /* 0x000000160e16d981 */ /* 0x000562000c1e1b00 */
[----:B------:R-:W-:Y:S01]  /*2e70*/  @!P2 IMAD.WIDE.U32 R12, R74, R12, R16 ;  /* 0x0000000c4a0ca225 */ /* 0x000fe200078e0010 */
[----:B------:R-:W-:Y:S01]  /*2e80*/  IADD3 R74, R2, 0x48, RZ ;  /* 0x00000048024a7810 */ /* 0x000fe20007ffe0ff */
[----:B------:R-:W3:Y:S03]  /*2e90*/  @!P2 LDC.64 R16, c[0x0][0x228] ;  /* 0x00008a00ff10ab82 */ /* 0x000ee60000000a00 */
[----:B------:R-:W-:Y:S02]  /*2ea0*/  SHF.R.S32.HI R75, RZ, 0x1f, R74 ;  /* 0x0000001fff4b7819 */ /* 0x000fe4000001144a */
[----:B------:R-:W-:-:S02]  /*2eb0*/  ISETP.GE.U32.AND P4, PT, R74, UR18, PT ;  /* 0x000000124a007c0c */ /* 0x000fc4000bf86070 */
[----:B------:R-:W-:Y:S01]  /*2ec0*/  @!P3 IADD3 R6, P6, R83, R6, RZ ;  /* 0x000000065306b210 */ /* 0x000fe20007fde0ff */
[----:B------:R-:W4:Y:S01]  /*2ed0*/  @!P0 LDC.64 R112, c[0x0][0x288] ;  /* 0x0000a200ff708b82 */ /* 0x000f220000000a00 */
[----:B------:R-:W-:Y:S02]  /*2ee0*/  ISETP.GE.AND.EX P4, PT, R75, UR19, PT, P4 ;  /* 0x000000134b007c0c */ /* 0x000fe4000bf86340 */
[----:B------:R-:W-:Y:S02]  /*2ef0*/  @!P3 IADD3.X R7, R3, R7, RZ, P6, !PT ;  /* 0x000000070307b210 */ /* 0x000fe400037fe4ff */
[----:B------:R-:W-:Y:S02]  /*2f00*/  ISETP.GT.U32.OR P4, PT, R0, 0x187, P4 ;  /* 0x000001870000780c */ /* 0x000fe40002784470 */
[----:B0-----:R-:W-:Y:S01]  /*2f10*/  @!P3 IADD3 R10, P6, R83, R10, RZ ;  /* 0x0000000a530ab210 */ /* 0x001fe20007fde0ff */
[----:B------:R0:W5:Y:S01]  /*2f20*/  @!P3 LDG.E.64 R108, desc[UR22][R6.64] ;  /* 0x00000016066cb981 */ /* 0x000162000c1e1b00 */
[----:B------:R-:W-:Y:S01]  /*2f30*/  @!P2 IADD3 R82, R13, R82, RZ ;  /* 0x000000520d52a210 */ /* 0x000fe20007ffe0ff */
[----:B--2---:R-:W2:Y:S01]  /*2f40*/  @!P0 LDC.64 R14, c[0x0][0x228] ;  /* 0x00008a00ff0e8b82 */ /* 0x004ea20000000a00 */
[----:B------:R-:W-:-:S02]  /*2f50*/  @!P2 SHF.L.U32 R13, R12, 0x2, RZ ;  /* 0x000000020c0da819 */ /* 0x000fc400000006ff */
[----:B------:R-:W-:Y:S02]  /*2f60*/  @!P3 IADD3.X R11, R3, R11, RZ, P6, !PT ;  /* 0x0000000b030bb210 */ /* 0x000fe400037fe4ff */
[----:B------:R-:W-:Y:S02]  /*2f70*/  @!P2 SHF.L.U64.HI R82, R12, 0x2, R82 ;  /* 0x000000020c52a819 */ /* 0x000fe40000010252 */
[C---:B-1----:R-:W-:Y:S01]  /*2f80*/  @!P2 IADD3 R4, P6, R13.reuse, R4, RZ ;  /* 0x000000040d04a210 */ /* 0x042fe20007fde0ff */
[----:B0-----:R-:W0:Y:S03]  /*2f90*/  @!P0 LDC.64 R6, c[0x0][0x230] ;  /* 0x00008c00ff068b82 */ /* 0x001e260000000a00 */
[----:B------:R-:W-:Y:S02]  /*2fa0*/  @!P2 IADD3.X R5, R82, R5, RZ, P6, !PT ;  /* 0x000000055205a210 */ /* 0x000fe400037fe4ff */
[----:B---3--:R-:W-:-:S03]  /*2fb0*/  @!P2 IADD3 R16, P6, R13, R16, RZ ;  /* 0x000000100d10a210 */ /* 0x008fc60007fde0ff */
[----:B------:R-:W1:Y:S01]  /*2fc0*/  @!P4 LDC.64 R12, c[0x0][0x288] ;  /* 0x0000a200ff0ccb82 */ /* 0x000e620000000a00 */
[----:B----4-:R-:W-:Y:S01]  /*2fd0*/  @!P0 IMAD R3, R77, R112, RZ ;  /* 0x000000704d038224 */ /* 0x010fe200078e02ff */
[----:B------:R-:W-:Y:S02]  /*2fe0*/  @!P0 MOV R20, R80 ;  /* 0x0000005000148202 */ /* 0x000fe40000000f00 */
[----:B------:R-:W-:Y:S01]  /*2ff0*/  @!P0 MOV R21, R79 ;  /* 0x0000004f00158202 */ /* 0x000fe20000000f00 */
[C---:B------:R-:W-:Y:S02]  /*3000*/  @!P0 IMAD R3, R76.reuse, R113, R3 ;  /* 0x000000714c038224 */ /* 0x040fe400078e0203 */
[----:B------:R-:W-:Y:S01]  /*3010*/  @!P0 IMAD.WIDE.U32 R112, R76, R112, R20 ;  /* 0x000000704c708225 */ /* 0x000fe200078e0014 */
[----:B------:R-:W-:Y:S02]  /*3020*/  CS2R R20, SRZ ;  /* 0x0000000000147805 */ /* 0x000fe4000001ff00 */
[----:B------:R-:W-:-:S02]  /*3030*/  CS2R R18, SRZ ;  /* 0x0000000000127805 */ /* 0x000fc4000001ff00 */
[----:B------:R-:W-:Y:S02]  /*3040*/  @!P2 IADD3.X R17, R82, R17, RZ, P6, !PT ;  /* 0x000000115211a210 */ /* 0x000fe400037fe4ff */
[----:B------:R3:W5:Y:S04]  /*3050*/  @!P3 LDG.E.64 R20, desc[UR22][R10.64] ;  /* 0x000000160a14b981 */ /* 0x000768000c1e1b00 */
[----:B------:R4:W5:Y:S01]  /*3060*/  @!P2 LDG.E.64 R18, desc[UR22][R16.64] ;  /* 0x000000161012a981 */ /* 0x000962000c1e1b00 */
[----:B---3--:R-:W-:Y:S02]  /*3070*/  @!P0 IADD3 R10, R113, R3, RZ ;  /* 0x00000003710a8210 */ /* 0x008fe40007ffe0ff */
[----:B------:R-:W-:Y:S01]  /*3080*/  @!P0 SHF.L.U32 R3, R112, 0x2, RZ ;  /* 0x0000000270038819 */ /* 0x000fe200000006ff */
[----:B-1----:R-:W-:Y:S01]  /*3090*/  @!P4 IMAD R113, R75, R12, RZ ;  /* 0x0000000c4b71c224 */ /* 0x002fe200078e02ff */
[----:B----4-:R-:W-:-:S02]  /*30a0*/  @!P4 MOV R16, R80 ;  /* 0x000000500010c202 */ /* 0x010fc40000000f00 */
[----:B------:R-:W-:Y:S02]  /*30b0*/  @!P4 MOV R17, R79 ;  /* 0x0000004f0011c202 */ /* 0x000fe40000000f00 */
[----:B------:R-:W-:Y:S02]  /*30c0*/  @!P0 SHF.L.U64.HI R112, R112, 0x2, R10 ;  /* 0x0000000270708819 */ /* 0x000fe4000001020a */
[C---:B0-----:R-:W-:Y:S01]  /*30d0*/  @!P0 IADD3 R6, P6, R3.reuse, R6, RZ ;  /* 0x0000000603068210 */ /* 0x041fe20007fde0ff */
[----:B------:R-:W-:Y:S01]  /*30e0*/  @!P4 IMAD R113, R74, R13, R113 ;  /* 0x0000000d4a71c224 */ /* 0x000fe200078e0271 */
[----:B------:R-:W-:Y:S01]  /*30f0*/  IADD3 R77, R2, 0x50, RZ ;  /* 0x00000050024d7810 */ /* 0x000fe20007ffe0ff */
[----:B------:R-:W-:Y:S01]  /*3100*/  @!P4 IMAD.WIDE.U32 R12, R74, R12, R16 ;  /* 0x0000000c4a0cc225 */ /* 0x000fe200078e0010 */
[----:B------:R-:W-:Y:S01]  /*3110*/  @!P0 IADD3.X R7, R112, R7, RZ, P6, !PT ;  /* 0x0000000770078210 */ /* 0x000fe200037fe4ff */
[----:B------:R-:W0:Y:S01]  /*3120*/  @!P4 LDC.64 R10, c[0x0][0x230] ;  /* 0x00008c00ff0acb82 */ /* 0x000e220000000a00 */
[----:B--2---:R-:W-:-:S02]  /*3130*/  @!P0 IADD3 R102, P6, R3, R14, RZ ;  /* 0x0000000e03668210 */ /* 0x004fc40007fde0ff */
[----:B------:R-:W-:Y:S02]  /*3140*/  @!P4 IADD3 R3, R13, R113, RZ ;  /* 0x000000710d03c210 */ /* 0x000fe40007ffe0ff */
[----:B------:R-:W-:Y:S02]  /*3150*/  @!P0 IADD3.X R103, R112, R15, RZ, P6, !PT ;  /* 0x0000000f70678210 */ /* 0x000fe400037fe4ff */
[----:B------:R-:W-:Y:S02]  /*3160*/  MOV R112, UR6 ;  /* 0x0000000600707c02 */ /* 0x000fe40008000f00 */
[----:B------:R-:W-:-:S06]  /*3170*/  MOV R113, UR7 ;  /* 0x0000000700717c02 */ /* 0x000fcc0008000f00 */
[----:B------:R-:W2:Y:S01]  /*3180*/  LDG.E.64 R112, desc[UR22][R112.64] ;  /* 0x0000001670707981 */ /* 0x000ea2000c1e1b00 */
[----:B------:R-:W-:Y:S02]  /*3190*/  SHF.R.S32.HI R104, RZ, 0x1f, R77 ;  /* 0x0000001fff687819 */ /* 0x000fe4000001144d */
[----:B------:R-:W-:Y:S02]  /*31a0*/  ISETP.GE.U32.AND P5, PT, R77, UR18, PT ;  /* 0x000000124d007c0c */ /* 0x000fe4000bfa6070 */
[----:B------:R-:W-:Y:S02]  /*31b0*/  IADD3 R100, R2, 0x58, RZ ;  /* 0x0000005802647810 */ /* 0x000fe40007ffe0ff */
[----:B------:R-:W-:Y:S02]  /*31c0*/  ISETP.GE.AND.EX P5, PT, R104, UR19, PT, P5 ;  /* 0x0000001368007c0c */ /* 0x000fe4000bfa6350 */
[----:B------:R-:W-:Y:S02]  /*31d0*/  SHF.R.S32.HI R101, RZ, 0x1f, R100 ;  /* 0x0000001fff657819 */ /* 0x000fe40000011464 */
[----:B------:R-:W-:-:S02]  /*31e0*/  ISETP.GT.U32.OR P5, PT, R0, 0x187, P5 ;  /* 0x000001870000780c */ /* 0x000fc40002fa4470 */
        /* <DEDUP_REMOVED lines=9> */
[----:B------:R-:W4:Y:S03]  /*3280*/  @!P5 LDC.64 R14, c[0x0][0x230] ;  /* 0x00008c00ff0edb82 */ /* 0x000f260000000a00 */
[----:B------:R-:W-:-:S05]  /*3290*/  ISETP.GE.AND.EX P2, PT, R76, UR19, PT, P2 ;  /* 0x000000134c007c0c */ /* 0x000fca000bf46320 */
[----:B---3--:R-:W3:Y:S08]  /*32a0*/  @!P4 LDC.64 R4, c[0x0][0x228] ;  /* 0x00008a00ff04cb82 */ /* 0x008ef00000000a00 */
[----:B------:R-:W4:Y:S01]  /*32b0*/  @!P3 LDC.64 R82, c[0x0][0x288] ;  /* 0x0000a200ff52bb82 */ /* 0x000f220000000a00 */
[----:B------:R-:W-:Y:S02]  /*32c0*/  ISETP.GT.U32.OR P2, PT, R0, 0x187, P2 ;  /* 0x000001870000780c */ /* 0x000fe40001744470 */
[----:B------:R-:W-:-:S02]  /*32d0*/  @!P4 SHF.L.U32 R118, R12, 0x2, RZ ;  /* 0x000000020c76c819 */ /* 0x000fc400000006ff */
[----:B------:R-:W-:Y:S02]  /*32e0*/  @!P4 SHF.L.U64.HI R3, R12, 0x2, R3 ;  /* 0x000000020c03c819 */ /* 0x000fe40000010203 */
[----:B0-----:R-:W-:Y:S01]  /*32f0*/  @!P4 IADD3 R74, P6, R118, R10, RZ ;  /* 0x0000000a764ac210 */ /* 0x001fe20007fde0ff */
[----:B-1----:R-:W-:Y:S01]  /*3300*/  @!P5 IMAD R10, R104, R114, RZ ;  /* 0x00000072680ad224 */ /* 0x002fe200078e02ff */
[----:B------:R-:W0:Y:S01]  /*3310*/  @!P5 LDC.64 R12, c[0x0][0x228] ;  /* 0x00008a00ff0cdb82 */ /* 0x000e220000000a00 */
[----:B------:R-:W-:Y:S02]  /*3320*/  @!P5 MOV R16, R80 ;  /* 0x000000500010d202 */ /* 0x000fe40000000f00 */
[----:B------:R-:W-:Y:S01]  /*3330*/  @!P5 MOV R17, R79 ;  /* 0x0000004f0011d202 */ /* 0x000fe20000000f00 */
[----:B------:R-:W-:Y:S01]  /*3340*/  @!P5 IMAD R119, R77, R115, R10 ;  /* 0x000000734d77d224 */ /* 0x000fe200078e020a */
[----:B------:R-:W-:-:S03]  /*3350*/  @!P4 IADD3.X R75, R3, R11, RZ, P6, !PT ;  /* 0x0000000b034bc210 */ /* 0x000fc600037fe4ff */
[----:B------:R-:W1:Y:S01]  /*3360*/  @!P2 LDC.64 R10, c[0x0][0x288] ;  /* 0x0000a200ff0aab82 */ /* 0x000e620000000a00 */
[----:B---3--:R-:W-:Y:S01]  /*3370*/  @!P4 IADD3 R118, P6, R118, R4, RZ ;  /* 0x000000047676c210 */ /* 0x008fe20007fde0ff */
[----:B------:R-:W-:-:S04]  /*3380*/  @!P5 IMAD.WIDE.U32 R114, R77, R114, R16 ;  /* 0x000000724d72d225 */ /* 0x000fc800078e0010 */
[----:B----4-:R-:W-:Y:S02]  /*3390*/  @!P3 IMAD R4, R101, R82, RZ ;  /* 0x000000526504b224 */ /* 0x010fe400078e02ff */
[----:B------:R-:W3:Y:S02]  /*33a0*/  @!P3 LDC.64 R16, c[0x0][0x230] ;  /* 0x00008c00ff10bb82 */ /* 0x000ee40000000a00 */
[----:B------:R-:W-:Y:S01]  /*33b0*/  @!P3 IMAD R77, R100, R83, R4 ;  /* 0x00000053644db224 */ /* 0x000fe200078e0204 */
[----:B------:R-:W-:Y:S02]  /*33c0*/  @!P5 IADD3 R4, R115, R119, RZ ;  /* 0x000000777304d210 */ /* 0x000fe40007ffe0ff */
[----:B------:R-:W-:Y:S02]  /*33d0*/  @!P4 IADD3.X R119, R3, R5, RZ, P6, !PT ;  /* 0x000000050377c210 */ /* 0x000fe400037fe4ff */
[C---:B------:R-:W-:Y:S02]  /*33e0*/  @!P5 SHF.L.U32 R3, R114.reuse, 0x2, RZ ;  /* 0x000000027203d819 */ /* 0x040fe400000006ff */
[----:B------:R-:W-:-:S02]  /*33f0*/  @!P5 SHF.L.U64.HI R114, R114, 0x2, R4 ;  /* 0x000000027272d819 */ /* 0x000fc40000010204 */
[----:B------:R-:W-:Y:S01]  /*3400*/  @!P5 IADD3 R116, P6, R3, R14, RZ ;  /* 0x0000000e0374d210 */ /* 0x000fe20007fde0ff */
[----:B------:R-:W4:Y:S03]  /*3410*/  @!P2 LDC.64 R4, c[0x0][0x230] ;  /* 0x00008c00ff04ab82 */ /* 0x000f260000000a00 */
[----:B------:R-:W-:Y:S02]  /*3420*/  @!P5 IADD3.X R117, R114, R15, RZ, P6, !PT ;  /* 0x0000000f7275d210 */ /* 0x000fe400037fe4ff */
[----:B------:R-:W-:Y:S02]  /*3430*/  IADD3 R15, R2, 0xf8, RZ ;  /* 0x000000f8020f7810 */ /* 0x000fe40007ffe0ff */
[----:B--2---:R-:W-:Y:S02]  /*3440*/  MOV R104, R112 ;  /* 0x0000007000687202 */ /* 0x004fe40000000f00 */
[----:B------:R-:W-:-:S02]  /*3450*/  MOV R105, R113 ;  /* 0x0000007100697202 */ /* 0x000fc40000000f00 */
[----:B------:R-:W-:Y:S02]  /*3460*/  @!P3 MOV R112, R80 ;  /* 0x000000500070b202 */ /* 0x000fe40000000f00 */
[----:B------:R-:W-:-:S03]  /*3470*/  @!P3 MOV R113, R79 ;  /* 0x0000004f0071b202 */ /* 0x000fc60000000f00 */
[----:B------:R-:W-:Y:S01]  /*3480*/  @!P3 IMAD.WIDE.U32 R82, R100, R82, R112 ;  /* 0x000000526452b225 */ /* 0x000fe200078e0070 */
[----:B0-----:R-:W-:Y:S02]  /*3490*/  @!P5 IADD3 R100, P6, R3, R12, RZ ;  /* 0x0000000c0364d210 */ /* 0x001fe40007fde0ff */
[----:B------:R-:W0:Y:S01]  /*34a0*/  @!P3 LDC.64 R112, c[0x0][0x228] ;  /* 0x00008a00ff70bb82 */ /* 0x000e220000000a00 */
[----:B------:R-:W-:Y:S01]  /*34b0*/  @!P2 MOV R12, R80 ;  /* 0x00000050000ca202 */ /* 0x000fe20000000f00 */
[-C--:B-1----:R-:W-:Y:S01]  /*34c0*/  @!P2 IMAD R3, R76, R10.reuse, RZ ;  /* 0x0000000a4c03a224 */ /* 0x082fe200078e02ff */
[----:B------:R-:W-:Y:S02]  /*34d0*/  @!P5 IADD3.X R101, R114, R13, RZ, P6, !PT ;  /* 0x0000000d7265d210 */ /* 0x000fe400037fe4ff */
[----:B------:R-:W-:Y:S01]  /*34e0*/  @!P2 MOV R13, R79 ;  /* 0x0000004f000da202 */ /* 0x000fe20000000f00 */
[C---:B------:R-:W-:Y:S02]  /*34f0*/  @!P2 IMAD R3, R15.reuse, R11, R3 ;  /* 0x0000000b0f03a224 */ /* 0x040fe400078e0203 */
[----:B------:R-:W-:Y:S01]  /*3500*/  @!P2 IMAD.WIDE.U32 R10, R15, R10, R12 ;  /* 0x0000000a0f0aa225 */ /* 0x000fe200078e000c */
[----:B------:R-:W-:-:S02]  /*3510*/  MOV R12, R116 ;  /* 0x00000074000c7202 */ /* 0x000fc40000000f00 */
[----:B------:R-:W-:Y:S02]  /*3520*/  MOV R13, R117 ;  /* 0x00000075000d7202 */ /* 0x000fe40000000f00 */
[----:B------:R-:W2:Y:S01]  /*3530*/  LDL.LU.64 R116, [R1+0xd8] ;  /* 0x0000d80001747983 */ /* 0x000ea20000300a00 */
[----:B------:R-:W-:Y:S02]  /*3540*/  @!P3 IADD3 R115, R83, R77, RZ ;  /* 0x0000004d5373b210 */ /* 0x000fe40007ffe0ff */
[C---:B------:R-:W-:Y:S02]  /*3550*/  @!P3 SHF.L.U32 R14, R82.reuse, 0x2, RZ ;  /* 0x00000002520eb819 */ /* 0x040fe400000006ff */
[----:B------:R-:W-:Y:S02]  /*3560*/  @!P3 SHF.L.U64.HI R115, R82, 0x2, R115 ;  /* 0x000000025273b819 */ /* 0x000fe40000010273 */
[----:B------:R-:W1:Y:S01]  /*3570*/  @!P2 LDC.64 R82, c[0x0][0x228] ;  /* 0x00008a00ff52ab82 */ /* 0x000e620000000a00 */
[----:B---3--:R-:W-:-:S02]  /*3580*/  @!P3 IADD3 R76, P6, R14, R16, RZ ;  /* 0x000000100e4cb210 */ /* 0x008fc40007fde0ff */
[----:B------:R-:W-:Y:S02]  /*3590*/  MOV R16, R74 ;  /* 0x0000004a00107202 */ /* 0x000fe40000000f00 */
[----:B------:R-:W-:Y:S02]  /*35a0*/  @!P3 IADD3.X R77, R115, R17, RZ, P6, !PT ;  /* 0x00000011734db210 */ /* 0x000fe400037fe4ff */
[----:B0-----:R-:W-:Y:S02]  /*35b0*/  @!P3 IADD3 R74, P6, R14, R112, RZ ;  /* 0x000000700e4ab210 */ /* 0x001fe40007fde0ff */
[----:B------:R-:W-:Y:S02]  /*35c0*/  @!P2 IADD3 R11, R11, R3, RZ ;  /* 0x000000030b0ba210 */ /* 0x000fe40007ffe0ff */
[----:B------:R-:W-:Y:S02]  /*35d0*/  @!P2 SHF.L.U32 R3, R10, 0x2, RZ ;  /* 0x000000020a03a819 */ /* 0x000fe400000006ff */
[----:B------:R-:W-:-:S02]  /*35e0*/  MOV R17, R75 ;  /* 0x0000004b00117202 */ /* 0x000fc40000000f00 */
[----:B------:R-:W-:Y:S02]  /*35f0*/  MOV R14, R102 ;  /* 0x00000066000e7202 */ /* 0x000fe40000000f00 */
[----:B------:R-:W-:Y:S02]  /*3600*/  @!P3 IADD3.X R75, R115, R113, RZ, P6, !PT ;  /* 0x00000071734bb210 */ /* 0x000fe400037fe4ff */
[----:B------:R-:W-:Y:S02]  /*3610*/  @!P2 SHF.L.U64.HI R10, R10, 0x2, R11 ;  /* 0x000000020a0aa819 */ /* 0x000fe4000001020b */
[----:B----4-:R-:W-:Y:S02]  /*3620*/  @!P2 IADD3 R102, P6, R3, R4, RZ ;  /* 0x000000040366a210 */ /* 0x010fe40007fde0ff */
[----:B------:R-:W-:Y:S02]  /*3630*/  MOV R15, R103 ;  /* 0x00000067000f7202 */ /* 0x000fe40000000f00 */
[----:B------:R-:W-:-:S02]  /*3640*/  @!P2 IADD3.X R103, R10, R5, RZ, P6, !PT ;  /* 0x000000050a67a210 */ /* 0x000fc400037fe4ff */
[----:B-1----:R-:W-:Y:S02]  /*3650*/  @!P2 IADD3 R82, P6, R3, R82, RZ ;  /* 0x000000520352a210 */ /* 0x002fe40007fde0ff */
[----:B------:R-:W-:Y:S02]  /*3660*/  MOV R11, R17 ;  /* 0x00000011000b7202 */ /* 0x000fe40000000f00 */
[----:B------:R-:W-:Y:S02]  /*3670*/  @!P2 IADD3.X R83, R10, R83, RZ, P6, !PT ;  /* 0x000000530a53a210 */ /* 0x000fe400037fe4ff */
[----:B------:R-:W-:Y:S02]  /*3680*/  MOV R10, R16 ;  /* 0x00000010000a7202 */ /* 0x000fe40000000f00 */
[----:B------:R-:W-:-:S06]  /*3690*/  CS2R R16, SRZ ;  /* 0x0000000000107805 */ /* 0x000fcc000001ff00 */
[----:B------:R0:W5:Y:S02]  /*36a0*/  @P1 LDG.E.64 R16, desc[UR22][R8.64] ;  /* 0x0000001608101981 */ /* 0x000164000c1e1b00 */
[----:B0-----:R-:W-:Y:S02]  /*36b0*/  MOV R8, R12 ;  /* 0x0000000c00087202 */ /* 0x001fe40000000f00 */
[----:B------:R-:W-:Y:S02]  /*36c0*/  MOV R9, R13 ;  /* 0x0000000d00097202 */ /* 0x000fe40000000f00 */
[----:B------:R-:W-:-:S06]  /*36d0*/  CS2R R12, SRZ ;  /* 0x00000000000c7805 */ /* 0x000fcc000001ff00 */
[----:B------:R0:W5:Y:S01]  /*36e0*/  @!P4 LDG.E.64 R12, desc[UR22][R118.64] ;  /* 0x00000016760cc981 */ /* 0x000162000c1e1b00 */
[----:B------:R-:W-:Y:S02]  /*36f0*/  CS2R R4, SRZ ;  /* 0x0000000000047805 */ /* 0x000fe4000001ff00 */
[----:B0-----:R-:W-:-:S06]  /*3700*/  CS2R R118, SRZ ;  /* 0x0000000000767805 */ /* 0x001fcc000001ff00 */
[----:B------:R0:W5:Y:S02]  /*3710*/  @!P3 LDG.E.64 R118, desc[UR22][R76.64] ;  /* 0x000000164c76b981 */ /* 0x000164000c1e1b00 */
[----:B0-----:R-:W-:-:S06]  /*3720*/  CS2R R76, SRZ ;  /* 0x00000000004c7805 */ /* 0x001fcc000001ff00 */
[----:B------:R-:W3:Y:S04]  /*3730*/  @!P2 LDG.E.64 R76, desc[UR22][R102.64] ;  /* 0x00000016664ca981 */ /* 0x000ee8000c1e1b00 */
[----:B--2---:R0:W2:Y:S01]  /*3740*/  @P1 LDG.E.64 R4, desc[UR22][R116.64] ;  /* 0x0000001674041981 */ /* 0x0040a2000c1e1b00 */
[----:B------:R-:W-:Y:S02]  /*3750*/  R2UR UR6, R104 ;  /* 0x00000000680672ca */ /* 0x000fe400000e0000 */
[----:B------:R-:W-:-:S06]  /*3760*/  CS2R R112, SRZ ;  /* 0x0000000000707805 */ /* 0x000fcc000001ff00 */
[----:B------:R-:W5:Y:S01]  /*3770*/  @!P0 LDG.E.64 R112, desc[UR22][R6.64] ;  /* 0x0000001606708981 */ /* 0x000f62000c1e1b00 */
[----:B0-----:R-:W-:Y:S02]  /*3780*/  MOV R116, R14 ;  /* 0x0000000e00747202 */ /* 0x001fe40000000f00 */
[----:B------:R-:W-:Y:S02]  /*3790*/  MOV R117, R15 ;  /* 0x0000000f00757202 */ /* 0x000fe40000000f00 */
[----:B------:R-:W-:Y:S02]  /*37a0*/  MOV R3, UR6 ;  /* 0x0000000600037c02 */ /* 0x000fe40008000f00 */
[----:B------:R-:W-:-:S03]  /*37b0*/  CS2R R14, SRZ ;  /* 0x00000000000e7805 */ /* 0x000fc6000001ff00 */
[----:B------:R-:W-:-:S03]  /*37c0*/  FFMA.FTZ R3, -R3, UR6, R105 ;  /* 0x0000000603037c23 */ /* 0x000fc60008010169 */
[----:B------:R0:W5:Y:S02]  /*37d0*/  @!P0 LDG.E.64 R14, desc[UR22][R116.64] ;  /* 0x00000016740e8981 */ /* 0x000164000c1e1b00 */
[----:B------:R-:W-:-:S13]  /*37e0*/  FSETP.GTU.FTZ.AND P0, PT, R3, RZ, PT ;  /* 0x000000ff0300720b */ /* 0x000fda0003f1c000 */
[----:B------:R-:W-:Y:S01]  /*37f0*/  VOTEU.ANY UP0, P0 ;  /* 0x00000000003f7886 */ /* 0x000fe20000000100 */
[----:B------:R-:W-:-:S04]  /*3800*/  PLOP3.LUT P0, PT, PT, PT, UP0, 0x80, 0x0 ;  /* 0x000000000000781c */ /* 0x000fc80003f0f008 */
[----:B------:R-:W-:-:S09]  /*3810*/  @UP0 ULDC UR5, c[0x0][0x250] ;  /* 0x0000940000050ab9 */ /* 0x000fd20000000800 */
[----:B------:R-:W-:-:S06]  /*3820*/  @P0 FADD.FTZ R3, R3, UR5 ;  /* 0x0000000503030e21 */ /* 0x000fcc0008010000 */
[----:B------:R-:W1:Y:S01]  /*3830*/  @P0 MUFU.RSQ R3, R3 ;  /* 0x0000000300030308 */ /* 0x000e620000001400 */
[----:B------:R-:W-:Y:S02]  /*3840*/  CS2R R114, SRZ ;  /* 0x0000000000727805 */ /* 0x000fe4000001ff00 */
[----:B0-----:R-:W-:-:S04]  /*3850*/  CS2R R116, SRZ ;  /* 0x0000000000747805 */ /* 0x001fc8000001ff00 */
[----:B------:R0:W5:Y:S04]  /*3860*/  @!P4 LDG.E.64 R114, desc[UR22][R10.64] ;  /* 0x000000160a72c981 */ /* 0x000168000c1e1b00 */
[----:B------:R4:W5:Y:S01]  /*3870*/  @!P5 LDG.E.64 R116, desc[UR22][R8.64] ;  /* 0x000000160874d981 */ /* 0x000962000c1e1b00 */
[----:B0-----:R-:W-:Y:S02]  /*3880*/  CS2R R10, SRZ ;  /* 0x00000000000a7805 */ /* 0x001fe4000001ff00 */
[----:B-1----:R-:W-:Y:S02]  /*3890*/  @P0 R2UR UR5, R3 ;  /* 0x00000000030502ca */ /* 0x002fe400000e0000 */
[----:B------:R-:W-:Y:S02]  /*38a0*/  ISETP.GT.U32.AND P0, PT, R0, 0x187, PT ;  /* 0x000001870000780c */ /* 0x000fe40003f04070 */
[----:B----4-:R-:W-:Y:S01]  /*38b0*/  CS2R R8, SRZ ;  /* 0x0000000000087805 */ /* 0x010fe2000001ff00 */
[----:B------:R-:W5:Y:S01]  /*38c0*/  @!P5 LDG.E.64 R10, desc[UR22][R100.64] ;  /* 0x00000016640ad981 */ /* 0x000f62000c1e1b00 */
[----:B------:R-:W-:-:S04]  /*38d0*/  CS2R R6, SRZ ;  /* 0x0000000000067805 */ /* 0x000fc8000001ff00 */
[----:B------:R-:W5:Y:S04]  /*38e0*/  @!P3 LDG.E.64 R8, desc[UR22][R74.64] ;  /* 0x000000164a08b981 */ /* 0x000f68000c1e1b00 */
[----:B------:R-:W5:Y:S04]  /*38f0*/  LDL.LU.64 R100, [R1+0xd0] ;  /* 0x0000d00001647983 */ /* 0x000f680000300a00 */
[----:B------:R-:W5:Y:S04]  /*3900*/  LDL.LU.64 R74, [R1+0xc8] ;  /* 0x0000c800014a7983 */ /* 0x000f680000300a00 */
[----:B------:R-:W5:Y:S01]  /*3910*/  LDL.LU.64 R102, [R1+0xc0] ;  /* 0x0000c00001667983 */ /* 0x000f620000300a00 */
[----:B------:R-:W-:-:S03]  /*3920*/  UMOV UR26, 0x3f800000 ;  /* 0x3f800000001a7882 */ /* 0x000fc60000000000 */
[----:B---3--:R0:W-:Y:S01]  /*3930*/  STL.64 [R1+0x90], R76 ;  /* 0x0000904c01007387 */ /* 0x0081e20000100a00 */
[----:B------:R-:W-:Y:S01]  /*3940*/  @UP0 UMOV UR26, UR5 ;  /* 0x00000005001a0c82 */ /* 0x000fe20008000000 */
[----:B------:R-:W-:Y:S01]  /*3950*/  BSSY B0, `(.L_x_2925) ;  /* 0x0000023000007945 */ /* 0x000fe20003800000 */
[----:B------:R-:W-:Y:S01]  /*3960*/  ISETP.NE.AND P5, PT, RZ, UR25, PT ;  /* 0x00000019ff007c0c */ /* 0x000fe2000bfa5270 */
[----:B------:R1:W5:Y:S04]  /*3970*/  @!P2 LDG.E.64 R6, desc[UR22][R82.64] ;  /* 0x000000165206a981 */ /* 0x000368000c1e1b00 */
[----:B0-----:R0:W5:Y:S04]  /*3980*/  LDL.LU.64 R76, [R1+0xb8] ;  /* 0x0000b800014c7983 */ /* 0x0011680000300a00 */
[----:B------:R0:W5:Y:S04]  /*3990*/  LDL.LU R104, [R1+0xb0] ;  /* 0x0000b00001687983 */ /* 0x0001680000300800 */
[----:B------:R0:W5:Y:S01]  /*39a0*/  LDL.LU R105, [R1+0xac] ;  /* 0x0000ac0001697983 */ /* 0x0001620000300800 */
[----:B-1----:R-:W-:Y:S01]  /*39b0*/  MOV R82, RZ ;  /* 0x000000ff00527202 */ /* 0x002fe20000000f00 */
[----:B--2---:R-:W-:Y:S01]  /*39c0*/  FADD.FTZ R3, R4, -UR6 ;  /* 0x8000000604037e21 */ /* 0x004fe20008010000 */
[----:B------:R-:W-:-:S04]  /*39d0*/  FADD.FTZ R4, R5, -UR6 ;  /* 0x8000000605047e21 */ /* 0x000fc80008010000 */
[----:B------:R1:W-:Y:S04]  /*39e0*/  STL [R1+0x14], R3 ;  /* 0x0000140301007387 */ /* 0x0003e80000100800 */
[----:B------:R2:W-:Y:S01]  /*39f0*/  STL [R1+0x10], R4 ;  /* 0x0000100401007387 */ /* 0x0005e20000100800 */
[----:B-1----:R-:W-:Y:S01]  /*3a00*/  HFMA2.MMA R3, -RZ, RZ, 0, 0 ;  /* 0x00000000ff037435 */ /* 0x002fe200000001ff */
[----:B--2---:R-:W-:Y:S01]  /*3a10*/  CS2R R4, SRZ ;  /* 0x0000000000047805 */ /* 0x004fe2000001ff00 */
[----:B0-----:R-:W-:Y:S09]  /*3a20*/  @P0 BRA `(.L_x_2926) ;  /* 0x0000000000540947 */ /* 0x001ff20003800000 */
[----:B------:R-:W2:Y:S01]  /*3a30*/  LDL R3, [R1+0x8c] ;  /* 0x00008c0001037983 */ /* 0x000ea20000100800 */
[----:B------:R-:W-:-:S03]  /*3a40*/  ISETP.NE.AND P0, PT, RZ, UR25, PT ;  /* 0x00000019ff007c0c */ /* 0x000fc6000bf05270 */
[----:B------:R-:W-:Y:S04]  /*3a50*/  STL [R1+0xb0], R2 ;  /* 0x0000b00201007387 */ /* 0x000fe80000100800 */
[----:B------:R0:W-:Y:S06]  /*3a60*/  STL [R1+0xac], R0 ;  /* 0x0000ac0001007387 */ /* 0x0001ec0000100800 */
[----:B------:R-:W1:Y:S01]  /*3a70*/  @P0 LDC.64 R82, c[0x0][0x240] ;  /* 0x00009000ff520b82 */ /* 0x000e620000000a00 */
[----:B--2---:R-:W-:-:S04]  /*3a80*/  IADD3 R3, R3, UR17, RZ ;  /* 0x0000001103037c10 */ /* 0x004fc8000fffe0ff */
[----:B-1----:R-:W-:Y:S02]  /*3a90*/  @P0 LEA R82, P2, R3, R82, 0x1 ;  /* 0x0000005203520211 */ /* 0x002fe400078408ff */
[----:B0-----:R-:W-:-:S04]  /*3aa0*/  SHF.R.S32.HI R0, RZ, 0x1f, R3 ;  /* 0x0000001fff007819 */ /* 0x001fc80000011403 */
[----:B------:R-:W-:-:S05]  /*3ab0*/  @P0 LEA.HI.X R83, R3, R83, R0, 0x1, P2 ;  /* 0x0000005303530211 */ /* 0x000fca00010f0c00 */
[----:B------:R-:W2:Y:S04]  /*3ac0*/  @P0 LDG.E.U16 R2, desc[UR22][R82.64] ;  /* 0x0000001652020981 */ /* 0x000ea8000c1e1500 */
[----:B------:R0:W3:Y:S02]  /*3ad0*/  @P0 LDG.E.U16 R0, desc[UR22][R82.64+0x2] ;  /* 0x0000021652000981 */ /* 0x0000e4000c1e1500 */
[----:B0-----:R-:W0:Y:S02]  /*3ae0*/  LDC.64 R82, c[0x0][0x238] ;  /* 0x00008e00ff527b82 */ /* 0x001e240000000a00 */
[----:B0-----:R-:W-:-:S05]  /*3af0*/  IMAD.WIDE R82, R3, 0x2, R82 ;  /* 0x0000000203527825 */ /* 0x001fca00078e0252 */
[----:B------:R-:W4:Y:S04]  /*3b00*/  LDG.E.U16 R3, desc[UR22][R82.64] ;  /* 0x0000001652037981 */ /* 0x000f28000c1e1500 */
[----:B------:R-:W4:Y:S01]  /*3b10*/  LDG.E.U16 R82, desc[UR22][R82.64+0x2] ;  /* 0x0000021652527981 */ /* 0x000f22000c1e1500 */
[----:B--2---:R-:W-:-:S03]  /*3b20*/  @P0 SHF.L.U32 R4, R2, 0x10, RZ ;  /* 0x0000001002040819 */ /* 0x004fc600000006ff */
[----:B------:R0:W5:Y:S01]  /*3b30*/  LDL.LU R2, [R1+0xb0] ;  /* 0x0000b00001027983 */ /* 0x0001620000300800 */
[----:B---3--:R-:W-:-:S03]  /*3b40*/  @P0 SHF.L.U32 R5, R0, 0x10, RZ ;  /* 0x0000001000050819 */ /* 0x008fc600000006ff */
[----:B------:R0:W5:Y:S01]  /*3b50*/  LDL.LU R0, [R1+0xac] ;  /* 0x0000ac0001007983 */ /* 0x0001620000300800 */
[----:B----4-:R-:W-:Y:S02]  /*3b60*/  SHF.L.U32 R3, R3, 0x10, RZ ;  /* 0x0000001003037819 */ /* 0x010fe400000006ff */
[----:B0-----:R-:W-:-:S07]  /*3b70*/  SHF.L.U32 R82, R82, 0x10, RZ ;  /* 0x0000001052527819 */ /* 0x001fce00000006ff */
.L_x_2926:
[----:B------:R-:W-:Y:S05]  /*3b80*/  BSYNC B0 ;  /* 0x0000000000007941 */ /* 0x000fea0003800000 */
.L_x_2925:
[----:B-----5:R0:W-:Y:S04]  /*3b90*/  STL [R1+0xb0], R2 ;  /* 0x0000b00201007387 */ /* 0x0201e80000100800 */
[----:B0-----:R-:W2:Y:S04]  /*3ba0*/  LDL.LU R2, [R1+0x14] ;  /* 0x0000140001027983 */ /* 0x001ea80000300800 */
[----:B------:R0:W-:Y:S04]  /*3bb0*/  STL [R1+0xac], R0 ;  /* 0x0000ac0001007387 */ /* 0x0001e80000100800 */
[----:B0-----:R-:W3:Y:S01]  /*3bc0*/  LDL.LU R0, [R1+0x10] ;  /* 0x0000100001007983 */ /* 0x001ee20000300800 */
[----:B------:R-:W-:-:S03]  /*3bd0*/  MOV R83, R17 ;  /* 0x0000001100537202 */ /* 0x000fc60000000f00 */
[----:B------:R-:W-:Y:S01]  /*3be0*/  STL [R1+0x8], R16 ;  /* 0x0000081001007387 */ /* 0x000fe20000100800 */
[----:B--2---:R-:W-:-:S05]  /*3bf0*/  FMUL.FTZ R2, R2, UR26 ;  /* 0x0000001a02027c20 */ /* 0x004fca0008410000 */
[----:B------:R0:W-:Y:S01]  /*3c00*/  STL [R1+0x6c], R2 ;  /* 0x00006c0201007387 */ /* 0x0001e20000100800 */
[----:B---3--:R-:W-:-:S03]  /*3c10*/  FMUL.FTZ R0, R0, UR26 ;  /* 0x0000001a00007c20 */ /* 0x008fc60008410000 */
[----:B0-----:R0:W5:Y:S04]  /*3c20*/  LDL.LU R2, [R1+0xb0] ;  /* 0x0000b00001027983 */ /* 0x0011680000300800 */
[----:B------:R1:W-:Y:S04]  /*3c30*/  STL [R1+0x70], R0 ;  /* 0x0000700001007387 */ /* 0x0003e80000100800 */
[----:B-1----:R0:W5:Y:S01]  /*3c40*/  LDL.LU R0, [R1+0xac] ;  /* 0x0000ac0001007983 */ /* 0x0021620000300800 */
[----:B------:R-:W-:Y:S05]  /*3c50*/  @!P5 BRA `(.L_x_2927) ;  /* 0x00000000006cd947 */ /* 0x000fea0003800000 */
[----:B------:R-:W2:Y:S04]  /*3c60*/  LDL R83, [R1+0x6c] ;  /* 0x00006c0001537983 */ /* 0x000ea80000100800 */
[----:B------:R-:W-:Y:S04]  /*3c70*/  STL [R1+0xb4], R6 ;  /* 0x0000b40601007387 */ /* 0x000fe80000100800 */
[----:B-----5:R1:W-:Y:S04]  /*3c80*/  STL [R1+0xb0], R2 ;  /* 0x0000b00201007387 */ /* 0x0203e80000100800 */
[----:B-1----:R-:W3:Y:S04]  /*3c90*/  LDL R2, [R1+0x70] ;  /* 0x0000700001027983 */ /* 0x002ee80000100800 */
[----:B------:R2:W-:Y:S02]  /*3ca0*/  STL [R1+0xac], R0 ;  /* 0x0000ac0001007387 */ /* 0x0005e40000100800 */
[----:B--2---:R-:W-:-:S04]  /*3cb0*/  FFMA.FTZ R0, R83, R3, R4 ;  /* 0x0000000353007223 */ /* 0x004fc80000010004 */
[----:B------:R-:W-:-:S06]  /*3cc0*/  FMUL.FTZ R83, R0, -1.4426950216293334961 ;  /* 0xbfb8aa3b00537820 */ /* 0x000fcc0000410000 */
[----:B------:R-:W1:Y:S02]  /*3cd0*/  MUFU.EX2 R83, R83 ;  /* 0x0000005300537308 */ /* 0x000e640000000800 */
[----:B-1----:R-:W-:-:S06]  /*3ce0*/  FADD.FTZ R83, R83, 1 ;  /* 0x3f80000053537421 */ /* 0x002fcc0000010000 */
        /* <DEDUP_REMOVED lines=8> */
[----:B--2---:R-:W-:-:S06]  /*3d70*/  FMUL.FTZ R83, R0, -1.4426950216293334961 ;  /* 0xbfb8aa3b00537820 */ /* 0x004fcc0000410000 */
[----:B------:R-:W2:Y:S02]  /*3d80*/  MUFU.EX2 R83, R83 ;  /* 0x0000005300537308 */ /* 0x000ea40000000800 */
[----:B--2---:R-:W-:-:S06]  /*3d90*/  FADD.FTZ R83, R83, 1 ;  /* 0x3f80000053537421 */ /* 0x004fcc0000010000 */
[----:B------:R-:W2:Y:S02]  /*3da0*/  MUFU.RCP R83, R83 ;  /* 0x0000005300537308 */ /* 0x000ea40000001000 */
[----:B--2---:R-:W-:Y:S01]  /*3db0*/  FADD.FTZ R2, -R83, 1 ;  /* 0x3f80000053027421 */ /* 0x004fe20000010100 */
[----:B------:R-:W-:-:S03]  /*3dc0*/  FMUL.FTZ R83, R17, R83 ;  /* 0x0000005311537220 */ /* 0x000fc60000410000 */
[----:B------:R-:W-:Y:S02]  /*3dd0*/  FFMA.FTZ R0, R0, R2, 1 ;  /* 0x3f80000000007423 */ /* 0x000fe40000010002 */
[----:B------:R1:W5:Y:S02]  /*3de0*/  LDL.LU R2, [R1+0xb0] ;  /* 0x0000b00001027983 */ /* 0x0003640000300800 */
[----:B------:R-:W-:Y:S02]  /*3df0*/  FMUL.FTZ R83, R83, R0 ;  /* 0x0000000053537220 */ /* 0x000fe40000410000 */
[----:B------:R1:W5:Y:S05]  /*3e00*/  LDL.LU R0, [R1+0xac] ;  /* 0x0000ac0001007983 */ /* 0x00036a0000300800 */
.L_x_2927:
[----:B------:R2:W-:Y:S04]  /*3e10*/  STL [R1+0xc0], R7 ;  /* 0x0000c00701007387 */ /* 0x0005e80000100800 */
[----:B--2---:R-:W2:Y:S04]  /*3e20*/  LDL R7, [R1+0x6c] ;  /* 0x00006c0001077983 */ /* 0x004ea80000100800 */
[----:B-----5:R3:W-:Y:S04]  /*3e30*/  STL [R1+0xbc], R6 ;  /* 0x0000bc0601007387 */ /* 0x0207e80000100800 */
[----:B---3--:R-:W3:Y:S04]  /*3e40*/  LDL R6, [R1+0x70] ;  /* 0x0000700001067983 */ /* 0x008ee80000100800 */
[----:B------:R4:W-:Y:S04]  /*3e50*/  STL [R1+0xb8], R5 ;  /* 0x0000b80501007387 */ /* 0x0009e80000100800 */
[----:B----4-:R-:W4:Y:S04]  /*3e60*/  LDL R5, [R1+0x8] ;  /* 0x0000080001057983 */ /* 0x010f280000100800 */
[----:B------:R-:W-:Y:S04]  /*3e70*/  STL [R1+0xb4], R4 ;  /* 0x0000b40401007387 */ /* 0x000fe80000100800 */
[----:B------:R0:W-:Y:S04]  /*3e80*/  STL [R1+0xb0], R2 ;  /* 0x0000b00201007387 */ /* 0x0001e80000100800 */
[----:B0-----:R-:W3:Y:S04]  /*3e90*/  LDL.LU R2, [R1] ;  /* 0x0000000001027983 */ /* 0x001ee80000300800 */
[----:B------:R0:W-:Y:S04]  /*3ea0*/  STL [R1+0xac], R0 ;  /* 0x0000ac0001007387 */ /* 0x0001e80000100800 */
[----:B0-----:R-:W3:Y:S01]  /*3eb0*/  LDL.LU R0, [R1+0x4] ;  /* 0x0000040001007983 */ /* 0x001ee20000300800 */
[----:B------:R-:W-:Y:S01]  /*3ec0*/  FMUL.FTZ R4, R83, R82 ;  /* 0x0000005253047220 */ /* 0x000fe20000410000 */
[----:B----4-:R-:W-:-:S04]  /*3ed0*/  FMUL.FTZ R5, R5, R3 ;  /* 0x0000000305057220 */ /* 0x010fc80000410000 */
[----:B--2---:R-:W-:Y:S01]  /*3ee0*/  FFMA.FTZ R7, R7, R5, RZ ;  /* 0x0000000507077223 */ /* 0x004fe200000100ff */
[----:B------:R-:W-:-:S03]  /*3ef0*/  FADD.FTZ R5, RZ, R5 ;  /* 0x00000005ff057221 */ /* 0x000fc60000010000 */
[----:B---3--:R-:W-:Y:S01]  /*3f00*/  FFMA.FTZ R6, R6, R4, R7 ;  /* 0x0000000406067223 */ /* 0x008fe20000010007 */
        /* <DEDUP_REMOVED lines=48> */
.L_x_2928:
[----:B------:R3:W-:Y:S04]  /*4210*/  STL [R1+0xd0], R11 ;  /* 0x0000d00b01007387 */ /* 0x0007e80000100800 */
[----:B---3--:R-:W3:Y:S04]  /*4220*/  LDL R11, [R1+0x6c] ;  /* 0x00006c00010b7983 */ /* 0x008ee80000100800 */
[----:B------:R4:W-:Y:S04]  /*4230*/  STL [R1+0xcc], R10 ;  /* 0x0000cc0a01007387 */ /* 0x0009e80000100800 */
[----:B----4-:R-:W4:Y:S04]  /*4240*/  LDL.LU R10, [R1+0x4] ;  /* 0x00000400010a7983 */ /* 0x010f280000300800 */
[----:B------:R1:W-:Y:S04]  /*4250*/  STL [R1+0xc8], R9 ;  /* 0x0000c80901007387 */ /* 0x0003e80000100800 */
[----:B-1----:R-:W3:Y:S04]  /*4260*/  LDL.LU R9, [R1+0x8] ;  /* 0x0000080001097983 */ /* 0x002ee80000300800 */
[----:B------:R1:W-:Y:S04]  /*4270*/  STL [R1+0xc4], R8 ;  /* 0x0000c40801007387 */ /* 0x0003e80000100800 */
[----:B-1----:R-:W2:Y:S04]  /*4280*/  LDL.LU R8, [R1+0x18] ;  /* 0x0000180001087983 */ /* 0x002ea80000300800 */
[----:B-----5:R1:W-:Y:S04]  /*4290*/  STL [R1+0xc0], R7 ;  /* 0x0000c00701007387 */ /* 0x0203e80000100800 */
[----:B-1----:R-:W2:Y:S04]  /*42a0*/  LDL R7, [R1+0x70] ;  /* 0x0000700001077983 */ /* 0x002ea80000100800 */
[----:B------:R1:W-:Y:S04]  /*42b0*/  STL [R1+0xbc], R6 ;  /* 0x0000bc0601007387 */ /* 0x0003e80000100800 */
[----:B-1----:R-:W2:Y:S04]  /*42c0*/  LDL.LU R6, [R1] ;  /* 0x0000000001067983 */ /* 0x002ea80000300800 */
[----:B------:R1:W-:Y:S04]  /*42d0*/  STL [R1+0xb8], R5 ;  /* 0x0000b80501007387 */ /* 0x0003e80000100800 */
[----:B-1----:R-:W2:Y:S04]  /*42e0*/  LDL.LU R5, [R1+0x14] ;  /* 0x0000140001057983 */ /* 0x002ea80000300800 */
[----:B------:R1:W-:Y:S04]  /*42f0*/  STL [R1+0xb4], R4 ;  /* 0x0000b40401007387 */ /* 0x0003e80000100800 */
[----:B-1----:R-:W2:Y:S04]  /*4300*/  LDL R4, [R1+0x7c] ;  /* 0x00007c0001047983 */ /* 0x002ea80000100800 */
[----:B------:R1:W-:Y:S04]  /*4310*/  STL [R1+0xb0], R2 ;  /* 0x0000b00201007387 */ /* 0x0003e80000100800 */
[----:B-1----:R-:W2:Y:S04]  /*4320*/  LDL R2, [R1+0x88] ;  /* 0x0000880001027983 */ /* 0x002ea80000100800 */
        /* <DEDUP_REMOVED lines=18> */
[----:B-1----:R1:W5:Y:S04]  /*4450*/  LDL.LU R11, [R1+0xd0] ;  /* 0x0000d000010b7983 */ /* 0x0023680000300800 */
        /* <DEDUP_REMOVED lines=22> */
[----:B-1----:R-:W2:Y:S04]  /*45c0*/  LDL R125, [R1+0x74] ;  /* 0x00007400017d7983 */ /* 0x002ea80000100800 */
[----:B-----5:R1:W-:Y:S02]  /*45d0*/  STL [R1+0xac], R0 ;  /* 0x0000ac0001007387 */ /* 0x0203e40000100800 */
[----:B-1----:R-:W-:Y:S01]  /*45e0*/  MOV R0, R124 ;  /* 0x0000007c00007202 */ /* 0x002fe20000000f00 */
[----:B--2---:R-:W-:-:S04]  /*45f0*/  FFMA.FTZ R83, R125, R3, R4 ;  /* 0x000000037d537223 */ /* 0x004fc80000010004 */
[----:B------:R-:W-:-:S06]  /*4600*/  FMUL.FTZ R124, R83, -1.4426950216293334961 ;  /* 0xbfb8aa3b537c7820 */ /* 0x000fcc0000410000 */
[----:B------:R-:W1:Y:S02]  /*4610*/  MUFU.EX2 R124, R124 ;  /* 0x0000007c007c7308 */ /* 0x000e640000000800 */
[----:B-1----:R-:W-:-:S06]  /*4620*/  FADD.FTZ R124, R124, 1 ;  /* 0x3f8000007c7c7421 */ /* 0x002fcc0000010000 */
[----:B------:R-:W1:Y:S02]  /*4630*/  MUFU.RCP R124, R124 ;  /* 0x0000007c007c7308 */ /* 0x000e640000001000 */
[----:B-1----:R-:W-:Y:S01]  /*4640*/  FADD.FTZ R125, -R124, 1 ;  /* 0x3f8000007c7d7421 */ /* 0x002fe20000010100 */
[----:B------:R-:W-:-:S03]  /*4650*/  FMUL.FTZ R124, R28, R124 ;  /* 0x0000007c1c7c7220 */ /* 0x000fc60000410000 */
[----:B------:R-:W-:Y:S01]  /*4660*/  FFMA.FTZ R83, R83, R125, 1 ;  /* 0x3f80000053537423 */ /* 0x000fe2000001007d */
[----:B------:R-:W-:-:S03]  /*4670*/  FFMA.FTZ R125, R0, R82, R5 ;  /* 0x00000052007d7223 */ /* 0x000fc60000010005 */
[----:B------:R-:W-:Y:S01]  /*4680*/  FMUL.FTZ R83, R124, R83 ;  /* 0x000000537c537220 */ /* 0x000fe20000410000 */
[----:B------:R-:W-:-:S06]  /*4690*/  FMUL.FTZ R124, R125, -1.4426950216293334961 ;  /* 0xbfb8aa3b7d7c7820 */ /* 0x000fcc0000410000 */
[----:B------:R-:W1:Y:S02]  /*46a0*/  MUFU.EX2 R124, R124 ;  /* 0x0000007c007c7308 */ /* 0x000e640000000800 */
[----:B-1----:R-:W-:-:S06]  /*46b0*/  FADD.FTZ R124, R124, 1 ;  /* 0x3f8000007c7c7421 */ /* 0x002fcc0000010000 */
[----:B------:R-:W1:Y:S02]  /*46c0*/  MUFU.RCP R124, R124 ;  /* 0x0000007c007c7308 */ /* 0x000e640000001000 */
[----:B-1----:R-:W-:-:S04]  /*46d0*/  FADD.FTZ R0, -R124, 1 ;  /* 0x3f8000007c007421 */ /* 0x002fc80000010100 */
[----:B------:R-:W-:Y:S02]  /*46e0*/  FFMA.FTZ R125, R125, R0, 1 ;  /* 0x3f8000007d7d7423 */ /* 0x000fe40000010000 */
[----:B------:R2:W5:Y:S01]  /*46f0*/  LDL.LU R0, [R1+0xac] ;  /* 0x0000ac0001007983 */ /* 0x0005620000300800 */
[----:B------:R-:W-:-:S04]  /*4700*/  FMUL.FTZ R124, R29, R124 ;  /* 0x0000007c1d7c7220 */ /* 0x000fc80000410000 */
[----:B------:R-:W-:-:S07]  /*4710*/  FMUL.FTZ R124, R124, R125 ;  /* 0x0000007d7c7c7220 */ /* 0x000fce0000410000 */
.L_x_2929:
        /* <DEDUP_REMOVED lines=12> */
[----:B-1----:R-:W-:-:S03]  /*47e0*/  FMUL.FTZ R125, R83, R3 ;  /* 0x00000003537d7220 */ /* 0x002fc60000410000 */
        /* <DEDUP_REMOVED lines=8> */
[----:B-1----:R-:W3:Y:S01]  /*4870*/  LDL.LU R83, [R1+0x4] ;  /* 0x0000040001537983 */ /* 0x002ee20000300800 */
[----:B--2---:R-:W-:Y:S01]  /*4880*/  FFMA.FTZ R2, R2, R125, R6 ;  /* 0x0000007d02027223 */ /* 0x004fe20000010006 */
[----:B------:R-:W-:-:S02]  /*4890*/  FADD.FTZ R5, R5, R124 ;  /* 0x0000007c05057221 */ /* 0x000fc40000010000 */
[----:B------:R0:W5:Y:S04]  /*48a0*/  LDL.LU R6, [R1+0xbc] ;  /* 0x0000bc0001067983 */ /* 0x0001680000300800 */
[----:B------:R1:W-:Y:S01]  /*48b0*/  STL [R1+0xc], R5 ;  /* 0x00000c0501007387 */ /* 0x0003e20000100800 */
[----:B------:R-:W-:Y:S01]  /*48c0*/  FADD.FTZ R122, R122, -UR6 ;  /* 0x800000067a7a7e21 */ /* 0x000fe20008010000 */
[----:B------:R-:W-:Y:S02]  /*48d0*/  FADD.FTZ R123, R123, -UR6 ;  /* 0x800000067b7b7e21 */ /* 0x000fe40008010000 */
[----:B-1----:R0:W5:Y:S01]  /*48e0*/  LDL.LU R5, [R1+0xb8] ;  /* 0x0000b80001057983 */ /* 0x0021620000300800 */
[----:B------:R-:W-:Y:S01]  /*48f0*/  FMUL.FTZ R122, R122, UR26 ;  /* 0x0000001a7a7a7c20 */ /* 0x000fe20008410000 */
[----:B---3--:R-:W-:Y:S01]  /*4900*/  FADD.FTZ R125, R83, R125 ;  /* 0x0000007d537d7221 */ /* 0x008fe20000010000 */
[----:B------:R-:W-:Y:S01]  /*4910*/  FMUL.FTZ R83, R124, R82 ;  /* 0x000000527c537220 */ /* 0x000fe20000410000 */
[----:B------:R-:W-:-:S02]  /*4920*/  FFMA.FTZ R124, R0, R124, R4 ;  /* 0x0000007c007c7223 */ /* 0x000fc40000010004 */
[----:B------:R0:W5:Y:S04]  /*4930*/  LDL.LU R4, [R1+0xb4] ;  /* 0x0000b40001047983 */ /* 0x0001680000300800 */
[----:B------:R1:W-:Y:S02]  /*4940*/  STL [R1+0x4], R124 ;  /* 0x0000047c01007387 */ /* 0x0003e40000100800 */
[----:B-1----:R-:W-:Y:S02]  /*4950*/  FFMA.FTZ R124, R0, R83, R2 ;  /* 0x00000053007c7223 */ /* 0x002fe40000010002 */
[----:B------:R0:W5:Y:S04]  /*4960*/  LDL.LU R2, [R1+0xb0] ;  /* 0x0000b00001027983 */ /* 0x0001680000300800 */
[----:B------:R0:W5:Y:S04]  /*4970*/  LDL.LU R0, [R1+0xac] ;  /* 0x0000ac0001007983 */ /* 0x0001680000300800 */
[----:B------:R1:W-:Y:S04]  /*4980*/  STL [R1], R124 ;  /* 0x0000007c01007387 */ /* 0x0003e80000100800 */
[----:B------:R2:W-:Y:S01]  /*4990*/  STL [R1+0x78], R122 ;  /* 0x0000787a01007387 */ /* 0x0005e20000100800 */
[----:B-1----:R-:W-:-:S05]  /*49a0*/  FMUL.FTZ R124, R123, UR26 ;  /* 0x0000001a7b7c7c20 */ /* 0x002fca0008410000 */
[----:B------:R0:W-:Y:S01]  /*49b0*/  STL [R1+0x84], R124 ;  /* 0x0000847c01007387 */ /* 0x0001e20000100800 */
[----:B------:R-:W-:Y:S01]  /*49c0*/  FADD.FTZ R125, R83, R125 ;  /* 0x0000007d537d7221 */ /* 0x000fe20000010000 */
[----:B------:R-:W-:Y:S02]  /*49d0*/  MOV R83, R26 ;  /* 0x0000001a00537202 */ /* 0x000fe40000000f00 */
[----:B--2---:R-:W-:Y:S01]  /*49e0*/  MOV R122, R27 ;  /* 0x0000001b007a7202 */ /* 0x004fe20000000f00 */
[----:B------:R-:W-:Y:S06]  /*49f0*/  @!P5 BRA `(.L_x_2930) ;  /* 0x00000000004cd947 */ /* 0x000fec0003800000 */
[----:B------:R-:W2:Y:S02]  /*4a00*/  LDL R123, [R1+0x78] ;  /* 0x00007800017b7983 */ /* 0x000ea40000100800 */
[----:B--2--5:R-:W-:-:S04]  /*4a10*/  FFMA.FTZ R83, R123, R3, R4 ;  /* 0x000000037b537223 */ /* 0x024fc80000010004 */
[----:B------:R-:W-:-:S06]  /*4a20*/  FMUL.FTZ R122, R83, -1.4426950216293334961 ;  /* 0xbfb8aa3b537a7820 */ /* 0x000fcc0000410000 */
[----:B------:R-:W1:Y:S02]  /*4a30*/  MUFU.EX2 R122, R122 ;  /* 0x0000007a007a7308 */ /* 0x000e640000000800 */
[----:B-1----:R-:W-:-:S06]  /*4a40*/  FADD.FTZ R122, R122, 1 ;  /* 0x3f8000007a7a7421 */ /* 0x002fcc0000010000 */
[----:B------:R-:W1:Y:S02]  /*4a50*/  MUFU.RCP R122, R122 ;  /* 0x0000007a007a7308 */ /* 0x000e640000001000 */
[----:B-1----:R-:W-:Y:S01]  /*4a60*/  FADD.FTZ R123, -R122, 1 ;  /* 0x3f8000007a7b7421 */ /* 0x002fe20000010100 */
[----:B------:R-:W-:-:S03]  /*4a70*/  FMUL.FTZ R122, R26, R122 ;  /* 0x0000007a1a7a7220 */ /* 0x000fc60000410000 */
[----:B------:R-:W-:-:S04]  /*4a80*/  FFMA.FTZ R83, R83, R123, 1 ;  /* 0x3f80000053537423 */ /* 0x000fc8000001007b */
[----:B------:R-:W-:Y:S01]  /*4a90*/  FMUL.FTZ R83, R122, R83 ;  /* 0x000000537a537220 */ /* 0x000fe20000410000 */
[----:B------:R-:W-:-:S04]  /*4aa0*/  FFMA.FTZ R122, R124, R82, R5 ;  /* 0x000000527c7a7223 */ /* 0x000fc80000010005 */
[----:B------:R-:W-:-:S06]  /*4ab0*/  FMUL.FTZ R123, R122, -1.4426950216293334961 ;  /* 0xbfb8aa3b7a7b7820 */ /* 0x000fcc0000410000 */
[----:B------:R-:W1:Y:S02]  /*4ac0*/  MUFU.EX2 R123, R123 ;  /* 0x0000007b007b7308 */ /* 0x000e640000000800 */
[----:B-1----:R-:W-:-:S06]  /*4ad0*/  FADD.FTZ R123, R123, 1 ;  /* 0x3f8000007b7b7421 */ /* 0x002fcc0000010000 */
[----:B------:R-:W0:Y:S02]  /*4ae0*/  MUFU.RCP R123, R123 ;  /* 0x0000007b007b7308 */ /* 0x000e240000001000 */
[----:B0-----:R-:W-:Y:S01]  /*4af0*/  FADD.FTZ R124, -R123, 1 ;  /* 0x3f8000007b7c7421 */ /* 0x001fe20000010100 */
[----:B------:R-:W-:-:S03]  /*4b00*/  FMUL.FTZ R123, R27, R123 ;  /* 0x0000007b1b7b7220 */ /* 0x000fc60000410000 */
[----:B------:R-:W-:-:S04]  /*4b10*/  FFMA.FTZ R122, R122, R124, 1 ;  /* 0x3f8000007a7a7423 */ /* 0x000fc8000001007c */
[----:B------:R-:W-:-:S07]  /*4b20*/  FMUL.FTZ R122, R123, R122 ;  /* 0x0000007a7b7a7220 */ /* 0x000fce0000410000 */
.L_x_2930:
[----:B-----5:R1:W-:Y:S04]  /*4b30*/  STL [R1+0xc0], R7 ;  /* 0x0000c00701007387 */ /* 0x0203e80000100800 */
[----:B-1----:R-:W2:Y:S04]  /*4b40*/  LDL.LU R7, [R1+0x18] ;  /* 0x0000180001077983 */ /* 0x002ea80000300800 */
[----:B------:R1:W-:Y:S04]  /*4b50*/  STL [R1+0xbc], R6 ;  /* 0x0000bc0601007387 */ /* 0x0003e80000100800 */
[----:B-1----:R-:W3:Y:S04]  /*4b60*/  LDL.LU R6, [R1+0x8] ;  /* 0x0000080001067983 */ /* 0x002ee80000300800 */
[----:B------:R1:W-:Y:S04]  /*4b70*/  STL [R1+0xb8], R5 ;  /* 0x0000b80501007387 */ /* 0x0003e80000100800 */
[----:B-1----:R-:W4:Y:S04]  /*4b80*/  LDL.LU R5, [R1] ;  /* 0x0000000001057983 */ /* 0x002f280000300800 */
        /* <DEDUP_REMOVED lines=8> */
[----:B------:R-:W-:Y:S01]  /*4c10*/  FADD.FTZ R120, R120, -UR6 ;  /* 0x8000000678787e21 */ /* 0x000fe20008010000 */
[----:B------:R-:W-:-:S02]  /*4c20*/  FADD.FTZ R121, R121, -UR6 ;  /* 0x8000000679797e21 */ /* 0x000fc40008010000 */
[----:B------:R-:W-:Y:S01]  /*4c30*/  FADD.FTZ R125, R125, R123 ;  /* 0x0000007b7d7d7221 */ /* 0x000fe20000010000 */
        /* <DEDUP_REMOVED lines=12> */
[----:B-1----:R0:W5:Y:S01]  /*4d00*/  LDL.LU R4, [R1+0xb4] ;  /* 0x0000b40001047983 */ /* 0x0021620000300800 */
[C---:B------:R-:W-:Y:S01]  /*4d10*/  FFMA.FTZ R122, R0.reuse, R122, R2 ;  /* 0x0000007a007a7223 */ /* 0x040fe20000010002 */
[----:B------:R-:W-:Y:S01]  /*4d20*/  FFMA.FTZ R124, R0, R123, R124 ;  /* 0x0000007b007c7223 */ /* 0x000fe2000001007c */
[----:B------:R-:W-:Y:S01]  /*4d30*/  FMUL.FTZ R123, R121, UR26 ;  /* 0x0000001a797b7c20 */ /* 0x000fe20008410000 */
[----:B------:R0:W5:Y:S04]  /*4d40*/  LDL.LU R2, [R1+0xb0] ;  /* 0x0000b00001027983 */ /* 0x0001680000300800 */
[----:B------:R0:W5:Y:S04]  /*4d50*/  LDL.LU R0, [R1+0xac] ;  /* 0x0000ac0001007983 */ /* 0x0001680000300800 */
[----:B------:R1:W-:Y:S04]  /*4d60*/  STL [R1+0x4], R122 ;  /* 0x0000047a01007387 */ /* 0x0003e80000100800 */
[----:B------:R2:W-:Y:S04]  /*4d70*/  STL [R1+0x68], R120 ;  /* 0x0000687801007387 */ /* 0x0005e80000100800 */
[----:B------:R0:W-:Y:S01]  /*4d80*/  STL [R1+0x5c], R123 ;  /* 0x00005c7b01007387 */ /* 0x0001e20000100800 */
[----:B-1----:R-:W-:-:S02]  /*4d90*/  MOV R122, R24 ;  /* 0x00000018007a7202 */ /* 0x002fc40000000f00 */
        /* <DEDUP_REMOVED lines=21> */
.L_x_2931:
[----:B-----5:R1:W-:Y:S04]  /*4ef0*/  STL [R1+0xb4], R4 ;  /* 0x0000b40401007387 */ /* 0x0203e80000100800 */
[----:B-1----:R-:W2:Y:S04]  /*4f00*/  LDL.LU R4, [R1+0x10] ;  /* 0x0000100001047983 */ /* 0x002ea80000300800 */
[----:B------:R1:W-:Y:S04]  /*4f10*/  STL [R1+0xb0], R2 ;  /* 0x0000b00201007387 */ /* 0x0003e80000100800 */
[----:B-1----:R-:W3:Y:S01]  /*4f20*/  LDL R2, [R1+0x68] ;  /* 0x0000680001027983 */ /* 0x002ee20000100800 */
[----:B------:R-:W-:-:S03]  /*4f30*/  FMUL.FTZ R121, R122, R3 ;  /* 0x000000037a797220 */ /* 0x000fc60000410000 */
[----:B------:R1:W-:Y:S01]  /*4f40*/  STL [R1+0xac], R0 ;  /* 0x0000ac0001007387 */ /* 0x0003e20000100800 */
[----:B------:R-:W-:-:S03]  /*4f50*/  FADD.FTZ R125, R125, R121 ;  /* 0x000000797d7d7221 */ /* 0x000fc60000010000 */
[----:B-1----:R-:W4:Y:S04]  /*4f60*/  LDL.LU R0, [R1+0x4] ;  /* 0x0000040001007983 */ /* 0x002f280000300800 */
[----:B0-----:R-:W4:Y:S01]  /*4f70*/  LDL R123, [R1+0x5c] ;  /* 0x00005c00017b7983 */ /* 0x001f220000100800 */
[----:B--2---:R-:W-:-:S05]  /*4f80*/  FADD.FTZ R4, R4, R122 ;  /* 0x0000007a04047221 */ /* 0x004fca0000010000 */
[----:B------:R0:W-:Y:S01]  /*4f90*/  STL [R1], R4 ;  /* 0x0000000401007387 */ /* 0x0001e20000100800 */
[----:B---3--:R-:W-:-:S03]  /*4fa0*/  FFMA.FTZ R83, R2, R122, R83 ;  /* 0x0000007a02537223 */ /* 0x008fc60000010053 */
[----:B0-----:R0:W5:Y:S01]  /*4fb0*/  LDL.LU R4, [R1+0xb4] ;  /* 0x0000b40001047983 */ /* 0x0011620000300800 */
[----:B------:R-:W-:-:S03]  /*4fc0*/  FFMA.FTZ R124, R2, R121, R124 ;  /* 0x00000079027c7223 */ /* 0x000fc6000001007c */
[----:B------:R0:W5:Y:S04]  /*4fd0*/  LDL.LU R2, [R1+0xb0] ;  /* 0x0000b00001027983 */ /* 0x0001680000300800 */
[----:B------:R-:W2:Y:S01]  /*4fe0*/  LDL.LU R121, [R1+0x8] ;  /* 0x0000080001797983 */ /* 0x000ea20000300800 */
[----:B------:R-:W-:Y:S01]  /*4ff0*/  FMUL.FTZ R122, R120, R82 ;  /* 0x00000052787a7220 */ /* 0x000fe20000410000 */
[----:B------:R-:W-:Y:S01]  /*5000*/  FADD.FTZ R106, R106, -UR6 ;  /* 0x800000066a6a7e21 */ /* 0x000fe20008010000 */
[----:B------:R-:W-:Y:S02]  /*5010*/  FADD.FTZ R107, R107, -UR6 ;  /* 0x800000066b6b7e21 */ /* 0x000fe40008010000 */
[----:B------:R-:W-:Y:S01]  /*5020*/  FADD.FTZ R125, R122, R125 ;  /* 0x0000007d7a7d7221 */ /* 0x000fe20000010000 */
[----:B----4-:R-:W-:Y:S01]  /*5030*/  FFMA.FTZ R124, R123, R122, R124 ;  /* 0x0000007a7b7c7223 */ /* 0x010fe2000001007c */
[----:B------:R-:W-:Y:S01]  /*5040*/  FMUL.FTZ R122, R106, UR26 ;  /* 0x0000001a6a7a7c20 */ /* 0x000fe20008410000 */
[----:B------:R-:W-:Y:S01]  /*5050*/  MOV R106, R22 ;  /* 0x00000016006a7202 */ /* 0x000fe20000000f00 */
[----:B--2---:R-:W-:Y:S01]  /*5060*/  FADD.FTZ R121, R121, R120 ;  /* 0x0000007879797221 */ /* 0x004fe20000010000 */
[----:B------:R-:W-:Y:S01]  /*5070*/  FFMA.FTZ R120, R123, R120, R0 ;  /* 0x000000787b787223 */ /* 0x000fe20000010000 */
[----:B------:R-:W-:Y:S01]  /*5080*/  FMUL.FTZ R123, R107, UR26 ;  /* 0x0000001a6b7b7c20 */ /* 0x000fe20008410000 */
[----:B------:R0:W5:Y:S01]  /*5090*/  LDL.LU R0, [R1+0xac] ;  /* 0x0000ac0001007983 */ /* 0x0001620000300800 */
[----:B------:R-:W-:-:S03]  /*50a0*/  MOV R107, R23 ;  /* 0x00000017006b7202 */ /* 0x000fc60000000f00 */
[----:B------:R0:W-:Y:S04]  /*50b0*/  STL [R1+0x58], R122 ;  /* 0x0000587a01007387 */ /* 0x0001e80000100800 */
[----:B------:R0:W-:Y:S01]  /*50c0*/  STL [R1+0x4c], R123 ;  /* 0x00004c7b01007387 */ /* 0x0001e20000100800 */
[----:B------:R-:W-:Y:S05]  /*50d0*/  @!P5 BRA `(.L_x_2932) ;  /* 0x000000000048d947 */ /* 0x000fea0003800000 */
[----:B-----5:R-:W-:-:S04]  /*50e0*/  FFMA.FTZ R106, R122, R3, R4 ;  /* 0x000000037a6a7223 */ /* 0x020fc80000010004 */
[----:B------:R-:W-:-:S06]  /*50f0*/  FMUL.FTZ R107, R106, -1.4426950216293334961 ;  /* 0xbfb8aa3b6a6b7820 */ /* 0x000fcc0000410000 */
[----:B------:R-:W1:Y:S02]  /*5100*/  MUFU.EX2 R107, R107 ;  /* 0x0000006b006b7308 */ /* 0x000e640000000800 */
[----:B-1----:R-:W-:-:S06]  /*5110*/  FADD.FTZ R107, R107, 1 ;  /* 0x3f8000006b6b7421 */ /* 0x002fcc0000010000 */
        /* <DEDUP_REMOVED lines=14> */
.L_x_2932:
        /* <DEDUP_REMOVED lines=13> */
[----:B------:R-:W-:-:S04]  /*52d0*/  FMUL.FTZ R106, R107, R82 ;  /* 0x000000526b6a7220 */ /* 0x000fc80000410000 */
[----:B------:R-:W-:Y:S01]  /*52e0*/  FADD.FTZ R125, R106, R125 ;  /* 0x0000007d6a7d7221 */ /* 0x000fe20000010000 */
[C---:B--2---:R-:W-:Y:S01]  /*52f0*/  FFMA.FTZ R120, R122.reuse, R107, R120 ;  /* 0x0000006b7a787223 */ /* 0x044fe20000010078 */
[----:B------:R-:W-:Y:S01]  /*5300*/  FFMA.FTZ R124, R122, R106, R124 ;  /* 0x0000006a7a7c7223 */ /* 0x000fe2000001007c */
[----:B------:R-:W-:Y:S01]  /*5310*/  FMUL.FTZ R107, R108, UR26 ;  /* 0x0000001a6c6b7c20 */ /* 0x000fe20008410000 */
[----:B------:R-:W-:Y:S01]  /*5320*/  FMUL.FTZ R122, R109, UR26 ;  /* 0x0000001a6d7a7c20 */ /* 0x000fe20008410000 */
        /* <DEDUP_REMOVED lines=23> */
.L_x_2933:
[----:B------:R-:W2:Y:S01]  /*54a0*/  LDL R109, [R1+0x48] ;  /* 0x00004800016d7983 */ /* 0x000ea20000100800 */
[----:B0-----:R-:W-:Y:S01]  /*54b0*/  FMUL.FTZ R107, R108, R3 ;  /* 0x000000036c6b7220 */ /* 0x001fe20000410000 */
[----:B------:R-:W-:Y:S01]  /*54c0*/  FADD.FTZ R123, R123, R108 ;  /* 0x0000006c7b7b7221 */ /* 0x000fe20000010000 */
[----:B------:R-:W-:Y:S01]  /*54d0*/  FADD.FTZ R111, R111, -UR6 ;  /* 0x800000066f6f7e21 */ /* 0x000fe20008010000 */
[----:B------:R-:W-:Y:S01]  /*54e0*/  FADD.FTZ R110, R110, -UR6 ;  /* 0x800000066e6e7e21 */ /* 0x000fe20008010000 */
[----:B------:R-:W-:Y:S01]  /*54f0*/  FADD.FTZ R125, R125, R107 ;  /* 0x0000006b7d7d7221 */ /* 0x000fe20000010000 */
[C---:B--2---:R-:W-:Y:S01]  /*5500*/  FFMA.FTZ R83, R109.reuse, R108, R83 ;  /* 0x0000006c6d537223 */ /* 0x044fe20000010053 */
[----:B------:R-:W-:Y:S01]  /*5510*/  FFMA.FTZ R124, R109, R107, R124 ;  /* 0x0000006b6d7c7223 */ /* 0x000fe2000001007c */
[----:B------:R-:W-:Y:S01]  /*5520*/  FMUL.FTZ R108, R106, R82 ;  /* 0x000000526a6c7220 */ /* 0x000fe20000410000 */
[----:B------:R-:W-:Y:S01]  /*5530*/  FADD.FTZ R107, R121, R106 ;  /* 0x0000006a796b7221 */ /* 0x000fe20000010000 */
[C---:B------:R-:W-:Y:S01]  /*5540*/  FFMA.FTZ R106, R122.reuse, R106, R120 ;  /* 0x0000006a7a6a7223 */ /* 0x040fe20000010078 */
[----:B------:R-:W-:Y:S01]  /*5550*/  FMUL.FTZ R120, R111, UR26 ;  /* 0x0000001a6f787c20 */ /* 0x000fe20008410000 */
        /* <DEDUP_REMOVED lines=24> */
.L_x_2934:
        /* <DEDUP_REMOVED lines=35> */
.L_x_2935:
        /* <DEDUP_REMOVED lines=35> */
.L_x_2936:
        /* <DEDUP_REMOVED lines=36> */
.L_x_2937:
        /* <DEDUP_REMOVED lines=37> */
.L_x_2938:
        /* <DEDUP_REMOVED lines=37> */
.L_x_2939:
        /* <DEDUP_REMOVED lines=37> */
.L_x_2940:
        /* <DEDUP_REMOVED lines=37> */
.L_x_2941:
        /* <DEDUP_REMOVED lines=37> */
.L_x_2942:
        /* <DEDUP_REMOVED lines=37> */
.L_x_2943:
        /* <DEDUP_REMOVED lines=8> */
[----:B0-----:R-:W-:Y:S01]  /*6be0*/  FMUL.FTZ R115, R92, UR26 ;  /* 0x0000001a5c737c20 */ /* 0x001fe20008410000 */
[----:B------:R-:W-:Y:S01]  /*6bf0*/  FADD.FTZ R108, R108, R96 ;  /* 0x000000606c6c7221 */ /* 0x000fe20000010000 */
[----:B------:R-:W-:Y:S01]  /*6c00*/  FFMA.FTZ R83, R99, R96, R83 ;  /* 0x0000006063537223 */ /* 0x000fe20000010053 */
[----:B------:R-:W-:Y:S01]  /*6c10*/  FFMA.FTZ R109, R98, R95, R109 ;  /* 0x0000005f626d7223 */ /* 0x000fe2000001006d */
[----:B------:R-:W-:Y:S01]  /*6c20*/  FADD.FTZ R110, R95, R110 ;  /* 0x0000006e5f6e7221 */ /* 0x000fe20000010000 */
[----:B-1----:R-:W-:Y:S01]  /*6c30*/  FMUL.FTZ R114, R93, UR26 ;  /* 0x0000001a5d727c20 */ /* 0x002fe20008410000 */
        /* <DEDUP_REMOVED lines=21> */
.L_x_2944:
        /* <DEDUP_REMOVED lines=35> */
.L_x_2945:
        /* <DEDUP_REMOVED lines=35> */
.L_x_2946:
        /* <DEDUP_REMOVED lines=35> */
.L_x_2947:
        /* <DEDUP_REMOVED lines=35> */
.L_x_2948:
        /* <DEDUP_REMOVED lines=35> */
.L_x_2949:
        /* <DEDUP_REMOVED lines=8> */
[----:B---3--:R-:W-:Y:S01]  /*7900*/  FMUL.FTZ R103, R84, UR26 ;  /* 0x0000001a54677c20 */ /* 0x008fe20008410000 */
        /* <DEDUP_REMOVED lines=26> */
.L_x_2950:
        /* <DEDUP_REMOVED lines=35> */
.L_x_2951:
        /* <DEDUP_REMOVED lines=35> */
.L_x_2952:
        /* <DEDUP_REMOVED lines=35> */
.L_x_2953:
[----:B------:R-:W2:Y:S04]  /*8140*/  LDL.LU R62, [R1+0x50] ;  /* 0x00005000013e7983 */ /* 0x000ea80000300800 */
[----:B------:R-:W3:Y:S01]  /*8150*/  LDL.LU R60, [R1+0x54] ;  /* 0x00005400013c7983 */ /* 0x000ee20000300800 */
[----:B------:R-:W-:Y:S01]  /*8160*/  FADD.FTZ R83, R91, R56 ;  /* 0x000000385b537221 */ /* 0x000fe20000010000 */
[----:B------:R-:W-:Y:S01]  /*8170*/  FFMA.FTZ R63, R94, R56, R90 ;  /* 0x000000385e3f7223 */ /* 0x000fe2000001005a */
[----:B------:R-:W-:Y:S01]  /*8180*/  FMUL.FTZ R57, R58, R3 ;  /* 0x000000033a397220 */ /* 0x000fe20000410000 */
[----:B------:R-:W-:Y:S01]  /*8190*/  FADD.FTZ R61, R88, R58 ;  /* 0x0000003a583d7221 */ /* 0x000fe20000010000 */
[C---:B------:R-:W-:Y:S01]  /*81a0*/  FFMA.FTZ R59, R95.reuse, R58, R59 ;  /* 0x0000003a5f3b7223 */ /* 0x040fe2000001003b */
        /* <DEDUP_REMOVED lines=32> */
.L_x_2954:
[----:B------:R-:W2:Y:S04]  /*83b0*/  LDL.LU R63, [R1+0x60] ;  /* 0x00006000013f7983 */ /* 0x000ea80000300800 */
[----:B------:R-:W3:Y:S01]  /*83c0*/  LDL.LU R62, [R1+0x64] ;  /* 0x00006400013e7983 */ /* 0x000ee20000300800 */
[----:B------:R-:W-:Y:S01]  /*83d0*/  FADD.FTZ R61, R61, R60 ;  /* 0x0000003c3d3d7221 */ /* 0x000fe20000010000 */
[C---:B------:R-:W-:Y:S01]  /*83e0*/  FFMA.FTZ R59, R93.reuse, R60, R59 ;  /* 0x0000003c5d3b7223 */ /* 0x040fe2000001003b */
        /* <DEDUP_REMOVED lines=33> */
.L_x_2955:
        /* <DEDUP_REMOVED lines=33> */
.L_x_2956:
        /* <DEDUP_REMOVED lines=33> */
.L_x_2957:
        /* <DEDUP_REMOVED lines=33> */
.L_x_2958:
[----:B------:R-:W2:Y:S01]  /*8c30*/  LDL R59, [R1+0xa8] ;  /* 0x0000a800013b7983 */ /* 0x000ea20000100800 */
[----:B------:R-:W-:Y:S01]  /*8c40*/  MOV R60, 0xffffffe0 ;  /* 0xffffffe0003c7802 */ /* 0x000fe20000000f00 */
[----:B------:R-:W-:Y:S02]  /*8c50*/  FMUL.FTZ R57, R58, R3 ;  /* 0x000000033a397220 */ /* 0x000fe40000410000 */
[----:B------:R0:W-:Y:S01]  /*8c60*/  STL [R1+0xb4], R5 ;  /* 0x0000b40501007387 */ /* 0x0001e20000100800 */
[----:B-----5:R-:W-:Y:S01]  /*8c70*/  ISETP.GT.AND P0, PT, R0, 0x17f, PT ;  /* 0x0000017f0000780c */ /* 0x020fe20003f04270 */
[----:B------:R-:W-:Y:S01]  /*8c80*/  FFMA.FTZ R88, R99, R57, R88 ;  /* 0x0000003963587223 */ /* 0x000fe20000010058 */
[----:B------:R-:W-:Y:S01]  /*8c90*/  FADD.FTZ R89, R89, R57 ;  /* 0x0000003959597221 */ /* 0x000fe20000010000 */
[----:B------:R1:W-:Y:S04]  /*8ca0*/  STL [R1+0xb0], R4 ;  /* 0x0000b00401007387 */ /* 0x0003e80000100800 */
[----:B------:R3:W-:Y:S01]  /*8cb0*/  STL [R1+0xac], R2 ;  /* 0x0000ac0201007387 */ /* 0x0007e20000100800 */
[----:B0-----:R-:W0:Y:S01]  /*8cc0*/  S2R R5, SR_LANEID ;  /* 0x0000000000057919 */ /* 0x001e220000000000 */
[----:B--2---:R-:W-:-:S02]  /*8cd0*/  IMAD R60, R59, R60, 0x187 ;  /* 0x000001873b3c7424 */ /* 0x004fc400078e023c */
[----:B------:R-:W2:Y:S04]  /*8ce0*/  LDL.LU R59, [R1+0x34] ;  /* 0x00003400013b7983 */ /* 0x000ea80000300800 */
[----:B-1----:R-:W4:Y:S01]  /*8cf0*/  LDL.LU R4, [R1+0x40] ;  /* 0x0000400001047983 */ /* 0x002f220000300800 */
[----:B------:R-:W-:-:S03]  /*8d00*/  SEL R60, R60, 0x1f, P0 ;  /* 0x0000001f3c3c7807 */ /* 0x000fc60000000000 */
[----:B---3--:R-:W3:Y:S01]  /*8d10*/  LDL.LU R2, [R1+0x3c] ;  /* 0x00003c0001027983 */ /* 0x008ee20000300800 */
[----:B0-----:R-:W-:Y:S01]  /*8d20*/  ISETP.GE.AND P0, PT, R5, R60, PT ;  /* 0x0000003c0500720c */ /* 0x001fe20003f06270 */
[----:B------:R-:W-:Y:S02]  /*8d30*/  FMUL.FTZ R57, R56, R82 ;  /* 0x0000005238397220 */ /* 0x000fe40000410000 */
[----:B------:R0:W5:Y:S02]  /*8d40*/  LDL.LU R5, [R1+0xb4] ;  /* 0x0000b40001057983 */ /* 0x0001640000300800 */
[----:B------:R-:W-:Y:S01]  /*8d50*/  FADD.FTZ R89, R57, R89 ;  /* 0x0000005939597221 */ /* 0x000fe20000010000 */
[----:B------:R-:W-:-:S04]  /*8d60*/  FFMA.FTZ R88, R98, R57, R88 ;  /* 0x0000003962587223 */ /* 0x000fc80000010058 */
[----:B------:R-:W1:Y:S03]  /*8d70*/  SHFL.DOWN PT, R57, R89, 0x1, R60 ;  /* 0x0820000059397989 */ /* 0x000e6600000e003c */
[----:B-1----:R-:W-:Y:S02]  /*8d80*/  @!P0 FADD.FTZ R89, R89, R57 ;  /* 0x0000003959598221 */ /* 0x002fe40000010000 */
[----:B------:R-:W1:Y:S01]  /*8d90*/  SHFL.DOWN PT, R57, R88, 0x1, R60 ;  /* 0x0820000058397989 */ /* 0x000e6200000e003c */
[----:B--2---:R-:W-:Y:S01]  /*8da0*/  FADD.FTZ R59, R59, R119 ;  /* 0x000000773b3b7221 */ /* 0x004fe20000010000 */
[----:B----4-:R-:W-:-:S03]  /*8db0*/  FFMA.FTZ R119, R92, R119, R4 ;  /* 0x000000775c777223 */ /* 0x010fc60000010004 */
[----:B------:R-:W-:Y:S01]  /*8dc0*/  FADD.FTZ R59, R59, R118 ;  /* 0x000000763b3b7221 */ /* 0x000fe20000010000 */
[----:B------:R0:W5:Y:S01]  /*8dd0*/  LDL.LU R4, [R1+0xb0] ;  /* 0x0000b00001047983 */ /* 0x0001620000300800 */
[----:B------:R-:W-:-:S03]  /*8de0*/  FFMA.FTZ R119, R90, R118, R119 ;  /* 0x000000765a777223 */ /* 0x000fc60000010077 */
[----:B------:R-:W2:Y:S01]  /*8df0*/  LDL.LU R118, [R1+0x38] ;  /* 0x0000380001767983 */ /* 0x000ea20000300800 */
[----:B-1----:R-:W-:Y:S02]  /*8e00*/  @!P0 FADD.FTZ R88, R88, R57 ;  /* 0x0000003958588221 */ /* 0x002fe40000010000 */
[----:B------:R-:W1:Y:S01]  /*8e10*/  S2R R57, SR_LANEID ;  /* 0x0000000000397919 */ /* 0x000e620000000000 */
[----:B------:R-:W-:Y:S01]  /*8e20*/  FADD.FTZ R59, R59, R85 ;  /* 0x000000553b3b7221 */ /* 0x000fe20000010000 */
[----:B------:R-:W-:-:S03]  /*8e30*/  FFMA.FTZ R119, R86, R85, R119 ;  /* 0x0000005556777223 */ /* 0x000fc60000010077 */
[----:B------:R-:W-:Y:S01]  /*8e40*/  FADD.FTZ R59, R59, R62 ;  /* 0x0000003e3b3b7221 */ /* 0x000fe20000010000 */
[----:B------:R-:W-:Y:S01]  /*8e50*/  FFMA.FTZ R119, R83, R62, R119 ;  /* 0x0000003e53777223 */ /* 0x000fe20000010077 */
[----:B-1----:R-:W-:-:S04]  /*8e60*/  IADD3 R57, R57, 0x2, RZ ;  /* 0x0000000239397810 */ /* 0x002fc80007ffe0ff */
[----:B------:R-:W-:Y:S02]  /*8e70*/  ISETP.GT.AND P0, PT, R57, R60, PT ;  /* 0x0000003c3900720c */ /* 0x000fe40003f04270 */
[----:B------:R-:W1:Y:S11]  /*8e80*/  SHFL.DOWN PT, R57, R89, 0x2, R60 ;  /* 0x0840000059397989 */ /* 0x000e7600000e003c */
[----:B-1----:R-:W-:-:S02]  /*8e90*/  @!P0 FADD.FTZ R89, R89, R57 ;  /* 0x0000003959598221 */ /* 0x002fc40000010000 */
[----:B------:R-:W1:Y:S02]  /*8ea0*/  SHFL.DOWN PT, R57, R88, 0x2, R60 ;  /* 0x0840000058397989 */ /* 0x000e6400000e003c */
[----:B-1----:R-:W-:Y:S02]  /*8eb0*/  @!P0 FADD.FTZ R88, R88, R57 ;  /* 0x0000003958588221 */ /* 0x002fe40000010000 */
[----:B------:R-:W1:Y:S02]  /*8ec0*/  S2R R57, SR_LANEID ;  /* 0x0000000000397919 */ /* 0x000e640000000000 */
[----:B-1----:R-:W-:-:S04]  /*8ed0*/  IADD3 R57, R57, 0x4, RZ ;  /* 0x0000000439397810 */ /* 0x002fc80007ffe0ff */
[----:B------:R-:W-:Y:S02]  /*8ee0*/  ISETP.GT.AND P0, PT, R57, R60, PT ;  /* 0x0000003c3900720c */ /* 0x000fe40003f04270 */
[----:B------:R-:W1:Y:S11]  /*8ef0*/  SHFL.DOWN PT, R57, R89, 0x4, R60 ;  /* 0x0880000059397989 */ /* 0x000e7600000e003c */
[----:B-1----:R-:W-:-:S02]  /*8f00*/  @!P0 FADD.FTZ R89, R89, R57 ;  /* 0x0000003959598221 */ /* 0x002fc40000010000 */
[----:B------:R-:W1:Y:S01]  /*8f10*/  SHFL.DOWN PT, R57, R88, 0x4, R60 ;  /* 0x0880000058397989 */ /* 0x000e6200000e003c */
[----:B--2---:R-:W-:Y:S01]  /*8f20*/  FADD.FTZ R118, R118, R117 ;  /* 0x0000007576767221 */ /* 0x004fe20000010000 */
[----:B---3--:R-:W-:Y:S02]  /*8f30*/  FFMA.FTZ R117, R91, R117, R2 ;  /* 0x000000755b757223 */ /* 0x008fe40000010002 */
[----:B------:R0:W5:Y:S04]  /*8f40*/  LDL.LU R2, [R1+0xac] ;  /* 0x0000ac0001027983 */ /* 0x0001680000300800 */
[----:B------:R-:W2:Y:S01]  /*8f50*/  LDL R62, [R1+0xa8] ;  /* 0x0000a800013e7983 */ /* 0x000ea20000100800 */
[----:B-1----:R-:W-:Y:S02]  /*8f60*/  @!P0 FADD.FTZ R88, R88, R57 ;  /* 0x0000003958588221 */ /* 0x002fe40000010000 */
[----:B------:R-:W1:Y:S02]  /*8f70*/  S2R R57, SR_LANEID ;  /* 0x0000000000397919 */ /* 0x000e640000000000 */
[----:B-1----:R-:W-:-:S04]  /*8f80*/  IADD3 R57, R57, 0x8, RZ ;  /* 0x0000000839397810 */ /* 0x002fc80007ffe0ff */
[----:B------:R-:W-:Y:S02]  /*8f90*/  ISETP.GT.AND P0, PT, R57, R60, PT ;  /* 0x0000003c3900720c */ /* 0x000fe40003f04270 */
[----:B------:R-:W1:Y:S11]  /*8fa0*/  SHFL.DOWN PT, R57, R89, 0x8, R60 ;  /* 0x0900000059397989 */ /* 0x000e7600000e003c */
[----:B-1----:R-:W-:-:S02]  /*8fb0*/  @!P0 FADD.FTZ R89, R89, R57 ;  /* 0x0000003959598221 */ /* 0x002fc40000010000 */
[----:B------:R-:W1:Y:S02]  /*8fc0*/  SHFL.DOWN PT, R57, R88, 0x8, R60 ;  /* 0x0900000058397989 */ /* 0x000e6400000e003c */
[----:B-1----:R-:W-:Y:S02]  /*8fd0*/  @!P0 FADD.FTZ R88, R88, R57 ;  /* 0x0000003958588221 */ /* 0x002fe40000010000 */
[----:B------:R-:W1:Y:S01]  /*8fe0*/  S2R R57, SR_LANEID ;  /* 0x0000000000397919 */ /* 0x000e620000000000 */
[----:B------:R-:W3:Y:S01]  /*8ff0*/  S2R R85, SR_LANEID ;  /* 0x0000000000557919 */ /* 0x000ee20000000000 */
[----:B------:R-:W-:Y:S01]  /*9000*/  FADD.FTZ R118, R118, R63 ;  /* 0x0000003f76767221 */ /* 0x000fe20000010000 */
[----:B------:R-:W-:Y:S02]  /*9010*/  FFMA.FTZ R117, R87, R63, R117 ;  /* 0x0000003f57757223 */ /* 0x000fe40000010075 */
[----:B------:R-:W4:Y:S01]  /*9020*/  S2R R63, SR_CgaCtaId ;  /* 0x00000000003f7919 */ /* 0x000f220000008800 */
[----:B-1----:R-:W-:-:S04]  /*9030*/  IADD3 R57, R57, 0x10, RZ ;  /* 0x0000001039397810 */ /* 0x002fc80007ffe0ff */
[----:B------:R-:W-:Y:S02]  /*9040*/  ISETP.GT.AND P0, PT, R57, R60, PT ;  /* 0x0000003c3900720c */ /* 0x000fe40003f04270 */
[----:B------:R-:W1:Y:S04]  /*9050*/  SHFL.DOWN PT, R57, R88, 0x10, R60 ;  /* 0x0a00000058397989 */ /* 0x000e6800000e003c */
[----:B------:R-:W0:Y:S01]  /*9060*/  SHFL.DOWN PT, R60, R89, 0x10, R60 ;  /* 0x0a000000593c7989 */ /* 0x000e2200000e003c */
[----:B------:R-:W-:Y:S01]  /*9070*/  FFMA.FTZ R117, R84, R61, R117 ;  /* 0x0000003d54757223 */ /* 0x000fe20000010075 */
[----:B------:R-:W-:Y:S01]  /*9080*/  FADD.FTZ R59, R59, R56 ;  /* 0x000000383b3b7221 */ /* 0x000fe20000010000 */
[----:B------:R-:W-:Y:S01]  /*9090*/  ISETP.NE.AND P2, PT, R0, RZ, PT ;  /* 0x000000ff0000720c */ /* 0x000fe20003f45270 */
[----:B------:R-:W-:-:S03]  /*90a0*/  FADD.FTZ R118, R118, R61 ;  /* 0x0000003d76767221 */ /* 0x000fc60000010000 */
[----:B-1----:R-:W-:Y:S01]  /*90b0*/  @!P0 FADD.FTZ R88, R88, R57 ;  /* 0x0000003958588221 */ /* 0x002fe20000010000 */
[----:B------:R-:W-:Y:S01]  /*90c0*/  FFMA.FTZ R57, R98, R56, R119 ;  /* 0x0000003862397223 */ /* 0x000fe20000010077 */
[----:B0-----:R-:W-:Y:S01]  /*90d0*/  @!P0 FADD.FTZ R89, R89, R60 ;  /* 0x0000003c59598221 */ /* 0x001fe20000010000 */
[----:B---3--:R-:W-:Y:S01]  /*90e0*/  ISETP.NE.AND P0, PT, R85, RZ, PT ;  /* 0x000000ff5500720c */ /* 0x008fe20003f05270 */
[----:B------:R-:W-:Y:S01]  /*90f0*/  FFMA.FTZ R56, R99, R58, R117 ;  /* 0x0000003a63387223 */ /* 0x000fe20000010075 */
[----:B------:R-:W-:-:S04]  /*9100*/  MOV R117, 0x400 ;  /* 0x0000040000757802 */ /* 0x000fc80000000f00 */
[----:B------:R-:W-:-:S04]  /*9110*/  IADD3 R85, R117, 0x90, RZ ;  /* 0x0000009075557810 */ /* 0x000fc80007ffe0ff */
[----:B----4-:R-:W-:-:S03]  /*9120*/  LEA R85, R63, R85, 0x18 ;  /* 0x000000553f557211 */ /* 0x010fc600078ec0ff */
[----:B------:R-:W-:Y:S01]  /*9130*/  @!P0 LEA R60, R63, R117, 0x18 ;  /* 0x000000753f3c8211 */ /* 0x000fe200078ec0ff */
[----:B------:R-:W-:Y:S01]  /*9140*/  FADD.FTZ R58, R118, R58 ;  /* 0x0000003a763a7221 */ /* 0x000fe20000010000 */
[C---:B------:R-:W-:Y:S01]  /*9150*/  LEA R85, R0.reuse, R85, 0x4 ;  /* 0x0000005500557211 */ /* 0x040fe200078e20ff */
[----:B------:R-:W-:Y:S04]  /*9160*/  BSSY B0, `(.L_x_2959) ;  /* 0x0000027000007945 */ /* 0x000fe80003800000 */
[----:B------:R0:W-:Y:S01]  /*9170*/  STS.128 [R85], R56 ;  /* 0x0000003855007388 */ /* 0x0001e20000000c00 */
[----:B------:R-:W-:Y:S02]  /*9180*/  ISETP.GT.U32.AND P3, PT, R0, 0x30, PT ;  /* 0x000000300000780c */ /* 0x000fe40003f64070 */
        /* <DEDUP_REMOVED lines=36> */
.L_x_2960:
[----:B------:R-:W-:Y:S05]  /*93d0*/  BSYNC B0 ;  /* 0x0000000000007941 */ /* 0x000fea0003800000 */
.L_x_2959:
        /* <DEDUP_REMOVED lines=38> */
.L_x_2962:
[----:B------:R-:W-:Y:S05]  /*9640*/  BSYNC B0 ;  /* 0x0000000000007941 */ /* 0x000fea0003800000 */
.L_x_2961:
        /* <DEDUP_REMOVED lines=19> */
.L_x_2964:
[----:B------:R-:W-:Y:S05]  /*9780*/  BSYNC B0 ;  /* 0x0000000000007941 */ /* 0x000fea0003800000 */
.L_x_2963:
        /* <DEDUP_REMOVED lines=41> */
.L_x_2967:
[----:B------:R-:W-:Y:S02]  /*9a20*/  MOV R56, UR18 ;  /* 0x0000001200387c02 */ /* 0x000fe40008000f00 */
[----:B------:R-:W-:-:S05]  /*9a30*/  MOV R57, UR19 ;  /* 0x0000001300397c02 */ /* 0x000fca0008000f00 */
[----:B------:R-:W2:Y:S04]  /*9a40*/  LDG.E.STRONG.GPU R56, desc[UR22][R56.64] ;  /* 0x0000001638387981 */ /* 0x000ea8000c1ef900 */
[----:B--2---:R-:W-:Y:S01]  /*9a50*/  CCTL.IVALL ;  /* 0x00000000ff00798f */ /* 0x004fe20002000000 */
[----:B------:R-:W-:Y:S05]  /*9a60*/  YIELD ;  /* 0x0000000000007946 */ /* 0x000fea0003800000 */
[----:B------:R-:W-:-:S13]  /*9a70*/  ISETP.NE.AND P0, PT, R56, R58, PT ;  /* 0x0000003a3800720c */ /* 0x000fda0003f05270 */
[----:B------:R-:W-:Y:S05]  /*9a80*/  @P0 BRA `(.L_x_2967) ;  /* 0xfffffffc00e40947 */ /* 0x000fea000383ffff */
.L_x_2966:
        /* <DEDUP_REMOVED lines=19> */
.L_x_2971:
        /* <DEDUP_REMOVED lines=165> */
.L_x_2970:
        /* <DEDUP_REMOVED lines=87> */
.L_x_2972:
[----:B------:R-:W-:-:S13]  /*ab80*/  ISETP.NE.OR P0, PT, RZ, UR16, P0 ;  /* 0x00000010ff007c0c */ /* 0x000fda0008705670 */
[----:B------:R-:W-:Y:S05]  /*ab90*/  @!P0 BRA `(.L_x_2968) ;  /* 0x0000000000b08947 */ /* 0x000fea0003800000 */
.L_x_2969:
        /* <DEDUP_REMOVED lines=44> */
.L_x_2968:
        /* <DEDUP_REMOVED lines=14> */
.L_x_2974:
[----:B------:R-:W-:Y:S05]  /*af40*/  BSYNC B0 ;  /* 0x0000000000007941 */ /* 0x000fea0003800000 */
.L_x_2973:
        /* <DEDUP_REMOVED lines=25> */
.L_x_2965:
        /* <DEDUP_REMOVED lines=32> */
.L_x_2975:
[----:B------:R-:W-:Y:S04]  /*b2e0*/  BSSY B0, `(.L_x_2976) ;  /* 0x0000016000007945 */ /* 0x000fe80003800000 */
[----:B------:R-:W-:Y:S05]  /*b2f0*/  @!P1 BRA `(.L_x_2977) ;  /* 0x0000000000509947 */ /* 0x000fea0003800000 */
[----:B------:R-:W-:Y:S01]  /*b300*/  MOV R56, UR5 ;  /* 0x0000000500387c02 */ /* 0x000fe20008000f00 */
[----:B------:R-:W-:Y:S01]  /*b310*/  ULDC.64 UR6, c[0x0][0x288] ;  /* 0x0000a20000067ab9 */ /* 0x000fe20000000a00 */
[----:B-----5:R-:W-:-:S03]  /*b320*/  SHF.R.S32.HI R57, RZ, 0x1f, R2 ;  /* 0x0000001fff397819 */ /* 0x020fc60000011402 */
[----:B------:R-:W-:-:S04]  /*b330*/  FFMA.FTZ R56, R58, R56, UR13 ;  /* 0x0000000d3a387e23 */ /* 0x000fc80008010038 */
[----:B------:R-:W-:Y:S01]  /*b340*/  FFMA.FTZ R58, R3, R16, -R56 ;  /* 0x00000010033a7223 */ /* 0x000fe20000010838 */
[----:B------:R-:W-:Y:S02]  /*b350*/  MOV R16, UR5 ;  /* 0x0000000500107c02 */ /* 0x000fe40008000f00 */
[----:B------:R-:W-:-:S03]  /*b360*/  MOV R56, R80 ;  /* 0x0000005000387202 */ /* 0x000fc60000000f00 */
        /* <DEDUP_REMOVED lines=13> */
.L_x_2977:
[----:B------:R-:W-:Y:S05]  /*b440*/  BSYNC B0 ;  /* 0x0000000000007941 */ /* 0x000fea0003800000 */
.L_x_2976:
[----:B0-----:R0:W5:Y:S04]  /*b450*/  LDL R56, [R1+0x7c] ;  /* 0x00007c0001387983 */ /* 0x0011680000100800 */
[----:B------:R0:W5:Y:S02]  /*b460*/  LDL R57, [R1+0x88] ;  /* 0x0000880001397983 */ /* 0x0001640000100800 */
[C---:B-----5:R-:W-:Y:S01]  /*b470*/  IADD3 R59, R2.reuse, 0x8, RZ ;  /* 0x00000008023b7810 */ /* 0x060fe20007ffe0ff */
[----:B------:R-:W-:Y:S01]  /*b480*/  ULDC.64 UR6, c[0x0][0x290] ;  /* 0x0000a40000067ab9 */ /* 0x000fe20000000a00 */
[----:B------:R-:W-:Y:S02]  /*b490*/  IADD3 R58, R2, 0x8, RZ ;  /* 0x00000008023a7810 */ /* 0x000fe40007ffe0ff */
[----:B------:R-:W-:-:S02]  /*b4a0*/  SHF.R.S32.HI R59, RZ, 0x1f, R59 ;  /* 0x0000001fff3b7819 */ /* 0x000fc4000001143b */
[----:B------:R-:W-:-:S04]  /*b4b0*/  ISETP.GE.U32.AND P0, PT, R58, UR6, PT ;  /* 0x000000063a007c0c */ /* 0x000fc8000bf06070 */
[----:B------:R-:W-:-:S04]  /*b4c0*/  ISETP.GE.AND.EX P0, PT, R59, UR7, PT, P0 ;  /* 0x000000073b007c0c */ /* 0x000fc8000bf06300 */
        /* <DEDUP_REMOVED lines=20> */
.L_x_2978:
        /* <DEDUP_REMOVED lines=21> */
.L_x_2980:
[----:B------:R-:W-:Y:S05]  /*b760*/  BSYNC B0 ;  /* 0x0000000000007941 */ /* 0x000fea0003800000 */
.L_x_2979:
[----:B0-----:R0:W5:Y:S04]  /*b770*/  LDL R30, [R1+0x74] ;  /* 0x00007400011e7983 */ /* 0x0011680000100800 */
[----:B------:R0:W5:Y:S01]  /*b780*/  LDL R31, [R1+0x80] ;  /* 0x00008000011f7983 */ /* 0x0001620000100800 */
[C---:B------:R-:W-:Y:S02]  /*b790*/  IADD3 R60, R2.reuse, 0x10, RZ ;  /* 0x00000010023c7810 */ /* 0x040fe40007ffe0ff */
[C---:B------:R-:W-:Y:S02]  /*b7a0*/  IADD3 R56, R2.reuse, 0x18, RZ ;  /* 0x0000001802387810 */ /* 0x040fe40007ffe0ff */
        /* <DEDUP_REMOVED lines=33> */
.L_x_2981:
[----:B------:R-:W-:Y:S04]  /*b9c0*/  BSSY B0, `(.L_x_2982) ;  /* 0x0000015000007945 */ /* 0x000fe80003800000 */
[----:B------:R-:W-:Y:S05]  /*b9d0*/  @P2 BRA `(.L_x_2983) ;  /* 0x00000000004c2947 */ /* 0x000fea0003800000 */
[----:B------:R-:W-:Y:S01]  /*b9e0*/  MOV R16, UR5 ;  /* 0x0000000500107c02 */ /* 0x000fe20008000f00 */
[----:B------:R-:W-:-:S04]  /*b9f0*/  ULDC.64 UR14, c[0x0][0x288] ;  /* 0x0000a200000e7ab9 */ /* 0x000fc80000000a00 */
[----:B-----5:R-:W-:-:S04]  /*ba00*/  FFMA.FTZ R16, R30, R16, UR13 ;  /* 0x0000000d1e107e23 */ /* 0x020fc80008010010 */
        /* <DEDUP_REMOVED lines=16> */
.L_x_2983:
[----:B------:R-:W-:Y:S05]  /*bb10*/  BSYNC B0 ;  /* 0x0000000000007941 */ /* 0x000fea0003800000 */
.L_x_2982:
        /* <DEDUP_REMOVED lines=21> */
.L_x_2984:
[----:B------:R-:W-:Y:S04]  /*bc70*/  BSSY B0, `(.L_x_2985) ;  /* 0x0000017000007945 */ /* 0x000fe80003800000 */
[----:B------:R-:W-:Y:S05]  /*bc80*/  @P3 BRA `(.L_x_2986) ;  /* 0x0000000000543947 */ /* 0x000fea0003800000 */
[----:B0-----:R-:W2:Y:S01]  /*bc90*/  LDL.LU R28, [R1+0x78] ;  /* 0x00007800011c7983 */ /* 0x001ea20000300800 */
[----:B------:R-:W-:Y:S01]  /*bca0*/  MOV R16, UR5 ;  /* 0x0000000500107c02 */ /* 0x000fe20008000f00 */
[----:B------:R-:W-:Y:S02]  /*bcb0*/  ULDC.64 UR14, c[0x0][0x288] ;  /* 0x0000a200000e7ab9 */ /* 0x000fe40000000a00 */
[----:B------:R-:W3:Y:S02]  /*bcc0*/  LDL.LU R17, [R1+0x84] ;  /* 0x0000840001117983 */ /* 0x000ee40000300800 */
[----:B--2---:R-:W-:-:S04]  /*bcd0*/  FFMA.FTZ R16, R28, R16, UR13 ;  /* 0x0000000d1c107e23 */ /* 0x004fc80008010010 */
[----:B------:R-:W-:Y:S01]  /*bce0*/  FFMA.FTZ R28, R3, R26, -R16 ;  /* 0x0000001a031c7223 */ /* 0x000fe20000010810 */
[----:B------:R-:W-:Y:S02]  /*bcf0*/  MOV R16, UR5 ;  /* 0x0000000500107c02 */ /* 0x000fe40008000f00 */
[----:B------:R-:W-:-:S03]  /*bd00*/  MOV R26, R80 ;  /* 0x00000050001a7202 */ /* 0x000fc60000000f00 */
[----:B---3--:R-:W-:-:S04]  /*bd10*/  FFMA.FTZ R16, R17, R16, UR13 ;  /* 0x0000000d11107e23 */ /* 0x008fc80008010010 */
        /* <DEDUP_REMOVED lines=12> */
.L_x_2986:
[----:B------:R-:W-:Y:S05]  /*bde0*/  BSYNC B0 ;  /* 0x0000000000007941 */ /* 0x000fea0003800000 */
.L_x_2985:
[----:B-1----:R1:W5:Y:S04]  /*bdf0*/  LDL R26, [R1+0x68] ;  /* 0x00006800011a7983 */ /* 0x0023680000100800 */
[----:B------:R1:W5:Y:S01]  /*be00*/  LDL R27, [R1+0x5c] ;  /* 0x00005c00011b7983 */ /* 0x0003620000100800 */
[C---:B0-----:R-:W-:Y:S02]  /*be10*/  IADD3 R28, R2.reuse, 0x30, RZ ;  /* 0x00000030021c7810 */ /* 0x041fe40007ffe0ff */
[C---:B------:R-:W-:Y:S02]  /*be20*/  IADD3 R29, R2.reuse, 0x30, RZ ;  /* 0x00000030021d7810 */ /* 0x040fe40007ffe0ff */
[C---:B-----5:R-:W-:Y:S02]  /*be30*/  IADD3 R31, R2.reuse, 0x28, RZ ;  /* 0x00000028021f7810 */ /* 0x060fe40007ffe0ff */
        /* <DEDUP_REMOVED lines=15> */
[----:B-1----:R-:W-:-:S12]  /*bf30*/  @!P5 BRA `(.L_x_2987) ;  /* 0x000000000048d947 */ /* 0x002fd80003800000 */
        /* <DEDUP_REMOVED lines=18> */
.L_x_2987:
        /* <DEDUP_REMOVED lines=21> */
.L_x_2989:
[----:B------:R-:W-:Y:S05]  /*c1b0*/  BSYNC B0 ;  /* 0x0000000000007941 */ /* 0x000fea0003800000 */
.L_x_2988:
        /* <DEDUP_REMOVED lines=21> */
.L_x_2990:
        /* <DEDUP_REMOVED lines=23> */
.L_x_2992:
[----:B------:R-:W-:Y:S05]  /*c480*/  BSYNC B0 ;  /* 0x0000000000007941 */ /* 0x000fea0003800000 */
.L_x_2991:
        /* <DEDUP_REMOVED lines=21> */
.L_x_2993:
[----:B------:R-:W-:Y:S04]  /*c5e0*/  BSSY B0, `(.L_x_2994) ;  /* 0x0000017000007945 */ /* 0x000fe80003800000 */
[----:B------:R-:W-:Y:S05]  /*c5f0*/  @P2 BRA `(.L_x_2995) ;  /* 0x0000000000542947 */ /* 0x000fea0003800000 */
[----:B-1----:R-:W2:Y:S01]  /*c600*/  LDL.LU R22, [R1+0x48] ;  /* 0x0000480001167983 */ /* 0x002ea20000300800 */
[----:B0-----:R-:W-:Y:S01]  /*c610*/  MOV R16, UR5 ;  /* 0x0000000500107c02 */ /* 0x001fe20008000f00 */
        /* <DEDUP_REMOVED lines=19> */
.L_x_2995:
[----:B------:R-:W-:Y:S05]  /*c750*/  BSYNC B0 ;  /* 0x0000000000007941 */ /* 0x000fea0003800000 */
.L_x_2994:
[C---:B------:R-:W-:Y:S02]  /*c760*/  IADD3 R28, R2.reuse, 0x48, RZ ;  /* 0x00000048021c7810 */ /* 0x040fe40007ffe0ff */
[C---:B------:R-:W-:Y:S02]  /*c770*/  IADD3 R26, R2.reuse, 0x50, RZ ;  /* 0x00000050021a7810 */ /* 0x040fe40007ffe0ff */
[C---:B0-----:R-:W-:Y:S02]  /*c780*/  IADD3 R24, R2.reuse, 0x58, RZ ;  /* 0x0000005802187810 */ /* 0x041fe40007ffe0ff */
[C---:B------:R-:W-:Y:S02]  /*c790*/  IADD3 R57, R2.reuse, 0x38, RZ ;  /* 0x0000003802397810 */ /* 0x040fe40007ffe0ff */
[C---:B------:R-:W-:Y:S02]  /*c7a0*/  IADD3 R25, R2.reuse, 0x58, RZ ;  /* 0x0000005802197810 */ /* 0x040fe40007ffe0ff */
[----:B------:R-:W-:-:S02]  /*c7b0*/  IADD3 R27, R2, 0x50, RZ ;  /* 0x00000050021b7810 */ /* 0x000fc40007ffe0ff */
[C---:B------:R-:W-:Y:S02]  /*c7c0*/  IADD3 R29, R2.reuse, 0x48, RZ ;  /* 0x00000048021d7810 */ /* 0x040fe40007ffe0ff */
        /* <DEDUP_REMOVED lines=19> */
[C---:B--2---:R-:W-:Y:S02]  /*c900*/  IADD3 R20, R2.reuse, 0x60, RZ ;  /* 0x0000006002147810 */ /* 0x044fe40007ffe0ff */
[----:B------:R-:W-:Y:S01]  /*c910*/  IADD3 R21, R2, 0x68, RZ ;  /* 0x0000006802157810 */ /* 0x000fe20007ffe0ff */
[----:B------:R-:W-:Y:S08]  /*c920*/  @!P5 BRA `(.L_x_2996) ;  /* 0x000000000048d947 */ /* 0x000ff00003800000 */
        /* <DEDUP_REMOVED lines=18> */
.L_x_2996:
[----:B------:R-:W-:Y:S04]  /*ca50*/  BSSY B0, `(.L_x_2997) ;  /* 0x0000015000007945 */ /* 0x000fe80003800000 */
[----:B------:R-:W-:Y:S05]  /*ca60*/  @P3 BRA `(.L_x_2998) ;  /* 0x00000000004c3947 */ /* 0x000fea0003800000 */
[----:B-1----:R-:W-:Y:S01]  /*ca70*/  MOV R16, UR5 ;  /* 0x0000000500107c02 */ /* 0x002fe20008000f00 */
        /* <DEDUP_REMOVED lines=18> */
.L_x_2998:
[----:B------:R-:W-:Y:S05]  /*cba0*/  BSYNC B0 ;  /* 0x0000000000007941 */ /* 0x000fea0003800000 */
.L_x_2997:
[----:B------:R-:W-:Y:S05]  /*cbb0*/  @!P5 BRA `(.L_x_2999) ;  /* 0x000000000048d947 */ /* 0x000fea0003800000 */
[----:B01----:R-:W-:-:S04]  /*cbc0*/  FFMA.FTZ R16, R123, R3, R4 ;  /* 0x000000037b107223 */ /* 0x003fc80000010004 */
        /* <DEDUP_REMOVED lines=17> */
.L_x_2999:
[----:B------:R-:W-:Y:S04]  /*cce0*/  BSSY B0, `(.L_x_3000) ;  /* 0x0000015000007945 */ /* 0x000fe80003800000 */
[----:B------:R-:W-:Y:S05]  /*ccf0*/  @P4 BRA `(.L_x_3001) ;  /* 0x00000000004c4947 */ /* 0x000fea0003800000 */
[----:B01----:R-:W-:Y:S01]  /*cd00*/  MOV R16, UR5 ;  /* 0x0000000500107c02 */ /* 0x003fe20008000f00 */
[----:B------:R-:W-:Y:S01]  /*cd10*/  ULDC.64 UR14, c[0x0][0x288] ;  /* 0x0000a200000e7ab9 */ /* 0x000fe20000000a00 */
[----:B------:R-:W-:-:S03]  /*cd20*/  MOV R17, R79 ;  /* 0x0000004f00117202 */ /* 0x000fc60000000f00 */
[----:B------:R-:W-:-:S04]  /*cd30*/  FFMA.FTZ R16, R123, R16, UR13 ;  /* 0x0000000d7b107e23 */ /* 0x000fc80008010010 */
        /* <DEDUP_REMOVED lines=15> */
.L_x_3001:
[----:B------:R-:W-:Y:S05]  /*ce30*/  BSYNC B0 ;  /* 0x0000000000007941 */ /* 0x000fea0003800000 */
.L_x_3000:
[----:B------:R-:W-:Y:S05]  /*ce40*/  @!P5 BRA `(.L_x_3002) ;  /* 0x000000000048d947 */ /* 0x000fea0003800000 */
[----:B--2---:R-:W-:-:S04]  /*ce50*/  FFMA.FTZ R14, R125, R3, R4 ;  /* 0x000000037d0e7223 */ /* 0x004fc80000010004 */
        /* <DEDUP_REMOVED lines=17> */
.L_x_3002:
[----:B------:R-:W-:Y:S04]  /*cf70*/  BSSY B0, `(.L_x_3003) ;  /* 0x0000015000007945 */ /* 0x000fe80003800000 */
[----:B------:R-:W-:Y:S05]  /*cf80*/  @P6 BRA `(.L_x_3004) ;  /* 0x00000000004c6947 */ /* 0x000fea0003800000 */
[----:B--2---:R-:W-:Y:S01]  /*cf90*/  MOV R14, UR5 ;  /* 0x00000005000e7c02 */ /* 0x004fe20008000f00 */
[----:B------:R-:W-:Y:S01]  /*cfa0*/  ULDC.64 UR14, c[0x0][0x288] ;  /* 0x0000a200000e7ab9 */ /* 0x000fe20000000a00 */
[----:B------:R-:W-:-:S03]  /*cfb0*/  MOV R15, R79 ;  /* 0x0000004f000f7202 */ /* 0x000fc60000000f00 */
[----:B------:R-:W-:-:S04]  /*cfc0*/  FFMA.FTZ R14, R125, R14, UR13 ;  /* 0x0000000d7d0e7e23 */ /* 0x000fc8000801000e */
[----:B01----:R-:W-:Y:S01]  /*cfd0*/  FFMA.FTZ R16, R3, R12, -R14 ;  /* 0x0000000c03107223 */ /* 0x003fe2000001080e */
        /* <DEDUP_REMOVED lines=14> */
.L_x_3004:
[----:B------:R-:W-:Y:S05]  /*d0c0*/  BSYNC B0 ;  /* 0x0000000000007941 */ /* 0x000fea0003800000 */
.L_x_3003:
[----:B------:R-:W-:Y:S05]  /*d0d0*/  @!P5 BRA `(.L_x_3005) ;  /* 0x00000000004cd947 */ /* 0x000fea0003800000 */
[----:B---3--:R-:W3:Y:S02]  /*d0e0*/  LDL R12, [R1] ;  /* 0x00000000010c7983 */ /* 0x008ee40000100800 */
[----:B---3--:R-:W-:-:S04]  /*d0f0*/  FFMA.FTZ R12, R12, R3, R4 ;  /* 0x000000030c0c7223 */ /* 0x008fc80000010004 */
        /* <DEDUP_REMOVED lines=17> */
.L_x_3005:
[----:B------:R-:W-:Y:S04]  /*d210*/  BSSY B0, `(.L_x_3006) ;  /* 0x0000016000007945 */ /* 0x000fe80003800000 */
[----:B------:R-:W-:Y:S05]  /*d220*/  @P0 BRA `(.L_x_3007) ;  /* 0x0000000000500947 */ /* 0x000fea0003800000 */
[----:B---3--:R-:W3:Y:S01]  /*d230*/  LDL.LU R13, [R1] ;  /* 0x00000000010d7983 */ /* 0x008ee20000300800 */
[----:B------:R-:W-:Y:S01]  /*d240*/  MOV R12, UR5 ;  /* 0x00000005000c7c02 */ /* 0x000fe20008000f00 */
[----:B------:R-:W-:-:S04]  /*d250*/  ULDC.64 UR14, c[0x0][0x288] ;  /* 0x0000a200000e7ab9 */ /* 0x000fc80000000a00 */
[----:B---3--:R-:W-:Y:S01]  /*d260*/  FFMA.FTZ R12, R13, R12, UR13 ;  /* 0x0000000d0d0c7e23 */ /* 0x008fe2000801000c */
[----:B------:R-:W-:-:S03]  /*d270*/  MOV R13, R79 ;  /* 0x0000004f000d7202 */ /* 0x000fc60000000f00 */
[----:B--2---:R-:W-:Y:S01]  /*d280*/  FFMA.FTZ R14, R3, R10, -R12 ;  /* 0x0000000a030e7223 */ /* 0x004fe2000001080c */
        /* <DEDUP_REMOVED lines=14> */
.L_x_3007:
[----:B------:R-:W-:Y:S05]  /*d370*/  BSYNC B0 ;  /* 0x0000000000007941 */ /* 0x000fea0003800000 */
.L_x_3006:
[----:B------:R-:W-:Y:S05]  /*d380*/  @!P5 BRA `(.L_x_3008) ;  /* 0x000000000050d947 */ /* 0x000fea0003800000 */
[----:B----4-:R-:W4:Y:S04]  /*d390*/  LDL R10, [R1+0x10] ;  /* 0x00001000010a7983 */ /* 0x010f280000100800 */
[----:B--23--:R-:W2:Y:S01]  /*d3a0*/  LDL R14, [R1+0xc] ;  /* 0x00000c00010e7983 */ /* 0x00cea20000100800 */
[----:B----4-:R-:W-:-:S04]  /*d3b0*/  FFMA.FTZ R10, R10, R3, R4 ;  /* 0x000000030a0a7223 */ /* 0x010fc80000010004 */
[----:B------:R-:W-:-:S06]  /*d3c0*/  FMUL.FTZ R11, R10, -1.4426950216293334961 ;  /* 0xbfb8aa3b0a0b7820 */ /* 0x000fcc0000410000 */
[----:B------:R-:W3:Y:S02]  /*d3d0*/  MUFU.EX2 R11, R11 ;  /* 0x0000000b000b7308 */ /* 0x000ee40000000800 */
[----:B---3--:R-:W-:-:S06]  /*d3e0*/  FADD.FTZ R12, R11, 1 ;  /* 0x3f8000000b0c7421 */ /* 0x008fcc0000010000 */
[----:B------:R-:W3:Y:S02]  /*d3f0*/  MUFU.RCP R13, R12 ;  /* 0x0000000c000d7308 */ /* 0x000ee40000001000 */
[----:B---3--:R-:W-:Y:S01]  /*d400*/  FMUL.FTZ R8, R8, R13 ;  /* 0x0000000d08087220 */ /* 0x008fe20000410000 */
[----:B------:R-:W-:-:S04]  /*d410*/  FADD.FTZ R13, -R13, 1 ;  /* 0x3f8000000d0d7421 */ /* 0x000fc80000010100 */
[----:B------:R-:W-:Y:S01]  /*d420*/  FFMA.FTZ R13, R10, R13, 1 ;  /* 0x3f8000000a0d7423 */ /* 0x000fe2000001000d */
[----:B--2---:R-:W-:-:S03]  /*d430*/  FFMA.FTZ R10, R14, R82, R5 ;  /* 0x000000520e0a7223 */ /* 0x004fc60000010005 */
        /* <DEDUP_REMOVED lines=9> */
.L_x_3008:
[----:B------:R-:W-:Y:S04]  /*d4d0*/  BSSY B0, `(.L_x_3009) ;  /* 0x0000017000007945 */ /* 0x000fe80003800000 */
[----:B------:R-:W-:Y:S05]  /*d4e0*/  @P2 BRA `(.L_x_3010) ;  /* 0x0000000000542947 */ /* 0x000fea0003800000 */
[----:B----4-:R-:W4:Y:S01]  /*d4f0*/  LDL.LU R11, [R1+0x10] ;  /* 0x00001000010b7983 */ /* 0x010f220000300800 */
[----:B---3--:R-:W-:Y:S01]  /*d500*/  MOV R12, UR5 ;  /* 0x00000005000c7c02 */ /* 0x008fe20008000f00 */
[----:B------:R-:W-:Y:S02]  /*d510*/  ULDC.64 UR14, c[0x0][0x288] ;  /* 0x0000a200000e7ab9 */ /* 0x000fe40000000a00 */
[----:B------:R-:W3:Y:S01]  /*d520*/  LDL.LU R10, [R1+0xc] ;  /* 0x00000c00010a7983 */ /* 0x000ee20000300800 */
[----:B------:R-:W-:Y:S01]  /*d530*/  MOV R13, UR5 ;  /* 0x00000005000d7c02 */ /* 0x000fe20008000f00 */
[----:B----4-:R-:W-:Y:S01]  /*d540*/  FFMA.FTZ R12, R11, R12, UR13 ;  /* 0x0000000d0b0c7e23 */ /* 0x010fe2000801000c */
[----:B------:R-:W-:-:S03]  /*d550*/  MOV R11, R79 ;  /* 0x0000004f000b7202 */ /* 0x000fc60000000f00 */
[----:B---3--:R-:W-:Y:S01]  /*d560*/  FFMA.FTZ R13, R10, R13, UR13 ;  /* 0x0000000d0a0d7e23 */ /* 0x008fe2000801000d */
[----:B------:R-:W-:Y:S01]  /*d570*/  FFMA.FTZ R12, R3, R8, -R12 ;  /* 0x00000008030c7223 */ /* 0x000fe2000001080c */
[----:B------:R-:W-:Y:S01]  /*d580*/  MOV R10, R80 ;  /* 0x00000050000a7202 */ /* 0x000fe20000000f00 */
[----:B------:R-:W-:Y:S02]  /*d590*/  IMAD R8, R25, UR14, RZ ;  /* 0x0000000e19087c24 */ /* 0x000fe4000f8e02ff */
[----:B------:R-:W-:Y:S02]  /*d5a0*/  FFMA.FTZ R13, R82, R9, -R13 ;  /* 0x00000009520d7223 */ /* 0x000fe4000001080d */
[----:B------:R-:W-:-:S04]  /*d5b0*/  IMAD.WIDE.U32 R10, R24, UR14, R10 ;  /* 0x0000000e180a7c25 */ /* 0x000fc8000f8e000a */
[----:B--2---:R-:W-:Y:S01]  /*d5c0*/  IMAD R15, R24, UR15, R8 ;  /* 0x0000000f180f7c24 */ /* 0x004fe2000f8e0208 */
[----:B------:R-:W-:Y:S02]  /*d5d0*/  ULDC.64 UR14, c[0x0][0x210] ;  /* 0x00008400000e7ab9 */ /* 0x000fe40000000a00 */
[----:B------:R-:W-:Y:S02]  /*d5e0*/  LEA R8, P0, R10, UR14, 0x2 ;  /* 0x0000000e0a087c11 */ /* 0x000fe4000f8010ff */
[----:B------:R-:W-:Y:S01]  /*d5f0*/  IADD3 R15, R11, R15, RZ ;  /* 0x0000000f0b0f7210 */ /* 0x000fe20007ffe0ff */
[----:B------:R-:W-:-:S03]  /*d600*/  FMUL.FTZ R11, R13, UR26 ;  /* 0x0000001a0d0b7c20 */ /* 0x000fc60008410000 */
[----:B------:R-:W-:Y:S01]  /*d610*/  LEA.HI.X R9, R10, UR15, R15, 0x2, P0 ;  /* 0x0000000f0a097c11 */ /* 0x000fe200080f140f */
[----:B------:R-:W-:-:S05]  /*d620*/  FMUL.FTZ R10, R12, UR26 ;  /* 0x0000001a0c0a7c20 */ /* 0x000fca0008410000 */
[----:B------:R2:W-:Y:S02]  /*d630*/  STG.E.64 desc[UR22][R8.64], R10 ;  /* 0x0000000a08007986 */ /* 0x0005e4000c101b16 */
.L_x_3010:
[----:B------:R-:W-:Y:S05]  /*d640*/  BSYNC B0 ;  /* 0x0000000000007941 */ /* 0x000fea0003800000 */
.L_x_3009:
[----:B-1----:R1:W5:Y:S04]  /*d650*/  LDL R23, [R1+0x18] ;  /* 0x0000180001177983 */ /* 0x0023680000100800 */
[----:B--2-4-:R1:W5:Y:S01]  /*d660*/  LDL R11, [R1+0x14] ;  /* 0x00001400010b7983 */ /* 0x0143620000100800 */
[C---:B---3--:R-:W-:Y:S02]  /*d670*/  IADD3 R14, R2.reuse, 0x70, RZ ;  /* 0x00000070020e7810 */ /* 0x048fe40007ffe0ff */
[C---:B0-----:R-:W-:Y:S02]  /*d680*/  IADD3 R18, R2.reuse, 0x78, RZ ;  /* 0x0000007802127810 */ /* 0x041fe40007ffe0ff */
        /* <DEDUP_REMOVED lines=23> */
[----:B-1----:R-:W-:Y:S08]  /*d800*/  @!P5 BRA `(.L_x_3011) ;  /* 0x000000000048d947 */ /* 0x002ff00003800000 */
        /* <DEDUP_REMOVED lines=18> */
.L_x_3011:
[----:B------:R-:W-:Y:S04]  /*d930*/  BSSY B0, `(.L_x_3012) ;  /* 0x0000015000007945 */ /* 0x000fe80003800000 */
[----:B------:R-:W-:Y:S05]  /*d940*/  @P6 BRA `(.L_x_3013) ;  /* 0x00000000004c6947 */ /* 0x000fea0003800000 */
[----:B------:R-:W-:Y:S01]  /*d950*/  MOV R9, UR5 ;  /* 0x0000000500097c02 */ /* 0x000fe20008000f00 */
[----:B------:R-:W-:-:S04]  /*d960*/  ULDC.64 UR14, c[0x0][0x288] ;  /* 0x0000a200000e7ab9 */ /* 0x000fc80000000a00 */
[----:B-----5:R-:W-:Y:S01]  /*d970*/  FFMA.FTZ R9, R23, R9, UR13 ;  /* 0x0000000d17097e23 */ /* 0x020fe20008010009 */
[----:B------:R-:W-:Y:S01]  /*d980*/  IMAD R23, R8, UR14, RZ ;  /* 0x0000000e08177c24 */ /* 0x000fe2000f8e02ff */
[----:B------:R-:W-:Y:S02]  /*d990*/  MOV R8, R80 ;  /* 0x0000005000087202 */ /* 0x000fe40000000f00 */
[----:B------:R-:W-:Y:S01]  /*d9a0*/  FFMA.FTZ R74, R3, R74, -R9 ;  /* 0x0000004a034a7223 */ /* 0x000fe20000010809 */
[----:B------:R-:W-:Y:S01]  /*d9b0*/  MOV R9, UR5 ;  /* 0x0000000500097c02 */ /* 0x000fe20008000f00 */
[----:B------:R-:W-:-:S04]  /*d9c0*/  IMAD R23, R20, UR15, R23 ;  /* 0x0000000f14177c24 */ /* 0x000fc8000f8e0217 */
[----:B------:R-:W-:-:S04]  /*d9d0*/  FFMA.FTZ R9, R11, R9, UR13 ;  /* 0x0000000d0b097e23 */ /* 0x000fc80008010009 */
[----:B------:R-:W-:Y:S01]  /*d9e0*/  FFMA.FTZ R75, R82, R75, -R9 ;  /* 0x0000004b524b7223 */ /* 0x000fe20000010809 */
        /* <DEDUP_REMOVED lines=9> */
.L_x_3013:
[----:B------:R-:W-:Y:S05]  /*da80*/  BSYNC B0 ;  /* 0x0000000000007941 */ /* 0x000fea0003800000 */
.L_x_3012:
[----:B------:R-:W-:Y:S05]  /*da90*/  @!P5 BRA `(.L_x_3014) ;  /* 0x000000000050d947 */ /* 0x000fea0003800000 */
[----:B0-----:R-:W2:Y:S04]  /*daa0*/  LDL R8, [R1+0x28] ;  /* 0x0000280001087983 */ /* 0x001ea80000100800 */
[----:B------:R-:W3:Y:S01]  /*dab0*/  LDL R20, [R1+0x24] ;  /* 0x0000240001147983 */ /* 0x000ee20000100800 */
[----:B--2---:R-:W-:-:S04]  /*dac0*/  FFMA.FTZ R8, R8, R3, R4 ;  /* 0x0000000308087223 */ /* 0x004fc80000010004 */
[----:B------:R-:W-:-:S06]  /*dad0*/  FMUL.FTZ R9, R8, -1.4426950216293334961 ;  /* 0xbfb8aa3b08097820 */ /* 0x000fcc0000410000 */
[----:B------:R-:W0:Y:S02]  /*dae0*/  MUFU.EX2 R9, R9 ;  /* 0x0000000900097308 */ /* 0x000e240000000800 */
[----:B0-----:R-:W-:-:S06]  /*daf0*/  FADD.FTZ R10, R9, 1 ;  /* 0x3f800000090a7421 */ /* 0x001fcc0000010000 */
[----:B-----5:R-:W0:Y:S02]  /*db00*/  MUFU.RCP R11, R10 ;  /* 0x0000000a000b7308 */ /* 0x020e240000001000 */
        /* <DEDUP_REMOVED lines=13> */
.L_x_3014:
[----:B------:R-:W-:Y:S04]  /*dbe0*/  BSSY B0, `(.L_x_3015) ;  /* 0x0000017000007945 */ /* 0x000fe80003800000 */
[----:B------:R-:W-:Y:S05]  /*dbf0*/  @P0 BRA `(.L_x_3016) ;  /* 0x0000000000540947 */ /* 0x000fea0003800000 */
[----:B0-----:R-:W2:Y:S01]  /*dc00*/  LDL.LU R9, [R1+0x28] ;  /* 0x0000280001097983 */ /* 0x001ea20000300800 */
[----:B------:R-:W-:-:S03]  /*dc10*/  ULDC.64 UR14, c[0x0][0x288] ;  /* 0x0000a200000e7ab9 */ /* 0x000fc60000000a00 */
[----:B------:R-:W3:Y:S01]  /*dc20*/  LDL.LU R8, [R1+0x24] ;  /* 0x0000240001087983 */ /* 0x000ee20000300800 */
[----:B------:R-:W-:Y:S01]  /*dc30*/  MOV R10, UR5 ;  /* 0x00000005000a7c02 */ /* 0x000fe20008000f00 */
[----:B------:R-:W-:Y:S01]  /*dc40*/  IMAD R22, R22, UR14, RZ ;  /* 0x0000000e16167c24 */ /* 0x000fe2000f8e02ff */
[----:B-----5:R-:W-:-:S03]  /*dc50*/  MOV R23, UR5 ;  /* 0x0000000500177c02 */ /* 0x020fc60008000f00 */
        /* <DEDUP_REMOVED lines=15> */
.L_x_3016:
[----:B------:R-:W-:Y:S05]  /*dd50*/  BSYNC B0 ;  /* 0x0000000000007941 */ /* 0x000fea0003800000 */
.L_x_3015:
        /* <DEDUP_REMOVED lines=9> */
[----:B0----5:R-:W-:-:S07]  /*ddf0*/  FADD.FTZ R11, R10, 1 ;  /* 0x3f8000000a0b7421 */ /* 0x021fce0000010000 */
        /* <DEDUP_REMOVED lines=11> */
.L_x_3017:
[----:B------:R-:W-:Y:S04]  /*deb0*/  BSSY B0, `(.L_x_3018) ;  /* 0x0000017000007945 */ /* 0x000fe80003800000 */
[----:B------:R-:W-:Y:S05]  /*dec0*/  @P2 BRA `(.L_x_3019) ;  /* 0x0000000000542947 */ /* 0x000fea0003800000 */
[----:B01----:R-:W2:Y:S01]  /*ded0*/  LDL.LU R9, [R1+0x2c] ;  /* 0x00002c0001097983 */ /* 0x003ea20000300800 */
[----:B------:R-:W-:Y:S01]  /*dee0*/  MOV R10, UR5 ;  /* 0x00000005000a7c02 */ /* 0x000fe20008000f00 */
[----:B------:R-:W-:Y:S02]  /*def0*/  ULDC.64 UR14, c[0x0][0x288] ;  /* 0x0000a200000e7ab9 */ /* 0x000fe40000000a00 */
[----:B------:R-:W3:Y:S01]  /*df00*/  LDL.LU R8, [R1+0x20] ;  /* 0x0000200001087983 */ /* 0x000ee20000300800 */
[----:B-----5:R-:W-:Y:S01]  /*df10*/  MOV R11, UR5 ;  /* 0x00000005000b7c02 */ /* 0x020fe20008000f00 */
[----:B------:R-:W-:-:S04]  /*df20*/  IMAD R15, R15, UR14, RZ ;  /* 0x0000000e0f0f7c24 */ /* 0x000fc8000f8e02ff */
[----:B------:R-:W-:Y:S02]  /*df30*/  IMAD R21, R14, UR15, R15 ;  /* 0x0000000f0e157c24 */ /* 0x000fe4000f8e020f */
[----:B--2---:R-:W-:Y:S01]  /*df40*/  FFMA.FTZ R10, R9, R10, UR13 ;  /* 0x0000000d090a7e23 */ /* 0x004fe2000801000a */
[----:B------:R-:W-:Y:S01]  /*df50*/  MOV R9, R79 ;  /* 0x0000004f00097202 */ /* 0x000fe20000000f00 */
[----:B---3--:R-:W-:Y:S01]  /*df60*/  FFMA.FTZ R11, R8, R11, UR13 ;  /* 0x0000000d080b7e23 */ /* 0x008fe2000801000b */
[----:B------:R-:W-:-:S03]  /*df70*/  MOV R8, R80 ;  /* 0x0000005000087202 */ /* 0x000fc60000000f00 */
        /* <DEDUP_REMOVED lines=10> */
.L_x_3019:
[----:B------:R-:W-:Y:S05]  /*e020*/  BSYNC B0 ;  /* 0x0000000000007941 */ /* 0x000fea0003800000 */
.L_x_3018:
        /* <DEDUP_REMOVED lines=21> */
.L_x_3020:
        /* <DEDUP_REMOVED lines=8> */
[----:B-----5:R-:W-:-:S03]  /*e200*/  MOV R11, UR5 ;  /* 0x00000005000b7c02 */ /* 0x020fc60008000f00 */
        /* <DEDUP_REMOVED lines=14> */
.L_x_3022:
[----:B------:R-:W-:Y:S05]  /*e2f0*/  BSYNC B0 ;  /* 0x0000000000007941 */ /* 0x000fea0003800000 */
.L_x_3021:
[----:B------:R-:W-:Y:S05]  /*e300*/  @!P5 BRA `(.L_x_3023) ;  /* 0x000000000050d947 */ /* 0x000fea0003800000 */
[----:B01----:R-:W4:Y:S04]  /*e310*/  LDL R8, [R1+0x30] ;  /* 0x0000300001087983 */ /* 0x003f280000100800 */
[----:B------:R-:W2:Y:S01]  /*e320*/  LDL R9, [R1+0x4] ;  /* 0x0000040001097983 */ /* 0x000ea20000100800 */
[----:B----4-:R-:W-:Y:S01]  /*e330*/  FFMA.FTZ R8, R8, R3, R4 ;  /* 0x0000000308087223 */ /* 0x010fe20000010004 */
[----:B--2---:R-:W-:-:S03]  /*e340*/  FFMA.FTZ R9, R9, R82, R5 ;  /* 0x0000005209097223 */ /* 0x004fc60000010005 */
[----:B---3--:R-:W-:Y:S01]  /*e350*/  FMUL.FTZ R10, R8, -1.4426950216293334961 ;  /* 0xbfb8aa3b080a7820 */ /* 0x008fe20000410000 */
        /* <DEDUP_REMOVED lines=15> */
.L_x_3023:
[----:B------:R-:W-:Y:S04]  /*e450*/  BSSY B0, `(.L_x_3024) ;  /* 0x0000017000007945 */ /* 0x000fe80003800000 */
[----:B------:R-:W-:Y:S05]  /*e460*/  @P4 BRA `(.L_x_3025) ;  /* 0x0000000000544947 */ /* 0x000fea0003800000 */
[----:B01----:R-:W4:Y:S01]  /*e470*/  LDL.LU R8, [R1+0x30] ;  /* 0x0000300001087983 */ /* 0x003f220000300800 */
[----:B--23--:R-:W-:Y:S01]  /*e480*/  MOV R10, UR5 ;  /* 0x00000005000a7c02 */ /* 0x00cfe20008000f00 */
[----:B------:R-:W-:Y:S02]  /*e490*/  ULDC.64 UR14, c[0x0][0x288] ;  /* 0x0000a200000e7ab9 */ /* 0x000fe40000000a00 */
[----:B------:R-:W2:Y:S01]  /*e4a0*/  LDL.LU R14, [R1+0x4] ;  /* 0x00000400010e7983 */ /* 0x000ea20000300800 */
[----:B------:R-:W-:Y:S01]  /*e4b0*/  MOV R9, R79 ;  /* 0x0000004f00097202 */ /* 0x000fe20000000f00 */
[----:B------:R-:W-:Y:S01]  /*e4c0*/  IMAD R13, R13, UR14, RZ ;  /* 0x0000000e0d0d7c24 */ /* 0x000fe2000f8e02ff */
[----:B-----5:R-:W-:-:S03]  /*e4d0*/  MOV R11, UR5 ;  /* 0x00000005000b7c02 */ /* 0x020fc60008000f00 */
[----:B------:R-:W-:Y:S02]  /*e4e0*/  IMAD R13, R12, UR15, R13 ;  /* 0x0000000f0c0d7c24 */ /* 0x000fe4000f8e020d */
[----:B----4-:R-:W-:Y:S01]  /*e4f0*/  FFMA.FTZ R10, R8, R10, UR13 ;  /* 0x0000000d080a7e23 */ /* 0x010fe2000801000a */
[----:B------:R-:W-:Y:S01]  /*e500*/  MOV R8, R80 ;  /* 0x0000005000087202 */ /* 0x000fe20000000f00 */
[----:B--2---:R-:W-:-:S04]  /*e510*/  FFMA.FTZ R11, R14, R11, UR13 ;  /* 0x0000000d0e0b7e23 */ /* 0x004fc8000801000b */
        /* <DEDUP_REMOVED lines=10> */
.L_x_3025:
[----:B------:R-:W-:Y:S05]  /*e5c0*/  BSYNC B0 ;  /* 0x0000000000007941 */ /* 0x000fea0003800000 */
.L_x_3024:
[C---:B-----5:R-:W-:Y:S02]  /*e5d0*/  IADD3 R23, R2.reuse, 0x98, RZ ;  /* 0x0000009802177810 */ /* 0x060fe40007ffe0ff */
[C---:B------:R-:W-:Y:S02]  /*e5e0*/  IADD3 R20, R2.reuse, 0xa0, RZ ;  /* 0x000000a002147810 */ /* 0x040fe40007ffe0ff */
[----:B--23--:R-:W-:Y:S02]  /*e5f0*/  IADD3 R14, R2, 0xa8, RZ ;  /* 0x000000a8020e7810 */ /* 0x00cfe40007ffe0ff */
        /* <DEDUP_REMOVED lines=23> */
[----:B01----:R-:W-:Y:S01]  /*e770*/  FFMA.FTZ R8, R115, R3, R4 ;  /* 0x0000000373087223 */ /* 0x003fe20000010004 */
[----:B------:R-:W-:-:S03]  /*e780*/  FFMA.FTZ R9, R114, R82, R5 ;  /* 0x0000005272097223 */ /* 0x000fc60000010005 */
[----:B----4-:R-:W-:Y:S01]  /*e790*/  FMUL.FTZ R10, R8, -1.4426950216293334961 ;  /* 0xbfb8aa3b080a7820 */ /* 0x010fe20000410000 */
        /* <DEDUP_REMOVED lines=15> */
.L_x_3026:
[----:B------:R-:W-:Y:S04]  /*e890*/  BSSY B0, `(.L_x_3027) ;  /* 0x0000015000007945 */ /* 0x000fe80003800000 */
[----:B------:R-:W-:Y:S05]  /*e8a0*/  @P6 BRA `(.L_x_3028) ;  /* 0x00000000004c6947 */ /* 0x000fea0003800000 */
[----:B------:R-:W-:Y:S01]  /*e8b0*/  ULDC.64 UR14, c[0x0][0x288] ;  /* 0x0000a200000e7ab9 */ /* 0x000fe20000000a00 */
[----:B01----:R-:W-:Y:S01]  /*e8c0*/  MOV R8, R80 ;  /* 0x0000005000087202 */ /* 0x003fe20000000f00 */
[----:B----4-:R-:W-:Y:S01]  /*e8d0*/  IMAD R11, R27, UR14, RZ ;  /* 0x0000000e1b0b7c24 */ /* 0x010fe2000f8e02ff */
[----:B------:R-:W-:Y:S02]  /*e8e0*/  MOV R9, R79 ;  /* 0x0000004f00097202 */ /* 0x000fe40000000f00 */
[----:B------:R-:W-:Y:S01]  /*e8f0*/  MOV R10, UR5 ;  /* 0x00000005000a7c02 */ /* 0x000fe20008000f00 */
[C---:B------:R-:W-:Y:S01]  /*e900*/  IMAD R13, R16.reuse, UR15, R11 ;  /* 0x0000000f100d7c24 */ /* 0x040fe2000f8e020b */
[----:B------:R-:W-:Y:S01]  /*e910*/  MOV R25, UR5 ;  /* 0x0000000500197c02 */ /* 0x000fe20008000f00 */
[----:B------:R-:W-:Y:S01]  /*e920*/  IMAD.WIDE.U32 R8, R16, UR14, R8 ;  /* 0x0000000e10087c25 */ /* 0x000fe2000f8e0008 */
[----:B------:R-:W-:-:S03]  /*e930*/  ULDC.64 UR14, c[0x0][0x210] ;  /* 0x00008400000e7ab9 */ /* 0x000fc60000000a00 */
[----:B------:R-:W-:Y:S01]  /*e940*/  FFMA.FTZ R10, R115, R10, UR13 ;  /* 0x0000000d730a7e23 */ /* 0x000fe2000801000a */
[----:B------:R-:W-:Y:S01]  /*e950*/  FFMA.FTZ R11, R114, R25, UR13 ;  /* 0x0000000d720b7e23 */ /* 0x000fe20008010019 */
[----:B------:R-:W-:Y:S02]  /*e960*/  IADD3 R9, R9, R13, RZ ;  /* 0x0000000d09097210 */ /* 0x000fe40007ffe0ff */
[----:B------:R-:W-:Y:S01]  /*e970*/  FFMA.FTZ R12, R3, R64, -R10 ;  /* 0x00000040030c7223 */ /* 0x000fe2000001080a */
[----:B------:R-:W-:Y:S01]  /*e980*/  LEA R10, P6, R8, UR14, 0x2 ;  /* 0x0000000e080a7c11 */ /* 0x000fe2000f8c10ff */
[----:B------:R-:W-:Y:S02]  /*e990*/  FFMA.FTZ R13, R82, R65, -R11 ;  /* 0x00000041520d7223 */ /* 0x000fe4000001080b */
[----:B------:R-:W-:Y:S01]  /*e9a0*/  FMUL.FTZ R12, R12, UR26 ;  /* 0x0000001a0c0c7c20 */ /* 0x000fe20008410000 */
[----:B------:R-:W-:Y:S01]  /*e9b0*/  LEA.HI.X R11, R8, UR15, R9, 0x2, P6 ;  /* 0x0000000f080b7c11 */ /* 0x000fe2000b0f1409 */
[----:B------:R-:W-:-:S05]  /*e9c0*/  FMUL.FTZ R13, R13, UR26 ;  /* 0x0000001a0d0d7c20 */ /* 0x000fca0008410000 */
[----:B------:R2:W-:Y:S03]  /*e9d0*/  STG.E.64 desc[UR22][R10.64], R12 ;  /* 0x0000000c0a007986 */ /* 0x0005e6000c101b16 */
.L_x_3028:
[----:B------:R-:W-:Y:S05]  /*e9e0*/  BSYNC B0 ;  /* 0x0000000000007941 */ /* 0x000fea0003800000 */
.L_x_3027:
[----:B------:R-:W-:Y:S05]  /*e9f0*/  @!P5 BRA `(.L_x_3029) ;  /* 0x000000000048d947 */ /* 0x000fea0003800000 */
[----:B01----:R-:W-:Y:S01]  /*ea00*/  FFMA.FTZ R8, R113, R3, R4 ;  /* 0x0000000371087223 */ /* 0x003fe20000010004 */
[----:B------:R-:W-:-:S03]  /*ea10*/  FFMA.FTZ R9, R112, R82, R5 ;  /* 0x0000005270097223 */ /* 0x000fc60000010005 */
[----:B--2-4-:R-:W-:Y:S01]  /*ea20*/  FMUL.FTZ R10, R8, -1.4426950216293334961 ;  /* 0xbfb8aa3b080a7820 */ /* 0x014fe20000410000 */
        /* <DEDUP_REMOVED lines=15> */
.L_x_3029:
[----:B------:R-:W-:Y:S04]  /*eb20*/  BSSY B0, `(.L_x_3030) ;  /* 0x0000015000007945 */ /* 0x000fe80003800000 */
[----:B------:R-:W-:Y:S05]  /*eb30*/  @P0 BRA `(.L_x_3031) ;  /* 0x00000000004c0947 */ /* 0x000fea0003800000 */
[----:B------:R-:W-:Y:S01]  /*eb40*/  ULDC.64 UR14, c[0x0][0x288] ;  /* 0x0000a200000e7ab9 */ /* 0x000fe20000000a00 */
[----:B01----:R-:W-:Y:S01]  /*eb50*/  MOV R8, R80 ;  /* 0x0000005000087202 */ /* 0x003fe20000000f00 */
[----:B------:R-:W-:Y:S01]  /*eb60*/  IMAD R24, R24, UR14, RZ ;  /* 0x0000000e18187c24 */ /* 0x000fe2000f8e02ff */
[----:B------:R-:W-:Y:S02]  /*eb70*/  MOV R9, R79 ;  /* 0x0000004f00097202 */ /* 0x000fe40000000f00 */
[----:B--2-4-:R-:W-:Y:S02]  /*eb80*/  MOV R10, UR5 ;  /* 0x00000005000a7c02 */ /* 0x014fe40008000f00 */
[----:B------:R-:W-:Y:S01]  /*eb90*/  MOV R11, UR5 ;  /* 0x00000005000b7c02 */ /* 0x000fe20008000f00 */
[----:B------:R-:W-:-:S04]  /*eba0*/  IMAD.WIDE.U32 R8, R17, UR14, R8 ;  /* 0x0000000e11087c25 */ /* 0x000fc8000f8e0008 */
[----:B------:R-:W-:Y:S01]  /*ebb0*/  FFMA.FTZ R10, R113, R10, UR13 ;  /* 0x0000000d710a7e23 */ /* 0x000fe2000801000a */
[----:B------:R-:W-:Y:S02]  /*ebc0*/  IMAD R17, R17, UR15, R24 ;  /* 0x0000000f11117c24 */ /* 0x000fe4000f8e0218 */
[----:B------:R-:W-:Y:S01]  /*ebd0*/  FFMA.FTZ R11, R112, R11, UR13 ;  /* 0x0000000d700b7e23 */ /* 0x000fe2000801000b */
[----:B------:R-:W-:Y:S01]  /*ebe0*/  ULDC.64 UR14, c[0x0][0x210] ;  /* 0x00008400000e7ab9 */ /* 0x000fe20000000a00 */
[----:B------:R-:W-:Y:S01]  /*ebf0*/  FFMA.FTZ R12, R3, R54, -R10 ;  /* 0x00000036030c7223 */ /* 0x000fe2000001080a */
[----:B------:R-:W-:Y:S01]  /*ec00*/  LEA R10, P0, R8, UR14, 0x2 ;  /* 0x0000000e080a7c11 */ /* 0x000fe2000f8010ff */
[----:B------:R-:W-:Y:S01]  /*ec10*/  FFMA.FTZ R13, R82, R55, -R11 ;  /* 0x00000037520d7223 */ /* 0x000fe2000001080b */
[----:B------:R-:W-:Y:S01]  /*ec20*/  IADD3 R17, R9, R17, RZ ;  /* 0x0000001109117210 */ /* 0x000fe20007ffe0ff */
[----:B------:R-:W-:Y:S02]  /*ec30*/  FMUL.FTZ R12, R12, UR26 ;  /* 0x0000001a0c0c7c20 */ /* 0x000fe40008410000 */
[----:B------:R-:W-:Y:S01]  /*ec40*/  FMUL.FTZ R13, R13, UR26 ;  /* 0x0000001a0d0d7c20 */ /* 0x000fe20008410000 */
[----:B------:R-:W-:-:S05]  /*ec50*/  LEA.HI.X R11, R8, UR15, R17, 0x2, P0 ;  /* 0x0000000f080b7c11 */ /* 0x000fca00080f1411 */
[----:B------:R3:W-:Y:S02]  /*ec60*/  STG.E.64 desc[UR22][R10.64], R12 ;  /* 0x0000000c0a007986 */ /* 0x0007e4000c101b16 */
.L_x_3031:
[----:B------:R-:W-:Y:S05]  /*ec70*/  BSYNC B0 ;  /* 0x0000000000007941 */ /* 0x000fea0003800000 */
.L_x_3030:
[----:B------:R-:W-:Y:S05]  /*ec80*/  @!P5 BRA `(.L_x_3032) ;  /* 0x000000000048d947 */ /* 0x000fea0003800000 */
[----:B01----:R-:W-:Y:S01]  /*ec90*/  FFMA.FTZ R8, R111, R3, R4 ;  /* 0x000000036f087223 */ /* 0x003fe20000010004 */
        /* <DEDUP_REMOVED lines=17> */
.L_x_3032:
[----:B------:R-:W-:Y:S04]  /*edb0*/  BSSY B0, `(.L_x_3033) ;  /* 0x0000015000007945 */ /* 0x000fe80003800000 */
[----:B------:R-:W-:Y:S05]  /*edc0*/  @P2 BRA `(.L_x_3034) ;  /* 0x00000000004c2947 */ /* 0x000fea0003800000 */
[----:B------:R-:W-:Y:S01]  /*edd0*/  ULDC.64 UR14, c[0x0][0x288] ;  /* 0x0000a200000e7ab9 */ /* 0x000fe20000000a00 */
[----:B01----:R-:W-:Y:S01]  /*ede0*/  MOV R8, R80 ;  /* 0x0000005000087202 */ /* 0x003fe20000000f00 */
[----:B------:R-:W-:Y:S01]  /*edf0*/  IMAD R22, R22, UR14, RZ ;  /* 0x0000000e16167c24 */ /* 0x000fe2000f8e02ff */
[----:B------:R-:W-:Y:S02]  /*ee00*/  MOV R9, R79 ;  /* 0x0000004f00097202 */ /* 0x000fe40000000f00 */
[----:B--234-:R-:W-:Y:S02]  /*ee10*/  MOV R10, UR5 ;  /* 0x00000005000a7c02 */ /* 0x01cfe40008000f00 */
        /* <DEDUP_REMOVED lines=14> */
.L_x_3034:
[----:B------:R-:W-:Y:S05]  /*ef00*/  BSYNC B0 ;  /* 0x0000000000007941 */ /* 0x000fea0003800000 */
.L_x_3033:
        /* <DEDUP_REMOVED lines=19> */
.L_x_3035:
[----:B------:R-:W-:Y:S04]  /*f040*/  BSSY B0, `(.L_x_3036) ;  /* 0x0000015000007945 */ /* 0x000fe80003800000 */
[----:B------:R-:W-:Y:S05]  /*f050*/  @P3 BRA `(.L_x_3037) ;  /* 0x00000000004c3947 */ /* 0x000fea0003800000 */
[----:B------:R-:W-:Y:S01]  /*f060*/  ULDC.64 UR14, c[0x0][0x288] ;  /* 0x0000a200000e7ab9 */ /* 0x000fe20000000a00 */
[----:B01234-:R-:W-:Y:S01]  /*f070*/  MOV R10, UR5 ;  /* 0x00000005000a7c02 */ /* 0x01ffe20008000f00 */
[----:B------:R-:W-:Y:S01]  /*f080*/  IMAD R21, R21, UR14, RZ ;  /* 0x0000000e15157c24 */ /* 0x000fe2000f8e02ff */
[----:B------:R-:W-:Y:S02]  /*f090*/  MOV R8, R80 ;  /* 0x0000005000087202 */ /* 0x000fe40000000f00 */
[----:B------:R-:W-:Y:S01]  /*f0a0*/  MOV R9, R79 ;  /* 0x0000004f00097202 */ /* 0x000fe20000000f00 */
[----:B------:R-:W-:Y:S01]  /*f0b0*/  FFMA.FTZ R10, R109, R10, UR13 ;  /* 0x0000000d6d0a7e23 */ /* 0x000fe2000801000a */
[----:B------:R-:W-:Y:S01]  /*f0c0*/  MOV R11, UR5 ;  /* 0x00000005000b7c02 */ /* 0x000fe20008000f00 */
[C---:B------:R-:W-:Y:S02]  /*f0d0*/  IMAD R21, R20.reuse, UR15, R21 ;  /* 0x0000000f14157c24 */ /* 0x040fe4000f8e0215 */
[----:B------:R-:W-:Y:S01]  /*f0e0*/  IMAD.WIDE.U32 R8, R20, UR14, R8 ;  /* 0x0000000e14087c25 */ /* 0x000fe2000f8e0008 */
[----:B------:R-:W-:-:S03]  /*f0f0*/  ULDC.64 UR14, c[0x0][0x210] ;  /* 0x00008400000e7ab9 */ /* 0x000fc60000000a00 */
[----:B------:R-:W-:Y:S01]  /*f100*/  FFMA.FTZ R11, R108, R11, UR13 ;  /* 0x0000000d6c0b7e23 */ /* 0x000fe2000801000b */
[----:B------:R-:W-:Y:S01]  /*f110*/  FFMA.FTZ R12, R3, R76, -R10 ;  /* 0x0000004c030c7223 */ /* 0x000fe2000001080a */
[----:B------:R-:W-:Y:S02]  /*f120*/  LEA R10, P0, R8, UR14, 0x2 ;  /* 0x0000000e080a7c11 */ /* 0x000fe4000f8010ff */
[----:B------:R-:W-:Y:S01]  /*f130*/  FFMA.FTZ R13, R82, R77, -R11 ;  /* 0x0000004d520d7223 */ /* 0x000fe2000001080b */
[----:B------:R-:W-:Y:S01]  /*f140*/  IADD3 R21, R9, R21, RZ ;  /* 0x0000001509157210 */ /* 0x000fe20007ffe0ff */
[----:B------:R-:W-:Y:S02]  /*f150*/  FMUL.FTZ R12, R12, UR26 ;  /* 0x0000001a0c0c7c20 */ /* 0x000fe40008410000 */
[----:B------:R-:W-:Y:S01]  /*f160*/  FMUL.FTZ R13, R13, UR26 ;  /* 0x0000001a0d0d7c20 */ /* 0x000fe20008410000 */
[----:B------:R-:W-:-:S05]  /*f170*/  LEA.HI.X R11, R8, UR15, R21, 0x2, P0 ;  /* 0x0000000f080b7c11 */ /* 0x000fca00080f1415 */
[----:B------:R0:W-:Y:S02]  /*f180*/  STG.E.64 desc[UR22][R10.64], R12 ;  /* 0x0000000c0a007986 */ /* 0x0001e4000c101b16 */
.L_x_3037:
[----:B------:R-:W-:Y:S05]  /*f190*/  BSYNC B0 ;  /* 0x0000000000007941 */ /* 0x000fea0003800000 */
.L_x_3036:
        /* <DEDUP_REMOVED lines=19> */
.L_x_3038:
        /* <DEDUP_REMOVED lines=21> */
.L_x_3040:
[----:B------:R-:W-:Y:S05]  /*f420*/  BSYNC B0 ;  /* 0x0000000000007941 */ /* 0x000fea0003800000 */
.L_x_3039:
        /* <DEDUP_REMOVED lines=28> */
[C---:B------:R-:W-:Y:S02]  /*f5f0*/  IADD3 R15, R2.reuse, 0xd8, RZ ;  /* 0x000000d8020f7810 */ /* 0x040fe40007ffe0ff */
[----:B------:R-:W-:Y:S01]  /*f600*/  IADD3 R14, R2, 0xe0, RZ ;  /* 0x000000e0020e7810 */ /* 0x000fe20007ffe0ff */
[----:B------:R-:W-:Y:S08]  /*f610*/  @!P5 BRA `(.L_x_3041) ;  /* 0x000000000048d947 */ /* 0x000ff00003800000 */
        /* <DEDUP_REMOVED lines=18> */
.L_x_3041:
[----:B------:R-:W-:Y:S04]  /*f740*/  BSSY B0, `(.L_x_3042) ;  /* 0x0000015000007945 */ /* 0x000fe80003800000 */
[----:B------:R-:W-:Y:S05]  /*f750*/  @P6 BRA `(.L_x_3043) ;  /* 0x00000000004c6947 */ /* 0x000fea0003800000 */
[----:B------:R-:W-:Y:S01]  /*f760*/  ULDC.64 UR14, c[0x0][0x288] ;  /* 0x0000a200000e7ab9 */ /* 0x000fe20000000a00 */
[----:B01----:R-:W-:Y:S01]  /*f770*/  MOV R8, R80 ;  /* 0x0000005000087202 */ /* 0x003fe20000000f00 */
[----:B--234-:R-:W-:Y:S01]  /*f780*/  IMAD R11, R28, UR14, RZ ;  /* 0x0000000e1c0b7c24 */ /* 0x01cfe2000f8e02ff */
        /* <DEDUP_REMOVED lines=16> */
.L_x_3043:
[----:B------:R-:W-:Y:S05]  /*f890*/  BSYNC B0 ;  /* 0x0000000000007941 */ /* 0x000fea0003800000 */
.L_x_3042:
        /* <DEDUP_REMOVED lines=19> */
.L_x_3044:
[----:B------:R-:W-:Y:S04]  /*f9d0*/  BSSY B0, `(.L_x_3045) ;  /* 0x0000015000007945 */ /* 0x000fe80003800000 */
[----:B------:R-:W-:Y:S05]  /*f9e0*/  @P0 BRA `(.L_x_3046) ;  /* 0x00000000004c0947 */ /* 0x000fea0003800000 */
[----:B------:R-:W-:Y:S01]  /*f9f0*/  ULDC.64 UR14, c[0x0][0x288] ;  /* 0x0000a200000e7ab9 */ /* 0x000fe20000000a00 */
[----:B01----:R-:W-:Y:S01]  /*fa00*/  MOV R8, R80 ;  /* 0x0000005000087202 */ /* 0x003fe20000000f00 */
[----:B--234-:R-:W-:Y:S01]  /*fa10*/  IMAD R12, R27, UR14, RZ ;  /* 0x0000000e1b0c7c24 */ /* 0x01cfe2000f8e02ff */
[----:B------:R-:W-:Y:S02]  /*fa20*/  MOV R9, R79 ;  /* 0x0000004f00097202 */ /* 0x000fe40000000f00 */
[----:B------:R-:W-:Y:S02]  /*fa30*/  MOV R10, UR5 ;  /* 0x00000005000a7c02 */ /* 0x000fe40008000f00 */
        /* <DEDUP_REMOVED lines=14> */
.L_x_3046:
[----:B------:R-:W-:Y:S05]  /*fb20*/  BSYNC B0 ;  /* 0x0000000000007941 */ /* 0x000fea0003800000 */
.L_x_3045:
        /* <DEDUP_REMOVED lines=19> */
.L_x_3047:
        /* <DEDUP_REMOVED lines=21> */
.L_x_3049:
[----:B------:R-:W-:Y:S05]  /*fdb0*/  BSYNC B0 ;  /* 0x0000000000007941 */ /* 0x000fea0003800000 */
.L_x_3048:
        /* <DEDUP_REMOVED lines=19> */
.L_x_3050:
        /* <DEDUP_REMOVED lines=21> */
.L_x_3052:
[----:B------:R-:W-:Y:S05]  /*10040*/  BSYNC B0 ;  /* 0x0000000000007941 */ /* 0x000fea0003800000 */
.L_x_3051:
        /* <DEDUP_REMOVED lines=19> */
.L_x_3053:
        /* <DEDUP_REMOVED lines=21> */
.L_x_3055:
[----:B------:R-:W-:Y:S05]  /*102d0*/  BSYNC B0 ;  /* 0x0000000000007941 */ /* 0x000fea0003800000 */
.L_x_3054:
[C---:B01234-:R-:W-:Y:S02]  /*102e0*/  IADD3 R10, R2.reuse, 0xe8, RZ ;  /* 0x000000e8020a7810 */ /* 0x05ffe40007ffe0ff */
        /* <DEDUP_REMOVED lines=46> */
.L_x_3056:
[----:B------:R-:W-:Y:S04]  /*105d0*/  BSSY B0, `(.L_x_3057) ;  /* 0x0000015000007945 */ /* 0x000fe80003800000 */
[----:B------:R-:W-:Y:S05]  /*105e0*/  @P6 BRA `(.L_x_3058) ;  /* 0x00000000004c6947 */ /* 0x000fea0003800000 */
[----:B------:R-:W-:Y:S01]  /*105f0*/  ULDC.64 UR6, c[0x0][0x288] ;  /* 0x0000a20000067ab9 */ /* 0x000fe20000000a00 */
[----:B------:R-:W-:Y:S01]  /*10600*/  MOV R12, R80 ;  /* 0x00000050000c7202 */ /* 0x000fe20000000f00 */
[----:B------:R-:W-:Y:S01]  /*10610*/  IMAD R20, R27, UR6, RZ ;  /* 0x000000061b147c24 */ /* 0x000fe2000f8e02ff */
        /* <DEDUP_REMOVED lines=16> */
.L_x_3058:
[----:B------:R-:W-:Y:S05]  /*10720*/  BSYNC B0 ;  /* 0x0000000000007941 */ /* 0x000fea0003800000 */
.L_x_3057:
        /* <DEDUP_REMOVED lines=19> */
.L_x_3059:
[----:B------:R-:W-:Y:S04]  /*10860*/  BSSY B0, `(.L_x_3060) ;  /* 0x0000015000007945 */ /* 0x000fe80003800000 */
[----:B------:R-:W-:Y:S05]  /*10870*/  @P0 BRA `(.L_x_3061) ;  /* 0x00000000004c0947 */ /* 0x000fea0003800000 */
[----:B------:R-:W-:Y:S01]  /*10880*/  ULDC.64 UR6, c[0x0][0x288] ;  /* 0x0000a20000067ab9 */ /* 0x000fe20000000a00 */
[----:B0-----:R-:W-:Y:S01]  /*10890*/  MOV R12, R80 ;  /* 0x00000050000c7202 */ /* 0x001fe20000000f00 */
        /* <DEDUP_REMOVED lines=17> */
.L_x_3061:
[----:B------:R-:W-:Y:S05]  /*109b0*/  BSYNC B0 ;  /* 0x0000000000007941 */ /* 0x000fea0003800000 */
.L_x_3060:
        /* <DEDUP_REMOVED lines=19> */
.L_x_3062:
[----:B------:R-:W-:Y:S04]  /*10af0*/  BSSY B0, `(.L_x_3063) ;  /* 0x0000015000007945 */ /* 0x000fe80003800000 */
[----:B------:R-:W-:Y:S05]  /*10b00*/  @P2 BRA `(.L_x_3064) ;  /* 0x00000000004c2947 */ /* 0x000fea0003800000 */
[----:B------:R-:W-:Y:S01]  /*10b10*/  ULDC.64 UR6, c[0x0][0x288] ;  /* 0x0000a20000067ab9 */ /* 0x000fe20000000a00 */
[----:B01----:R-:W-:Y:S01]  /*10b20*/  MOV R12, R80 ;  /* 0x00000050000c7202 */ /* 0x003fe20000000f00 */
[----:B------:R-:W-:Y:S01]  /*10b30*/  IMAD R11, R25, UR6, RZ ;  /* 0x00000006190b7c24 */ /* 0x000fe2000f8e02ff */
        /* <DEDUP_REMOVED lines=16> */
.L_x_3064:
[----:B------:R-:W-:Y:S05]  /*10c40*/  BSYNC B0 ;  /* 0x0000000000007941 */ /* 0x000fea0003800000 */
.L_x_3063:
        /* <DEDUP_REMOVED lines=19> */
.L_x_3065:
[----:B------:R-:W-:Y:S04]  /*10d80*/  BSSY B0, `(.L_x_3066) ;  /* 0x0000015000007945 */ /* 0x000fe80003800000 */
[----:B------:R-:W-:Y:S05]  /*10d90*/  @P3 BRA `(.L_x_3067) ;  /* 0x00000000004c3947 */ /* 0x000fea0003800000 */
[----:B--2---:R-:W-:Y:S01]  /*10da0*/  MOV R11, UR5 ;  /* 0x00000005000b7c02 */ /* 0x004fe20008000f00 */
        /* <DEDUP_REMOVED lines=8> */
[----:B01----:R-:W-:-:S04]  /*10e30*/  IMAD.WIDE.U32 R12, R9, UR6, R10 ;  /* 0x00000006090c7c25 */ /* 0x003fc8000f8e000a */
        /* <DEDUP_REMOVED lines=9> */
.L_x_3067:
[----:B------:R-:W-:Y:S05]  /*10ed0*/  BSYNC B0 ;  /* 0x0000000000007941 */ /* 0x000fea0003800000 */
.L_x_3066:
[----:B------:R-:W-:Y:S05]  /*10ee0*/  @!P5 BRA `(.L_x_3068) ;  /* 0x000000000048d947 */ /* 0x000fea0003800000 */
[----:B------:R-:W-:Y:S01]  /*10ef0*/  FFMA.FTZ R4, R99, R3, R4 ;  /* 0x0000000363047223 */ /* 0x000fe20000010004 */
[----:B------:R-:W-:-:S03]  /*10f00*/  FFMA.FTZ R5, R98, R82, R5 ;  /* 0x0000005262057223 */ /* 0x000fc60000010005 */
[----:B------:R-:W-:Y:S01]  /*10f10*/  FMUL.FTZ R9, R4, -1.4426950216293334961 ;  /* 0xbfb8aa3b04097820 */ /* 0x000fe20000410000 */
[----:B01----:R-:W-:-:S05]  /*10f20*/  FMUL.FTZ R12, R5, -1.4426950216293334961 ;  /* 0xbfb8aa3b050c7820 */ /* 0x003fca0000410000 */
[----:B------:R-:W2:Y:S08]  /*10f30*/  MUFU.EX2 R9, R9 ;  /* 0x0000000900097308 */ /* 0x000eb00000000800 */
[----:B------:R-:W0:Y:S01]  /*10f40*/  MUFU.EX2 R12, R12 ;  /* 0x0000000c000c7308 */ /* 0x000e220000000800 */
[----:B--23--:R-:W-:-:S07]  /*10f50*/  FADD.FTZ R10, R9, 1 ;  /* 0x3f800000090a7421 */ /* 0x00cfce0000010000 */
[----:B------:R-:W1:Y:S01]  /*10f60*/  MUFU.RCP R11, R10 ;  /* 0x0000000a000b7308 */ /* 0x000e620000001000 */
[----:B0-----:R-:W-:-:S07]  /*10f70*/  FADD.FTZ R13, R12, 1 ;  /* 0x3f8000000c0d7421 */ /* 0x001fce0000010000 */
[----:B------:R-:W0:Y:S01]  /*10f80*/  MUFU.RCP R14, R13 ;  /* 0x0000000d000e7308 */ /* 0x000e220000001000 */
[----:B-1----:R-:W-:Y:S01]  /*10f90*/  FADD.FTZ R15, -R11, 1 ;  /* 0x3f8000000b0f7421 */ /* 0x002fe20000010100 */
[----:B------:R-:W-:-:S03]  /*10fa0*/  FMUL.FTZ R6, R6, R11 ;  /* 0x0000000b06067220 */ /* 0x000fc60000410000 */
[----:B------:R-:W-:Y:S01]  /*10fb0*/  FFMA.FTZ R15, R4, R15, 1 ;  /* 0x3f800000040f7423 */ /* 0x000fe2000001000f */
[----:B0-----:R-:W-:Y:S01]  /*10fc0*/  FADD.FTZ R16, -R14, 1 ;  /* 0x3f8000000e107421 */ /* 0x001fe20000010100 */
[----:B------:R-:W-:Y:S02]  /*10fd0*/  FMUL.FTZ R7, R7, R14 ;  /* 0x0000000e07077220 */ /* 0x000fe40000410000 */
[----:B------:R-:W-:Y:S01]  /*10fe0*/  FMUL.FTZ R6, R6, R15 ;  /* 0x0000000f06067220 */ /* 0x000fe20000410000 */
[----:B------:R-:W-:-:S04]  /*10ff0*/  FFMA.FTZ R16, R5, R16, 1 ;  /* 0x3f80000005107423 */ /* 0x000fc80000010010 */
[----:B------:R-:W-:-:S07]  /*11000*/  FMUL.FTZ R7, R7, R16 ;  /* 0x0000001007077220 */ /* 0x000fce0000410000 */
.L_x_3068:
[----:B------:R-:W-:Y:S04]  /*11010*/  BSSY B0, `(.L_x_3069) ;  /* 0x0000014000007945 */ /* 0x000fe80003800000 */
[----:B------:R-:W-:Y:S05]  /*11020*/  @P4 BRA `(.L_x_3070) ;  /* 0x0000000000484947 */ /* 0x000fea0003800000 */
[----:B------:R-:W-:Y:S01]  /*11030*/  ULDC.64 UR6, c[0x0][0x288] ;  /* 0x0000a20000067ab9 */ /* 0x000fe20000000a00 */
[----:B------:R-:W-:Y:S01]  /*11040*/  MOV R4, UR5 ;  /* 0x0000000500047c02 */ /* 0x000fe20008000f00 */
[----:B------:R-:W-:Y:S01]  /*11050*/  IMAD R5, R23, UR6, RZ ;  /* 0x0000000617057c24 */ /* 0x000fe2000f8e02ff */
[----:B------:R-:W-:Y:S02]  /*11060*/  MOV R78, R80 ;  /* 0x00000050004e7202 */ /* 0x000fe40000000f00 */
[----:B--23--:R-:W-:Y:S01]  /*11070*/  MOV R11, UR5 ;  /* 0x00000005000b7c02 */ /* 0x00cfe20008000f00 */
[----:B------:R-:W-:Y:S01]  /*11080*/  FFMA.FTZ R4, R99, R4, UR13 ;  /* 0x0000000d63047e23 */ /* 0x000fe20008010004 */
[C---:B------:R-:W-:Y:S02]  /*11090*/  IMAD R9, R8.reuse, UR7, R5 ;  /* 0x0000000708097c24 */ /* 0x040fe4000f8e0205 */
[----:B------:R-:W-:-:S04]  /*110a0*/  IMAD.WIDE.U32 R78, R8, UR6, R78 ;  /* 0x00000006084e7c25 */ /* 0x000fc8000f8e004e */
        /* <DEDUP_REMOVED lines=10> */
.L_x_3070:
[----:B------:R-:W-:Y:S05]  /*11150*/  BSYNC B0 ;  /* 0x0000000000007941 */ /* 0x000fea0003800000 */
.L_x_3069:
        /* <DEDUP_REMOVED lines=9> */
.L_x_2924:
[----:B----4-:R-:W4:Y:S01]  /*111f0*/  LDC R6, c[0x0][0xc] ;  /* 0x00000300ff067b82 */ /* 0x010f220000000800 */
[----:B------:R-:W-:Y:S01]  /*11200*/  ISETP.NE.AND P1, PT, R0, RZ, PT ;  /* 0x000000ff0000720c */ /* 0x000fe20003f25270 */
[----:B------:R-:W-:Y:S06]  /*11210*/  BSSY B0, `(.L_x_3072) ;  /* 0x0000011000007945 */ /* 0x000fec0003800000 */
[----:B------:R-:W5:Y:S08]  /*11220*/  LDC R7, c[0x0][0x10] ;  /* 0x00000400ff077b82 */ /* 0x000f700000000800 */
[----:B------:R-:W0:Y:S01]  /*11230*/  LDC.64 R2, c[0x0][0x258] ;  /* 0x00009600ff027b82 */ /* 0x000e220000000a00 */
[----:B----4-:R-:W-:-:S02]  /*11240*/  ISETP.NE.AND P0, PT, R6, 0x1, PT ;  /* 0x000000010600780c */ /* 0x010fc40003f05270 */
[----:B-----5:R-:W-:-:S04]  /*11250*/  SHF.L.U32 R4, R7, 0x1, RZ ;  /* 0x0000000107047819 */ /* 0x020fc800000006ff */
[----:B------:R-:W-:-:S05]  /*11260*/  SEL R5, R4, RZ, P0 ;  /* 0x000000ff04057207 */ /* 0x000fca0000000000 */
[----:B0-----:R-:W-:Y:S01]  /*11270*/  IMAD.WIDE.U32 R2, R5, 0x4, R2 ;  /* 0x0000000405027825 */ /* 0x001fe200078e0002 */
[----:B------:R-:W-:Y:S06]  /*11280*/  @P1 BRA `(.L_x_3073) ;  /* 0x0000000000241947 */ /* 0x000fec0003800000 */
[----:B------:R-:W0:Y:S01]  /*11290*/  S2R R4, SR_LANEID ;  /* 0x0000000000047919 */ /* 0x000e220000000000 */
[----:B------:R-:W-:Y:S02]  /*112a0*/  VOTEU.ANY UR4, UPT, PT ;  /* 0x0000000000047886 */ /* 0x000fe400038e0100 */
[----:B------:R-:W-:Y:S02]  /*112b0*/  UFLO.U32 UR5, UR4 ;  /* 0x00000004000572bd */ /* 0x000fe400080e0000 */
[----:B------:R-:W4:Y:S04]  /*112c0*/  POPC R5, UR4 ;  /* 0x0000000400057d09 */ /* 0x000f280008000000 */
[----:B0-----:R-:W-:-:S13]  /*112d0*/  ISETP.EQ.U32.AND P0, PT, R4, UR5, PT ;  /* 0x0000000504007c0c */ /* 0x001fda000bf02070 */
[----:B------:R-:W-:Y:S06]  /*112e0*/  @P0 MEMBAR.ALL.GPU ;  /* 0x0000000000000992 */ /* 0x000fec000000a000 */
[----:B------:R-:W-:-:S00]  /*112f0*/  @P0 ERRBAR ;  /* 0x00000000000009ab */ /* 0x000fc00000000000 */
[----:B------:R-:W-:Y:S06]  /*11300*/  @P0 CGAERRBAR ;  /* 0x00000000000005ab */ /* 0x000fec0000000000 */
[----:B----4-:R0:W-:Y:S02]  /*11310*/  @P0 REDG.E.ADD.S32.STRONG.GPU desc[UR22][R2.64], R5 ;  /* 0x000000050200098e */ /* 0x0101e4000c10e396 */
.L_x_3073:
[----:B------:R-:W-:Y:S05]  /*11320*/  BSYNC B0 ;  /* 0x0000000000007941 */ /* 0x000fea0003800000 */
.L_x_3072:
[----:B------:R-:W4:Y:S01]  /*11330*/  S2UR UR4, SR_CTAID.X ;  /* 0x00000000000479c3 */ /* 0x000f220000002500 */
[----:B------:R-:W-:Y:S02]  /*11340*/  IADD3 R4, R6, -0x1, RZ ;  /* 0xffffffff06047810 */ /* 0x000fe40007ffe0ff */
[----:B0-----:R-:W-:-:S05]  /*11350*/  IADD3 R5, R7, -0x1, RZ ;  /* 0xffffffff07057810 */ /* 0x001fca0007ffe0ff */
[----:B------:R-:W0:Y:S01]  /*11360*/  S2UR UR5, SR_CTAID.Y ;  /* 0x00000000000579c3 */ /* 0x000e220000002600 */
[----:B----4-:R-:W-:-:S04]  /*11370*/  ISETP.NE.AND P0, PT, R4, UR4, PT ;  /* 0x0000000404007c0c */ /* 0x010fc8000bf05270 */
[----:B0-----:R-:W-:-:S13]  /*11380*/  ISETP.NE.OR P0, PT, R5, UR5, P0 ;  /* 0x0000000505007c0c */ /* 0x001fda0008705670 */
[----:B------:R-:W-:Y:S05]  /*11390*/  @P0 EXIT ;  /* 0x000000000000094d */ /* 0x000fea0003800000 */
[----:B------:R-:W-:Y:S05]  /*113a0*/  @P1 BRA `(.L_x_3074) ;  /* 0x0000000000201947 */ /* 0x000fea0003800000 */
[----:B------:R-:W-:-:S05]  /*113b0*/  IMAD R4, R6, R7, RZ ;  /* 0x0000000706047224 */ /* 0x000fca00078e02ff */
[----:B------:R-:W-:-:S13]  /*113c0*/  ISETP.NE.AND P0, PT, R4, -0x1, PT ;  /* 0xffffffff0400780c */ /* 0x000fda0003f05270 */
[----:B------:R-:W-:Y:S05]  /*113d0*/  @!P0 BRA `(.L_x_3074) ;  /* 0x0000000000148947 */ /* 0x000fea0003800000 */
.L_x_3075:
[----:B------:R-:W4:Y:S04]  /*113e0*/  LDG.E.STRONG.GPU R5, desc[UR22][R2.64] ;  /* 0x0000001602057981 */ /* 0x000f28000c1ef900 */
[----:B----4-:R-:W-:Y:S01]  /*113f0*/  CCTL.IVALL ;  /* 0x00000000ff00798f */ /* 0x010fe20002000000 */
[----:B------:R-:W-:Y:S05]  /*11400*/  YIELD ;  /* 0x0000000000007946 */ /* 0x000fea0003800000 */
[----:B------:R-:W-:-:S13]  /*11410*/  ISETP.NE.AND P0, PT, R5, R4, PT ;  /* 0x000000040500720c */ /* 0x000fda0003f05270 */
[----:B------:R-:W-:Y:S05]  /*11420*/  @P0 BRA `(.L_x_3075) ;  /* 0xfffffffc00ec0947 */ /* 0x000fea000383ffff */
.L_x_3074:
[----:B------:R-:W-:Y:S05]  /*11430*/  WARPSYNC.ALL ;  /* 0x0000000000007948 */ /* 0x000fea0003800000 */
[----:B------:R-:W0:Y:S01]  /*11440*/  LDC.64 R22, c[0x0][0x288] ;  /* 0x0000a200ff167b82 */ /* 0x000e220000000a00 */
[----:B------:R-:W-:-:S07]  /*11450*/  SHF.R.S32.HI R4, RZ, 0x1f, R0 ;  /* 0x0000001fff047819 */ /* 0x000fce0000011400 */
[----:B------:R-:W-:Y:S01]  /*11460*/  BAR.SYNC.DEFER_BLOCKING 0x0 ;  /* 0x0000000000007b1d */ /* 0x000fe20000010000 */
[----:B0-----:R-:W-:-:S04]  /*11470*/  LEA.HI R2, P0, R23, R22, RZ, 0x1 ;  /* 0x0000001617027211 */ /* 0x001fc800078108ff */
[----:B------:R-:W-:-:S04]  /*11480*/  IADD3.X R3, RZ, R23, RZ, P0, !PT ;  /* 0x00000017ff037210 */ /* 0x000fc800007fe4ff */
[--C-:B------:R-:W-:Y:S02]  /*11490*/  SHF.R.S64 R25, R2, 0x1, R3.reuse ;  /* 0x0000000102197819 */ /* 0x100fe40000001003 */
[----:B-1----:R-:W-:Y:S02]  /*114a0*/  SHF.R.S32.HI R18, RZ, 0x1, R3 ;  /* 0x00000001ff127819 */ /* 0x002fe40000011403 */
[----:B------:R-:W-:-:S04]  /*114b0*/  ISETP.GT.U32.AND P0, PT, R25, R0, PT ;  /* 0x000000001900720c */ /* 0x000fc80003f04070 */
[----:B------:R-:W-:-:S13]  /*114c0*/  ISETP.GT.AND.EX P0, PT, R18, R4, PT, P0 ;  /* 0x000000041200720c */ /* 0x000fda0003f04300 */
[----:B------:R-:W-:Y:S05]  /*114d0*/  @!P0 EXIT ;  /* 0x000000000000894d */ /* 0x000fea0003800000 */
[C---:B------:R-:W-:Y:S01]  /*114e0*/  IMAD.WIDE.U32 R2, R22.reuse, 0x3, RZ ;  /* 0x0000000316027825 */ /* 0x040fe200078e00ff */
[----:B------:R-:W-:Y:S01]  /*114f0*/  LEA R5, R23, R23, 0x1 ;  /* 0x0000001717057211 */ /* 0x000fe200078e08ff */
[----:B--2---:R-:W0:Y:S01]  /*11500*/  LDC.64 R14, c[0x0][0x218] ;  /* 0x00008600ff0e7b82 */ /* 0x004e220000000a00 */
        /* <DEDUP_REMOVED lines=11> */
.L_x_3076:
[----:B------:R-:W-:-:S04]  /*115c0*/  LEA R6, P0, R0, UR4, 0x2 ;  /* 0x0000000400067c11 */ /* 0x000fc8000f8010ff */
[----:B------:R-:W-:Y:S02]  /*115d0*/  LEA.HI.X R7, R0, UR5, R7, 0x2, P0 ;  /* 0x0000000500077c11 */ /* 0x000fe400080f1407 */
[-C--:B------:R-:W-:Y:S02]  /*115e0*/  LEA R8, P0, R25, R6.reuse, 0x2 ;  /* 0x0000000619087211 */ /* 0x080fe400078010ff */
[-C--:B------:R-:W-:Y:S01]  /*115f0*/  LEA R12, P2, R27, R6.reuse, 0x2 ;  /* 0x000000061b0c7211 */ /* 0x080fe200078410ff */
[----:B--2---:R2:W4:Y:S01]  /*11600*/  LDG.E R2, desc[UR22][R6.64] ;  /* 0x0000001606027981 */ /* 0x004522000c1e1900 */
[----:B---3--:R-:W-:Y:S02]  /*11610*/  LEA R10, P1, R22, R6, 0x2 ;  /* 0x00000006160a7211 */ /* 0x008fe400078210ff */
[C---:B------:R-:W-:Y:S02]  /*11620*/  IADD3.X R9, R7.reuse, R31, RZ, P0, !PT ;  /* 0x0000001f07097210 */ /* 0x040fe400007fe4ff */
[----:B------:R-:W-:-:S02]  /*11630*/  IADD3.X R13, R7, R29, RZ, P2, !PT ;  /* 0x0000001d070d7210 */ /* 0x000fc400017fe4ff */
[----:B------:R-:W-:Y:S02]  /*11640*/  IADD3.X R11, R23, R7, RZ, P1, !PT ;  /* 0x00000007170b7210 */ /* 0x000fe40000ffe4ff */
[----:B------:R-:W4:Y:S04]  /*11650*/  LDG.E R9, desc[UR22][R8.64] ;  /* 0x0000001608097981 */ /* 0x000f28000c1e1900 */
[----:B------:R-:W3:Y:S04]  /*11660*/  LDG.E R10, desc[UR22][R10.64] ;  /* 0x000000160a0a7981 */ /* 0x000ee8000c1e1900 */
[----:B------:R-:W3:Y:S01]  /*11670*/  LDG.E R13, desc[UR22][R12.64] ;  /* 0x000000160c0d7981 */ /* 0x000ee2000c1e1900 */
[----:B------:R-:W-:-:S02]  /*11680*/  SHF.L.U32 R5, R0, 0x1, RZ ;  /* 0x0000000100057819 */ /* 0x000fc400000006ff */
[----:B------:R-:W-:-:S04]  /*11690*/  IADD3 R0, R0, 0x188, RZ ;  /* 0x0000018800007810 */ /* 0x000fc80007ffe0ff */
[----:B------:R-:W-:Y:S02]  /*116a0*/  ISETP.GT.U32.AND P0, PT, R25, R0, PT ;  /* 0x000000001900720c */ /* 0x000fe40003f04070 */
[----:B--2---:R-:W-:-:S04]  /*116b0*/  SHF.R.S32.HI R7, RZ, 0x1f, R0 ;  /* 0x0000001fff077819 */ /* 0x004fc80000011400 */
[----:B------:R-:W-:Y:S02]  /*116c0*/  ISETP.GT.AND.EX P0, PT, R18, R7, PT, P0 ;  /* 0x000000071200720c */ /* 0x000fe40003f04300 */
[----:B----4-:R-:W-:Y:S01]  /*116d0*/  F2FP.BF16.F32.PACK_AB R19, R9, R2 ;  /* 0x000000020913723e */ /* 0x010fe200000010ff */
[----:B0-----:R-:W-:-:S04]  /*116e0*/  IMAD.WIDE R2, R5, 0x2, R14 ;  /* 0x0000000205027825 */ /* 0x001fc800078e020e */
[----:B-1----:R-:W-:Y:S01]  /*116f0*/  IMAD.WIDE R4, R5, 0x2, R16 ;  /* 0x0000000205047825 */ /* 0x002fe200078e0210 */
[----:B---3--:R-:W-:Y:S01]  /*11700*/  F2FP.BF16.F32.PACK_AB R21, R13, R10 ;  /* 0x0000000a0d15723e */ /* 0x008fe200000010ff */
[----:B------:R2:W-:Y:S04]  /*11710*/  STG.E desc[UR22][R2.64], R19 ;  /* 0x0000001302007986 */ /* 0x0005e8000c101916 */
[----:B------:R2:W-:Y:S01]  /*11720*/  STG.E desc[UR22][R4.64], R21 ;  /* 0x0000001504007986 */ /* 0x0005e2000c101916 */
[----:B------:R-:W-:Y:S05]  /*11730*/  @P0 BRA `(.L_x_3076) ;  /* 0xfffffffc00a00947 */ /* 0x000fea000383ffff */
[----:B------:R-:W-:Y:S05]  /*11740*/  EXIT ;  /* 0x000000000000794d */ /* 0x000fea0003800000 */
.L_x_3077:
        /* <DEDUP_REMOVED lines=11> */
.L_x_5615:


//--------------------- .text._Z35group_norm_nhwc_bwd_one_pass_kernelI11Fp32IOBf16WLi512ELi98ELi392EEv26Group_norm_nhwc_bwd_params --------------------------
	.section	.text._Z35group_norm_nhwc_bwd_one_pass_kernelI11Fp32IOBf16WLi512ELi98ELi392EEv26Group_norm_nhwc_bwd_params,"ax",@progbits
	.align	128
        .global         _Z35group_norm_nhwc_bwd_one_pass_kernelI11Fp32IOBf16WLi512ELi98ELi392EEv26Group_norm_nhwc_bwd_params
        .type           _Z35group_norm_nhwc_bwd_one_pass_kernelI11Fp32IOBf16WLi512ELi98ELi392EEv26Group_norm_nhwc_bwd_params,@function
        .size           _Z35group_norm_nhwc_bwd_one_pass_kernelI11Fp32IOBf16WLi512ELi98ELi392EEv26Group_norm_nhwc_bwd_params,(.L_x_5616 - _Z35group_norm_nhwc_bwd_one_pass_kernelI11Fp32IOBf16WLi512ELi98ELi392EEv26Group_norm_nhwc_bwd_params)
        .other          _Z35group_norm_nhwc_bwd_one_pass_kernelI11Fp32IOBf16WLi512ELi98ELi392EEv26Group_norm_nhwc_bwd_params,@"STO_CUDA_ENTRY STV_DEFAULT"
_Z35group_norm_nhwc_bwd_one_pass_kernelI11Fp32IOBf16WLi512ELi98ELi392EEv26Group_norm_nhwc_bwd_params:
.text._Z35group_norm_nhwc_bwd_one_pass_kernelI11Fp32IOBf16WLi512ELi98ELi392EEv26Group_norm_nhwc_bwd_params:
        /* <DEDUP_REMOVED lines=27> */
.L_x_3168:
        /* <DEDUP_REMOVED lines=16> */
[----:B-1----:R-:W-:Y:S02]  /*02b0*/  SHF.R.S32.HI R15, RZ, 0x1f, R9 ;  /* 0x0000001fff0f7819 */ /* 0x002fe40000011409 */
        /* <DEDUP_REMOVED lines=53> */
[----:B------:R-:W1:Y:S01]  /*0610*/  @!P3 LDC.64 R6, c[0x0][0x230] ;  /* 0x00008c00ff06bb82 */ /* 0x000e620000000a00 */
        /* <DEDUP_REMOVED lines=2803> */
[----:B------:R-:W-:-:S06]  /*b550*/  MOV R55, UR7 ;  /* 0x0000000700377c02 */ /* 0x000fcc0008000f00 */
[----:B------:R-:W4:Y:S01]  /*b560*/  LDG.E.64 R54, desc[UR10][R54.64] ;  /* 0x0000000a36367981 */ /* 0x000f22000c1e1b00 */
[----:B------:R-:W-:-:S06]  /*b570*/  CS2R R28, SRZ ;  /* 0x00000000001c7805 */ /* 0x000fcc000001ff00 */
        /* <DEDUP_REMOVED lines=42> */
[----:B------:R-:W-:Y:S01]  /*b820*/  R2UR UR16, R54 ;  /* 0x00000000361072ca */ /* 0x000fe200000e0000 */
[----:B-1----:R-:W-:-:S06]  /*b830*/  HFMA2.MMA R2, -RZ, RZ, 0, 0 ;  /* 0x00000000ff027435 */ /* 0x002fcc00000001ff */
[----:B------:R-:W-:-:S05]  /*b840*/  @!P3 MOV R2, R25 ;  /* 0x000000190002b202 */ /* 0x000fca0000000f00 */
[----:B------:R1:W-:Y:S02]  /*b850*/  STL [R1+0x498], R2 ;  /* 0x0004980201007387 */ /* 0x0003e40000100800 */
[----:B-1----:R-:W-:Y:S02]  /*b860*/  CS2R R2, SRZ ;  /* 0x0000000000027805 */ /* 0x002fe4000001ff00 */
[----:B------:R-:W-:-:S05]  /*b870*/  @!P4 MOV R2, R26 ;  /* 0x0000001a0002c202 */ /* 0x000fca0000000f00 */
[----:B------:R1:W-:Y:S02]  /*b880*/  STL [R1+0x4d8], R2 ;  /* 0x0004d80201007387 */ /* 0x0003e40000100800 */
[----:B-1----:R-:W-:-:S05]  /*b890*/  MOV R2, UR16 ;  /* 0x0000001000027c02 */ /* 0x002fca0008000f00 */
[----:B------:R-:W-:Y:S01]  /*b8a0*/  FFMA.FTZ R55, -R2, UR16, R55 ;  /* 0x0000001002377c23 */ /* 0x000fe20008010137 */
[----:B------:R-:W-:-:S06]  /*b8b0*/  HFMA2.MMA R2, -RZ, RZ, 0, 0 ;  /* 0x00000000ff027435 */ /* 0x000fcc00000001ff */
[----:B------:R-:W-:-:S05]  /*b8c0*/  @!P4 MOV R2, R28 ;  /* 0x0000001c0002c202 */ /* 0x000fca0000000f00 */
[----:B------:R1:W-:Y:S01]  /*b8d0*/  STL [R1+0x480], R2 ;  /* 0x0004800201007387 */ /* 0x0003e20000100800 */
[----:B------:R-:W-:Y:S01]  /*b8e0*/  FSETP.GTU.FTZ.AND P1, PT, R55, RZ, PT ;  /* 0x000000ff3700720b */ /* 0x000fe20003f3c000 */
[----:B-1----:R-:W-:-:S06]  /*b8f0*/  HFMA2.MMA R2, -RZ, RZ, 0, 0 ;  /* 0x00000000ff027435 */ /* 0x002fcc00000001ff */
[----:B------:R-:W-:-:S05]  /*b900*/  @!P4 MOV R2, R29 ;  /* 0x0000001d0002c202 */ /* 0x000fca0000000f00 */
[----:B------:R1:W-:Y:S01]  /*b910*/  STL [R1+0x48c], R2 ;  /* 0x00048c0201007387 */ /* 0x0003e20000100800 */
[----:B------:R-:W-:Y:S01]  /*b920*/  VOTEU.ANY UP0, P1 ;  /* 0x00000000003f7886 */ /* 0x000fe20000800100 */
[----:B-1----:R-:W-:Y:S01]  /*b930*/  HFMA2.MMA R2, -RZ, RZ, 0, 0 ;  /* 0x00000000ff027435 */ /* 0x002fe200000001ff */
[----:B------:R-:W-:-:S03]  /*b940*/  PLOP3.LUT P1, PT, PT, PT, UP0, 0x80, 0x0 ;  /* 0x000000000000781c */ /* 0x000fc60003f2f008 */
[----:B------:R-:W-:Y:S02]  /*b950*/  @UP0 ULDC UR6, c[0x0][0x250] ;  /* 0x0000940000060ab9 */ /* 0x000fe40000000800 */
[----:B------:R-:W-:-:S05]  /*b960*/  @!P5 MOV R2, R30 ;  /* 0x0000001e0002d202 */ /* 0x000fca0000000f00 */
[----:B------:R1:W-:Y:S01]  /*b970*/  STL [R1+0x4e8], R2 ;  /* 0x0004e80201007387 */ /* 0x0003e20000100800 */
[----:B------:R-:W-:Y:S01]  /*b980*/  @!P4 MOV R3, R27 ;  /* 0x0000001b0003c202 */ /* 0x000fe20000000f00 */
[----:B-1----:R-:W-:-:S04]  /*b990*/  HFMA2.MMA R2, -RZ, RZ, 0, 0 ;  /* 0x00000000ff027435 */ /* 0x002fc800000001ff */
[----:B------:R-:W-:Y:S02]  /*b9a0*/  STL [R1+0x4cc], R3 ;  /* 0x0004cc0301007387 */ /* 0x000fe40000100800 */
[----:B------:R-:W-:Y:S01]  /*b9b0*/  @!P5 MOV R2, R31 ;  /* 0x0000001f0002d202 */ /* 0x000fe20000000f00 */
[----:B------:R-:W-:-:S04]  /*b9c0*/  @P1 FADD.FTZ R55, R55, UR6 ;  /* 0x0000000637371e21 */ /* 0x000fc80008010000 */
[----:B------:R1:W-:Y:S02]  /*b9d0*/  STL [R1+0x4dc], R2 ;  /* 0x0004dc0201007387 */ /* 0x0003e40000100800 */
[----:B------:R-:W2:Y:S01]  /*b9e0*/  @P1 MUFU.RSQ R55, R55 ;  /* 0x0000003700371308 */ /* 0x000ea20000001400 */
[----:B-1----:R-:W-:Y:S02]  /*b9f0*/  CS2R R2, SRZ ;  /* 0x0000000000027805 */ /* 0x002fe4000001ff00 */
[----:B------:R-:W-:-:S05]  /*ba00*/  @!P5 MOV R3, R33 ;  /* 0x000000210003d202 */ /* 0x000fca0000000f00 */
[----:B------:R1:W-:Y:S02]  /*ba10*/  STL [R1+0x484], R3 ;  /* 0x0004840301007387 */ /* 0x0003e40000100800 */
[----:B-1----:R-:W-:Y:S02]  /*ba20*/  HFMA2.MMA R3, -RZ, RZ, 0, 0 ;  /* 0x00000000ff037435 */ /* 0x002fe400000001ff */
[----:B------:R-:W-:Y:S04]  /*ba30*/  STL.64 [R1+0x3c8], R4 ;  /* 0x0003c80401007387 */ /* 0x000fe80000100a00 */
[----:B------:R-:W-:Y:S01]  /*ba40*/  @!P6 MOV R3, R34 ;  /* 0x000000220003e202 */ /* 0x000fe20000000f00 */
        /* <DEDUP_REMOVED lines=16> */
[----:B--2---:R-:W-:-:S03]  /*bb50*/  @P1 R2UR UR6, R55 ;  /* 0x00000000370612ca */ /* 0x004fc600000e0000 */
[----:B------:R1:W-:Y:S02]  /*bb60*/  STL [R1+0x4f0], R3 ;  /* 0x0004f00301007387 */ /* 0x0003e40000100800 */
[----:B-1----:R-:W-:-:S06]  /*bb70*/  HFMA2.MMA R3, -RZ, RZ, 0, 0 ;  /* 0x00000000ff037435 */ /* 0x002fcc00000001ff */
[----:B------:R-:W-:Y:S01]  /*bb80*/  @!P6 MOV R3, R35 ;  /* 0x000000230003e202 */ /* 0x000fe20000000f00 */
[----:B------:R-:W-:-:S04]  /*bb90*/  UMOV UR12, 0x3f800000 ;  /* 0x3f800000000c7882 */ /* 0x000fc80000000000 */
[----:B------:R1:W-:Y:S01]  /*bba0*/  STL [R1+0x4ec], R3 ;  /* 0x0004ec0301007387 */ /* 0x0003e20000100800 */
[----:B------:R-:W-:Y:S01]  /*bbb0*/  @UP0 UMOV UR12, UR6 ;  /* 0x00000006000c0c82 */ /* 0x000fe20008000000 */
[----:B------:R-:W-:Y:S01]  /*bbc0*/  BSSY B0, `(.L_x_3079) ;  /* 0x000001b000007945 */ /* 0x000fe20003800000 */
[----:B------:R-:W-:Y:S01]  /*bbd0*/  CS2R R4, SRZ ;  /* 0x0000000000047805 */ /* 0x000fe2000001ff00 */
[----:B------:R-:W-:Y:S02]  /*bbe0*/  HFMA2.MMA R8, -RZ, RZ, 0, 0 ;  /* 0x00000000ff087435 */ /* 0x000fe400000001ff */
[----:B-1----:R-:W-:Y:S01]  /*bbf0*/  HFMA2.MMA R3, -RZ, RZ, 0, 0 ;  /* 0x00000000ff037435 */ /* 0x002fe200000001ff */
[----:B------:R-:W-:Y:S02]  /*bc00*/  @!P5 MOV R2, R32 ;  /* 0x000000200002d202 */ /* 0x000fe40000000f00 */
[----:B------:R-:W-:Y:S02]  /*bc10*/  CS2R R6, SRZ ;  /* 0x0000000000067805 */ /* 0x000fe4000001ff00 */
[----:B------:R-:W-:-:S02]  /*bc20*/  @!P6 MOV R4, R37 ;  /* 0x000000250004e202 */ /* 0x000fc40000000f00 */
[----:B------:R-:W-:Y:S01]  /*bc30*/  @!P6 MOV R3, R36 ;  /* 0x000000240003e202 */ /* 0x000fe20000000f00 */
[----:B0-----:R-:W-:Y:S06]  /*bc40*/  @P0 BRA `(.L_x_3080) ;  /* 0x0000000000480947 */ /* 0x001fec0003800000 */
        /* <DEDUP_REMOVED lines=13> */
[----:B------:R4:W4:Y:S01]  /*bd20*/  LDG.E.U16 R9, desc[UR10][R8.64+0x2] ;  /* 0x0000020a08097981 */ /* 0x000922000c1e1500 */
[----:B--2---:R-:W-:Y:S02]  /*bd30*/  @P1 SHF.L.U32 R7, R10, 0x10, RZ ;  /* 0x000000100a071819 */ /* 0x004fe400000006ff */
[----:B---3--:R-:W-:Y:S02]  /*bd40*/  @P1 SHF.L.U32 R6, R11, 0x10, RZ ;  /* 0x000000100b061819 */ /* 0x008fe400000006ff */
[----:B----4-:R-:W-:Y:S02]  /*bd50*/  SHF.L.U32 R8, R5, 0x10, RZ ;  /* 0x0000001005087819 */ /* 0x010fe400000006ff */
[----:B------:R-:W-:-:S07]  /*bd60*/  SHF.L.U32 R5, R9, 0x10, RZ ;  /* 0x0000001009057819 */ /* 0x000fce00000006ff */
.L_x_3080:
[----:B------:R-:W-:Y:S05]  /*bd70*/  BSYNC B0 ;  /* 0x0000000000007941 */ /* 0x000fea0003800000 */
.L_x_3079:
[----:B------:R-:W2:Y:S01]  /*bd80*/  LDL.LU R10, [R1+0x638] ;  /* 0x00063800010a7983 */ /* 0x000ea20000300800 */
        /* <DEDUP_REMOVED lines=26> */
.L_x_3081:
        /* <DEDUP_REMOVED lines=34> */
.L_x_3082:
        /* <DEDUP_REMOVED lines=44> */
.L_x_3083:
        /* <DEDUP_REMOVED lines=44> */
.L_x_3084:
        /* <DEDUP_REMOVED lines=47> */
.L_x_3085:
        /* <DEDUP_REMOVED lines=43> */
.L_x_3086:
        /* <DEDUP_REMOVED lines=39> */
.L_x_3087:
        /* <DEDUP_REMOVED lines=39> */
.L_x_3088:
        /* <DEDUP_REMOVED lines=39> */
.L_x_3089:
        /* <DEDUP_REMOVED lines=39> */
.L_x_3090:
        /* <DEDUP_REMOVED lines=39> */
.L_x_3091:
        /* <DEDUP_REMOVED lines=39> */
.L_x_3092:
        /* <DEDUP_REMOVED lines=39> */
.L_x_3093:
        /* <DEDUP_REMOVED lines=39> */
.L_x_3094:
        /* <DEDUP_REMOVED lines=39> */
.L_x_3095:
        /* <DEDUP_REMOVED lines=39> */
.L_x_3096:
        /* <DEDUP_REMOVED lines=39> */
.L_x_3097:
        /* <DEDUP_REMOVED lines=39> */
.L_x_3098:
        /* <DEDUP_REMOVED lines=39> */
.L_x_3099:
        /* <DEDUP_REMOVED lines=37> */
.L_x_3100:
        /* <DEDUP_REMOVED lines=35> */
.L_x_3101:
        /* <DEDUP_REMOVED lines=35> */
.L_x_3102:
        /* <DEDUP_REMOVED lines=35> */
.L_x_3103:
        /* <DEDUP_REMOVED lines=35> */
.L_x_3104:
        /* <DEDUP_REMOVED lines=35> */
.L_x_3105:
        /* <DEDUP_REMOVED lines=35> */
.L_x_3106:
        /* <DEDUP_REMOVED lines=35> */
.L_x_3107:
        /* <DEDUP_REMOVED lines=35> */
.L_x_3108:
        /* <DEDUP_REMOVED lines=35> */
.L_x_3109:
        /* <DEDUP_REMOVED lines=35> */
.L_x_3110:
        /* <DEDUP_REMOVED lines=35> */
.L_x_3111:
        /* <DEDUP_REMOVED lines=39> */
.L_x_3112:
        /* <DEDUP_REMOVED lines=42> */
.L_x_3113:
        /* <DEDUP_REMOVED lines=35> */
.L_x_3114:
        /* <DEDUP_REMOVED lines=35> */
.L_x_3115:
        /* <DEDUP_REMOVED lines=35> */
.L_x_3116:
        /* <DEDUP_REMOVED lines=36> */
.L_x_3117:
        /* <DEDUP_REMOVED lines=37> */
.L_x_3118:
        /* <DEDUP_REMOVED lines=37> */
.L_x_3119:
        /* <DEDUP_REMOVED lines=37> */
.L_x_3120:
        /* <DEDUP_REMOVED lines=35> */
.L_x_3121:
        /* <DEDUP_REMOVED lines=35> */
.L_x_3122:
        /* <DEDUP_REMOVED lines=35> */
.L_x_3123:
        /* <DEDUP_REMOVED lines=35> */
.L_x_3124:
        /* <DEDUP_REMOVED lines=35> */
.L_x_3125:
        /* <DEDUP_REMOVED lines=35> */
.L_x_3126:
        /* <DEDUP_REMOVED lines=35> */
.L_x_3127:
        /* <DEDUP_REMOVED lines=35> */
.L_x_3128:
        /* <DEDUP_REMOVED lines=35> */
.L_x_3129:
        /* <DEDUP_REMOVED lines=35> */
.L_x_3130:
        /* <DEDUP_REMOVED lines=35> */
.L_x_3131:
        /* <DEDUP_REMOVED lines=35> */
.L_x_3132:
        /* <DEDUP_REMOVED lines=35> */
.L_x_3133:
        /* <DEDUP_REMOVED lines=35> */
.L_x_3134:
        /* <DEDUP_REMOVED lines=35> */
.L_x_3135:
        /* <DEDUP_REMOVED lines=35> */
.L_x_3136:
        /* <DEDUP_REMOVED lines=35> */
.L_x_3137:
        /* <DEDUP_REMOVED lines=35> */
.L_x_3138:
        /* <DEDUP_REMOVED lines=35> */
.L_x_3139:
        /* <DEDUP_REMOVED lines=36> */
.L_x_3140:
        /* <DEDUP_REMOVED lines=36> */
.L_x_3141:
        /* <DEDUP_REMOVED lines=38> */
.L_x_3142:
        /* <DEDUP_REMOVED lines=44> */
.L_x_3143:
        /* <DEDUP_REMOVED lines=25> */
[----:B---3--:R-:W-:Y:S01]  /*15010*/  FFMA.FTZ R69, R66, R8, R7 ;  /* 0x0000000842457223 */ /* 0x008fe20000010007 */
[----:B-----5:R0:W-:Y:S03]  /*15020*/  STL [R1+0x7cc], R0 ;  /* 0x0007cc0001007387 */ /* 0x0201e60000100800 */
        /* <DEDUP_REMOVED lines=20> */
.L_x_3144:
[----:B------:R1:W-:Y:S04]  /*15170*/  STL [R1+0x7ec], R63 ;  /* 0x0007ec3f01007387 */ /* 0x0003e80000100800 */
[----:B---3--:R-:W2:Y:S04]  /*15180*/  LDL.LU R69, [R1+0x428] ;  /* 0x0004280001457983 */ /* 0x008ea80000300800 */
[----:B------:R-:W-:Y:S04]  /*15190*/  STL [R1+0x81c], R47 ;  /* 0x00081c2f01007387 */ /* 0x000fe80000100800 */
[----:B-1----:R-:W2:Y:S04]  /*151a0*/  LDL.LU R63, [R1+0x41c] ;  /* 0x00041c00013f7983 */ /* 0x002ea80000300800 */
[----:B------:R1:W-:Y:S04]  /*151b0*/  STL [R1+0x7e8], R2 ;  /* 0x0007e80201007387 */ /* 0x0003e80000100800 */
[----:B------:R3:W-:Y:S04]  /*151c0*/  STL [R1+0x7fc], R59 ;  /* 0x0007fc3b01007387 */ /* 0x0007e80000100800 */
[----:B------:R-:W-:Y:S04]  /*151d0*/  STL [R1+0x818], R48 ;  /* 0x0008183001007387 */ /* 0x000fe80000100800 */
[----:B-1----:R-:W4:Y:S04]  /*151e0*/  LDL.LU R2, [R1+0x424] ;  /* 0x0004240001027983 */ /* 0x002f280000300800 */
[----:B------:R1:W-:Y:S04]  /*151f0*/  STL [R1+0x7f8], R60 ;  /* 0x0007f83c01007387 */ /* 0x0003e80000100800 */
[----:B---3--:R-:W3:Y:S04]  /*15200*/  LDL.LU R59, [R1+0x6a0] ;  /* 0x0006a000013b7983 */ /* 0x008ee80000300800 */
[----:B------:R0:W-:Y:S04]  /*15210*/  STL [R1+0x810], R54 ;  /* 0x0008103601007387 */ /* 0x0001e80000100800 */
[----:B-1----:R-:W3:Y:S04]  /*15220*/  LDL.LU R60, [R1+0x44c] ;  /* 0x00044c00013c7983 */ /* 0x002ee80000300800 */
[----:B------:R1:W-:Y:S04]  /*15230*/  STL [R1+0x804], R57 ;  /* 0x0008043901007387 */ /* 0x0003e80000100800 */
[----:B0-----:R-:W3:Y:S04]  /*15240*/  LDL.LU R54, [R1+0x410] ;  /* 0x0004100001367983 */ /* 0x001ee80000300800 */
[----:B------:R0:W-:Y:S04]  /*15250*/  STL [R1+0x7f4], R61 ;  /* 0x0007f43d01007387 */ /* 0x0001e80000100800 */
[----:B-1----:R-:W3:Y:S04]  /*15260*/  LDL.LU R57, [R1+0x690] ;  /* 0x0006900001397983 */ /* 0x002ee80000300800 */
[----:B------:R1:W-:Y:S04]  /*15270*/  STL [R1+0x7f0], R62 ;  /* 0x0007f03e01007387 */ /* 0x0003e80000100800 */
[----:B------:R1:W-:Y:S04]  /*15280*/  STL [R1+0x80c], R55 ;  /* 0x00080c3701007387 */ /* 0x0003e80000100800 */
[----:B------:R1:W-:Y:S04]  /*15290*/  STL [R1+0x808], R56 ;  /* 0x0008083801007387 */ /* 0x0003e80000100800 */
[----:B------:R1:W-:Y:S04]  /*152a0*/  STL [R1+0x800], R58 ;  /* 0x0008003a01007387 */ /* 0x0003e80000100800 */
[----:B0-----:R-:W3:Y:S04]  /*152b0*/  LDL.LU R61, [R1+0x454] ;  /* 0x00045400013d7983 */ /* 0x001ee80000300800 */
[----:B-1----:R-:W3:Y:S04]  /*152c0*/  LDL.LU R62, [R1+0x6b0] ;  /* 0x0006b000013e7983 */ /* 0x002ee80000300800 */
[----:B------:R-:W-:Y:S04]  /*152d0*/  STL [R1+0x7cc], R6 ;  /* 0x0007cc0601007387 */ /* 0x000fe80000100800 */
[----:B------:R-:W3:Y:S04]  /*152e0*/  LDL.LU R55, [R1+0x6a4] ;  /* 0x0006a40001377983 */ /* 0x000ee80000300800 */
[----:B------:R-:W3:Y:S04]  /*152f0*/  LDL.LU R56, [R1+0x414] ;  /* 0x0004140001387983 */ /* 0x000ee80000300800 */
[----:B------:R-:W3:Y:S04]  /*15300*/  LDL.LU R58, [R1+0x448] ;  /* 0x00044800013a7983 */ /* 0x000ee80000300800 */
[----:B------:R0:W-:Y:S04]  /*15310*/  STL [R1+0x7d0], R7 ;  /* 0x0007d00701007387 */ /* 0x0001e80000100800 */
[----:B------:R1:W-:Y:S04]  /*15320*/  STL [R1+0x7e4], R64 ;  /* 0x0007e44001007387 */ /* 0x0003e80000100800 */
[----:B------:R-:W3:Y:S01]  /*15330*/  LDL.LU R48, [R1+0x450] ;  /* 0x0004500001307983 */ /* 0x000ee20000300800 */
[----:B0----5:R-:W-:-:S03]  /*15340*/  FMUL.FTZ R7, R5, R4 ;  /* 0x0000000405077220 */ /* 0x021fc60000410000 */
[----:B------:R0:W-:Y:S04]  /*15350*/  STL [R1+0x814], R49 ;  /* 0x0008143101007387 */ /* 0x0001e80000100800 */
[----:B-1----:R-:W3:Y:S04]  /*15360*/  LDL.LU R64, [R1+0x680] ;  /* 0x0006800001407983 */ /* 0x002ee80000300800 */
[----:B0-----:R-:W3:Y:S04]  /*15370*/  LDL.LU R49, [R1+0x694] ;  /* 0x0006940001317983 */ /* 0x001ee80000300800 */
[----:B------:R0:W-:Y:S04]  /*15380*/  STL [R1+0x7d8], R51 ;  /* 0x0007d83301007387 */ /* 0x0001e80000100800 */
[----:B------:R-:W-:Y:S04]  /*15390*/  STL [R1+0x7dc], R52 ;  /* 0x0007dc3401007387 */ /* 0x000fe80000100800 */
[----:B0-----:R-:W3:Y:S04]  /*153a0*/  LDL.LU R51, [R1+0x684] ;  /* 0x0006840001337983 */ /* 0x001ee80000300800 */
[----:B------:R0:W-:Y:S04]  /*153b0*/  STL [R1+0x7d4], R50 ;  /* 0x0007d43201007387 */ /* 0x0001e80000100800 */
[----:B0-----:R-:W3:Y:S01]  /*153c0*/  LDL.LU R50, [R1+0x66c] ;  /* 0x00066c0001327983 */ /* 0x001ee20000300800 */
[----:B--2---:R-:W-:Y:S01]  /*153d0*/  FFMA.FTZ R47, R65, R63, R69 ;  /* 0x0000003f412f7223 */ /* 0x004fe20000010045 */
[----:B------:R-:W-:-:S04]  /*153e0*/  FMUL.FTZ R69, R8, R3 ;  /* 0x0000000308457220 */ /* 0x000fc80000410000 */
[----:B------:R-:W-:Y:S01]  /*153f0*/  FFMA.FTZ R47, R66, R69, R47 ;  /* 0x00000045422f7223 */ /* 0x000fe2000001002f */
[----:B----4-:R-:W-:Y:S01]  /*15400*/  FADD.FTZ R6, R63, R2 ;  /* 0x000000023f067221 */ /* 0x010fe20000010000 */
[----:B------:R0:W-:Y:S03]  /*15410*/  STL [R1+0x7e0], R53 ;  /* 0x0007e03501007387 */ /* 0x0001e60000100800 */
[----:B------:R-:W-:Y:S01]  /*15420*/  FADD.FTZ R69, R6, R69 ;  /* 0x0000004506457221 */ /* 0x000fe20000010000 */
[----:B------:R-:W2:Y:S01]  /*15430*/  LDL.LU R63, [R1+0x440] ;  /* 0x00044000013f7983 */ /* 0x000ea20000300800 */
[----:B---3--:R-:W-:Y:S01]  /*15440*/  FFMA.FTZ R6, R68, R59, R60 ;  /* 0x0000003b44067223 */ /* 0x008fe2000001003c */
[----:B------:R-:W-:Y:S01]  /*15450*/  FFMA.FTZ R68, R67, R7, R47 ;  /* 0x0000000743447223 */ /* 0x000fe2000001002f */
[----:B------:R-:W-:Y:S01]  /*15460*/  FADD.FTZ R69, R7, R69 ;  /* 0x0000004507457221 */ /* 0x000fe20000010000 */
[----:B------:R-:W3:Y:S04]  /*15470*/  LDL.LU R47, [R1+0x668] ;  /* 0x00066800012f7983 */ /* 0x000ee80000300800 */
[----:B------:R-:W4:Y:S04]  /*15480*/  LDL.LU R7, [R1+0x42c] ;  /* 0x00042c0001077983 */ /* 0x000f280000300800 */
[----:B------:R-:W2:Y:S01]  /*15490*/  LDL.LU R60, [R1+0x630] ;  /* 0x00063000013c7983 */ /* 0x000ea20000300800 */
[----:B------:R-:W-:-:S03]  /*154a0*/  FFMA.FTZ R52, R54, R57, R6 ;  /* 0x0000003936347223 */ /* 0x000fc60000010006 */
[----:B------:R-:W4:Y:S04]  /*154b0*/  LDL.LU R54, [R1+0x658] ;  /* 0x0006580001367983 */ /* 0x000f280000300800 */
[----:B------:R-:W2:Y:S01]  /*154c0*/  LDL.LU R6, [R1+0x430] ;  /* 0x0004300001067983 */ /* 0x000ea20000300800 */
[----:B------:R-:W-:-:S04]  /*154d0*/  FADD.FTZ R2, R61, R62 ;  /* 0x0000003e3d027221 */ /* 0x000fc80000010000 */
[----:B------:R-:W-:Y:S01]  /*154e0*/  FADD.FTZ R2, R2, R55 ;  /* 0x0000003702027221 */ /* 0x000fe20000010000 */
[----:B0-----:R-:W-:Y:S02]  /*154f0*/  FFMA.FTZ R53, R56, R55, R58 ;  /* 0x0000003738357223 */ /* 0x001fe4000001003a */
[----:B------:R-:W2:Y:S04]  /*15500*/  LDL.LU R55, [R1+0x65c] ;  /* 0x00065c0001377983 */ /* 0x000ea80000300800 */
[----:B------:R-:W2:Y:S04]  /*15510*/  LDL.LU R56, [R1+0x648] ;  /* 0x0006480001387983 */ /* 0x000ea80000300800 */
[----:B------:R-:W2:Y:S01]  /*15520*/  LDL.LU R58, [R1+0x64c] ;  /* 0x00064c00013a7983 */ /* 0x000ea20000300800 */
[----:B------:R-:W-:-:S03]  /*15530*/  FADD.FTZ R48, R48, R59 ;  /* 0x0000003b30307221 */ /* 0x000fc60000010000 */
[----:B------:R-:W2:Y:S01]  /*15540*/  LDL.LU R59, [R1+0x438] ;  /* 0x00043800013b7983 */ /* 0x000ea20000300800 */
[----:B------:R-:W-:-:S03]  /*15550*/  FADD.FTZ R48, R48, R57 ;  /* 0x0000003930307221 */ /* 0x000fc60000010000 */
[----:B------:R-:W2:Y:S01]  /*15560*/  LDL.LU R57, [R1+0x434] ;  /* 0x0004340001397983 */ /* 0x000ea20000300800 */
[----:B------:R-:W-:-:S03]  /*15570*/  FFMA.FTZ R10, R10, R64, R52 ;  /* 0x000000400a0a7223 */ /* 0x000fc60000010034 */
[----:B------:R-:W2:Y:S01]  /*15580*/  LDL.LU R52, [R1+0x610] ;  /* 0x0006100001347983 */ /* 0x000ea20000300800 */
[----:B------:R-:W-:Y:S01]  /*15590*/  FFMA.FTZ R0, R0, R49, R53 ;  /* 0x0000003100007223 */ /* 0x000fe20000010035 */
[----:B------:R-:W-:Y:S01]  /*155a0*/  FADD.FTZ R49, R2, R49 ;  /* 0x0000003102317221 */ /* 0x000fe20000010000 */
[----:B------:R-:W-:Y:S01]  /*155b0*/  FADD.FTZ R48, R48, R64 ;  /* 0x0000004030307221 */ /* 0x000fe20000010000 */
[----:B------:R-:W2:Y:S04]  /*155c0*/  LDL.LU R2, [R1+0x620] ;  /* 0x0006200001027983 */ /* 0x000ea80000300800 */
[----:B------:R-:W2:Y:S04]  /*155d0*/  LDL.LU R64, [R1+0x444] ;  /* 0x0004440001407983 */ /* 0x000ea80000300800 */
[----:B------:R-:W2:Y:S01]  /*155e0*/  LDL.LU R53, [R1+0x624] ;  /* 0x0006240001357983 */ /* 0x000ea20000300800 */
[----:B------:R-:W-:-:S04]  /*155f0*/  FFMA.FTZ R11, R11, R51, R0 ;  /* 0x000000330b0b7223 */ /* 0x000fc80000010000 */
[----:B------:R-:W-:Y:S02]  /*15600*/  FFMA.FTZ R11, R13, R50, R11 ;  /* 0x000000320d0b7223 */ /* 0x000fe4000001000b */
[----:B------:R-:W2:Y:S01]  /*15610*/  LDL.LU R13, [R1+0x43c] ;  /* 0x00043c00010d7983 */ /* 0x000ea20000300800 */
[----:B---3--:R-:W-:-:S04]  /*15620*/  FFMA.FTZ R10, R12, R47, R10 ;  /* 0x0000002f0c0a7223 */ /* 0x008fc8000001000a */
[----:B----4-:R-:W-:Y:S02]  /*15630*/  FFMA.FTZ R10, R14, R54, R10 ;  /* 0x000000360e0a7223 */ /* 0x010fe4000001000a */
[----:B------:R-:W3:Y:S01]  /*15640*/  LDL.LU R14, [R1+0x634] ;  /* 0x00063400010e7983 */ /* 0x000ee20000300800 */
[----:B------:R-:W-:-:S03]  /*15650*/  FADD.FTZ R0, R49, R51 ;  /* 0x0000003331007221 */ /* 0x000fc60000010000 */
[----:B------:R-:W4:Y:S01]  /*15660*/  LDL.LU R51, [R1+0x614] ;  /* 0x0006140001337983 */ /* 0x000f220000300800 */
[----:B------:R-:W-:-:S03]  /*15670*/  FADD.FTZ R0, R0, R50 ;  /* 0x0000003200007221 */ /* 0x000fc60000010000 */
[----:B------:R-:W4:Y:S01]  /*15680*/  LDL.LU R50, [R1+0x604] ;  /* 0x0006040001327983 */ /* 0x000f220000300800 */
[----:B--2---:R-:W-:Y:S01]  /*15690*/  FFMA.FTZ R11, R7, R55, R11 ;  /* 0x00000037070b7223 */ /* 0x004fe2000001000b */
[----:B------:R-:W-:Y:S02]  /*156a0*/  FADD.FTZ R0, R0, R55 ;  /* 0x0000003700007221 */ /* 0x000fe40000010000 */
[----:B------:R-:W2:Y:S01]  /*156b0*/  LDL.LU R7, [R1+0x5f0] ;  /* 0x0005f00001077983 */ /* 0x000ea20000300800 */
[----:B------:R-:W-:-:S03]  /*156c0*/  FFMA.FTZ R10, R6, R56, R10 ;  /* 0x00000038060a7223 */ /* 0x000fc6000001000a */
[----:B------:R-:W2:Y:S01]  /*156d0*/  LDL.LU R6, [R1+0x5f4] ;  /* 0x0005f40001067983 */ /* 0x000ea20000300800 */
[----:B------:R-:W-:Y:S01]  /*156e0*/  FADD.FTZ R0, R0, R58 ;  /* 0x0000003a00007221 */ /* 0x000fe20000010000 */
[----:B------:R-:W-:Y:S01]  /*156f0*/  FADD.FTZ R12, R48, R47 ;  /* 0x0000002f300c7221 */ /* 0x000fe20000010000 */
[----:B------:R-:W0:Y:S01]  /*15700*/  S2R R49, SR_LANEID ;  /* 0x0000000000317919 */ /* 0x000e220000000000 */
[----:B------:R-:W-:Y:S01]  /*15710*/  FFMA.FTZ R10, R59, R60, R10 ;  /* 0x0000003c3b0a7223 */ /* 0x000fe2000001000a */
[----:B------:R-:W1:Y:S01]  /*15720*/  SHFL.DOWN PT, R62, R69, 0x1, R9 ;  /* 0x08200000453e7989 */ /* 0x000e6200000e0009 */
[----:B------:R-:W-:-:S03]  /*15730*/  FFMA.FTZ R11, R57, R58, R11 ;  /* 0x0000003a390b7223 */ /* 0x000fc6000001000b */
[----:B------:R-:W1:Y:S04]  /*15740*/  SHFL.DOWN PT, R61, R68, 0x1, R9 ;  /* 0x08200000443d7989 */ /* 0x000e6800000e0009 */
[----:B------:R-:W2:Y:S01]  /*15750*/  LDL.LU R55, [R1+0x80c] ;  /* 0x00080c0001377983 */ /* 0x000ea20000300800 */
[----:B---3--:R-:W-:Y:S01]  /*15760*/  FADD.FTZ R0, R0, R14 ;  /* 0x0000000e00007221 */ /* 0x008fe20000010000 */
[----:B------:R-:W-:Y:S01]  /*15770*/  FFMA.FTZ R11, R63, R14, R11 ;  /* 0x0000000e3f0b7223 */ /* 0x000fe2000001000b */
[----:B------:R-:W-:Y:S01]  /*15780*/  FFMA.FTZ R14, R13, R2, R10 ;  /* 0x000000020d0e7223 */ /* 0x000fe2000001000a */
[----:B------:R-:W-:Y:S01]  /*15790*/  FADD.FTZ R12, R12, R54 ;  /* 0x000000360c0c7221 */ /* 0x000fe20000010000 */
[----:B------:R-:W-:Y:S01]  /*157a0*/  FADD.FTZ R0, R0, R53 ;  /* 0x0000003500007221 */ /* 0x000fe20000010000 */
[----:B------:R-:W-:Y:S01]  /*157b0*/  FFMA.FTZ R11, R64, R53, R11 ;  /* 0x00000035400b7223 */ /* 0x000fe2000001000b */
[----:B------:R-:W-:Y:S01]  /*157c0*/  FFMA.FTZ R14, R15, R52, R14 ;  /* 0x000000340f0e7223 */ /* 0x000fe2000001000e */
[----:B------:R-:W-:Y:S01]  /*157d0*/  FADD.FTZ R12, R12, R56 ;  /* 0x000000380c0c7221 */ /* 0x000fe20000010000 */
[----:B------:R-:W3:Y:S01]  /*157e0*/  LDL.LU R15, [R1+0x600] ;  /* 0x00060000010f7983 */ /* 0x000ee20000300800 */
[----:B----4-:R-:W-:-:S03]  /*157f0*/  FFMA.FTZ R11, R16, R51, R11 ;  /* 0x00000033100b7223 */ /* 0x010fc6000001000b */
[----:B------:R-:W4:Y:S01]  /*15800*/  LDL.LU R16, [R1+0x5c0] ;  /* 0x0005c00001107983 */ /* 0x000f220000300800 */
[----:B------:R-:W-:-:S03]  /*15810*/  FFMA.FTZ R11, R18, R50, R11 ;  /* 0x00000032120b7223 */ /* 0x000fc6000001000b */
[----:B------:R-:W4:Y:S01]  /*15820*/  LDL.LU R18, [R1+0x5d0] ;  /* 0x0005d00001127983 */ /* 0x000f220000300800 */
[----:B------:R-:W-:Y:S01]  /*15830*/  FADD.FTZ R0, R0, R51 ;  /* 0x0000003300007221 */ /* 0x000fe20000010000 */
[----:B------:R-:W-:Y:S02]  /*15840*/  FADD.FTZ R12, R12, R60 ;  /* 0x0000003c0c0c7221 */ /* 0x000fe40000010000 */
[----:B------:R-:W4:Y:S04]  /*15850*/  LDL.LU R47, [R1+0x81c] ;  /* 0x00081c00012f7983 */ /* 0x000f280000300800 */
[----:B------:R-:W4:Y:S04]  /*15860*/  LDL.LU R48, [R1+0x818] ;  /* 0x0008180001307983 */ /* 0x000f280000300800 */
[----:B------:R-:W4:Y:S04]  /*15870*/  LDL.LU R54, [R1+0x810] ;  /* 0x0008100001367983 */ /* 0x000f280000300800 */
[----:B------:R-:W4:Y:S01]  /*15880*/  LDL.LU R56, [R1+0x808] ;  /* 0x0008080001387983 */ /* 0x000f220000300800 */
[----:B0-----:R-:W-:-:S03]  /*15890*/  ISETP.GE.AND P5, PT, R49, R9, PT ;  /* 0x000000093100720c */ /* 0x001fc60003fa6270 */
[----:B------:R-:W4:Y:S04]  /*158a0*/  LDL.LU R57, [R1+0x804] ;  /* 0x0008040001397983 */ /* 0x000f280000300800 */
[----:B------:R-:W4:Y:S01]  /*158b0*/  LDL.LU R59, [R1+0x7fc] ;  /* 0x0007fc00013b7983 */ /* 0x000f220000300800 */
[----:B--2---:R-:W-:-:S03]  /*158c0*/  FFMA.FTZ R11, R20, R6, R11 ;  /* 0x00000006140b7223 */ /* 0x004fc6000001000b */
[----:B------:R-:W2:Y:S04]  /*158d0*/  LDL.LU R58, [R1+0x800] ;  /* 0x00080000013a7983 */ /* 0x000ea80000300800 */
[----:B------:R-:W4:Y:S04]  /*158e0*/  LDL.LU R20, [R1+0x5e0] ;  /* 0x0005e00001147983 */ /* 0x000f280000300800 */
[----:B------:R-:W2:Y:S04]  /*158f0*/  LDL.LU R63, [R1+0x7ec] ;  /* 0x0007ec00013f7983 */ /* 0x000ea80000300800 */
[----:B------:R0:W5:Y:S04]  /*15900*/  LDL.LU R64, [R1+0x7e4] ;  /* 0x0007e40001407983 */ /* 0x0001680000300800 */
[----:B------:R0:W5:Y:S01]  /*15910*/  LDL.LU R53, [R1+0x7e0] ;  /* 0x0007e00001357983 */ /* 0x0001620000300800 */
[----:B---3--:R-:W-:Y:S01]  /*15920*/  FFMA.FTZ R14, R17, R15, R14 ;  /* 0x0000000f110e7223 */ /* 0x008fe2000001000e */
[----:B------:R-:W-:-:S02]  /*15930*/  FADD.FTZ R12, R12, R2 ;  /* 0x000000020c0c7221 */ /* 0x000fc40000010000 */
[----:B------:R-:W3:Y:S01]  /*15940*/  LDL.LU R17, [R1+0x5d4] ;  /* 0x0005d40001117983 */ /* 0x000ee20000300800 */
[----:B------:R-:W-:-:S03]  /*15950*/  FFMA.FTZ R14, R19, R7, R14 ;  /* 0x00000007130e7223 */ /* 0x000fc6000001000e */
[----:B------:R-:W2:Y:S01]  /*15960*/  LDL.LU R19, [R1+0x5e4] ;  /* 0x0005e40001137983 */ /* 0x000ea20000300800 */
[----:B------:R-:W-:Y:S01]  /*15970*/  FADD.FTZ R12, R12, R52 ;  /* 0x000000340c0c7221 */ /* 0x000fe20000010000 */
[----:B------:R-:W-:Y:S01]  /*15980*/  FADD.FTZ R0, R0, R50 ;  /* 0x0000003200007221 */ /* 0x000fe20000010000 */
[----:B-1----:R-:W-:Y:S01]  /*15990*/  @!P5 FADD.FTZ R69, R69, R62 ;  /* 0x0000003e4545d221 */ /* 0x002fe20000010000 */
[----:B------:R-:W3:Y:S01]  /*159a0*/  LDL.LU R49, [R1+0x814] ;  /* 0x0008140001317983 */ /* 0x000ee20000300800 */
[----:B------:R-:W-:-:S03]  /*159b0*/  FADD.FTZ R12, R12, R15 ;  /* 0x0000000f0c0c7221 */ /* 0x000fc60000010000 */
[----:B------:R-:W3:Y:S01]  /*159c0*/  LDL.LU R15, [R1+0x5c4] ;  /* 0x0005c400010f7983 */ /* 0x000ee20000300800 */
[----:B------:R-:W-:Y:S01]  /*159d0*/  FADD.FTZ R0, R0, R6 ;  /* 0x0000000600007221 */ /* 0x000fe20000010000 */
[----:B------:R-:W-:Y:S02]  /*159e0*/  @!P5 FADD.FTZ R68, R68, R61 ;  /* 0x0000003d4444d221 */ /* 0x000fe40000010000 */
[----:B------:R-:W3:Y:S04]  /*159f0*/  LDL.LU R60, [R1+0x7f8] ;  /* 0x0007f800013c7983 */ /* 0x000ee80000300800 */
[----:B------:R-:W3:Y:S04]  /*15a00*/  LDL.LU R2, [R1+0x7e8] ;  /* 0x0007e80001027983 */ /* 0x000ee80000300800 */
[----:B------:R0:W5:Y:S01]  /*15a10*/  LDL.LU R51, [R1+0x7d8] ;  /* 0x0007d80001337983 */ /* 0x0001620000300800 */
[----:B----4-:R-:W-:Y:S01]  /*15a20*/  FFMA.FTZ R14, R21, R20, R14 ;  /* 0x00000014150e7223 */ /* 0x010fe2000001000e */
[----:B------:R-:W-:-:S02]  /*15a30*/  FADD.FTZ R12, R12, R7 ;  /* 0x000000070c0c7221 */ /* 0x000fc40000010000 */
[----:B------:R-:W4:Y:S01]  /*15a40*/  LDL.LU R21, [R1+0x590] ;  /* 0x0005900001157983 */ /* 0x000f220000300800 */
[----:B------:R-:W-:-:S03]  /*15a50*/  FFMA.FTZ R14, R23, R18, R14 ;  /* 0x00000012170e7223 */ /* 0x000fc6000001000e */
[----:B------:R-:W4:Y:S01]  /*15a60*/  LDL.LU R23, [R1+0x5a0] ;  /* 0x0005a00001177983 */ /* 0x000f220000300800 */
[----:B------:R-:W-:-:S03]  /*15a70*/  FFMA.FTZ R14, R25, R16, R14 ;  /* 0x00000010190e7223 */ /* 0x000fc6000001000e */
[----:B------:R-:W4:Y:S01]  /*15a80*/  LDL.LU R25, [R1+0x5b0] ;  /* 0x0005b00001197983 */ /* 0x000f220000300800 */
[----:B--2---:R-:W-:Y:S01]  /*15a90*/  FFMA.FTZ R11, R22, R19, R11 ;  /* 0x00000013160b7223 */ /* 0x004fe2000001000b */
[----:B------:R-:W-:Y:S02]  /*15aa0*/  FADD.FTZ R0, R0, R19 ;  /* 0x0000001300007221 */ /* 0x000fe40000010000 */
[----:B------:R-:W2:Y:S01]  /*15ab0*/  LDL.LU R22, [R1+0x5a4] ;  /* 0x0005a40001167983 */ /* 0x000ea20000300800 */
[----:B---3--:R-:W-:-:S03]  /*15ac0*/  FFMA.FTZ R11, R24, R17, R11 ;  /* 0x00000011180b7223 */ /* 0x008fc6000001000b */
[----:B------:R-:W3:Y:S04]  /*15ad0*/  LDL.LU R24, [R1+0x5b4] ;  /* 0x0005b40001187983 */ /* 0x000ee80000300800 */
[----:B------:R-:W2:Y:S01]  /*15ae0*/  LDL.LU R19, [R1+0x594] ;  /* 0x0005940001137983 */ /* 0x000ea20000300800 */
[----:B------:R-:W-:-:S03]  /*15af0*/  FADD.FTZ R12, R12, R20 ;  /* 0x000000140c0c7221 */ /* 0x000fc60000010000 */
[----:B------:R-:W2:Y:S01]  /*15b00*/  LDL.LU R20, [R1+0x580] ;  /* 0x0005800001147983 */ /* 0x000ea20000300800 */
[----:B------:R-:W-:-:S03]  /*15b10*/  FADD.FTZ R0, R0, R17 ;  /* 0x0000001100007221 */ /* 0x000fc60000010000 */
[----:B------:R-:W2:Y:S01]  /*15b20*/  LDL.LU R17, [R1+0x570] ;  /* 0x0005700001117983 */ /* 0x000ea20000300800 */
[----:B------:R-:W-:-:S03]  /*15b30*/  FADD.FTZ R12, R12, R18 ;  /* 0x000000120c0c7221 */ /* 0x000fc60000010000 */
[----:B------:R-:W2:Y:S01]  /*15b40*/  LDL.LU R18, [R1+0x584] ;  /* 0x0005840001127983 */ /* 0x000ea20000300800 */
[----:B------:R-:W-:Y:S01]  /*15b50*/  FADD.FTZ R12, R12, R16 ;  /* 0x000000100c0c7221 */ /* 0x000fe20000010000 */
[----:B------:R-:W-:Y:S01]  /*15b60*/  FFMA.FTZ R11, R26, R15, R11 ;  /* 0x0000000f1a0b7223 */ /* 0x000fe2000001000b */
[----:B------:R-:W-:Y:S01]  /*15b70*/  FADD.FTZ R0, R0, R15 ;  /* 0x0000000f00007221 */ /* 0x000fe20000010000 */
[----:B------:R-:W2:Y:S04]  /*15b80*/  LDL.LU R16, [R1+0x574] ;  /* 0x0005740001107983 */ /* 0x000ea80000300800 */
[----:B------:R-:W2:Y:S04]  /*15b90*/  LDL.LU R15, [R1+0x560] ;  /* 0x00056000010f7983 */ /* 0x000ea80000300800 */
[----:B------:R-:W2:Y:S04]  /*15ba0*/  LDL.LU R26, [R1+0x500] ;  /* 0x00050000011a7983 */ /* 0x000ea80000300800 */
[----:B------:R-:W1:Y:S04]  /*15bb0*/  SHFL.DOWN PT, R13, R69, 0x2, R9 ;  /* 0x08400000450d7989 */ /* 0x000e6800000e0009 */
[----:B------:R-:W2:Y:S01]  /*15bc0*/  LDL.LU R61, [R1+0x7f4] ;  /* 0x0007f400013d7983 */ /* 0x000ea20000300800 */
[----:B----4-:R-:W-:Y:S01]  /*15bd0*/  FFMA.FTZ R14, R27, R25, R14 ;  /* 0x000000191b0e7223 */ /* 0x010fe2000001000e */
[----:B------:R-:W-:-:S02]  /*15be0*/  FADD.FTZ R12, R12, R25 ;  /* 0x000000190c0c7221 */ /* 0x000fc40000010000 */
[----:B------:R-:W4:Y:S04]  /*15bf0*/  LDL.LU R27, [R1+0x4fc] ;  /* 0x0004fc00011b7983 */ /* 0x000f280000300800 */
[----:B------:R-:W4:Y:S01]  /*15c00*/  LDL.LU R25, [R1+0x564] ;  /* 0x0005640001197983 */ /* 0x000f220000300800 */
[----:B------:R-:W-:Y:S01]  /*15c10*/  FFMA.FTZ R14, R29, R23, R14 ;  /* 0x000000171d0e7223 */ /* 0x000fe2000001000e */
[----:B------:R-:W-:Y:S02]  /*15c20*/  FADD.FTZ R12, R12, R23 ;  /* 0x000000170c0c7221 */ /* 0x000fe40000010000 */
[----:B------:R-:W4:Y:S04]  /*15c30*/  LDL.LU R23, [R1+0x554] ;  /* 0x0005540001177983 */ /* 0x000f280000300800 */
[----:B------:R-:W4:Y:S04]  /*15c40*/  LDL.LU R62, [R1+0x7f0] ;  /* 0x0007f000013e7983 */ /* 0x000f280000300800 */
[----:B------:R0:W5:Y:S04]  /*15c50*/  LDL.LU R52, [R1+0x7dc] ;  /* 0x0007dc0001347983 */ /* 0x0001680000300800 */
[----:B------:R0:W5:Y:S04]  /*15c60*/  LDL.LU R50, [R1+0x7d4] ;  /* 0x0007d40001327983 */ /* 0x0001680000300800 */
[----:B------:R0:W5:Y:S04]  /*15c70*/  LDL.LU R7, [R1+0x7d0] ;  /* 0x0007d00001077983 */ /* 0x0001680000300800 */
[----:B------:R0:W5:Y:S01]  /*15c80*/  LDL.LU R6, [R1+0x7cc] ;  /* 0x0007cc0001067983 */ /* 0x0001620000300800 */
[----:B---3--:R-:W-:Y:S01]  /*15c90*/  FFMA.FTZ R11, R28, R24, R11 ;  /* 0x000000181c0b7223 */ /* 0x008fe2000001000b */
[----:B------:R-:W-:-:S02]  /*15ca0*/  FADD.FTZ R0, R0, R24 ;  /* 0x0000001800007221 */ /* 0x000fc40000010000 */
[----:B------:R-:W3:Y:S01]  /*15cb0*/  LDL.LU R24, [R1+0x550] ;  /* 0x0005500001187983 */ /* 0x000ee20000300800 */
[----:B--2---:R-:W-:Y:S01]  /*15cc0*/  FFMA.FTZ R11, R30, R22, R11 ;  /* 0x000000161e0b7223 */ /* 0x004fe2000001000b */
[----:B------:R-:W-:Y:S01]  /*15cd0*/  FADD.FTZ R0, R0, R22 ;  /* 0x0000001600007221 */ /* 0x000fe20000010000 */
[----:B------:R-:W-:Y:S01]  /*15ce0*/  FFMA.FTZ R14, R31, R21, R14 ;  /* 0x000000151f0e7223 */ /* 0x000fe2000001000e */
[----:B------:R-:W-:Y:S01]  /*15cf0*/  FADD.FTZ R12, R12, R21 ;  /* 0x000000150c0c7221 */ /* 0x000fe20000010000 */
[----:B------:R-:W-:Y:S01]  /*15d00*/  FFMA.FTZ R11, R32, R19, R11 ;  /* 0x00000013200b7223 */ /* 0x000fe2000001000b */
[----:B------:R-:W-:Y:S01]  /*15d10*/  FADD.FTZ R0, R0, R19 ;  /* 0x0000001300007221 */ /* 0x000fe20000010000 */
[----:B------:R-:W2:Y:S04]  /*15d20*/  LDL.LU R22, [R1+0x540] ;  /* 0x0005400001167983 */ /* 0x000ea80000300800 */
[----:B------:R-:W3:Y:S01]  /*15d30*/  LDL.LU R19, [R1+0x544] ;  /* 0x0005440001137983 */ /* 0x000ee20000300800 */
[----:B------:R-:W-:Y:S01]  /*15d40*/  FFMA.FTZ R14, R33, R20, R14 ;  /* 0x00000014210e7223 */ /* 0x000fe2000001000e */
[----:B------:R-:W-:-:S02]  /*15d50*/  FADD.FTZ R12, R12, R20 ;  /* 0x000000140c0c7221 */ /* 0x000fc40000010000 */
[----:B------:R-:W2:Y:S01]  /*15d60*/  LDL.LU R21, [R1+0x530] ;  /* 0x0005300001157983 */ /* 0x000ea20000300800 */
[----:B------:R-:W-:Y:S01]  /*15d70*/  FFMA.FTZ R14, R35, R17, R14 ;  /* 0x00000011230e7223 */ /* 0x000fe2000001000e */
[----:B------:R-:W-:Y:S02]  /*15d80*/  FADD.FTZ R12, R12, R17 ;  /* 0x000000110c0c7221 */ /* 0x000fe40000010000 */
        /* <DEDUP_REMOVED lines=9> */
[----:B------:R-:W2:Y:S04]  /*15e20*/  LDL.LU R18, [R1+0x510] ;  /* 0x0005100001127983 */ /* 0x000ea80000300800 */
[----:B------:R-:W2:Y:S01]  /*15e30*/  LDL.LU R15, [R1+0x514] ;  /* 0x00051400010f7983 */ /* 0x000ea20000300800 */
[----:B----4-:R-:W-:Y:S01]  /*15e40*/  FFMA.FTZ R11, R38, R25, R11 ;  /* 0x00000019260b7223 */ /* 0x010fe2000001000b */
[----:B------:R-:W-:Y:S01]  /*15e50*/  FADD.FTZ R0, R0, R25 ;  /* 0x0000001900007221 */ /* 0x000fe20000010000 */
[----:B-1----:R-:W-:Y:S01]  /*15e60*/  @!P2 FADD.FTZ R69, R69, R13 ;  /* 0x0000000d4545a221 */ /* 0x002fe20000010000 */
[----:B------:R-:W4:Y:S01]  /*15e70*/  LDL.LU R25, [R1+0x494] ;  /* 0x0004940001197983 */ /* 0x000f220000300800 */
[----:B------:R-:W-:Y:S01]  /*15e80*/  FFMA.FTZ R11, R40, R23, R11 ;  /* 0x00000017280b7223 */ /* 0x000fe2000001000b */
[----:B------:R-:W-:-:S02]  /*15e90*/  FADD.FTZ R0, R0, R23 ;  /* 0x0000001700007221 */ /* 0x000fc40000010000 */
[----:B------:R-:W1:Y:S04]  /*15ea0*/  SHFL.DOWN PT, R13, R69, 0x4, R9 ;  /* 0x08800000450d7989 */ /* 0x000e6800000e0009 */
[----:B------:R-:W4:Y:S04]  /*15eb0*/  LDL.LU R23, [R1+0x49c] ;  /* 0x00049c0001177983 */ /* 0x000f280000300800 */
[----:B------:R-:W4:Y:S01]  /*15ec0*/  LDL R38, [R1+0x7c0] ;  /* 0x0007c00001267983 */ /* 0x000f220000100800 */
[----:B---3--:R-:W-:Y:S01]  /*15ed0*/  FFMA.FTZ R11, R42, R19, R11 ;  /* 0x000000132a0b7223 */ /* 0x008fe2000001000b */
[----:B------:R-:W-:-:S02]  /*15ee0*/  FADD.FTZ R0, R0, R19 ;  /* 0x0000001300007221 */ /* 0x000fc40000010000 */
[----:B------:R-:W3:Y:S01]  /*15ef0*/  LDL.LU R19, [R1+0x4a8] ;  /* 0x0004a80001137983 */ /* 0x000ee20000300800 */
[----:B------:R-:W-:Y:S01]  /*15f00*/  FFMA.FTZ R14, R39, R24, R14 ;  /* 0x00000018270e7223 */ /* 0x000fe2000001000e */
[----:B------:R-:W-:Y:S02]  /*15f10*/  FADD.FTZ R12, R12, R24 ;  /* 0x000000180c0c7221 */ /* 0x000fe40000010000 */
[----:B------:R-:W4:Y:S01]  /*15f20*/  LDL.LU R24, [R1+0x490] ;  /* 0x0004900001187983 */ /* 0x000f220000300800 */
[----:B--2---:R-:W-:Y:S01]  /*15f30*/  FFMA.FTZ R14, R41, R22, R14 ;  /* 0x00000016290e7223 */ /* 0x004fe2000001000e */
[----:B------:R-:W-:Y:S02]  /*15f40*/  FADD.FTZ R12, R12, R22 ;  /* 0x000000160c0c7221 */ /* 0x000fe40000010000 */
[----:B------:R-:W2:Y:S01]  /*15f50*/  LDL.LU R22, [R1+0x488] ;  /* 0x0004880001167983 */ /* 0x000ea20000300800 */
[----:B------:R-:W-:Y:S01]  /*15f60*/  FFMA.FTZ R14, R43, R21, R14 ;  /* 0x000000152b0e7223 */ /* 0x000fe2000001000e */
[----:B------:R-:W-:Y:S01]  /*15f70*/  FADD.FTZ R12, R12, R21 ;  /* 0x000000150c0c7221 */ /* 0x000fe20000010000 */
[----:B-1----:R-:W-:Y:S01]  /*15f80*/  @!P3 FADD.FTZ R69, R69, R13 ;  /* 0x0000000d4545b221 */ /* 0x002fe20000010000 */
[----:B------:R-:W-:Y:S01]  /*15f90*/  FFMA.FTZ R11, R44, R20, R11 ;  /* 0x000000142c0b7223 */ /* 0x000fe2000001000b */
[----:B------:R-:W-:Y:S01]  /*15fa0*/  FFMA.FTZ R14, R45, R17, R14 ;  /* 0x000000112d0e7223 */ /* 0x000fe2000001000e */
[----:B------:R-:W-:Y:S01]  /*15fb0*/  FADD.FTZ R12, R12, R17 ;  /* 0x000000110c0c7221 */ /* 0x000fe20000010000 */
[----:B------:R-:W-:Y:S01]  /*15fc0*/  FADD.FTZ R0, R0, R20 ;  /* 0x0000001400007221 */ /* 0x000fe20000010000 */
[----:B------:R-:W2:Y:S04]  /*15fd0*/  LDL.LU R17, [R1+0x480] ;  /* 0x0004800001117983 */ /* 0x000ea80000300800 */
[----:B------:R-:W1:Y:S01]  /*15fe0*/  SHFL.DOWN PT, R13, R69, 0x8, R9 ;  /* 0x09000000450d7989 */ /* 0x000e6200000e0009 */
[----:B------:R-:W-:Y:S01]  /*15ff0*/  FFMA.FTZ R11, R46, R16, R11 ;  /* 0x000000102e0b7223 */ /* 0x000fe2000001000b */
[----:B------:R-:W-:-:S02]  /*16000*/  FADD.FTZ R0, R0, R16 ;  /* 0x0000001000007221 */ /* 0x000fc40000010000 */
[----:B------:R-:W2:Y:S01]  /*16010*/  LDL.LU R21, [R1+0x498] ;  /* 0x0004980001157983 */ /* 0x000ea20000300800 */
[----:B------:R-:W-:Y:S01]  /*16020*/  FFMA.FTZ R16, R47, R18, R14 ;  /* 0x000000122f107223 */ /* 0x000fe2000001000e */
[----:B------:R-:W-:Y:S02]  /*16030*/  FFMA.FTZ R11, R48, R15, R11 ;  /* 0x0000000f300b7223 */ /* 0x000fe4000001000b */
[----:B------:R-:W2:Y:S01]  /*16040*/  LDL.LU R20, [R1+0x48c] ;  /* 0x00048c0001147983 */ /* 0x000ea20000300800 */
[----:B------:R-:W-:-:S03]  /*16050*/  FADD.FTZ R14, R0, R15 ;  /* 0x0000000f000e7221 */ /* 0x000fc60000010000 */
[----:B------:R-:W2:Y:S01]  /*16060*/  LDL.LU R15, [R1+0x484] ;  /* 0x00048400010f7983 */ /* 0x000ea20000300800 */
[----:B------:R-:W-:Y:S01]  /*16070*/  FADD.FTZ R14, R14, R26 ;  /* 0x0000001a0e0e7221 */ /* 0x000fe20000010000 */
[----:B-1----:R-:W-:Y:S01]  /*16080*/  @!P4 FADD.FTZ R69, R69, R13 ;  /* 0x0000000d4545c221 */ /* 0x002fe20000010000 */
[----:B------:R-:W-:Y:S01]  /*16090*/  FFMA.FTZ R13, R54, R26, R11 ;  /* 0x0000001a360d7223 */ /* 0x000fe2000001000b */
[----:B------:R-:W1:Y:S02]  /*160a0*/  SHFL.DOWN PT, R10, R68, 0x2, R9 ;  /* 0x08400000440a7989 */ /* 0x000e6400000e0009 */
[----:B-1----:R-:W-:-:S05]  /*160b0*/  @!P2 FADD.FTZ R68, R68, R10 ;  /* 0x0000000a4444a221 */ /* 0x002fca0000010000 */
[----:B------:R-:W1:Y:S01]  /*160c0*/  SHFL.DOWN PT, R10, R68, 0x4, R9 ;  /* 0x08800000440a7989 */ /* 0x000e6200000e0009 */
[----:B---3--:R-:W-:Y:S01]  /*160d0*/  FFMA.FTZ R13, R56, R19, R13 ;  /* 0x00000013380d7223 */ /* 0x008fe2000001000d */
[----:B------:R-:W-:Y:S02]  /*160e0*/  FADD.FTZ R14, R14, R19 ;  /* 0x000000130e0e7221 */ /* 0x000fe40000010000 */
[----:B------:R-:W3:Y:S01]  /*160f0*/  LDL R19, [R1+0x7c8] ;  /* 0x0007c80001137983 */ /* 0x000ee20000100800 */
[----:B-1----:R-:W-:-:S05]  /*16100*/  @!P3 FADD.FTZ R68, R68, R10 ;  /* 0x0000000a4444b221 */ /* 0x002fca0000010000 */
[----:B------:R-:W1:Y:S01]  /*16110*/  SHFL.DOWN PT, R10, R68, 0x8, R9 ;  /* 0x09000000440a7989 */ /* 0x000e6200000e0009 */
[----:B------:R-:W-:Y:S01]  /*16120*/  FADD.FTZ R12, R12, R18 ;  /* 0x000000120c0c7221 */ /* 0x000fe20000010000 */
[----:B------:R-:W-:-:S03]  /*16130*/  FFMA.FTZ R18, R49, R27, R16 ;  /* 0x0000001b31127223 */ /* 0x000fc60000010010 */
[----:B------:R-:W-:Y:S01]  /*16140*/  FADD.FTZ R12, R12, R27 ;  /* 0x0000001b0c0c7221 */ /* 0x000fe20000010000 */
[----:B----4-:R-:W-:-:S03]  /*16150*/  FFMA.FTZ R18, R55, R25, R18 ;  /* 0x0000001937127223 */ /* 0x010fc60000010012 */
[----:B------:R-:W-:Y:S01]  /*16160*/  FADD.FTZ R12, R12, R25 ;  /* 0x000000190c0c7221 */ /* 0x000fe20000010000 */
[----:B------:R-:W-:-:S03]  /*16170*/  FFMA.FTZ R18, R57, R24, R18 ;  /* 0x0000001839127223 */ /* 0x000fc60000010012 */
[----:B------:R-:W-:Y:S01]  /*16180*/  FADD.FTZ R12, R12, R24 ;  /* 0x000000180c0c7221 */ /* 0x000fe20000010000 */
[----:B--2---:R-:W-:-:S03]  /*16190*/  FFMA.FTZ R18, R59, R22, R18 ;  /* 0x000000163b127223 */ /* 0x004fc60000010012 */
[----:B------:R-:W-:Y:S01]  /*161a0*/  FADD.FTZ R12, R12, R22 ;  /* 0x000000160c0c7221 */ /* 0x000fe20000010000 */
[----:B------:R-:W-:Y:S01]  /*161b0*/  SHFL.DOWN PT, R0, R69, 0x10, R9 ;  /* 0x0a00000045007989 */ /* 0x000fe200000e0009 */
[----:B-1----:R-:W-:Y:S01]  /*161c0*/  @!P4 FADD.FTZ R68, R68, R10 ;  /* 0x0000000a4444c221 */ /* 0x002fe20000010000 */
[----:B------:R-:W-:-:S04]  /*161d0*/  FFMA.FTZ R18, R61, R17, R18 ;  /* 0x000000113d127223 */ /* 0x000fc80000010012 */
[----:B------:R1:W2:Y:S02]  /*161e0*/  SHFL.DOWN PT, R11, R68, 0x10, R9 ;  /* 0x0a000000440b7989 */ /* 0x0002a400000e0009 */
[----:B-1----:R-:W-:Y:S02]  /*161f0*/  FADD.FTZ R9, R12, R17 ;  /* 0x000000110c097221 */ /* 0x002fe40000010000 */
[----:B------:R-:W1:Y:S01]  /*16200*/  S2R R17, SR_LANEID ;  /* 0x0000000000117919 */ /* 0x000e620000000000 */
[----:B------:R-:W4:Y:S01]  /*16210*/  S2R R16, SR_CgaCtaId ;  /* 0x0000000000107919 */ /* 0x000f220000008800 */
        /* <DEDUP_REMOVED lines=9> */
[----:B------:R-:W2:Y:S01]  /*162b0*/  LDC.64 R10, c[0x0][0x268] ;  /* 0x00009a00ff0a7b82 */ /* 0x000ea20000000a00 */
[----:B------:R-:W-:Y:S01]  /*162c0*/  FADD.FTZ R14, R14, R20 ;  /* 0x000000140e0e7221 */ /* 0x000fe20000010000 */
[----:B------:R-:W-:Y:S01]  /*162d0*/  @!P1 FADD.FTZ R69, R69, R0 ;  /* 0x0000000045459221 */ /* 0x000fe20000010000 */
[----:B------:R-:W-:Y:S01]  /*162e0*/  FFMA.FTZ R62, R65, R15, R62 ;  /* 0x0000000f413e7223 */ /* 0x000fe2000001003e */
[----:B------:R-:W-:Y:S01]  /*162f0*/  ISETP.NE.AND P2, PT, R38, RZ, PT ;  /* 0x000000ff2600720c */ /* 0x000fe20003f45270 */
[----:B------:R-:W-:Y:S01]  /*16300*/  FADD.FTZ R15, R14, R15 ;  /* 0x0000000f0e0f7221 */ /* 0x000fe20000010000 */
[----:B------:R-:W-:Y:S01]  /*16310*/  FADD.FTZ R14, R2, R3 ;  /* 0x00000003020e7221 */ /* 0x000fe20000010000 */
[----:B-1----:R-:W-:-:S02]  /*16320*/  ISETP.NE.AND P3, PT, R17, RZ, PT ;  /* 0x000000ff1100720c */ /* 0x002fc40003f65270 */
[----:B------:R-:W-:-:S04]  /*16330*/  IADD3 R17, R9, 0x90, RZ ;  /* 0x0000009009117810 */ /* 0x000fc80007ffe0ff */
[----:B----4-:R-:W-:Y:S01]  /*16340*/  LEA R0, R16, R17, 0x18 ;  /* 0x0000001110007211 */ /* 0x010fe200078ec0ff */
[----:B------:R-:W-:Y:S01]  /*16350*/  FFMA.FTZ R13, R67, R4, R62 ;  /* 0x00000004430d7223 */ /* 0x000fe2000001003e */
[----:B------:R-:W-:Y:S01]  /*16360*/  FFMA.FTZ R12, R66, R3, R63 ;  /* 0x00000003420c7223 */ /* 0x000fe2000001003f */
[----:B------:R-:W-:Y:S01]  /*16370*/  FADD.FTZ R15, R15, R4 ;  /* 0x000000040f0f7221 */ /* 0x000fe20000010000 */
[----:B------:R-:W-:-:S03]  /*16380*/  LEA R0, R38, R0, 0x4 ;  /* 0x0000000026007211 */ /* 0x000fc600078e20ff */
[----:B------:R-:W-:Y:S02]  /*16390*/  @!P3 LEA R2, R16, R9, 0x18 ;  /* 0x000000091002b211 */ /* 0x000fe400078ec0ff */
[----:B------:R0:W-:Y:S01]  /*163a0*/  STS.128 [R0], R12 ;  /* 0x0000000c00007388 */ /* 0x0001e20000000c00 */
[----:B------:R-:W-:Y:S01]  /*163b0*/  BSSY B0, `(.L_x_3145) ;  /* 0x0000027000007945 */ /* 0x000fe20003800000 */
[----:B------:R-:W-:Y:S02]  /*163c0*/  ISETP.GT.U32.AND P1, PT, R38, 0x30, PT ;  /* 0x000000302600780c */ /* 0x000fe40003f24070 */
[----:B---3--:R-:W-:-:S05]  /*163d0*/  @!P3 LEA R3, R19, R2, 0x3 ;  /* 0x000000021303b211 */ /* 0x008fca00078e18ff */
[----:B------:R0:W-:Y:S01]  /*163e0*/  @!P3 STS.64 [R3+0x10], R68 ;  /* 0x000010440300b388 */ /* 0x0001e20000000a00 */
[----:B------:R-:W-:Y:S01]  /*163f0*/  MOV R2, UR9 ;  /* 0x0000000900027c02 */ /* 0x000fe20008000f00 */
[----:B------:R-:W-:Y:S06]  /*16400*/  BAR.SYNC.DEFER_BLOCKING 0x0 ;  /* 0x0000000000007b1d */ /* 0x000fec0000010000 */
[----:B--2---:R-:W-:Y:S05]  /*16410*/  @P2 BRA `(.L_x_3146) ;  /* 0x0000000000802947 */ /* 0x004fea0003800000 */
[----:B------:R-:W-:-:S05]  /*16420*/  LEA R9, R16, R9, 0x18 ;  /* 0x0000000910097211 */ /* 0x000fca00078ec0ff */
[----:B------:R-:W0:Y:S04]  /*16430*/  LDS.64 R36, [R9+0x18] ;  /* 0x0000180009247984 */ /* 0x000e280000000a00 */
[----:B------:R-:W1:Y:S04]  /*16440*/  LDS.128 R16, [R9+0x20] ;  /* 0x0000200009107984 */ /* 0x000e680000000c00 */
[----:B------:R-:W2:Y:S04]  /*16450*/  LDS.128 R20, [R9+0x30] ;  /* 0x0000300009147984 */ /* 0x000ea80000000c00 */
[----:B------:R-:W3:Y:S04]  /*16460*/  LDS.128 R24, [R9+0x40] ;  /* 0x0000400009187984 */ /* 0x000ee80000000c00 */
[----:B------:R-:W4:Y:S04]  /*16470*/  LDS.128 R28, [R9+0x50] ;  /* 0x00005000091c7984 */ /* 0x000f280000000c00 */
[----:B------:R-:W4:Y:S01]  /*16480*/  LDS.128 R32, [R9+0x60] ;  /* 0x0000600009207984 */ /* 0x000f220000000c00 */
[----:B0-----:R-:W-:Y:S01]  /*16490*/  FADD.FTZ R3, R68, R36 ;  /* 0x0000002444037221 */ /* 0x001fe20000010000 */
[----:B------:R-:W-:-:S02]  /*164a0*/  FADD.FTZ R4, R69, R37 ;  /* 0x0000002545047221 */ /* 0x000fc40000010000 */
[----:B------:R-:W0:Y:S01]  /*164b0*/  LDS.64 R68, [R9+0x70] ;  /* 0x0000700009447984 */ /* 0x000e220000000a00 */
        /* <DEDUP_REMOVED lines=20> */
[----:B0-----:R-:W-:Y:S01]  /*16600*/  FADD.FTZ R68, R3, R68 ;  /* 0x0000004403447221 */ /* 0x001fe20000010000 */
[----:B------:R-:W-:-:S07]  /*16610*/  FADD.FTZ R69, R4, R69 ;  /* 0x0000004504457221 */ /* 0x000fce0000010000 */
.L_x_3146:
[----:B------:R-:W-:Y:S05]  /*16620*/  BSYNC B0 ;  /* 0x0000000000007941 */ /* 0x000fea0003800000 */
.L_x_3145:
[----:B------:R-:W-:Y:S01]  /*16630*/  BAR.SYNC.DEFER_BLOCKING 0x0 ;  /* 0x0000000000007b1d */ /* 0x000fe20000010000 */
[----:B0-----:R-:W-:-:S05]  /*16640*/  IMAD R3, R2, 0x31, R38 ;  /* 0x0000003102037824 */ /* 0x001fca00078e0226 */
        /* <DEDUP_REMOVED lines=37> */
.L_x_3148:
[----:B------:R-:W-:Y:S05]  /*168a0*/  BSYNC B0 ;  /* 0x0000000000007941 */ /* 0x000fea0003800000 */
.L_x_3147:
        /* <DEDUP_REMOVED lines=29> */
.L_x_3150:
[----:B------:R-:W-:Y:S05]  /*16a80*/  BSYNC B0 ;  /* 0x0000000000007941 */ /* 0x000fea0003800000 */
.L_x_3149:
[----:B------:R-:W-:-:S06]  /*16a90*/  UISETP.GE.U32.AND UP0, UPT, UR7, 0x2, UPT ;  /* 0x000000020700788c */ /* 0x000fcc000bf06070 */
[----:B------:R-:W-:-:S13]  /*16aa0*/  PLOP3.LUT P1, PT, PT, PT, UP0, 0x80, 0x0 ;  /* 0x000000000000781c */ /* 0x000fda0003f2f008 */
[----:B------:R-:W-:Y:S05]  /*16ab0*/  @!P1 BRA `(.L_x_3151) ;  /* 0x0000001000b49947 */ /* 0x000fea0003800000 */
[----:B------:R-:W0:Y:S01]  /*16ac0*/  LDC R4, c[0x0][0x10] ;  /* 0x00000400ff047b82 */ /* 0x000e220000000800 */
[----:B------:R-:W2:Y:S01]  /*16ad0*/  S2R R9, SR_CTAID.Y ;  /* 0x0000000000097919 */ /* 0x000ea20000002600 */
[----:B------:R-:W-:Y:S01]  /*16ae0*/  ULOP3.LUT UR6, UR4, 0x1, URZ, 0xc0, !UPT ;  /* 0x0000000104067892 */ /* 0x000fe2000f8ec03f */
[----:B------:R-:W-:Y:S05]  /*16af0*/  BSSY B0, `(.L_x_3152) ;  /* 0x0000027000007945 */ /* 0x000fea0003800000 */
[----:B-1----:R-:W1:Y:S08]  /*16b00*/  LDC.64 R2, c[0x0][0x258] ;  /* 0x00009600ff027b82 */ /* 0x002e700000000a00 */
[----:B------:R-:W3:Y:S01]  /*16b10*/  LDC.64 R10, c[0x0][0x260] ;  /* 0x00009800ff0a7b82 */ /* 0x000ee20000000a00 */
[----:B0-----:R-:W-:-:S04]  /*16b20*/  IMAD R0, R4, UR6, RZ ;  /* 0x0000000604007c24 */ /* 0x001fc8000f8e02ff */
[C---:B------:R-:W-:Y:S01]  /*16b30*/  IMAD R12, R0.reuse, UR7, RZ ;  /* 0x00000007000c7c24 */ /* 0x040fe2000f8e02ff */
[----:B--2---:R-:W-:-:S04]  /*16b40*/  IADD3 R13, R0, R9, RZ ;  /* 0x00000009000d7210 */ /* 0x004fc80007ffe0ff */
[----:B------:R-:W-:Y:S01]  /*16b50*/  SHF.L.U32 R15, R12, 0x1, RZ ;  /* 0x000000010c0f7819 */ /* 0x000fe200000006ff */
[----:B-1----:R-:W-:-:S04]  /*16b60*/  IMAD.WIDE.U32 R12, R13, 0x4, R2 ;  /* 0x000000040d0c7825 */ /* 0x002fc800078e0002 */
        /* <DEDUP_REMOVED lines=26> */
.L_x_3154:
[----:B------:R-:W2:Y:S04]  /*16d10*/  LDG.E.STRONG.GPU R0, desc[UR10][R12.64] ;  /* 0x0000000a0c007981 */ /* 0x000ea8000c1ef900 */
[----:B--2---:R-:W-:Y:S04]  /*16d20*/  CCTL.IVALL ;  /* 0x00000000ff00798f */ /* 0x004fe80002000000 */
[----:B------:R0:W-:Y:S01]  /*16d30*/  STL [R1], R0 ;  /* 0x0000000001007387 */ /* 0x0001e20000100800 */
[----:B------:R-:W-:-:S13]  /*16d40*/  ISETP.NE.AND P1, PT, R0, UR6, PT ;  /* 0x0000000600007c0c */ /* 0x000fda000bf25270 */
[----:B0-----:R-:W-:Y:S05]  /*16d50*/  @P1 BRA `(.L_x_3154) ;  /* 0xfffffffc00ec1947 */ /* 0x001fea000383ffff */
.L_x_3153:
[----:B------:R-:W-:Y:S05]  /*16d60*/  BSYNC B0 ;  /* 0x0000000000007941 */ /* 0x000fea0003800000 */
.L_x_3152:
        /* <DEDUP_REMOVED lines=18> */
.L_x_3158:
        /* <DEDUP_REMOVED lines=115> */
.L_x_3157:
        /* <DEDUP_REMOVED lines=61> */
.L_x_3159:
[----:B------:R-:W-:-:S13]  /*17990*/  ISETP.NE.OR P1, PT, R0, RZ, P1 ;  /* 0x000000ff0000720c */ /* 0x000fda0000f25670 */
[----:B------:R-:W-:Y:S05]  /*179a0*/  @!P1 BRA `(.L_x_3155) ;  /* 0x00000000007c9947 */ /* 0x000fea0003800000 */
.L_x_3156:
        /* <DEDUP_REMOVED lines=31> */
.L_x_3155:
        /* <DEDUP_REMOVED lines=11> */
.L_x_3161:
[----:B------:R-:W-:Y:S05]  /*17c50*/  BSYNC B0 ;  /* 0x0000000000007941 */ /* 0x000fea0003800000 */
.L_x_3160:
        /* <DEDUP_REMOVED lines=19> */
.L_x_3151:
[----:B------:R-:W0:Y:S01]  /*17d90*/  S2UR UR7, SR_CgaCtaId ;  /* 0x00000000000779c3 */ /* 0x000e220000008800 */
[----:B------:R-:W-:Y:S01]  /*17da0*/  UMOV UR6, 0x400 ;  /* 0x0000040000067882 */ /* 0x000fe20000000000 */
[----:B------:R-:W-:Y:S01]  /*17db0*/  HFMA2.MMA R9, -RZ, RZ, 0, 0 ;  /* 0x00000000ff097435 */ /* 0x000fe200000001ff */
[----:B------:R-:W-:Y:S01]  /*17dc0*/  ISETP.NE.AND P3, PT, RZ, UR15, PT ;  /* 0x0000000fff007c0c */ /* 0x000fe2000bf65270 */
[----:B------:R-:W-:Y:S01]  /*17dd0*/  ULDC.64 UR18, c[0x0][0x288] ;  /* 0x0000a20000127ab9 */ /* 0x000fe20000000a00 */
[----:B------:R-:W-:Y:S01]  /*17de0*/  ULDC.64 UR8, c[0x0][0x290] ;  /* 0x0000a40000087ab9 */ /* 0x000fe20000000a00 */
[----:B0-----:R-:W-:-:S09]  /*17df0*/  ULEA UR6, UR7, UR6, 0x18 ;  /* 0x0000000607067291 */ /* 0x001fd2000f8ec03f */
[----:B------:R-:W-:Y:S01]  /*17e00*/  @!P2 STS.64 [UR6+0x80], R68 ;  /* 0x00008044ff00a988 */ /* 0x000fe20008000a06 */
[----:B------:R-:W-:Y:S06]  /*17e10*/  BAR.SYNC.DEFER_BLOCKING 0x0 ;  /* 0x0000000000007b1d */ /* 0x000fec0000010000 */
[----:B-1----:R-:W0:Y:S01]  /*17e20*/  LDS.64 R2, [UR6+0x80] ;  /* 0x00008006ff027984 */ /* 0x002e220008000a00 */
[----:B------:R-:W-:Y:S02]  /*17e30*/  ULDC UR6, c[0x0][0x2bc] ;  /* 0x0000af0000067ab9 */ /* 0x000fe40000000800 */
[----:B0-----:R-:W-:Y:S01]  /*17e40*/  FMUL.FTZ R0, R2, UR6 ;  /* 0x0000000602007c20 */ /* 0x001fe20008410000 */
[----:B------:R-:W-:Y:S01]  /*17e50*/  FMUL.FTZ R3, R3, UR6 ;  /* 0x0000000603037c20 */ /* 0x000fe20008410000 */
[----:B------:R-:W-:-:S06]  /*17e60*/  ULDC.64 UR6, c[0x0][0x210] ;  /* 0x0000840000067ab9 */ /* 0x000fcc0000000a00 */
.L_x_3167:
[----:B------:R-:W-:-:S05]  /*17e70*/  LEA R11, R9, UR14, 0x3 ;  /* 0x0000000e090b7c11 */ /* 0x000fca000f8e18ff */
[----:B0-----:R-:W2:Y:S04]  /*17e80*/  LDL.128 R16, [R11+0x10] ;  /* 0x000010000b107983 */ /* 0x001ea80000100c00 */
[----:B-1----:R0:W3:Y:S01]  /*17e90*/  LDL.128 R12, [R11+0x210] ;  /* 0x000210000b0c7983 */ /* 0x0020e20000100c00 */
[----:B-----5:R-:W-:Y:S01]  /*17ea0*/  LEA R27, R9, R64, 0x3 ;  /* 0x00000040091b7211 */ /* 0x020fe200078e18ff */
[----:B------:R-:W-:Y:S03]  /*17eb0*/  BSSY B0, `(.L_x_3162) ;  /* 0x0000034000007945 */ /* 0x000fe60003800000 */
[----:B------:R-:W-:Y:S01]  /*17ec0*/  ISETP.GE.U32.AND P1, PT, R27, UR8, PT ;  /* 0x000000081b007c0c */ /* 0x000fe2000bf26070 */
[----:B--2---:R-:W-:Y:S01]  /*17ed0*/  FADD.FTZ R16, R16, -UR16 ;  /* 0x8000001010107e21 */ /* 0x004fe20008010000 */
[----:B------:R-:W-:Y:S01]  /*17ee0*/  FADD.FTZ R17, R17, -UR16 ;  /* 0x8000001011117e21 */ /* 0x000fe20008010000 */
[----:B------:R-:W-:Y:S01]  /*17ef0*/  FADD.FTZ R18, R18, -UR16 ;  /* 0x8000001012127e21 */ /* 0x000fe20008010000 */
[----:B------:R-:W-:Y:S01]  /*17f00*/  FADD.FTZ R19, R19, -UR16 ;  /* 0x8000001013137e21 */ /* 0x000fe20008010000 */
[----:B------:R-:W-:Y:S01]  /*17f10*/  FMUL.FTZ R22, R16, UR12 ;  /* 0x0000000c10167c20 */ /* 0x000fe20008410000 */
[----:B------:R-:W-:Y:S01]  /*17f20*/  FMUL.FTZ R25, R17, UR12 ;  /* 0x0000000c11197c20 */ /* 0x000fe20008410000 */
[----:B------:R-:W-:Y:S01]  /*17f30*/  FMUL.FTZ R18, R18, UR12 ;  /* 0x0000000c12127c20 */ /* 0x000fe20008410000 */
[----:B------:R-:W-:Y:S01]  /*17f40*/  FMUL.FTZ R19, R19, UR12 ;  /* 0x0000000c13137c20 */ /* 0x000fe20008410000 */
[----:B------:R-:W-:Y:S01]  /*17f50*/  @P3 FFMA.FTZ R2, R22, R8, R7 ;  /* 0x0000000816023223 */ /* 0x000fe20000010007 */
[----:B------:R-:W-:-:S03]  /*17f60*/  @P3 FFMA.FTZ R4, R25, R5, R6 ;  /* 0x0000000519043223 */ /* 0x000fc60000010006 */
[----:B------:R-:W-:Y:S01]  /*17f70*/  @P3 FMUL.FTZ R10, R2, -1.4426950216293334961 ;  /* 0xbfb8aa3b020a3820 */ /* 0x000fe20000410000 */
[----:B------:R-:W-:-:S05]  /*17f80*/  @P3 FMUL.FTZ R16, R4, -1.4426950216293334961 ;  /* 0xbfb8aa3b04103820 */ /* 0x000fca0000410000 */
[----:B------:R-:W0:Y:S08]  /*17f90*/  @P3 MUFU.EX2 R10, R10 ;  /* 0x0000000a000a3308 */ /* 0x000e300000000800 */
[----:B------:R-:W1:Y:S01]  /*17fa0*/  @P3 MUFU.EX2 R16, R16 ;  /* 0x0000001000103308 */ /* 0x000e620000000800 */
[----:B0-----:R-:W-:Y:S01]  /*17fb0*/  @P3 FADD.FTZ R11, R10, 1 ;  /* 0x3f8000000a0b3421 */ /* 0x001fe20000010000 */
[----:B------:R-:W-:-:S04]  /*17fc0*/  SHF.R.S32.HI R10, RZ, 0x1f, R27 ;  /* 0x0000001fff0a7819 */ /* 0x000fc8000001141b */
[----:B------:R-:W-:Y:S02]  /*17fd0*/  ISETP.GE.OR.EX P1, PT, R10, UR9, P0, P1 ;  /* 0x000000090a007c0c */ /* 0x000fe40008726710 */
[----:B------:R-:W0:Y:S01]  /*17fe0*/  @P3 MUFU.RCP R11, R11 ;  /* 0x0000000b000b3308 */ /* 0x000e220000001000 */
[----:B-1----:R-:W-:-:S07]  /*17ff0*/  @P3 FADD.FTZ R17, R16, 1 ;  /* 0x3f80000010113421 */ /* 0x002fce0000010000 */
[----:B------:R-:W1:Y:S01]  /*18000*/  @P3 MUFU.RCP R20, R17 ;  /* 0x0000001100143308 */ /* 0x000e620000001000 */
[----:B0-----:R-:W-:Y:S01]  /*18010*/  @P3 FADD.FTZ R23, -R11, 1 ;  /* 0x3f8000000b173421 */ /* 0x001fe20000010100 */
[----:B---3--:R-:W-:-:S03]  /*18020*/  @P3 FMUL.FTZ R21, R12, R11 ;  /* 0x0000000b0c153220 */ /* 0x008fc60000410000 */
[----:B------:R-:W-:Y:S01]  /*18030*/  @P3 FFMA.FTZ R2, R2, R23, 1 ;  /* 0x3f80000002023423 */ /* 0x000fe20000010017 */
[----:B-1----:R-:W-:-:S03]  /*18040*/  @P3 FADD.FTZ R23, -R20, 1 ;  /* 0x3f80000014173421 */ /* 0x002fc60000010100 */
[----:B------:R-:W-:Y:S01]  /*18050*/  @P3 FMUL.FTZ R12, R21, R2 ;  /* 0x00000002150c3220 */ /* 0x000fe20000410000 */
[----:B------:R-:W-:Y:S01]  /*18060*/  IADD3 R2, R27, 0x8, RZ ;  /* 0x000000081b027810 */ /* 0x000fe20007ffe0ff */
[----:B------:R-:W-:Y:S01]  /*18070*/  @P3 FMUL.FTZ R20, R13, R20 ;  /* 0x000000140d143220 */ /* 0x000fe20000410000 */
[----:B------:R-:W-:Y:S01]  /*18080*/  @P3 FFMA.FTZ R23, R4, R23, 1 ;  /* 0x3f80000004173423 */ /* 0x000fe20000010017 */
[--C-:B------:R-:W-:Y:S01]  /*18090*/  FFMA.FTZ R21, R0, R22, R3.reuse ;  /* 0x0000001600157223 */ /* 0x100fe20000010003 */
[----:B------:R-:W-:Y:S01]  /*180a0*/  ISETP.GE.U32.AND P2, PT, R2, UR8, PT ;  /* 0x0000000802007c0c */ /* 0x000fe2000bf46070 */
[----:B------:R-:W-:Y:S01]  /*180b0*/  FFMA.FTZ R4, R0, R25, R3 ;  /* 0x0000001900047223 */ /* 0x000fe20000010003 */
[----:B------:R-:W-:Y:S01]  /*180c0*/  SHF.R.S32.HI R22, RZ, 0x1f, R2 ;  /* 0x0000001fff167819 */ /* 0x000fe20000011402 */
[----:B------:R-:W-:Y:S01]  /*180d0*/  @P3 FMUL.FTZ R13, R20, R23 ;  /* 0x00000017140d3220 */ /* 0x000fe20000410000 */
[----:B------:R-:W-:Y:S01]  /*180e0*/  FFMA.FTZ R21, R12, R8, -R21 ;  /* 0x000000080c157223 */ /* 0x000fe20000010815 */
[--C-:B------:R-:W-:Y:S01]  /*180f0*/  FFMA.FTZ R23, R0, R18, R3.reuse ;  /* 0x0000001200177223 */ /* 0x100fe20000010003 */
[----:B------:R-:W-:Y:S01]  /*18100*/  ISETP.GE.OR.EX P2, PT, R22, UR9, P0, P2 ;  /* 0x0000000916007c0c */ /* 0x000fe20008746720 */
[----:B------:R-:W-:Y:S01]  /*18110*/  FFMA.FTZ R20, R0, R19, R3 ;  /* 0x0000001300147223 */ /* 0x000fe20000010003 */
[----:B------:R-:W-:Y:S01]  /*18120*/  FFMA.FTZ R17, R13, R5, -R4 ;  /* 0x000000050d117223 */ /* 0x000fe20000010804 */
[----:B------:R-:W-:Y:S10]  /*18130*/  @P1 BRA `(.L_x_3163) ;  /* 0x00000000002c1947 */ /* 0x000ff40003800000 */
[----:B------:R-:W-:Y:S01]  /*18140*/  IMAD R4, R10, UR18, RZ ;  /* 0x000000120a047c24 */ /* 0x000fe2000f8e02ff */
[----:B------:R-:W-:Y:S01]  /*18150*/  MOV R10, R52 ;  /* 0x00000034000a7202 */ /* 0x000fe20000000f00 */
[----:B------:R-:W-:Y:S01]  /*18160*/  FMUL.FTZ R16, R21, UR12 ;  /* 0x0000000c15107c20 */ /* 0x000fe20008410000 */
[----:B------:R-:W-:Y:S01]  /*18170*/  MOV R11, R51 ;  /* 0x00000033000b7202 */ /* 0x000fe20000000f00 */
[----:B------:R-:W-:Y:S02]  /*18180*/  IMAD R13, R27, UR19, R4 ;  /* 0x000000131b0d7c24 */ /* 0x000fe4000f8e0204 */
[----:B------:R-:W-:Y:S01]  /*18190*/  FMUL.FTZ R17, R17, UR12 ;  /* 0x0000000c11117c20 */ /* 0x000fe20008410000 */
[----:B------:R-:W-:-:S05]  /*181a0*/  IMAD.WIDE.U32 R10, R27, UR18, R10 ;  /* 0x000000121b0a7c25 */ /* 0x000fca000f8e000a */
[----:B------:R-:W-:Y:S02]  /*181b0*/  IADD3 R11, R11, R13, RZ ;  /* 0x0000000d0b0b7210 */ /* 0x000fe40007ffe0ff */
[----:B------:R-:W-:-:S04]  /*181c0*/  LEA R12, P1, R10, UR6, 0x2 ;  /* 0x000000060a0c7c11 */ /* 0x000fc8000f8210ff */
[----:B------:R-:W-:-:S05]  /*181d0*/  LEA.HI.X R13, R10, UR7, R11, 0x2, P1 ;  /* 0x000000070a0d7c11 */ /* 0x000fca00088f140b */
[----:B------:R0:W-:Y:S04]  /*181e0*/  STG.E.64 desc[UR10][R12.64], R16 ;  /* 0x000000100c007986 */ /* 0x0001e8000c101b0a */
.L_x_3163:
[----:B------:R-:W-:Y:S05]  /*181f0*/  BSYNC B0 ;  /* 0x0000000000007941 */ /* 0x000fea0003800000 */
.L_x_3162:
        /* <DEDUP_REMOVED lines=19> */
.L_x_3164:
        /* <DEDUP_REMOVED lines=15> */
.L_x_3166:
[----:B------:R-:W-:Y:S05]  /*18420*/  BSYNC B0 ;  /* 0x0000000000007941 */ /* 0x000fea0003800000 */
.L_x_3165:
        /* <DEDUP_REMOVED lines=12> */
.L_x_3078:
        /* <DEDUP_REMOVED lines=25> */
.L_x_3170:
[----:B------:R-:W-:Y:S05]  /*18680*/  BSYNC B0 ;  /* 0x0000000000007941 */ /* 0x000fea0003800000 */
.L_x_3169:
[----:B------:R-:W-:Y:S05]  /*18690*/  @P0 EXIT ;  /* 0x000000000000094d */ /* 0x000fea0003800000 */
[----:B------:R-:W-:Y:S05]  /*186a0*/  @P2 BRA `(.L_x_3171) ;  /* 0x0000000000202947 */ /* 0x000fea0003800000 */
[----:B------:R-:W-:-:S05]  /*186b0*/  IMAD R0, R6, R7, RZ ;  /* 0x0000000706007224 */ /* 0x000fca00078e02ff */
[----:B------:R-:W-:-:S13]  /*186c0*/  ISETP.NE.AND P0, PT, R0, -0x1, PT ;  /* 0xffffffff0000780c */ /* 0x000fda0003f05270 */
[----:B------:R-:W-:Y:S05]  /*186d0*/  @!P0 BRA `(.L_x_3171) ;  /* 0x0000000000148947 */ /* 0x000fea0003800000 */
.L_x_3172:
[----:B0-----:R-:W2:Y:S04]  /*186e0*/  LDG.E.STRONG.GPU R5, desc[UR10][R2.64] ;  /* 0x0000000a02057981 */ /* 0x001ea8000c1ef900 */
[----:B--2---:R-:W-:Y:S01]  /*186f0*/  CCTL.IVALL ;  /* 0x00000000ff00798f */ /* 0x004fe20002000000 */
[----:B------:R-:W-:Y:S05]  /*18700*/  YIELD ;  /* 0x0000000000007946 */ /* 0x000fea0003800000 */
[----:B------:R-:W-:-:S13]  /*18710*/  ISETP.NE.AND P0, PT, R5, R0, PT ;  /* 0x000000000500720c */ /* 0x000fda0003f05270 */
[----:B------:R-:W-:Y:S05]  /*18720*/  @P0 BRA `(.L_x_3172) ;  /* 0xfffffffc00ec0947 */ /* 0x000fea000383ffff */
.L_x_3171:
        /* <DEDUP_REMOVED lines=14> */
[----:B-1----:R-:W0:Y:S01]  /*18810*/  LDC.64 R14, c[0x0][0x218] ;  /* 0x00008600ff0e7b82 */ /* 0x002e220000000a00 */
        /* <DEDUP_REMOVED lines=12> */
.L_x_3173:
        /* <DEDUP_REMOVED lines=27> */
.L_x_3174:
        /* <DEDUP_REMOVED lines=15> */
.L_x_5616:


//--------------------- .text._Z35group_norm_nhwc_bwd_one_pass_kernelI11Fp32IOFp16WLi64ELi98ELi392EEv26Group_norm_nhwc_bwd_params --------------------------
	.section	.text._Z35group_norm_nhwc_bwd_one_pass_kernelI11Fp32IOFp16WLi64ELi98ELi392EEv26Group_norm_nhwc_bwd_params,"ax",@progbits
	.align	128
        .global         _Z35group_norm_nhwc_bwd_one_pass_kernelI11Fp32IOFp16WLi64ELi98ELi392EEv26Group_norm_nhwc_bwd_params
        .type           _Z35group_norm_nhwc_bwd_one_pass_kernelI11Fp32IOFp16WLi64ELi98ELi392EEv26Group_norm_nhwc_bwd_params,@function
        .size           _Z35group_norm_nhwc_bwd_one_pass_kernelI11Fp32IOFp16WLi64ELi98ELi392EEv26Group_norm_nhwc_bwd_params,(.L_x_5617 - _Z35group_norm_nhwc_bwd_one_pass_kernelI11Fp32IOFp16WLi64ELi98ELi392EEv26Group_norm_nhwc_bwd_params)
        .other          _Z35group_norm_nhwc_bwd_one_pass_kernelI11Fp32IOFp16WLi64ELi98ELi392EEv26Group_norm_nhwc_bwd_params,@"STO_CUDA_ENTRY STV_DEFAULT"
_Z35group_norm_nhwc_bwd_one_pass_kernelI11Fp32IOFp16WLi64ELi98ELi392EEv26Group_norm_nhwc_bwd_params:
.text._Z35group_norm_nhwc_bwd_one_pass_kernelI11Fp32IOFp16WLi64ELi98ELi392EEv26Group_norm_nhwc_bwd_params:
        /* <DEDUP_REMOVED lines=60> */
.L_x_3226:
        /* <DEDUP_REMOVED lines=255> */
.L_x_3177:
[----:B------:R-:W-:Y:S05]  /*13b0*/  BSYNC B0 ;  /* 0x0000000000007941 */ /* 0x000fea0003800000 */
.L_x_3176:
        /* <DEDUP_REMOVED lines=26> */
.L_x_3178:
        /* <DEDUP_REMOVED lines=32> */
.L_x_3179:
        /* <DEDUP_REMOVED lines=38> */
.L_x_3180:
        /* <DEDUP_REMOVED lines=35> */
.L_x_3181:
        /* <DEDUP_REMOVED lines=35> */
.L_x_3182:
        /* <DEDUP_REMOVED lines=35> */
.L_x_3183:
        /* <DEDUP_REMOVED lines=33> */
.L_x_3184:
        /* <DEDUP_REMOVED lines=31> */
.L_x_3185:
        /* <DEDUP_REMOVED lines=96> */
.L_x_3187:
[----:B------:R-:W-:Y:S05]  /*2a50*/  BSYNC B0 ;  /* 0x0000000000007941 */ /* 0x000fea0003800000 */
.L_x_3186:
        /* <DEDUP_REMOVED lines=39> */
.L_x_3189:
[----:B------:R-:W-:Y:S05]  /*2cd0*/  BSYNC B0 ;  /* 0x0000000000007941 */ /* 0x000fea0003800000 */
.L_x_3188:
        /* <DEDUP_REMOVED lines=19> */
.L_x_3191:
[----:B------:R-:W-:Y:S05]  /*2e10*/  BSYNC B0 ;  /* 0x0000000000007941 */ /* 0x000fea0003800000 */
.L_x_3190:
        /* <DEDUP_REMOVED lines=35> */
.L_x_3194:
[----:B------:R-:W2:Y:S04]  /*3050*/  LDG.E.STRONG.GPU R32, desc[UR14][R30.64] ;  /* 0x0000000e1e207981 */ /* 0x000ea8000c1ef900 */
[----:B--2---:R-:W-:Y:S01]  /*3060*/  CCTL.IVALL ;  /* 0x00000000ff00798f */ /* 0x004fe20002000000 */
[----:B------:R-:W-:Y:S05]  /*3070*/  YIELD ;  /* 0x0000000000007946 */ /* 0x000fea0003800000 */
[----:B------:R-:W-:-:S13]  /*3080*/  ISETP.NE.AND P6, PT, R32, R27, PT ;  /* 0x0000001b2000720c */ /* 0x000fda0003fc5270 */
[----:B------:R-:W-:Y:S05]  /*3090*/  @P6 BRA `(.L_x_3194) ;  /* 0xfffffffc00ec6947 */ /* 0x000fea000383ffff */
.L_x_3193:
        /* <DEDUP_REMOVED lines=19> */
.L_x_3198:
        /* <DEDUP_REMOVED lines=116> */
.L_x_3197:
        /* <DEDUP_REMOVED lines=62> */
.L_x_3199:
[----:B------:R-:W-:-:S06]  /*3cf0*/  UISETP.NE.OR UP0, UPT, UR11, URZ, UP0 ;  /* 0x0000003f0b00728c */ /* 0x000fcc0008705670 */
[----:B------:R-:W-:-:S13]  /*3d00*/  PLOP3.LUT P6, PT, PT, PT, UP0, 0x80, 0x0 ;  /* 0x000000000000781c */ /* 0x000fda0003fcf008 */
[----:B------:R-:W-:Y:S05]  /*3d10*/  @!P6 BRA `(.L_x_3195) ;  /* 0x00000000007ce947 */ /* 0x000fea0003800000 */
.L_x_3196:
        /* <DEDUP_REMOVED lines=31> */
.L_x_3195:
        /* <DEDUP_REMOVED lines=10> */
.L_x_3201:
[----:B------:R-:W-:Y:S05]  /*3fb0*/  BSYNC B0 ;  /* 0x0000000000007941 */ /* 0x000fea0003800000 */
.L_x_3200:
        /* <DEDUP_REMOVED lines=17> */
.L_x_3192:
        /* <DEDUP_REMOVED lines=30> */
.L_x_3202:
        /* <DEDUP_REMOVED lines=20> */
.L_x_3204:
[----:B------:R-:W-:Y:S05]  /*43f0*/  BSYNC B0 ;  /* 0x0000000000007941 */ /* 0x000fea0003800000 */
.L_x_3203:
        /* <DEDUP_REMOVED lines=19> */
.L_x_3205:
        /* <DEDUP_REMOVED lines=22> */
.L_x_3207:
[----:B------:R-:W-:Y:S05]  /*4690*/  BSYNC B0 ;  /* 0x0000000000007941 */ /* 0x000fea0003800000 */
.L_x_3206:
        /* <DEDUP_REMOVED lines=19> */
.L_x_3208:
        /* <DEDUP_REMOVED lines=22> */
.L_x_3210:
[----:B------:R-:W-:Y:S05]  /*4930*/  BSYNC B0 ;  /* 0x0000000000007941 */ /* 0x000fea0003800000 */
.L_x_3209:
        /* <DEDUP_REMOVED lines=19> */
.L_x_3211:
        /* <DEDUP_REMOVED lines=20> */
.L_x_3213:
[----:B------:R-:W-:Y:S05]  /*4bb0*/  BSYNC B0 ;  /* 0x0000000000007941 */ /* 0x000fea0003800000 */
.L_x_3212:
        /* <DEDUP_REMOVED lines=19> */
.L_x_3214:
        /* <DEDUP_REMOVED lines=20> */
.L_x_3216:
[----:B------:R-:W-:Y:S05]  /*4e30*/  BSYNC B0 ;  /* 0x0000000000007941 */ /* 0x000fea0003800000 */
.L_x_3215:
        /* <DEDUP_REMOVED lines=22> */
.L_x_3217:
        /* <DEDUP_REMOVED lines=19> */
.L_x_3219:
[----:B------:R-:W-:Y:S05]  /*50d0*/  BSYNC B0 ;  /* 0x0000000000007941 */ /* 0x000fea0003800000 */
.L_x_3218:
        /* <DEDUP_REMOVED lines=22> */
.L_x_3220:
        /* <DEDUP_REMOVED lines=19> */
.L_x_3222:
[----:B------:R-:W-:Y:S05]  /*5370*/  BSYNC B0 ;  /* 0x0000000000007941 */ /* 0x000fea0003800000 */
.L_x_3221:
        /* <DEDUP_REMOVED lines=22> */
.L_x_3223:
        /* <DEDUP_REMOVED lines=18> */
.L_x_3225:
[----:B------:R-:W-:Y:S05]  /*5600*/  BSYNC B0 ;  /* 0x0000000000007941 */ /* 0x000fea0003800000 */
.L_x_3224:
[----:B------:R-:W-:Y:S01]  /*5610*/  ULDC UR11, c[0x0][0x10] ;  /* 0x00000400000b7ab9 */ /* 0x000fe20000000800 */
[----:B------:R-:W-:Y:S02]  /*5620*/  UIADD3 UR4, UR4, 0x1, URZ ;  /* 0x0000000104047890 */ /* 0x000fe4000fffe03f */
[----:B------:R-:W-:-:S04]  /*5630*/  UIADD3 UR6, UR11, UR6, URZ ;  /* 0x000000060b067290 */ /* 0x000fc8000fffe03f */
[----:B------:R-:W-:-:S06]  /*5640*/  UISETP.GE.AND UP0, UPT, UR6, UR5, UPT ;  /* 0x000000050600728c */ /* 0x000fcc000bf06270 */
[----:B------:R-:W-:-:S13]  /*5650*/  PLOP3.LUT P0, PT, PT, PT, UP0, 0x80, 0x0 ;  /* 0x000000000000781c */ /* 0x000fda0003f0f008 */
[----:B------:R-:W-:Y:S05]  /*5660*/  @!P0 BRA `(.L_x_3226) ;  /* 0xffffffac00548947 */ /* 0x000fea000383ffff */
.L_x_3175:
        /* <DEDUP_REMOVED lines=19> */
.L_x_3228:
[----:B------:R-:W-:Y:S05]  /*57a0*/  BSYNC B0 ;  /* 0x0000000000007941 */ /* 0x000fea0003800000 */
.L_x_3227:
        /* <DEDUP_REMOVED lines=11> */
.L_x_3230:
[----:B0-----:R-:W5:Y:S04]  /*5860*/  LDG.E.STRONG.GPU R7, desc[UR14][R2.64] ;  /* 0x0000000e02077981 */ /* 0x001f68000c1ef900 */
[----:B-----5:R-:W-:Y:S01]  /*5870*/  CCTL.IVALL ;  /* 0x00000000ff00798f */ /* 0x020fe20002000000 */
[----:B------:R-:W-:Y:S05]  /*5880*/  YIELD ;  /* 0x0000000000007946 */ /* 0x000fea0003800000 */
[----:B------:R-:W-:-:S13]  /*5890*/  ISETP.NE.AND P0, PT, R7, R0, PT ;  /* 0x000000000700720c */ /* 0x000fda0003f05270 */
[----:B------:R-:W-:Y:S05]  /*58a0*/  @P0 BRA `(.L_x_3230) ;  /* 0xfffffffc00ec0947 */ /* 0x000fea000383ffff */
.L_x_3229:
        /* <DEDUP_REMOVED lines=24> */
.L_x_3231:
        /* <DEDUP_REMOVED lines=25> */
.L_x_3232:
        /* <DEDUP_REMOVED lines=12> */
.L_x_5617:


//--------------------- .text._Z35group_norm_nhwc_bwd_one_pass_kernelI11Fp32IOFp16WLi128ELi98ELi392EEv26Group_norm_nhwc_bwd_params --------------------------
	.section	.text._Z35group_norm_nhwc_bwd_one_pass_kernelI11Fp32IOFp16WLi128ELi98ELi392EEv26Group_norm_nhwc_bwd_params,"ax",@progbits
	.align	128
        .global         _Z35group_norm_nhwc_bwd_one_pass_kernelI11Fp32IOFp16WLi128ELi98ELi392EEv26Group_norm_nhwc_bwd_params
        .type           _Z35group_norm_nhwc_bwd_one_pass_kernelI11Fp32IOFp16WLi128ELi98ELi392EEv26Group_norm_nhwc_bwd_params,@function
        .size           _Z35group_norm_nhwc_bwd_one_pass_kernelI11Fp32IOFp16WLi128ELi98ELi392EEv26Group_norm_nhwc_bwd_params,(.L_x_5618 - _Z35group_norm_nhwc_bwd_one_pass_kernelI11Fp32IOFp16WLi128ELi98ELi392EEv26Group_norm_nhwc_bwd_params)
        .other          _Z35group_norm_nhwc_bwd_one_pass_kernelI11Fp32IOFp16WLi128ELi98ELi392EEv26Group_norm_nhwc_bwd_params,@"STO_CUDA_ENTRY STV_DEFAULT"
_Z35group_norm_nhwc_bwd_one_pass_kernelI11Fp32IOFp16WLi128ELi98ELi392EEv26Group_norm_nhwc_bwd_params:
.text._Z35group_norm_nhwc_bwd_one_pass_kernelI11Fp32IOFp16WLi128ELi98ELi392EEv26Group_norm_nhwc_bwd_params:
        /* <DEDUP_REMOVED lines=113> */
.L_x_3316:
        /* <DEDUP_REMOVED lines=447> */
.L_x_3235:
[----:B------:R-:W-:Y:S05]  /*2300*/  BSYNC B0 ;  /* 0x0000000000007941 */ /* 0x000fea0003800000 */
.L_x_3234:
        /* <DEDUP_REMOVED lines=31> */
.L_x_3236:
        /* <DEDUP_REMOVED lines=26> */
.L_x_3237:
        /* <DEDUP_REMOVED lines=31> */
.L_x_3238:
        /* <DEDUP_REMOVED lines=31> */
.L_x_3239:
        /* <DEDUP_REMOVED lines=31> */
.L_x_3240:
        /* <DEDUP_REMOVED lines=53> */
.L_x_3241:
        /* <DEDUP_REMOVED lines=35> */
.L_x_3242:
        /* <DEDUP_REMOVED lines=33> */
.L_x_3243:
        /* <DEDUP_REMOVED lines=33> */
.L_x_3244:
        /* <DEDUP_REMOVED lines=33> */
.L_x_3245:
        /* <DEDUP_REMOVED lines=33> */
.L_x_3246:
        /* <DEDUP_REMOVED lines=33> */
.L_x_3247:
        /* <DEDUP_REMOVED lines=33> */
.L_x_3248:
        /* <DEDUP_REMOVED lines=29> */
.L_x_3249:
        /* <DEDUP_REMOVED lines=29> */
.L_x_3250:
        /* <DEDUP_REMOVED lines=29> */
.L_x_3251:
        /* <DEDUP_REMOVED lines=115> */
.L_x_3253:
[----:B------:R-:W-:Y:S05]  /*4af0*/  BSYNC B0 ;  /* 0x0000000000007941 */ /* 0x000fea0003800000 */
.L_x_3252:
        /* <DEDUP_REMOVED lines=41> */
.L_x_3255:
[----:B------:R-:W-:Y:S05]  /*4d90*/  BSYNC B0 ;  /* 0x0000000000007941 */ /* 0x000fea0003800000 */
.L_x_3254:
        /* <DEDUP_REMOVED lines=16> */
.L_x_3257:
[----:B------:R-:W-:Y:S05]  /*4ea0*/  BSYNC B0 ;  /* 0x0000000000007941 */ /* 0x000fea0003800000 */
.L_x_3256:
        /* <DEDUP_REMOVED lines=33> */
.L_x_3260:
[----:B-1----:R-:W2:Y:S04]  /*50c0*/  LDG.E.STRONG.GPU R34, desc[UR8][R32.64] ;  /* 0x0000000820227981 */ /* 0x002ea8000c1ef900 */
[----:B--2---:R-:W-:Y:S01]  /*50d0*/  CCTL.IVALL ;  /* 0x00000000ff00798f */ /* 0x004fe20002000000 */
[----:B------:R-:W-:Y:S05]  /*50e0*/  YIELD ;  /* 0x0000000000007946 */ /* 0x000fea0003800000 */
[----:B------:R-:W-:-:S13]  /*50f0*/  ISETP.NE.AND P6, PT, R34, R41, PT ;  /* 0x000000292200720c */ /* 0x000fda0003fc5270 */
[----:B------:R-:W-:Y:S05]  /*5100*/  @P6 BRA `(.L_x_3260) ;  /* 0xfffffffc00ec6947 */ /* 0x000fea000383ffff */
.L_x_3259:
        /* <DEDUP_REMOVED lines=22> */
.L_x_3264:
        /* <DEDUP_REMOVED lines=115> */
.L_x_3263:
        /* <DEDUP_REMOVED lines=63> */
.L_x_3265:
[----:B------:R-:W-:-:S04]  /*5d90*/  LOP3.LUT P6, RZ, R0, 0x1, RZ, 0xc0, !PT ;  /* 0x0000000100ff7812 */ /* 0x000fc800078cc0ff */
[----:B------:R-:W-:-:S13]  /*5da0*/  ISETP.NE.OR P6, PT, R34, RZ, P6 ;  /* 0x000000ff2200720c */ /* 0x000fda00037c5670 */
[----:B------:R-:W-:Y:S05]  /*5db0*/  @!P6 BRA `(.L_x_3261) ;  /* 0x00000000007ce947 */ /* 0x000fea0003800000 */
.L_x_3262:
        /* <DEDUP_REMOVED lines=31> */
.L_x_3261:
        /* <DEDUP_REMOVED lines=10> */
.L_x_3267:
[----:B------:R-:W-:Y:S05]  /*6050*/  BSYNC B0 ;  /* 0x0000000000007941 */ /* 0x000fea0003800000 */
.L_x_3266:
        /* <DEDUP_REMOVED lines=17> */
.L_x_3258:
        /* <DEDUP_REMOVED lines=36> */
.L_x_3268:
        /* <DEDUP_REMOVED lines=20> */
.L_x_3270:
[----:B------:R-:W-:Y:S05]  /*64f0*/  BSYNC B0 ;  /* 0x0000000000007941 */ /* 0x000fea0003800000 */
.L_x_3269:
        /* <DEDUP_REMOVED lines=20> */
.L_x_3271:
        /* <DEDUP_REMOVED lines=19> */
.L_x_3273:
[----:B------:R-:W-:Y:S05]  /*6770*/  BSYNC B0 ;  /* 0x0000000000007941 */ /* 0x000fea0003800000 */
.L_x_3272:
        /* <DEDUP_REMOVED lines=19> */
.L_x_3274:
        /* <DEDUP_REMOVED lines=19> */
.L_x_3276:
[----:B------:R-:W-:Y:S05]  /*69e0*/  BSYNC B0 ;  /* 0x0000000000007941 */ /* 0x000fea0003800000 */
.L_x_3275:
        /* <DEDUP_REMOVED lines=19> */
.L_x_3277:
        /* <DEDUP_REMOVED lines=22> */
.L_x_3279:
[----:B------:R-:W-:Y:S05]  /*6c80*/  BSYNC B0 ;  /* 0x0000000000007941 */ /* 0x000fea0003800000 */
.L_x_3278:
        /* <DEDUP_REMOVED lines=20> */
.L_x_3280:
        /* <DEDUP_REMOVED lines=21> */
.L_x_3282:
[----:B------:R-:W-:Y:S05]  /*6f20*/  BSYNC B0 ;  /* 0x0000000000007941 */ /* 0x000fea0003800000 */
.L_x_3281:
        /* <DEDUP_REMOVED lines=20> */
.L_x_3283:
        /* <DEDUP_REMOVED lines=22> */
.L_x_3285:
[----:B------:R-:W-:Y:S05]  /*71d0*/  BSYNC B0 ;  /* 0x0000000000007941 */ /* 0x000fea0003800000 */
.L_x_3284:
        /* <DEDUP_REMOVED lines=20> */
.L_x_3286:
        /* <DEDUP_REMOVED lines=22> */
.L_x_3288:
[----:B------:R-:W-:Y:S05]  /*7480*/  BSYNC B0 ;  /* 0x0000000000007941 */ /* 0x000fea0003800000 */
.L_x_3287:
        /* <DEDUP_REMOVED lines=20> */
.L_x_3289:
        /* <DEDUP_REMOVED lines=22> */
.L_x_3291:
[----:B------:R-:W-:Y:S05]  /*7730*/  BSYNC B0 ;  /* 0x0000000000007941 */ /* 0x000fea0003800000 */
.L_x_3290:
        /* <DEDUP_REMOVED lines=20> */
.L_x_3292:
        /* <DEDUP_REMOVED lines=22> */
.L_x_3294:
[----:B------:R-:W-:Y:S05]  /*79e0*/  BSYNC B0 ;  /* 0x0000000000007941 */ /* 0x000fea0003800000 */
.L_x_3293:
        /* <DEDUP_REMOVED lines=20> */
.L_x_3295:
        /* <DEDUP_REMOVED lines=21> */
.L_x_3297:
[----:B------:R-:W-:Y:S05]  /*7c80*/  BSYNC B0 ;  /* 0x0000000000007941 */ /* 0x000fea0003800000 */
.L_x_3296:
        /* <DEDUP_REMOVED lines=19> */
.L_x_3298:
        /* <DEDUP_REMOVED lines=21> */
.L_x_3300:
[----:B------:R-:W-:Y:S05]  /*7f10*/  BSYNC B0 ;  /* 0x0000000000007941 */ /* 0x000fea0003800000 */
.L_x_3299:
        /* <DEDUP_REMOVED lines=19> */
.L_x_3301:
        /* <DEDUP_REMOVED lines=21> */
.L_x_3303:
[----:B------:R-:W-:Y:S05]  /*81a0*/  BSYNC B0 ;  /* 0x0000000000007941 */ /* 0x000fea0003800000 */
.L_x_3302:
        /* <DEDUP_REMOVED lines=19> */
.L_x_3304:
        /* <DEDUP_REMOVED lines=26> */
.L_x_3306:
[----:B------:R-:W-:Y:S05]  /*8480*/  BSYNC B0 ;  /* 0x0000000000007941 */ /* 0x000fea0003800000 */
.L_x_3305:
        /* <DEDUP_REMOVED lines=19> */
.L_x_3307:
        /* <DEDUP_REMOVED lines=26> */
.L_x_3309:
[----:B------:R-:W-:Y:S05]  /*8760*/  BSYNC B0 ;  /* 0x0000000000007941 */ /* 0x000fea0003800000 */
.L_x_3308:
        /* <DEDUP_REMOVED lines=19> */
.L_x_3310:
        /* <DEDUP_REMOVED lines=26> */
.L_x_3312:
[----:B------:R-:W-:Y:S05]  /*8a40*/  BSYNC B0 ;  /* 0x0000000000007941 */ /* 0x000fea0003800000 */
.L_x_3311:
        /* <DEDUP_REMOVED lines=19> */
.L_x_3313:
        /* <DEDUP_REMOVED lines=23> */
.L_x_3315:
[----:B------:R-:W-:Y:S05]  /*8cf0*/  BSYNC B0 ;  /* 0x0000000000007941 */ /* 0x000fea0003800000 */
.L_x_3314:
[----:B------:R-:W-:Y:S02]  /*8d00*/  IADD3 R11, R15, R11, RZ ;  /* 0x0000000b0f0b7210 */ /* 0x000fe40007ffe0ff */
[----:B------:R-:W-:Y:S02]  /*8d10*/  IADD3 R12, R12, 0x1, RZ ;  /* 0x000000010c0c7810 */ /* 0x000fe40007ffe0ff */
[----:B------:R-:W-:-:S13]  /*8d20*/  ISETP.GE.AND P5, PT, R11, UR4, PT ;  /* 0x000000040b007c0c */ /* 0x000fda000bfa6270 */
[----:B------:R-:W-:Y:S05]  /*8d30*/  @!P5 BRA `(.L_x_3316) ;  /* 0xffffff780074d947 */ /* 0x000fea000383ffff */
.L_x_3233:
        /* <DEDUP_REMOVED lines=23> */
.L_x_3318:
[----:B------:R-:W-:Y:S05]  /*8eb0*/  BSYNC B0 ;  /* 0x0000000000007941 */ /* 0x000fea0003800000 */
.L_x_3317:
[----:B------:R-:W-:Y:S05]  /*8ec0*/  @P0 EXIT ;  /* 0x000000000000094d */ /* 0x000fea0003800000 */
[----:B------:R-:W-:Y:S05]  /*8ed0*/  @P2 BRA `(.L_x_3319) ;  /* 0x0000000000202947 */ /* 0x000fea0003800000 */
[----:B------:R-:W-:-:S05]  /*8ee0*/  IMAD R0, R6, R7, RZ ;  /* 0x0000000706007224 */ /* 0x000fca00078e02ff */
[----:B------:R-:W-:-:S13]  /*8ef0*/  ISETP.NE.AND P0, PT, R0, -0x1, PT ;  /* 0xffffffff0000780c */ /* 0x000fda0003f05270 */
[----:B------:R-:W-:Y:S05]  /*8f00*/  @!P0 BRA `(.L_x_3319) ;  /* 0x0000000000148947 */ /* 0x000fea0003800000 */
.L_x_3320:
[----:B--2---:R-:W2:Y:S04]  /*8f10*/  LDG.E.STRONG.GPU R5, desc[UR8][R2.64] ;  /* 0x0000000802057981 */ /* 0x004ea8000c1ef900 */
[----:B--2---:R-:W-:Y:S01]  /*8f20*/  CCTL.IVALL ;  /* 0x00000000ff00798f */ /* 0x004fe20002000000 */
[----:B------:R-:W-:Y:S05]  /*8f30*/  YIELD ;  /* 0x0000000000007946 */ /* 0x000fea0003800000 */
[----:B------:R-:W-:-:S13]  /*8f40*/  ISETP.NE.AND P0, PT, R5, R0, PT ;  /* 0x000000000500720c */ /* 0x000fda0003f05270 */
[----:B------:R-:W-:Y:S05]  /*8f50*/  @P0 BRA `(.L_x_3320) ;  /* 0xfffffffc00ec0947 */ /* 0x000fea000383ffff */
.L_x_3319:
        /* <DEDUP_REMOVED lines=24> */
.L_x_3321:
        /* <DEDUP_REMOVED lines=25> */
.L_x_3322:
        /* <DEDUP_REMOVED lines=9> */
.L_x_5618:


//--------------------- .text._Z35group_norm_nhwc_bwd_one_pass_kernelI11Fp32IOFp16WLi256ELi98ELi392EEv26Group_norm_nhwc_bwd_params --------------------------
	.section	.text._Z35group_norm_nhwc_bwd_one_pass_kernelI11Fp32IOFp16WLi256ELi98ELi392EEv26Group_norm_nhwc_bwd_params,"ax",@progbits
	.align	128
        .global         _Z35group_norm_nhwc_bwd_one_pass_kernelI11Fp32IOFp16WLi256ELi98ELi392EEv26Group_norm_nhwc_bwd_params
        .type           _Z35group_norm_nhwc_bwd_one_pass_kernelI11Fp32IOFp16WLi256ELi98ELi392EEv26Group_norm_nhwc_bwd_params,@function
        .size           _Z35group_norm_nhwc_bwd_one_pass_kernelI11Fp32IOFp16WLi256ELi98ELi392EEv26Group_norm_nhwc_bwd_params,(.L_x_5619 - _Z35group_norm_nhwc_bwd_one_pass_kernelI11Fp32IOFp16WLi256ELi98ELi392EEv26Group_norm_nhwc_bwd_params)
        .other          _Z35group_norm_nhwc_bwd_one_pass_kernelI11Fp32IOFp16WLi256ELi98ELi392EEv26Group_norm_nhwc_bwd_params,@"STO_CUDA_ENTRY STV_DEFAULT"
_Z35group_norm_nhwc_bwd_one_pass_kernelI11Fp32IOFp16WLi256ELi98ELi392EEv26Group_norm_nhwc_bwd_params:
.text._Z35group_norm_nhwc_bwd_one_pass_kernelI11Fp32IOFp16WLi256ELi98ELi392EEv26Group_norm_nhwc_bwd_params:
        /* <DEDUP_REMOVED lines=55> */
.L_x_3470:
        /* <DEDUP_REMOVED lines=891> */
[----:B--2---:R-:W-:-:S03]  /*3b20*/  @P0 HADD2.F32 R4, -RZ, R2.H0_H0 ;  /* 0x20000002ff040230 */ /* 0x004fc60000004100 */
[----:B------:R0:W5:Y:S01]  /*3b30*/  LDL.LU R2, [R1+0xb0] ;  /* 0x0000b00001027983 */ /* 0x0001620000300800 */
[----:B---3--:R-:W-:-:S03]  /*3b40*/  @P0 HADD2.F32 R5, -RZ, R0.H0_H0 ;  /* 0x20000000ff050230 */ /* 0x008fc60000004100 */
[----:B------:R0:W5:Y:S01]  /*3b50*/  LDL.LU R0, [R1+0xac] ;  /* 0x0000ac0001007983 */ /* 0x0001620000300800 */
[----:B----4-:R-:W-:Y:S02]  /*3b60*/  HADD2.F32 R3, -RZ, R3.H0_H0 ;  /* 0x20000003ff037230 */ /* 0x010fe40000004100 */
[----:B0-----:R-:W-:-:S07]  /*3b70*/  HADD2.F32 R82, -RZ, R82.H0_H0 ;  /* 0x20000052ff527230 */ /* 0x001fce0000004100 */
.L_x_3325:
[----:B------:R-:W-:Y:S05]  /*3b80*/  BSYNC B0 ;  /* 0x0000000000007941 */ /* 0x000fea0003800000 */
.L_x_3324:
        /* <DEDUP_REMOVED lines=40> */
.L_x_3326:
        /* <DEDUP_REMOVED lines=64> */
.L_x_3327:
        /* <DEDUP_REMOVED lines=81> */
.L_x_3328:
        /* <DEDUP_REMOVED lines=65> */
.L_x_3329:
        /* <DEDUP_REMOVED lines=60> */
.L_x_3330:
        /* <DEDUP_REMOVED lines=49> */
.L_x_3331:
        /* <DEDUP_REMOVED lines=42> */
.L_x_3332:
        /* <DEDUP_REMOVED lines=36> */
.L_x_3333:
        /* <DEDUP_REMOVED lines=35> */
.L_x_3334:
        /* <DEDUP_REMOVED lines=35> */
.L_x_3335:
        /* <DEDUP_REMOVED lines=36> */
.L_x_3336:
        /* <DEDUP_REMOVED lines=37> */
.L_x_3337:
        /* <DEDUP_REMOVED lines=37> */
.L_x_3338:
        /* <DEDUP_REMOVED lines=37> */
.L_x_3339:
        /* <DEDUP_REMOVED lines=37> */
.L_x_3340:
        /* <DEDUP_REMOVED lines=37> */
.L_x_3341:
        /* <DEDUP_REMOVED lines=37> */
.L_x_3342:
        /* <DEDUP_REMOVED lines=35> */
.L_x_3343:
        /* <DEDUP_REMOVED lines=35> */
.L_x_3344:
        /* <DEDUP_REMOVED lines=35> */
.L_x_3345:
        /* <DEDUP_REMOVED lines=35> */
.L_x_3346:
        /* <DEDUP_REMOVED lines=35> */
.L_x_3347:
        /* <DEDUP_REMOVED lines=35> */
.L_x_3348:
        /* <DEDUP_REMOVED lines=35> */
.L_x_3349:
        /* <DEDUP_REMOVED lines=12> */
[----:B----4-:R-:W-:Y:S01]  /*7b70*/  FMUL.FTZ R101, R84, UR26 ;  /* 0x0000001a54657c20 */ /* 0x010fe20008410000 */
        /* <DEDUP_REMOVED lines=22> */
.L_x_3350:
        /* <DEDUP_REMOVED lines=35> */
.L_x_3351:
        /* <DEDUP_REMOVED lines=35> */
.L_x_3352:
        /* <DEDUP_REMOVED lines=39> */
.L_x_3353:
        /* <DEDUP_REMOVED lines=37> */
.L_x_3354:
        /* <DEDUP_REMOVED lines=33> */
.L_x_3355:
        /* <DEDUP_REMOVED lines=33> */
.L_x_3356:
        /* <DEDUP_REMOVED lines=33> */
.L_x_3357:
        /* <DEDUP_REMOVED lines=122> */
.L_x_3359:
[----:B------:R-:W-:Y:S05]  /*93d0*/  BSYNC B0 ;  /* 0x0000000000007941 */ /* 0x000fea0003800000 */
.L_x_3358:
        /* <DEDUP_REMOVED lines=38> */
.L_x_3361:
[----:B------:R-:W-:Y:S05]  /*9640*/  BSYNC B0 ;  /* 0x0000000000007941 */ /* 0x000fea0003800000 */
.L_x_3360:
        /* <DEDUP_REMOVED lines=19> */
.L_x_3363:
[----:B------:R-:W-:Y:S05]  /*9780*/  BSYNC B0 ;  /* 0x0000000000007941 */ /* 0x000fea0003800000 */
.L_x_3362:
        /* <DEDUP_REMOVED lines=41> */
.L_x_3366:
[----:B------:R-:W-:Y:S02]  /*9a20*/  MOV R56, UR18 ;  /* 0x0000001200387c02 */ /* 0x000fe40008000f00 */
[----:B------:R-:W-:-:S05]  /*9a30*/  MOV R57, UR19 ;  /* 0x0000001300397c02 */ /* 0x000fca0008000f00 */
[----:B------:R-:W2:Y:S04]  /*9a40*/  LDG.E.STRONG.GPU R56, desc[UR22][R56.64] ;  /* 0x0000001638387981 */ /* 0x000ea8000c1ef900 */
[----:B--2---:R-:W-:Y:S01]  /*9a50*/  CCTL.IVALL ;  /* 0x00000000ff00798f */ /* 0x004fe20002000000 */
[----:B------:R-:W-:Y:S05]  /*9a60*/  YIELD ;  /* 0x0000000000007946 */ /* 0x000fea0003800000 */
[----:B------:R-:W-:-:S13]  /*9a70*/  ISETP.NE.AND P0, PT, R56, R58, PT ;  /* 0x0000003a3800720c */ /* 0x000fda0003f05270 */
[----:B------:R-:W-:Y:S05]  /*9a80*/  @P0 BRA `(.L_x_3366) ;  /* 0xfffffffc00e40947 */ /* 0x000fea000383ffff */
.L_x_3365:
        /* <DEDUP_REMOVED lines=19> */
.L_x_3370:
        /* <DEDUP_REMOVED lines=165> */
.L_x_3369:
        /* <DEDUP_REMOVED lines=87> */
.L_x_3371:
[----:B------:R-:W-:-:S13]  /*ab80*/  ISETP.NE.OR P0, PT, RZ, UR16, P0 ;  /* 0x00000010ff007c0c */ /* 0x000fda0008705670 */
[----:B------:R-:W-:Y:S05]  /*ab90*/  @!P0 BRA `(.L_x_3367) ;  /* 0x0000000000b08947 */ /* 0x000fea0003800000 */
.L_x_3368:
        /* <DEDUP_REMOVED lines=44> */
.L_x_3367:
        /* <DEDUP_REMOVED lines=14> */
.L_x_3373:
[----:B------:R-:W-:Y:S05]  /*af40*/  BSYNC B0 ;  /* 0x0000000000007941 */ /* 0x000fea0003800000 */
.L_x_3372:
        /* <DEDUP_REMOVED lines=25> */
.L_x_3364:
        /* <DEDUP_REMOVED lines=32> */
.L_x_3374:
        /* <DEDUP_REMOVED lines=22> */
.L_x_3376:
[----:B------:R-:W-:Y:S05]  /*b440*/  BSYNC B0 ;  /* 0x0000000000007941 */ /* 0x000fea0003800000 */
.L_x_3375:
        /* <DEDUP_REMOVED lines=28> */
.L_x_3377:
        /* <DEDUP_REMOVED lines=21> */
.L_x_3379:
[----:B------:R-:W-:Y:S05]  /*b760*/  BSYNC B0 ;  /* 0x0000000000007941 */ /* 0x000fea0003800000 */
.L_x_3378:
        /* <DEDUP_REMOVED lines=37> */
.L_x_3380:
        /* <DEDUP_REMOVED lines=21> */
.L_x_3382:
[----:B------:R-:W-:Y:S05]  /*bb10*/  BSYNC B0 ;  /* 0x0000000000007941 */ /* 0x000fea0003800000 */
.L_x_3381:
        /* <DEDUP_REMOVED lines=21> */
.L_x_3383:
        /* <DEDUP_REMOVED lines=23> */
.L_x_3385:
[----:B------:R-:W-:Y:S05]  /*bde0*/  BSYNC B0 ;  /* 0x0000000000007941 */ /* 0x000fea0003800000 */
.L_x_3384:
        /* <DEDUP_REMOVED lines=39> */
.L_x_3386:
        /* <DEDUP_REMOVED lines=21> */
.L_x_3388:
[----:B------:R-:W-:Y:S05]  /*c1b0*/  BSYNC B0 ;  /* 0x0000000000007941 */ /* 0x000fea0003800000 */
.L_x_3387:
        /* <DEDUP_REMOVED lines=21> */
.L_x_3389:
        /* <DEDUP_REMOVED lines=23> */
.L_x_3391:
[----:B------:R-:W-:Y:S05]  /*c480*/  BSYNC B0 ;  /* 0x0000000000007941 */ /* 0x000fea0003800000 */
.L_x_3390:
        /* <DEDUP_REMOVED lines=21> */
.L_x_3392:
        /* <DEDUP_REMOVED lines=23> */
.L_x_3394:
[----:B------:R-:W-:Y:S05]  /*c750*/  BSYNC B0 ;  /* 0x0000000000007941 */ /* 0x000fea0003800000 */
.L_x_3393:
        /* <DEDUP_REMOVED lines=47> */
.L_x_3395:
        /* <DEDUP_REMOVED lines=21> */
.L_x_3397:
[----:B------:R-:W-:Y:S05]  /*cba0*/  BSYNC B0 ;  /* 0x0000000000007941 */ /* 0x000fea0003800000 */
.L_x_3396:
        /* <DEDUP_REMOVED lines=19> */
.L_x_3398:
        /* <DEDUP_REMOVED lines=21> */
.L_x_3400:
[----:B------:R-:W-:Y:S05]  /*ce30*/  BSYNC B0 ;  /* 0x0000000000007941 */ /* 0x000fea0003800000 */
.L_x_3399:
        /* <DEDUP_REMOVED lines=19> */
.L_x_3401:
        /* <DEDUP_REMOVED lines=21> */
.L_x_3403:
[----:B------:R-:W-:Y:S05]  /*d0c0*/  BSYNC B0 ;  /* 0x0000000000007941 */ /* 0x000fea0003800000 */
.L_x_3402:
        /* <DEDUP_REMOVED lines=20> */
.L_x_3404:
        /* <DEDUP_REMOVED lines=22> */
.L_x_3406:
[----:B------:R-:W-:Y:S05]  /*d370*/  BSYNC B0 ;  /* 0x0000000000007941 */ /* 0x000fea0003800000 */
.L_x_3405:
        /* <DEDUP_REMOVED lines=21> */
.L_x_3407:
        /* <DEDUP_REMOVED lines=23> */
.L_x_3409:
[----:B------:R-:W-:Y:S05]  /*d640*/  BSYNC B0 ;  /* 0x0000000000007941 */ /* 0x000fea0003800000 */
.L_x_3408:
        /* <DEDUP_REMOVED lines=46> */
.L_x_3410:
        /* <DEDUP_REMOVED lines=21> */
.L_x_3412:
[----:B------:R-:W-:Y:S05]  /*da80*/  BSYNC B0 ;  /* 0x0000000000007941 */ /* 0x000fea0003800000 */
.L_x_3411:
        /* <DEDUP_REMOVED lines=21> */
.L_x_3413:
        /* <DEDUP_REMOVED lines=23> */
.L_x_3415:
[----:B------:R-:W-:Y:S05]  /*dd50*/  BSYNC B0 ;  /* 0x0000000000007941 */ /* 0x000fea0003800000 */
.L_x_3414:
        /* <DEDUP_REMOVED lines=21> */
.L_x_3416:
        /* <DEDUP_REMOVED lines=23> */
.L_x_3418:
[----:B------:R-:W-:Y:S05]  /*e020*/  BSYNC B0 ;  /* 0x0000000000007941 */ /* 0x000fea0003800000 */
.L_x_3417:
        /* <DEDUP_REMOVED lines=21> */
.L_x_3419:
        /* <DEDUP_REMOVED lines=23> */
.L_x_3421:
[----:B------:R-:W-:Y:S05]  /*e2f0*/  BSYNC B0 ;  /* 0x0000000000007941 */ /* 0x000fea0003800000 */
.L_x_3420:
        /* <DEDUP_REMOVED lines=21> */
.L_x_3422:
        /* <DEDUP_REMOVED lines=23> */
.L_x_3424:
[----:B------:R-:W-:Y:S05]  /*e5c0*/  BSYNC B0 ;  /* 0x0000000000007941 */ /* 0x000fea0003800000 */
.L_x_3423:
        /* <DEDUP_REMOVED lines=44> */
.L_x_3425:
        /* <DEDUP_REMOVED lines=21> */
.L_x_3427:
[----:B------:R-:W-:Y:S05]  /*e9e0*/  BSYNC B0 ;  /* 0x0000000000007941 */ /* 0x000fea0003800000 */
.L_x_3426:
        /* <DEDUP_REMOVED lines=19> */
.L_x_3428:
        /* <DEDUP_REMOVED lines=21> */
.L_x_3430:
[----:B------:R-:W-:Y:S05]  /*ec70*/  BSYNC B0 ;  /* 0x0000000000007941 */ /* 0x000fea0003800000 */
.L_x_3429:
        /* <DEDUP_REMOVED lines=19> */
.L_x_3431:
        /* <DEDUP_REMOVED lines=21> */
.L_x_3433:
[----:B------:R-:W-:Y:S05]  /*ef00*/  BSYNC B0 ;  /* 0x0000000000007941 */ /* 0x000fea0003800000 */
.L_x_3432:
        /* <DEDUP_REMOVED lines=19> */
.L_x_3434:
        /* <DEDUP_REMOVED lines=21> */
.L_x_3436:
[----:B------:R-:W-:Y:S05]  /*f190*/  BSYNC B0 ;  /* 0x0000000000007941 */ /* 0x000fea0003800000 */
.L_x_3435:
        /* <DEDUP_REMOVED lines=19> */
.L_x_3437:
        /* <DEDUP_REMOVED lines=21> */
.L_x_3439:
[----:B------:R-:W-:Y:S05]  /*f420*/  BSYNC B0 ;  /* 0x0000000000007941 */ /* 0x000fea0003800000 */
.L_x_3438:
        /* <DEDUP_REMOVED lines=49> */
.L_x_3440:
        /* <DEDUP_REMOVED lines=21> */
.L_x_3442:
[----:B------:R-:W-:Y:S05]  /*f890*/  BSYNC B0 ;  /* 0x0000000000007941 */ /* 0x000fea0003800000 */
.L_x_3441:
        /* <DEDUP_REMOVED lines=19> */
.L_x_3443:
        /* <DEDUP_REMOVED lines=21> */
.L_x_3445:
[----:B------:R-:W-:Y:S05]  /*fb20*/  BSYNC B0 ;  /* 0x0000000000007941 */ /* 0x000fea0003800000 */
.L_x_3444:
        /* <DEDUP_REMOVED lines=19> */
.L_x_3446:
        /* <DEDUP_REMOVED lines=21> */
.L_x_3448:
[----:B------:R-:W-:Y:S05]  /*fdb0*/  BSYNC B0 ;  /* 0x0000000000007941 */ /* 0x000fea0003800000 */
.L_x_3447:
        /* <DEDUP_REMOVED lines=19> */
.L_x_3449:
        /* <DEDUP_REMOVED lines=21> */
.L_x_3451:
[----:B------:R-:W-:Y:S05]  /*10040*/  BSYNC B0 ;  /* 0x0000000000007941 */ /* 0x000fea0003800000 */
.L_x_3450:
        /* <DEDUP_REMOVED lines=19> */
.L_x_3452:
        /* <DEDUP_REMOVED lines=21> */
.L_x_3454:
[----:B------:R-:W-:Y:S05]  /*102d0*/  BSYNC B0 ;  /* 0x0000000000007941 */ /* 0x000fea0003800000 */
.L_x_3453:
        /* <DEDUP_REMOVED lines=47> */
.L_x_3455:
        /* <DEDUP_REMOVED lines=21> */
.L_x_3457:
[----:B------:R-:W-:Y:S05]  /*10720*/  BSYNC B0 ;  /* 0x0000000000007941 */ /* 0x000fea0003800000 */
.L_x_3456:
        /* <DEDUP_REMOVED lines=19> */
.L_x_3458:
        /* <DEDUP_REMOVED lines=21> */
.L_x_3460:
[----:B------:R-:W-:Y:S05]  /*109b0*/  BSYNC B0 ;  /* 0x0000000000007941 */ /* 0x000fea0003800000 */
.L_x_3459:
        /* <DEDUP_REMOVED lines=19> */
.L_x_3461:
        /* <DEDUP_REMOVED lines=21> */
.L_x_3463:
[----:B------:R-:W-:Y:S05]  /*10c40*/  BSYNC B0 ;  /* 0x0000000000007941 */ /* 0x000fea0003800000 */
.L_x_3462:
        /* <DEDUP_REMOVED lines=19> */
.L_x_3464:
        /* <DEDUP_REMOVED lines=21> */
.L_x_3466:
[----:B------:R-:W-:Y:S05]  /*10ed0*/  BSYNC B0 ;  /* 0x0000000000007941 */ /* 0x000fea0003800000 */
.L_x_3465:
        /* <DEDUP_REMOVED lines=19> */
.L_x_3467:
        /* <DEDUP_REMOVED lines=20> */
.L_x_3469:
[----:B------:R-:W-:Y:S05]  /*11150*/  BSYNC B0 ;  /* 0x0000000000007941 */ /* 0x000fea0003800000 */
.L_x_3468:
        /* <DEDUP_REMOVED lines=9> */
.L_x_3323:
        /* <DEDUP_REMOVED lines=19> */
.L_x_3472:
[----:B------:R-:W-:Y:S05]  /*11320*/  BSYNC B0 ;  /* 0x0000000000007941 */ /* 0x000fea0003800000 */
.L_x_3471:
        /* <DEDUP_REMOVED lines=11> */
.L_x_3474:
[----:B------:R-:W4:Y:S04]  /*113e0*/  LDG.E.STRONG.GPU R5, desc[UR22][R2.64] ;  /* 0x0000001602057981 */ /* 0x000f28000c1ef900 */
[----:B----4-:R-:W-:Y:S01]  /*113f0*/  CCTL.IVALL ;  /* 0x00000000ff00798f */ /* 0x010fe20002000000 */
[----:B------:R-:W-:Y:S05]  /*11400*/  YIELD ;  /* 0x0000000000007946 */ /* 0x000fea0003800000 */
[----:B------:R-:W-:-:S13]  /*11410*/  ISETP.NE.AND P0, PT, R5, R4, PT ;  /* 0x000000040500720c */ /* 0x000fda0003f05270 */
[----:B------:R-:W-:Y:S05]  /*11420*/  @P0 BRA `(.L_x_3474) ;  /* 0xfffffffc00ec0947 */ /* 0x000fea000383ffff */
.L_x_3473:
        /* <DEDUP_REMOVED lines=25> */
.L_x_3475:
        /* <DEDUP_REMOVED lines=17> */
[----:B----4-:R-:W-:Y:S01]  /*116d0*/  F2FP.F16.F32.PACK_AB R19, R9, R2 ;  /* 0x000000020913723e */ /* 0x010fe200000000ff */
[----:B0-----:R-:W-:-:S04]  /*116e0*/  IMAD.WIDE R2, R5, 0x2, R14 ;  /* 0x0000000205027825 */ /* 0x001fc800078e020e */
[----:B-1----:R-:W-:Y:S01]  /*116f0*/  IMAD.WIDE R4, R5, 0x2, R16 ;  /* 0x0000000205047825 */ /* 0x002fe200078e0210 */
[----:B---3--:R-:W-:Y:S01]  /*11700*/  F2FP.F16.F32.PACK_AB R21, R13, R10 ;  /* 0x0000000a0d15723e */ /* 0x008fe200000000ff */
[----:B------:R2:W-:Y:S04]  /*11710*/  STG.E desc[UR22][R2.64], R19 ;  /* 0x0000001302007986 */ /* 0x0005e8000c101916 */
[----:B------:R2:W-:Y:S01]  /*11720*/  STG.E desc[UR22][R4.64], R21 ;  /* 0x0000001504007986 */ /* 0x0005e2000c101916 */
[----:B------:R-:W-:Y:S05]  /*11730*/  @P0 BRA `(.L_x_3475) ;  /* 0xfffffffc00a00947 */ /* 0x000fea000383ffff */
[----:B------:R-:W-:Y:S05]  /*11740*/  EXIT ;  /* 0x000000000000794d */ /* 0x000fea0003800000 */
.L_x_3476:
        /* <DEDUP_REMOVED lines=11> */
.L_x_5619:


//--------------------- .text._Z35group_norm_nhwc_bwd_one_pass_kernelI11Fp32IOFp16WLi512ELi98ELi392EEv26Group_norm_nhwc_bwd_params --------------------------
	.section	.text._Z35group_norm_nhwc_bwd_one_pass_kernelI11Fp32IOFp16WLi512ELi98ELi392EEv26Group_norm_nhwc_bwd_params,"ax",@progbits
	.align	128
        .global         _Z35group_norm_nhwc_bwd_one_pass_kernelI11Fp32IOFp16WLi512ELi98ELi392EEv26Group_norm_nhwc_bwd_params
        .type           _Z35group_norm_nhwc_bwd_one_pass_kernelI11Fp32IOFp16WLi512ELi98ELi392EEv26Group_norm_nhwc_bwd_params,@function
        .size           _Z35group_norm_nhwc_bwd_one_pass_kernelI11Fp32IOFp16WLi512ELi98ELi392EEv26Group_norm_nhwc_bwd_params,(.L_x_5620 - _Z35group_norm_nhwc_bwd_one_pass_kernelI11Fp32IOFp16WLi512ELi98ELi392EEv26Group_norm_nhwc_bwd_params)
        .other          _Z35group_norm_nhwc_bwd_one_pass_kernelI11Fp32IOFp16WLi512ELi98ELi392EEv26Group_norm_nhwc_bwd_params,@"STO_CUDA_ENTRY STV_DEFAULT"
_Z35group_norm_nhwc_bwd_one_pass_kernelI11Fp32IOFp16WLi512ELi98ELi392EEv26Group_norm_nhwc_bwd_params:
.text._Z35group_norm_nhwc_bwd_one_pass_kernelI11Fp32IOFp16WLi512ELi98ELi392EEv26Group_norm_nhwc_bwd_params:
        /* <DEDUP_REMOVED lines=27> */
.L_x_3567:
        /* <DEDUP_REMOVED lines=3000> */
[----:B--2---:R-:W-:Y:S02]  /*bd30*/  @P1 HADD2.F32 R7, -RZ, R10.H0_H0 ;  /* 0x2000000aff071230 */ /* 0x004fe40000004100 */
[----:B---3--:R-:W-:Y:S02]  /*bd40*/  @P1 HADD2.F32 R6, -RZ, R11.H0_H0 ;  /* 0x2000000bff061230 */ /* 0x008fe40000004100 */
[----:B----4-:R-:W-:Y:S02]  /*bd50*/  HADD2.F32 R8, -RZ, R5.H0_H0 ;  /* 0x20000005ff087230 */ /* 0x010fe40000004100 */
[----:B------:R-:W-:-:S07]  /*bd60*/  HADD2.F32 R5, -RZ, R9.H0_H0 ;  /* 0x20000009ff057230 */ /* 0x000fce0000004100 */
.L_x_3479:
[----:B------:R-:W-:Y:S05]  /*bd70*/  BSYNC B0 ;  /* 0x0000000000007941 */ /* 0x000fea0003800000 */
.L_x_3478:
        /* <DEDUP_REMOVED lines=27> */
.L_x_3480:
        /* <DEDUP_REMOVED lines=34> */
.L_x_3481:
        /* <DEDUP_REMOVED lines=44> */
.L_x_3482:
        /* <DEDUP_REMOVED lines=44> */
.L_x_3483:
        /* <DEDUP_REMOVED lines=47> */
.L_x_3484:
        /* <DEDUP_REMOVED lines=43> */
.L_x_3485:
        /* <DEDUP_REMOVED lines=39> */
.L_x_3486:
        /* <DEDUP_REMOVED lines=39> */
.L_x_3487:
        /* <DEDUP_REMOVED lines=39> */
.L_x_3488:
        /* <DEDUP_REMOVED lines=39> */
.L_x_3489:
        /* <DEDUP_REMOVED lines=39> */
.L_x_3490:
        /* <DEDUP_REMOVED lines=39> */
.L_x_3491:
        /* <DEDUP_REMOVED lines=39> */
.L_x_3492:
        /* <DEDUP_REMOVED lines=39> */
.L_x_3493:
        /* <DEDUP_REMOVED lines=39> */
.L_x_3494:
        /* <DEDUP_REMOVED lines=39> */
.L_x_3495:
        /* <DEDUP_REMOVED lines=39> */
.L_x_3496:
        /* <DEDUP_REMOVED lines=39> */
.L_x_3497:
        /* <DEDUP_REMOVED lines=39> */
.L_x_3498:
        /* <DEDUP_REMOVED lines=37> */
.L_x_3499:
        /* <DEDUP_REMOVED lines=35> */
.L_x_3500:
        /* <DEDUP_REMOVED lines=35> */
.L_x_3501:
        /* <DEDUP_REMOVED lines=35> */
.L_x_3502:
        /* <DEDUP_REMOVED lines=35> */
.L_x_3503:
        /* <DEDUP_REMOVED lines=35> */
.L_x_3504:
        /* <DEDUP_REMOVED lines=35> */
.L_x_3505:
        /* <DEDUP_REMOVED lines=35> */
.L_x_3506:
        /* <DEDUP_REMOVED lines=35> */
.L_x_3507:
        /* <DEDUP_REMOVED lines=35> */
.L_x_3508:
        /* <DEDUP_REMOVED lines=35> */
.L_x_3509:
        /* <DEDUP_REMOVED lines=35> */
.L_x_3510:
        /* <DEDUP_REMOVED lines=39> */
.L_x_3511:
        /* <DEDUP_REMOVED lines=42> */
.L_x_3512:
        /* <DEDUP_REMOVED lines=35> */
.L_x_3513:
        /* <DEDUP_REMOVED lines=35> */
.L_x_3514:
        /* <DEDUP_REMOVED lines=35> */
.L_x_3515:
        /* <DEDUP_REMOVED lines=36> */
.L_x_3516:
        /* <DEDUP_REMOVED lines=37> */
.L_x_3517:
        /* <DEDUP_REMOVED lines=37> */
.L_x_3518:
        /* <DEDUP_REMOVED lines=37> */
.L_x_3519:
        /* <DEDUP_REMOVED lines=35> */
.L_x_3520:
        /* <DEDUP_REMOVED lines=35> */
.L_x_3521:
        /* <DEDUP_REMOVED lines=35> */
.L_x_3522:
        /* <DEDUP_REMOVED lines=35> */
.L_x_3523:
        /* <DEDUP_REMOVED lines=35> */
.L_x_3524:
        /* <DEDUP_REMOVED lines=35> */
.L_x_3525:
        /* <DEDUP_REMOVED lines=35> */
.L_x_3526:
        /* <DEDUP_REMOVED lines=35> */
.L_x_3527:
        /* <DEDUP_REMOVED lines=35> */
.L_x_3528:
        /* <DEDUP_REMOVED lines=35> */
.L_x_3529:
        /* <DEDUP_REMOVED lines=35> */
.L_x_3530:
        /* <DEDUP_REMOVED lines=35> */
.L_x_3531:
        /* <DEDUP_REMOVED lines=35> */
.L_x_3532:
        /* <DEDUP_REMOVED lines=35> */
.L_x_3533:
        /* <DEDUP_REMOVED lines=35> */
.L_x_3534:
        /* <DEDUP_REMOVED lines=35> */
.L_x_3535:
        /* <DEDUP_REMOVED lines=35> */
.L_x_3536:
        /* <DEDUP_REMOVED lines=35> */
.L_x_3537:
        /* <DEDUP_REMOVED lines=35> */
.L_x_3538:
        /* <DEDUP_REMOVED lines=36> */
.L_x_3539:
        /* <DEDUP_REMOVED lines=36> */
.L_x_3540:
        /* <DEDUP_REMOVED lines=38> */
.L_x_3541:
        /* <DEDUP_REMOVED lines=44> */
.L_x_3542:
        /* <DEDUP_REMOVED lines=47> */
.L_x_3543:
        /* <DEDUP_REMOVED lines=331> */
.L_x_3545:
[----:B------:R-:W-:Y:S05]  /*16620*/  BSYNC B0 ;  /* 0x0000000000007941 */ /* 0x000fea0003800000 */
.L_x_3544:
        /* <DEDUP_REMOVED lines=39> */
.L_x_3547:
[----:B------:R-:W-:Y:S05]  /*168a0*/  BSYNC B0 ;  /* 0x0000000000007941 */ /* 0x000fea0003800000 */
.L_x_3546:
        /* <DEDUP_REMOVED lines=29> */
.L_x_3549:
[----:B------:R-:W-:Y:S05]  /*16a80*/  BSYNC B0 ;  /* 0x0000000000007941 */ /* 0x000fea0003800000 */
.L_x_3548:
        /* <DEDUP_REMOVED lines=40> */
.L_x_3553:
[----:B------:R-:W2:Y:S04]  /*16d10*/  LDG.E.STRONG.GPU R0, desc[UR10][R12.64] ;  /* 0x0000000a0c007981 */ /* 0x000ea8000c1ef900 */
[----:B--2---:R-:W-:Y:S04]  /*16d20*/  CCTL.IVALL ;  /* 0x00000000ff00798f */ /* 0x004fe80002000000 */
[----:B------:R0:W-:Y:S01]  /*16d30*/  STL [R1], R0 ;  /* 0x0000000001007387 */ /* 0x0001e20000100800 */
[----:B------:R-:W-:-:S13]  /*16d40*/  ISETP.NE.AND P1, PT, R0, UR6, PT ;  /* 0x0000000600007c0c */ /* 0x000fda000bf25270 */
[----:B0-----:R-:W-:Y:S05]  /*16d50*/  @P1 BRA `(.L_x_3553) ;  /* 0xfffffffc00ec1947 */ /* 0x001fea000383ffff */
.L_x_3552:
[----:B------:R-:W-:Y:S05]  /*16d60*/  BSYNC B0 ;  /* 0x0000000000007941 */ /* 0x000fea0003800000 */
.L_x_3551:
        /* <DEDUP_REMOVED lines=18> */
.L_x_3557:
        /* <DEDUP_REMOVED lines=115> */
.L_x_3556:
        /* <DEDUP_REMOVED lines=61> */
.L_x_3558:
[----:B------:R-:W-:-:S13]  /*17990*/  ISETP.NE.OR P1, PT, R0, RZ, P1 ;  /* 0x000000ff0000720c */ /* 0x000fda0000f25670 */
[----:B------:R-:W-:Y:S05]  /*179a0*/  @!P1 BRA `(.L_x_3554) ;  /* 0x00000000007c9947 */ /* 0x000fea0003800000 */
.L_x_3555:
        /* <DEDUP_REMOVED lines=31> */
.L_x_3554:
        /* <DEDUP_REMOVED lines=11> */
.L_x_3560:
[----:B------:R-:W-:Y:S05]  /*17c50*/  BSYNC B0 ;  /* 0x0000000000007941 */ /* 0x000fea0003800000 */
.L_x_3559:
        /* <DEDUP_REMOVED lines=19> */
.L_x_3550:
        /* <DEDUP_REMOVED lines=14> */
.L_x_3566:
        /* <DEDUP_REMOVED lines=56> */
.L_x_3562:
[----:B------:R-:W-:Y:S05]  /*181f0*/  BSYNC B0 ;  /* 0x0000000000007941 */ /* 0x000fea0003800000 */
.L_x_3561:
        /* <DEDUP_REMOVED lines=19> */
.L_x_3563:
        /* <DEDUP_REMOVED lines=15> */
.L_x_3565:
[----:B------:R-:W-:Y:S05]  /*18420*/  BSYNC B0 ;  /* 0x0000000000007941 */ /* 0x000fea0003800000 */
.L_x_3564:
        /* <DEDUP_REMOVED lines=12> */
.L_x_3477:
        /* <DEDUP_REMOVED lines=25> */
.L_x_3569:
[----:B------:R-:W-:Y:S05]  /*18680*/  BSYNC B0 ;  /* 0x0000000000007941 */ /* 0x000fea0003800000 */
.L_x_3568:
[----:B------:R-:W-:Y:S05]  /*18690*/  @P0 EXIT ;  /* 0x000000000000094d */ /* 0x000fea0003800000 */
[----:B------:R-:W-:Y:S05]  /*186a0*/  @P2 BRA `(.L_x_3570) ;  /* 0x0000000000202947 */ /* 0x000fea0003800000 */
[----:B------:R-:W-:-:S05]  /*186b0*/  IMAD R0, R6, R7, RZ ;  /* 0x0000000706007224 */ /* 0x000fca00078e02ff */
[----:B------:R-:W-:-:S13]  /*186c0*/  ISETP.NE.AND P0, PT, R0, -0x1, PT ;  /* 0xffffffff0000780c */ /* 0x000fda0003f05270 */
[----:B------:R-:W-:Y:S05]  /*186d0*/  @!P0 BRA `(.L_x_3570) ;  /* 0x0000000000148947 */ /* 0x000fea0003800000 */
.L_x_3571:
[----:B0-----:R-:W2:Y:S04]  /*186e0*/  LDG.E.STRONG.GPU R5, desc[UR10][R2.64] ;  /* 0x0000000a02057981 */ /* 0x001ea8000c1ef900 */
[----:B--2---:R-:W-:Y:S01]  /*186f0*/  CCTL.IVALL ;  /* 0x00000000ff00798f */ /* 0x004fe20002000000 */
[----:B------:R-:W-:Y:S05]  /*18700*/  YIELD ;  /* 0x0000000000007946 */ /* 0x000fea0003800000 */
[----:B------:R-:W-:-:S13]  /*18710*/  ISETP.NE.AND P0, PT, R5, R0, PT ;  /* 0x000000000500720c */ /* 0x000fda0003f05270 */
[----:B------:R-:W-:Y:S05]  /*18720*/  @P0 BRA `(.L_x_3571) ;  /* 0xfffffffc00ec0947 */ /* 0x000fea000383ffff */
.L_x_3570:
        /* <DEDUP_REMOVED lines=27> */
.L_x_3572:
        /* <DEDUP_REMOVED lines=27> */
.L_x_3573:
        /* <DEDUP_REMOVED lines=15> */
.L_x_5620:


//--------------------- .text._Z35group_norm_nhwc_fwd_one_pass_kernelI11Bf16IOFp32WLi64ELi98ELi392EEv26Group_norm_nhwc_fwd_params --------------------------
	.section	.text._Z35group_norm_nhwc_fwd_one_pass_kernelI11Bf16IOFp32WLi64ELi98ELi392EEv26Group_norm_nhwc_fwd_params,"ax",@progbits
	.align	128
        .global         _Z35group_norm_nhwc_fwd_one_pass_kernelI11Bf16IOFp32WLi64ELi98ELi392EEv26Group_norm_nhwc_fwd_params
        .type           _Z35group_norm_nhwc_fwd_one_pass_kernelI11Bf16IOFp32WLi64ELi98ELi392EEv26Group_norm_nhwc_fwd_params,@function
        .size           _Z35group_norm_nhwc_fwd_one_pass_kernelI11Bf16IOFp32WLi64ELi98ELi392EEv26Group_norm_nhwc_fwd_params,(.L_x_5621 - _Z35group_norm_nhwc_fwd_one_pass_kernelI11Bf16IOFp32WLi64ELi98ELi392EEv26Group_norm_nhwc_fwd_params)
        .other          _Z35group_norm_nhwc_fwd_one_pass_kernelI11Bf16IOFp32WLi64ELi98ELi392EEv26Group_norm_nhwc_fwd_params,@"STO_CUDA_ENTRY STV_DEFAULT"
_Z35group_norm_nhwc_fwd_one_pass_kernelI11Bf16IOFp32WLi64ELi98ELi392EEv26Group_norm_nhwc_fwd_params:
.text._Z35group_norm_nhwc_fwd_one_pass_kernelI11Bf16IOFp32WLi64ELi98ELi392EEv26Group_norm_nhwc_fwd_params:
[----:B------:R-:W-:Y:S01]  /*0000*/  LDC R1, c[0x0][0x28] ;  /* 0x00000a00ff017b82 */ /* 0x000fe20000000800 */
[----:B------:R-:W0:Y:S01]  /*0010*/  S2R R0, SR_CTAID.Y ;  /* 0x0000000000007919 */ /* 0x000e220000002600 */
[----:B------:R-:W-:Y:S01]  /*0020*/  ULDC UR5, c[0x0][0x288] ;  /* 0x0000a20000057ab9 */ /* 0x000fe20000000800 */
[----:B------:R-:W-:Y:S02]  /*0030*/  ULDC UR4, c[0x0][0x258] ;  /* 0x0000960000047ab9 */ /* 0x000fe40000000800 */
[----:B------:R-:W-:-:S06]  /*0040*/  UIMAD UR5, UR5, UR4, URZ ;  /* 0x00000004050572a4 */ /* 0x000fcc000f8e023f */
[----:B0-----:R-:W-:-:S13]  /*0050*/  ISETP.GE.AND P0, PT, R0, UR5, PT ;  /* 0x0000000500007c0c */ /* 0x001fda000bf06270 */
[----:B------:R-:W-:Y:S05]  /*0060*/  @P0 EXIT ;  /* 0x000000000000094d */ /* 0x000fea0003800000 */
[----:B------:R-:W0:Y:S01]  /*0070*/  S2R R5, SR_TID.X ;  /* 0x0000000000057919 */ /* 0x000e220000002100 */
[----:B------:R-:W1:Y:S01]  /*0080*/  S2UR UR10, SR_CTAID.X ;  /* 0x00000000000a79c3 */ /* 0x000e620000002500 */
[----:B------:R-:W-:Y:S01]  /*0090*/  ULDC.64 UR6, c[0x0][0x218] ;  /* 0x0000860000067ab9 */ /* 0x000fe20000000a00 */
[----:B------:R-:W-:Y:S01]  /*00a0*/  UMOV UR4, 0x400 ;  /* 0x0000040000047882 */ /* 0x000fe20000000000 */
[----:B------:R-:W-:Y:S01]  /*00b0*/  ISETP.NE.U32.AND P1, PT, RZ, UR6, PT ;  /* 0x00000006ff007c0c */ /* 0x000fe2000bf25070 */
[----:B------:R-:W-:Y:S01]  /*00c0*/  ULDC.64 UR8, c[0x0][0x278] ;  /* 0x00009e0000087ab9 */ /* 0x000fe20000000a00 */
[----:B------:R-:W-:Y:S01]  /*00d0*/  MOV R8, R0 ;  /* 0x0000000000087202 */ /* 0x000fe20000000f00 */
[----:B------:R-:W-:Y:S02]  /*00e0*/  ULDC.U8 UR11, c[0x0][0x28c] ;  /* 0x0000a300000b7ab9 */ /* 0x000fe40000000000 */
[----:B------:R-:W2:Y:S08]  /*00f0*/  LDC R35, c[0x0][0x294] ;  /* 0x0000a500ff237b82 */ /* 0x000eb00000000800 */
[----:B------:R-:W3:Y:S01]  /*0100*/  S2UR UR6, SR_CgaCtaId ;  /* 0x00000000000679c3 */ /* 0x000ee20000008800 */
[----:B0-----:R-:W-:Y:S01]  /*0110*/  IMAD.WIDE.U32 R2, R5, 0x5397829d, RZ ;  /* 0x5397829d05027825 */ /* 0x001fe200078e00ff */
[----:B------:R-:W-:-:S02]  /*0120*/  SHF.R.S32.HI R2, RZ, 0x1f, R5 ;  /* 0x0000001fff027819 */ /* 0x000fc40000011405 */
[C---:B------:R-:W-:Y:S02]  /*0130*/  ISETP.GT.AND P5, PT, R5.reuse, 0x17f, PT ;  /* 0x0000017f0500780c */ /* 0x040fe40003fa4270 */
[----:B------:R-:W-:Y:S02]  /*0140*/  SHF.R.U32.HI R4, RZ, 0x4, R3 ;  /* 0x00000004ff047819 */ /* 0x000fe40000011603 */
[----:B------:R-:W-:Y:S01]  /*0150*/  LEA.HI R12, R2, R5, RZ, 0x5 ;  /* 0x00000005020c7211 */ /* 0x000fe200078f28ff */
[----:B------:R-:W0:Y:S01]  /*0160*/  LDC R3, c[0x0][0x10] ;  /* 0x00000400ff037b82 */ /* 0x000e220000000800 */
[C---:B------:R-:W-:Y:S01]  /*0170*/  ISETP.GE.U32.AND P4, PT, R5.reuse, 0x188, PT ;  /* 0x000001880500780c */ /* 0x040fe20003f86070 */
[----:B------:R-:W-:Y:S01]  /*0180*/  IMAD R46, R4, -0x31, R5 ;  /* 0xffffffcf042e7824 */ /* 0x000fe200078e0205 */
[----:B-1----:R-:W-:Y:S01]  /*0190*/  LOP3.LUT P0, RZ, R5, UR10, RZ, 0xfc, !PT ;  /* 0x0000000a05ff7c12 */ /* 0x002fe2000f80fcff */
[----:B--2---:R-:W-:Y:S01]  /*01a0*/  IMAD R35, R35, UR10, R4 ;  /* 0x0000000a23237c24 */ /* 0x004fe2000f8e0204 */
[----:B------:R-:W-:Y:S01]  /*01b0*/  LOP3.LUT R16, R12, 0xffffffe0, RZ, 0xc0, !PT ;  /* 0xffffffe00c107812 */ /* 0x000fe200078ec0ff */
[----:B------:R-:W1:Y:S01]  /*01c0*/  S2R R4, SR_LANEID ;  /* 0x0000000000047919 */ /* 0x000e620000000000 */
[----:B------:R-:W-:Y:S01]  /*01d0*/  SHF.R.S32.HI R14, RZ, 0x5, R12 ;  /* 0x00000005ff0e7819 */ /* 0x000fe2000001140c */
[----:B------:R-:W2:Y:S01]  /*01e0*/  LDC R2, c[0x0][0xc] ;  /* 0x00000300ff027b82 */ /* 0x000ea20000000800 */
[C---:B------:R-:W-:Y:S01]  /*01f0*/  IADD3 R5, R35.reuse, 0x8, RZ ;  /* 0x0000000823057810 */ /* 0x040fe20007ffe0ff */
[----:B---3--:R-:W-:Y:S01]  /*0200*/  ULEA UR4, UR6, UR4, 0x18 ;  /* 0x0000000406047291 */ /* 0x008fe2000f8ec03f */
[----:B------:R-:W-:-:S02]  /*0210*/  IADD3 R6, R35, 0x10, RZ ;  /* 0x0000001023067810 */ /* 0x000fc40007ffe0ff */
[C---:B------:R-:W-:Y:S02]  /*0220*/  IADD3 R7, R35.reuse, 0x18, RZ ;  /* 0x0000001823077810 */ /* 0x040fe40007ffe0ff */
[----:B------:R-:W-:Y:S02]  /*0230*/  ISETP.NE.AND.EX P0, PT, RZ, UR7, !P0, P1 ;  /* 0x00000007ff007c0c */ /* 0x000fe4000c705310 */
[----:B------:R-:W-:Y:S02]  /*0240*/  IADD3 R16, -R16, 0x187, RZ ;  /* 0x0000018710107810 */ /* 0x000fe40007ffe1ff */
[C---:B------:R-:W-:Y:S02]  /*0250*/  IADD3 R12, R35.reuse, 0x38, RZ ;  /* 0x00000038230c7810 */ /* 0x040fe40007ffe0ff */
[----:B------:R-:W-:Y:S02]  /*0260*/  ISETP.LT.U32.AND P1, PT, R35, UR8, PT ;  /* 0x0000000823007c0c */ /* 0x000fe4000bf21070 */
[----:B------:R-:W-:Y:S01]  /*0270*/  SHF.R.S32.HI R9, RZ, 0x1f, R35 ;  /* 0x0000001fff097819 */ /* 0x000fe20000011423 */
[----:B0-----:R-:W-:Y:S01]  /*0280*/  IMAD R10, R3, UR10, R0 ;  /* 0x0000000a030a7c24 */ /* 0x001fe2000f8e0200 */
[----:B------:R-:W-:-:S02]  /*0290*/  ISETP.LT.U32.AND P2, PT, R5, UR8, PT ;  /* 0x0000000805007c0c */ /* 0x000fc4000bf41070 */
[----:B------:R-:W-:Y:S02]  /*02a0*/  ISETP.LT.U32.AND P3, PT, R6, UR8, PT ;  /* 0x0000000806007c0c */ /* 0x000fe4000bf61070 */
[----:B------:R-:W-:Y:S02]  /*02b0*/  SHF.R.S32.HI R11, RZ, 0x1f, R5 ;  /* 0x0000001fff0b7819 */ /* 0x000fe40000011405 */
[----:B------:R-:W-:Y:S02]  /*02c0*/  SHF.R.S32.HI R13, RZ, 0x1f, R6 ;  /* 0x0000001fff0d7819 */ /* 0x000fe40000011406 */
[----:B------:R-:W-:Y:S02]  /*02d0*/  ISETP.LT.U32.AND P6, PT, R7, UR8, PT ;  /* 0x0000000807007c0c */ /* 0x000fe4000bfc1070 */
[----:B------:R-:W-:Y:S02]  /*02e0*/  SHF.R.S32.HI R15, RZ, 0x1f, R7 ;  /* 0x0000001fff0f7819 */ /* 0x000fe40000011407 */
[----:B--2---:R-:W-:-:S02]  /*02f0*/  LOP3.LUT R29, R2, 0x3, RZ, 0xc0, !PT ;  /* 0x00000003021d7812 */ /* 0x004fc400078ec0ff */
[----:B------:R-:W-:Y:S02]  /*0300*/  SHF.L.U32 R46, R46, 0x1, RZ ;  /* 0x000000012e2e7819 */ /* 0x000fe400000006ff */
[----:B------:R-:W-:Y:S02]  /*0310*/  SEL R45, R16, 0x1f, P5 ;  /* 0x0000001f102d7807 */ /* 0x000fe40002800000 */
[----:B------:R-:W-:Y:S02]  /*0320*/  SHF.R.S32.HI R31, RZ, 0x1f, R12 ;  /* 0x0000001fff1f7819 */ /* 0x000fe4000001140c */
[----:B------:R-:W-:Y:S02]  /*0330*/  ISETP.LT.AND.EX P1, PT, R9, UR9, !P4, P1 ;  /* 0x0000000909007c0c */ /* 0x000fe4000e721310 */
[----:B------:R-:W-:Y:S02]  /*0340*/  ISETP.LT.AND.EX P2, PT, R11, UR9, !P4, P2 ;  /* 0x000000090b007c0c */ /* 0x000fe4000e741320 */
[----:B------:R-:W-:-:S02]  /*0350*/  ISETP.LT.AND.EX P3, PT, R13, UR9, !P4, P3 ;  /* 0x000000090d007c0c */ /* 0x000fc4000e761330 */
[----:B------:R-:W-:Y:S01]  /*0360*/  ISETP.LT.AND.EX P4, PT, R15, UR9, !P4, P6 ;  /* 0x000000090f007c0c */ /* 0x000fe2000e781360 */
[----:B------:R-:W-:Y:S01]  /*0370*/  ULDC.64 UR8, c[0x0][0x208] ;  /* 0x0000820000087ab9 */ /* 0x000fe20000000a00 */
[----:B------:R-:W-:Y:S01]  /*0380*/  LEA R14, R14, UR4, 0x3 ;  /* 0x000000040e0e7c11 */ /* 0x000fe2000f8e18ff */
[----:B-1----:R-:W-:-:S10]  /*0390*/  UMOV UR4, URZ ;  /* 0x0000003f00047c82 */ /* 0x002fd40008000000 */
.L_x_3610:
[----:B0-----:R-:W0:Y:S01]  /*03a0*/  LDC R23, c[0x0][0x288] ;  /* 0x0000a200ff177b82 */ /* 0x001e220000000800 */
[----:B------:R-:W1:Y:S01]  /*03b0*/  S2R R40, SR_TID.X ;  /* 0x0000000000287919 */ /* 0x000e620000002100 */
[----:B------:R-:W-:Y:S01]  /*03c0*/  ULDC.64 UR12, c[0x0][0x278] ;  /* 0x00009e00000c7ab9 */ /* 0x000fe20000000a00 */
[----:B------:R-:W-:-:S05]  /*03d0*/  ULDC.64 UR6, c[0x0][0x280] ;  /* 0x0000a00000067ab9 */ /* 0x000fca0000000a00 */
[----:B------:R-:W2:Y:S08]  /*03e0*/  LDC R25, c[0x0][0x294] ;  /* 0x0000a500ff197b82 */ /* 0x000eb00000000800 */
[----:B------:R-:W3:Y:S01]  /*03f0*/  @P2 LDC.64 R32, c[0x0][0x270] ;  /* 0x00009c00ff202b82 */ /* 0x000ee20000000a00 */
[----:B0-----:R-:W-:-:S07]  /*0400*/  IABS R19, R23 ;  /* 0x0000001700137213 */ /* 0x001fce0000000000 */
[----:B------:R-:W0:Y:S01]  /*0410*/  @P1 LDC.64 R26, c[0x0][0x220] ;  /* 0x00008800ff1a1b82 */ /* 0x000e220000000a00 */
[----:B------:R-:W4:Y:S07]  /*0420*/  I2F.RP R18, R19 ;  /* 0x0000001300127306 */ /* 0x000f2e0000209400 */
[----:B------:R-:W5:Y:S01]  /*0430*/  @P2 LDC.64 R38, c[0x0][0x220] ;  /* 0x00008800ff262b82 */ /* 0x000f620000000a00 */
[----:B----4-:R-:W4:Y:S02]  /*0440*/  MUFU.RCP R18, R18 ;  /* 0x0000001200127308 */ /* 0x010f240000001000 */
[----:B----4-:R-:W-:-:S06]  /*0450*/  IADD3 R16, R18, 0xffffffe, RZ ;  /* 0x0ffffffe12107810 */ /* 0x010fcc0007ffe0ff */
[----:B------:R4:W1:Y:S02]  /*0460*/  F2I.FTZ.U32.TRUNC.NTZ R17, R16 ;  /* 0x0000001000117305 */ /* 0x000864000021f000 */
[----:B----4-:R-:W-:Y:S01]  /*0470*/  HFMA2.MMA R16, -RZ, RZ, 0, 0 ;  /* 0x00000000ff107435 */ /* 0x010fe200000001ff */
[----:B-1----:R-:W-:-:S05]  /*0480*/  IADD3 R20, RZ, -R17, RZ ;  /* 0x80000011ff147210 */ /* 0x002fca0007ffe0ff */
[----:B------:R-:W-:Y:S01]  /*0490*/  IMAD R21, R20, R19, RZ ;  /* 0x0000001314157224 */ /* 0x000fe200078e02ff */
[----:B------:R-:W-:-:S03]  /*04a0*/  IABS R20, R8 ;  /* 0x0000000800147213 */ /* 0x000fc60000000000 */
[----:B------:R-:W-:Y:S01]  /*04b0*/  IMAD.HI.U32 R17, R17, R21, R16 ;  /* 0x0000001511117227 */ /* 0x000fe200078e0010 */
[----:B------:R-:W-:-:S05]  /*04c0*/  LOP3.LUT R16, R8, R23, RZ, 0x3c, !PT ;  /* 0x0000001708107212 */ /* 0x000fca00078e3cff */
[----:B------:R-:W-:-:S05]  /*04d0*/  IMAD.HI.U32 R17, R17, R20, RZ ;  /* 0x0000001411117227 */ /* 0x000fca00078e00ff */
[----:B------:R-:W-:-:S05]  /*04e0*/  IADD3 R18, -R17, RZ, RZ ;  /* 0x000000ff11127210 */ /* 0x000fca0007ffe1ff */
[C---:B------:R-:W-:Y:S02]  /*04f0*/  IMAD R18, R19.reuse, R18, R20 ;  /* 0x0000001213127224 */ /* 0x040fe400078e0214 */
[----:B------:R-:W1:Y:S03]  /*0500*/  @P1 LDC.64 R20, c[0x0][0x270] ;  /* 0x00009c00ff141b82 */ /* 0x000e660000000a00 */
[----:B------:R-:W-:-:S13]  /*0510*/  ISETP.GT.U32.AND P5, PT, R19, R18, PT ;  /* 0x000000121300720c */ /* 0x000fda0003fa4070 */
[-C--:B------:R-:W-:Y:S02]  /*0520*/  @!P5 IADD3 R18, R18, -R19.reuse, RZ ;  /* 0x800000131212d210 */ /* 0x080fe40007ffe0ff */
[----:B------:R-:W-:Y:S02]  /*0530*/  @!P5 IADD3 R17, R17, 0x1, RZ ;  /* 0x000000011111d810 */ /* 0x000fe40007ffe0ff */
[----:B------:R-:W-:Y:S02]  /*0540*/  ISETP.GE.U32.AND P6, PT, R18, R19, PT ;  /* 0x000000131200720c */ /* 0x000fe40003fc6070 */
[----:B------:R-:W-:Y:S02]  /*0550*/  ISETP.GE.AND P5, PT, R16, RZ, PT ;  /* 0x000000ff1000720c */ /* 0x000fe40003fa6270 */
[----:B------:R-:W-:-:S09]  /*0560*/  SHF.R.S32.HI R18, RZ, 0x1f, R46 ;  /* 0x0000001fff127819 */ /* 0x000fd2000001142e */
[----:B------:R-:W-:Y:S02]  /*0570*/  @P6 IADD3 R17, R17, 0x1, RZ ;  /* 0x0000000111116810 */ /* 0x000fe40007ffe0ff */
[----:B------:R-:W-:Y:S02]  /*0580*/  ISETP.NE.AND P6, PT, R23, RZ, PT ;  /* 0x000000ff1700720c */ /* 0x000fe40003fc5270 */
[----:B------:R-:W-:Y:S01]  /*0590*/  MOV R19, R17 ;  /* 0x0000001100137202 */ /* 0x000fe20000000f00 */
[----:B------:R-:W-:-:S03]  /*05a0*/  IMAD.WIDE.U32 R16, R40, 0x5397829d, RZ ;  /* 0x5397829d28107825 */ /* 0x000fc600078e00ff */
[----:B------:R-:W-:Y:S02]  /*05b0*/  @!P5 IADD3 R19, -R19, RZ, RZ ;  /* 0x000000ff1313d210 */ /* 0x000fe40007ffe1ff */
[----:B------:R-:W-:-:S05]  /*05c0*/  SHF.R.U32.HI R16, RZ, 0x4, R17 ;  /* 0x00000004ff107819 */ /* 0x000fca0000011611 */
[----:B------:R-:W-:Y:S01]  /*05d0*/  @!P6 LOP3.LUT R19, RZ, R23, RZ, 0x33, !PT ;  /* 0x00000017ff13e212 */ /* 0x000fe200078e33ff */
[----:B--2---:R-:W-:Y:S02]  /*05e0*/  IMAD R28, R25, UR10, R16 ;  /* 0x0000000a191c7c24 */ /* 0x004fe4000f8e0210 */
[----:B------:R-:W2:Y:S01]  /*05f0*/  @P3 LDC.64 R24, c[0x0][0x220] ;  /* 0x00008800ff183b82 */ /* 0x000ea20000000a00 */
[----:B------:R-:W-:Y:S02]  /*0600*/  IADD3 R47, -R19, RZ, RZ ;  /* 0x000000ff132f7210 */ /* 0x000fe40007ffe1ff */
[----:B------:R-:W-:Y:S02]  /*0610*/  IADD3 R30, R28, 0x20, RZ ;  /* 0x000000201c1e7810 */ /* 0x000fe40007ffe0ff */
[----:B------:R-:W-:Y:S01]  /*0620*/  SHF.R.S32.HI R16, RZ, 0x1f, R19 ;  /* 0x0000001fff107819 */ /* 0x000fe20000011413 */
[----:B------:R-:W-:Y:S01]  /*0630*/  IMAD R47, R23, R47, R8 ;  /* 0x0000002f172f7224 */ /* 0x000fe200078e0208 */
[----:B------:R-:W-:Y:S01]  /*0640*/  ISETP.GE.U32.AND P6, PT, R30, UR12, PT ;  /* 0x0000000c1e007c0c */ /* 0x000fe2000bfc6070 */
[----:B------:R-:W4:Y:S01]  /*0650*/  @P3 LDC.64 R22, c[0x0][0x270] ;  /* 0x00009c00ff163b82 */ /* 0x000f220000000a00 */
[----:B------:R-:W-:Y:S01]  /*0660*/  SHF.R.S32.HI R37, RZ, 0x1f, R30 ;  /* 0x0000001fff257819 */ /* 0x000fe2000001141e */
[----:B------:R-:W-:-:S02]  /*0670*/  IMAD R47, R47, 0x62, RZ ;  /* 0x000000622f2f7824 */ /* 0x000fc400078e02ff */
[----:B------:R-:W-:Y:S01]  /*0680*/  IMAD R16, R16, UR6, RZ ;  /* 0x0000000610107c24 */ /* 0x000fe2000f8e02ff */
[----:B------:R-:W-:Y:S02]  /*0690*/  ISETP.GE.AND.EX P6, PT, R37, UR13, PT, P6 ;  /* 0x0000000d25007c0c */ /* 0x000fe4000bfc6360 */
[----:B------:R-:W-:Y:S01]  /*06a0*/  IADD3 R48, P5, R46, R47, RZ ;  /* 0x0000002f2e307210 */ /* 0x000fe20007fbe0ff */
[----:B------:R-:W-:Y:S01]  /*06b0*/  IMAD R51, R19, UR7, R16 ;  /* 0x0000000713337c24 */ /* 0x000fe2000f8e0210 */
[----:B------:R-:W-:Y:S01]  /*06c0*/  ISETP.LT.U32.AND P6, PT, R40, 0x188, !P6 ;  /* 0x000001882800780c */ /* 0x000fe200077c1070 */
[----:B-1----:R-:W-:Y:S01]  /*06d0*/  @P1 IMAD R16, R9, R20, RZ ;  /* 0x0000001409101224 */ /* 0x002fe200078e02ff */
[----:B------:R-:W-:-:S03]  /*06e0*/  LEA.HI.X.SX32 R49, R47, R18, 0x1, P5 ;  /* 0x000000122f317211 */ /* 0x000fc600028f0eff */
[----:B------:R-:W-:Y:S02]  /*06f0*/  @P1 IMAD R41, R35, R21, R16 ;  /* 0x0000001523291224 */ /* 0x000fe400078e0210 */
[----:B------:R-:W-:Y:S02]  /*0700*/  IMAD.WIDE.U32 R48, R19, UR6, R48 ;  /* 0x0000000613307c25 */ /* 0x000fe4000f8e0030 */
[----:B------:R-:W1:Y:S02]  /*0710*/  @P4 LDC.64 R18, c[0x0][0x270] ;  /* 0x00009c00ff124b82 */ /* 0x000e640000000a00 */
[----:B---3--:R-:W-:Y:S01]  /*0720*/  @P2 IMAD R16, R11, R32, RZ ;  /* 0x000000200b102224 */ /* 0x008fe200078e02ff */
[----:B------:R-:W-:Y:S02]  /*0730*/  IADD3 R51, R49, R51, RZ ;  /* 0x0000003331337210 */ /* 0x000fe40007ffe0ff */
[-C--:B------:R-:W-:Y:S01]  /*0740*/  @P1 MOV R50, R48.reuse ;  /* 0x0000003000321202 */ /* 0x080fe20000000f00 */
[----:B------:R-:W-:Y:S01]  /*0750*/  @P2 IMAD R43, R5, R33, R16 ;  /* 0x00000021052b2224 */ /* 0x000fe200078e0210 */
[----:B------:R-:W-:Y:S01]  /*0760*/  @P2 MOV R34, R48 ;  /* 0x0000003000222202 */ /* 0x000fe20000000f00 */
[----:B------:R-:W3:Y:S02]  /*0770*/  @P6 LDC.64 R16, c[0x0][0x270] ;  /* 0x00009c00ff106b82 */ /* 0x000ee40000000a00 */
[----:B------:R-:W-:Y:S01]  /*0780*/  @P1 IMAD.WIDE.U32 R20, R35, R20, R50 ;  /* 0x0000001423141225 */ /* 0x000fe200078e0032 */
[----:B------:R-:W-:-:S04]  /*0790*/  @P2 MOV R35, R51 ;  /* 0x0000003300232202 */ /* 0x000fc80000000f00 */
[----:B------:R-:W-:Y:S01]  /*07a0*/  @P1 IADD3 R21, R21, R41, RZ ;  /* 0x0000002915151210 */ /* 0x000fe20007ffe0ff */
[----:B------:R-:W-:Y:S01]  /*07b0*/  @P2 IMAD.WIDE.U32 R32, R5, R32, R34 ;  /* 0x0000002005202225 */ /* 0x000fe200078e0022 */
[C---:B0-----:R-:W-:Y:S02]  /*07c0*/  @P1 LEA R26, P5, R20.reuse, R26, 0x1 ;  /* 0x0000001a141a1211 */ /* 0x041fe400078a08ff */
[----:B------:R-:W-:Y:S01]  /*07d0*/  @P3 MOV R35, R51 ;  /* 0x0000003300233202 */ /* 0x000fe20000000f00 */
[----:B----4-:R-:W-:Y:S01]  /*07e0*/  @P3 IMAD R34, R13, R22, RZ ;  /* 0x000000160d223224 */ /* 0x010fe200078e02ff */
[----:B------:R-:W-:Y:S02]  /*07f0*/  @P1 LEA.HI.X R27, R20, R27, R21, 0x1, P5 ;  /* 0x0000001b141b1211 */ /* 0x000fe400028f0c15 */
[----:B------:R-:W-:Y:S01]  /*0800*/  @P2 IADD3 R33, R33, R43, RZ ;  /* 0x0000002b21212210 */ /* 0x000fe20007ffe0ff */
[----:B------:R-:W0:Y:S01]  /*0810*/  @P4 LDC.64 R20, c[0x0][0x220] ;  /* 0x00008800ff144b82 */ /* 0x000e220000000a00 */
[----:B-----5:R-:W-:Y:S01]  /*0820*/  @P2 LEA R38, P5, R32, R38, 0x1 ;  /* 0x0000002620262211 */ /* 0x020fe200078a08ff */
[----:B------:R-:W-:Y:S01]  /*0830*/  @P3 IMAD R41, R6, R23, R34 ;  /* 0x0000001706293224 */ /* 0x000fe200078e0222 */
[----:B------:R-:W-:-:S02]  /*0840*/  @P3 MOV R34, R48 ;  /* 0x0000003000223202 */ /* 0x000fc40000000f00 */
[----:B------:R-:W-:-:S03]  /*0850*/  @P2 LEA.HI.X R39, R32, R39, R33, 0x1, P5 ;  /* 0x0000002720272211 */ /* 0x000fc600028f0c21 */
[----:B------:R-:W4:Y:S01]  /*0860*/  @P6 LDC.64 R32, c[0x0][0x220] ;  /* 0x00008800ff206b82 */ /* 0x000f220000000a00 */
[----:B------:R-:W-:Y:S01]  /*0870*/  @P3 IMAD.WIDE.U32 R22, R6, R22, R34 ;  /* 0x0000001606163225 */ /* 0x000fe200078e0022 */
[----:B------:R-:W-:-:S03]  /*0880*/  @P4 MOV R35, R51 ;  /* 0x0000003300234202 */ /* 0x000fc60000000f00 */
[----:B-1----:R-:W-:Y:S01]  /*0890*/  @P4 IMAD R34, R15, R18, RZ ;  /* 0x000000120f224224 */ /* 0x002fe200078e02ff */
[----:B--2---:R-:W-:Y:S01]  /*08a0*/  @P3 LEA R24, P5, R22, R24, 0x1 ;  /* 0x0000001816183211 */ /* 0x004fe200078a08ff */
[----:B---3--:R-:W-:Y:S02]  /*08b0*/  @P6 IMAD R37, R37, R16, RZ ;  /* 0x0000001025256224 */ /* 0x008fe400078e02ff */
[----:B------:R-:W-:Y:S01]  /*08c0*/  @P4 IMAD R43, R7, R19, R34 ;  /* 0x00000013072b4224 */ /* 0x000fe200078e0222 */
[----:B------:R-:W-:Y:S01]  /*08d0*/  @P4 MOV R34, R48 ;  /* 0x0000003000224202 */ /* 0x000fe20000000f00 */
[----:B------:R-:W-:Y:S01]  /*08e0*/  @P6 IMAD R37, R30, R17, R37 ;  /* 0x000000111e256224 */ /* 0x000fe200078e0225 */
[----:B------:R-:W-:-:S03]  /*08f0*/  @P3 IADD3 R19, R23, R41, RZ ;  /* 0x0000002917133210 */ /* 0x000fc60007ffe0ff */
[----:B------:R-:W-:Y:S01]  /*0900*/  @P4 IMAD.WIDE.U32 R34, R7, R18, R34 ;  /* 0x0000001207224225 */ /* 0x000fe200078e0022 */
[----:B------:R-:W-:Y:S02]  /*0910*/  @P3 LEA.HI.X R25, R22, R25, R19, 0x1, P5 ;  /* 0x0000001916193211 */ /* 0x000fe400028f0c13 */
[----:B------:R-:W-:Y:S02]  /*0920*/  @P6 MOV R18, R48 ;  /* 0x0000003000126202 */ /* 0x000fe40000000f00 */
[----:B------:R-:W-:Y:S02]  /*0930*/  @P6 MOV R19, R51 ;  /* 0x0000003300136202 */ /* 0x000fe40000000f00 */
[----:B0-----:R-:W-:Y:S01]  /*0940*/  @P4 LEA R20, P5, R34, R20, 0x1 ;  /* 0x0000001422144211 */ /* 0x001fe200078a08ff */
[----:B------:R-:W-:Y:S01]  /*0950*/  @P6 IMAD.WIDE.U32 R16, R30, R16, R18 ;  /* 0x000000101e106225 */ /* 0x000fe200078e0012 */
[----:B------:R-:W-:Y:S01]  /*0960*/  @P4 IADD3 R18, R35, R43, RZ ;  /* 0x0000002b23124210 */ /* 0x000fe20007ffe0ff */
[----:B------:R-:W-:-:S03]  /*0970*/  HFMA2.MMA R30, -RZ, RZ, 0, 0 ;  /* 0x00000000ff1e7435 */ /* 0x000fc600000001ff */
[----:B------:R-:W-:Y:S02]  /*0980*/  @P4 LEA.HI.X R21, R34, R21, R18, 0x1, P5 ;  /* 0x0000001522154211 */ /* 0x000fe400028f0c12 */
[----:B------:R-:W-:Y:S02]  /*0990*/  @P6 IADD3 R17, R17, R37, RZ ;  /* 0x0000002511116210 */ /* 0x000fe40007ffe0ff */
[----:B----4-:R-:W-:Y:S02]  /*09a0*/  @P6 LEA R32, P5, R16, R32, 0x1 ;  /* 0x0000002010206211 */ /* 0x010fe400078a08ff */
[----:B------:R-:W-:Y:S02]  /*09b0*/  IADD3 R37, R28, 0x28, RZ ;  /* 0x000000281c257810 */ /* 0x000fe40007ffe0ff */
[----:B------:R-:W-:Y:S02]  /*09c0*/  @P6 LEA.HI.X R33, R16, R33, R17, 0x1, P5 ;  /* 0x0000002110216211 */ /* 0x000fe400028f0c11 */
[----:B------:R-:W-:-:S02]  /*09d0*/  ISETP.GE.U32.AND P5, PT, R37, UR12, PT ;  /* 0x0000000c25007c0c */ /* 0x000fc4000bfa6070 */
[----:B------:R-:W-:Y:S01]  /*09e0*/  SHF.R.S32.HI R23, RZ, 0x1f, R37 ;  /* 0x0000001fff177819 */ /* 0x000fe20000011425 */
[----:B------:R0:W2:Y:S03]  /*09f0*/  @P6 LDG.E R30, desc[UR8][R32.64] ;  /* 0x00000008201e6981 */ /* 0x0000a6000c1e1900 */
[----:B------:R-:W-:-:S04]  /*0a00*/  ISETP.GE.AND.EX P5, PT, R23, UR13, PT, P5 ;  /* 0x0000000d17007c0c */ /* 0x000fc8000bfa6350 */
[----:B------:R-:W-:-:S13]  /*0a10*/  ISETP.LT.U32.AND P5, PT, R40, 0x188, !P5 ;  /* 0x000001882800780c */ /* 0x000fda0006fa1070 */
[----:B------:R-:W1:Y:S08]  /*0a20*/  @P5 LDC.64 R16, c[0x0][0x270] ;  /* 0x00009c00ff105b82 */ /* 0x000e700000000a00 */
[----:B------:R-:W3:Y:S01]  /*0a30*/  @P5 LDC.64 R18, c[0x0][0x220] ;  /* 0x00008800ff125b82 */ /* 0x000ee20000000a00 */
[----:B-1----:R-:W-:Y:S01]  /*0a40*/  @P5 IMAD R22, R23, R16, RZ ;  /* 0x0000001017165224 */ /* 0x002fe200078e02ff */
[----:B------:R-:W-:-:S03]  /*0a50*/  @P5 MOV R23, R51 ;  /* 0x0000003300175202 */ /* 0x000fc60000000f00 */
[----:B------:R-:W-:Y:S01]  /*0a60*/  @P5 IMAD R35, R37, R17, R22 ;  /* 0x0000001125235224 */ /* 0x000fe200078e0216 */
[----:B------:R-:W-:-:S05]  /*0a70*/  @P5 MOV R22, R48 ;  /* 0x0000003000165202 */ /* 0x000fca0000000f00 */
[----:B------:R-:W-:Y:S01]  /*0a80*/  @P5 IMAD.WIDE.U32 R16, R37, R16, R22 ;  /* 0x0000001025105225 */ /* 0x000fe200078e0016 */
[----:B------:R-:W-:-:S04]  /*0a90*/  IADD3 R37, R28, 0x30, RZ ;  /* 0x000000301c257810 */ /* 0x000fc80007ffe0ff */
[----:B------:R-:W-:Y:S02]  /*0aa0*/  @P5 IADD3 R17, R17, R35, RZ ;  /* 0x0000002311115210 */ /* 0x000fe40007ffe0ff */
[C---:B---3--:R-:W-:Y:S02]  /*0ab0*/  @P5 LEA R18, P6, R16.reuse, R18, 0x1 ;  /* 0x0000001210125211 */ /* 0x048fe400078c08ff */
[----:B------:R-:W-:Y:S02]  /*0ac0*/  SHF.R.S32.HI R35, RZ, 0x1f, R37 ;  /* 0x0000001fff237819 */ /* 0x000fe40000011425 */
[----:B------:R-:W-:Y:S02]  /*0ad0*/  @P5 LEA.HI.X R19, R16, R19, R17, 0x1, P6 ;  /* 0x0000001310135211 */ /* 0x000fe400030f0c11 */
[----:B------:R-:W-:-:S04]  /*0ae0*/  ISETP.GE.U32.AND P6, PT, R37, UR12, PT ;  /* 0x0000000c25007c0c */ /* 0x000fc8000bfc6070 */
[----:B------:R-:W-:-:S04]  /*0af0*/  ISETP.GE.AND.EX P6, PT, R35, UR13, PT, P6 ;  /* 0x0000000d23007c0c */ /* 0x000fc8000bfc6360 */
[----:B------:R-:W-:-:S13]  /*0b00*/  ISETP.LT.U32.AND P6, PT, R40, 0x188, !P6 ;  /* 0x000001882800780c */ /* 0x000fda00077c1070 */
[----:B------:R-:W0:Y:S08]  /*0b10*/  @P6 LDC.64 R22, c[0x0][0x270] ;  /* 0x00009c00ff166b82 */ /* 0x000e300000000a00 */
[----:B------:R-:W1:Y:S01]  /*0b20*/  @P6 LDC.64 R16, c[0x0][0x220] ;  /* 0x00008800ff106b82 */ /* 0x000e620000000a00 */
[----:B------:R-:W-:Y:S01]  /*0b30*/  @P6 MOV R34, R48 ;  /* 0x0000003000226202 */ /* 0x000fe20000000f00 */
[----:B0-----:R-:W-:Y:S01]  /*0b40*/  @P6 IMAD R32, R35, R22, RZ ;  /* 0x0000001623206224 */ /* 0x001fe200078e02ff */
[----:B------:R-:W-:-:S03]  /*0b50*/  @P6 MOV R35, R51 ;  /* 0x0000003300236202 */ /* 0x000fc60000000f00 */
[C---:B------:R-:W-:Y:S01]  /*0b60*/  @P6 IMAD R33, R37.reuse, R23, R32 ;  /* 0x0000001725216224 */ /* 0x040fe200078e0220 */
[----:B------:R-:W-:Y:S01]  /*0b70*/  HFMA2.MMA R32, -RZ, RZ, 0, 0 ;  /* 0x00000000ff207435 */ /* 0x000fe200000001ff */
[----:B------:R-:W-:-:S05]  /*0b80*/  @P6 IMAD.WIDE.U32 R22, R37, R22, R34 ;  /* 0x0000001625166225 */ /* 0x000fca00078e0022 */
[----:B------:R-:W-:-:S04]  /*0b90*/  @P6 IADD3 R23, R23, R33, RZ ;  /* 0x0000002117176210 */ /* 0x000fc80007ffe0ff */
[----:B------:R0:W3:Y:S01]  /*0ba0*/  @P5 LDG.E R32, desc[UR8][R18.64] ;  /* 0x0000000812205981 */ /* 0x0000e2000c1e1900 */
[----:B-1----:R-:W-:-:S04]  /*0bb0*/  @P6 LEA R16, P5, R22, R16, 0x1 ;  /* 0x0000001016106211 */ /* 0x002fc800078a08ff */
[----:B------:R-:W-:Y:S02]  /*0bc0*/  @P6 LEA.HI.X R17, R22, R17, R23, 0x1, P5 ;  /* 0x0000001116116211 */ /* 0x000fe400028f0c17 */
[----:B------:R-:W-:-:S04]  /*0bd0*/  ISETP.GE.U32.AND P5, PT, R12, UR12, PT ;  /* 0x0000000c0c007c0c */ /* 0x000fc8000bfa6070 */
[----:B------:R-:W-:-:S04]  /*0be0*/  ISETP.GE.AND.EX P5, PT, R31, UR13, PT, P5 ;  /* 0x0000000d1f007c0c */ /* 0x000fc8000bfa6350 */
[----:B------:R-:W-:Y:S01]  /*0bf0*/  ISETP.LT.U32.AND P5, PT, R40, 0x188, !P5 ;  /* 0x000001882800780c */ /* 0x000fe20006fa1070 */
[----:B------:R-:W-:Y:S01]  /*0c00*/  HFMA2.MMA R33, -RZ, RZ, 0, 0 ;  /* 0x00000000ff217435 */ /* 0x000fe200000001ff */
[----:B------:R-:W-:-:S06]  /*0c10*/  CS2R R34, SRZ ;  /* 0x0000000000227805 */ /* 0x000fcc000001ff00 */
[----:B------:R-:W4:Y:S04]  /*0c20*/  @P1 LDG.E R34, desc[UR8][R26.64] ;  /* 0x000000081a221981 */ /* 0x000f28000c1e1900 */
[----:B------:R-:W5:Y:S01]  /*0c30*/  @P2 LDG.E R33, desc[UR8][R38.64] ;  /* 0x0000000826212981 */ /* 0x000f62000c1e1900 */
[----:B0-----:R-:W0:Y:S01]  /*0c40*/  @P5 LDC.64 R18, c[0x0][0x270] ;  /* 0x00009c00ff125b82 */ /* 0x001e220000000a00 */
[----:B------:R-:W-:Y:S02]  /*0c50*/  MOV R36, RZ ;  /* 0x000000ff00247202 */ /* 0x000fe40000000f00 */
[----:B------:R-:W2:Y:S04]  /*0c60*/  @P3 LDG.E R35, desc[UR8][R24.64] ;  /* 0x0000000818233981 */ /* 0x000ea8000c1e1900 */
[----:B------:R1:W3:Y:S01]  /*0c70*/  @P4 LDG.E R36, desc[UR8][R20.64] ;  /* 0x0000000814244981 */ /* 0x0002e2000c1e1900 */
[----:B------:R-:W0:Y:S01]  /*0c80*/  @P5 LDC.64 R22, c[0x0][0x220] ;  /* 0x00008800ff165b82 */ /* 0x000e220000000a00 */
[----:B-1----:R-:W-:Y:S01]  /*0c90*/  @P5 MOV R20, R48 ;  /* 0x0000003000145202 */ /* 0x002fe20000000f00 */
[----:B0-----:R-:W-:Y:S01]  /*0ca0*/  @P5 IMAD R37, R31, R18, RZ ;  /* 0x000000121f255224 */ /* 0x001fe200078e02ff */
[----:B------:R-:W-:-:S03]  /*0cb0*/  @P5 MOV R21, R51 ;  /* 0x0000003300155202 */ /* 0x000fc60000000f00 */
[C---:B------:R-:W-:Y:S01]  /*0cc0*/  @P5 IMAD R41, R12.reuse, R19, R37 ;  /* 0x000000130c295224 */ /* 0x040fe200078e0225 */
[----:B------:R-:W-:Y:S01]  /*0cd0*/  HFMA2.MMA R37, -RZ, RZ, 0, 0 ;  /* 0x00000000ff257435 */ /* 0x000fe200000001ff */
[----:B------:R-:W-:Y:S01]  /*0ce0*/  @P5 IMAD.WIDE.U32 R18, R12, R18, R20 ;  /* 0x000000120c125225 */ /* 0x000fe200078e0014 */
[----:B------:R-:W-:-:S04]  /*0cf0*/  HFMA2.MMA R38, -RZ, RZ, 0, 0 ;  /* 0x00000000ff267435 */ /* 0x000fc800000001ff */
[----:B------:R-:W-:-:S04]  /*0d00*/  @P5 IADD3 R19, R19, R41, RZ ;  /* 0x0000002913135210 */ /* 0x000fc80007ffe0ff */
[----:B------:R0:W3:Y:S01]  /*0d10*/  @P6 LDG.E R37, desc[UR8][R16.64] ;  /* 0x0000000810256981 */ /* 0x0000e2000c1e1900 */
[----:B------:R-:W-:-:S04]  /*0d20*/  @P5 LEA R22, P6, R18, R22, 0x1 ;  /* 0x0000001612165211 */ /* 0x000fc800078c08ff */
[----:B------:R-:W-:-:S05]  /*0d30*/  @P5 LEA.HI.X R23, R18, R23, R19, 0x1, P6 ;  /* 0x0000001712175211 */ /* 0x000fca00030f0c13 */
[----:B------:R3:W3:Y:S01]  /*0d40*/  @P5 LDG.E R38, desc[UR8][R22.64] ;  /* 0x0000000816265981 */ /* 0x0006e2000c1e1900 */
[C---:B------:R-:W-:Y:S02]  /*0d50*/  ISETP.GE.AND P5, PT, R4.reuse, R45, PT ;  /* 0x0000002d0400720c */ /* 0x040fe40003fa6270 */
[----:B------:R-:W-:Y:S01]  /*0d60*/  ISETP.NE.AND P6, PT, R4, RZ, PT ;  /* 0x000000ff0400720c */ /* 0x000fe20003fc5270 */
[----:B------:R-:W-:Y:S01]  /*0d70*/  BSSY B0, `(.L_x_3574) ;  /* 0x000008c000007945 */ /* 0x000fe20003800000 */
[----:B-----5:R-:W-:-:S04]  /*0d80*/  PRMT R18, R33, 0x7632, R18 ;  /* 0x0000763221127816 */ /* 0x020fc80000000012 */
[----:B------:R-:W-:Y:S02]  /*0d90*/  SHF.L.U32 R20, R18, 0x10, RZ ;  /* 0x0000001012147819 */ /* 0x000fe400000006ff */
[----:B----4-:R-:W-:Y:S02]  /*0da0*/  PRMT R18, R34, 0x7632, R18 ;  /* 0x0000763222127816 */ /* 0x010fe40000000012 */
[----:B------:R-:W-:Y:S01]  /*0db0*/  SHF.L.U32 R19, R33, 0x10, RZ ;  /* 0x0000001021137819 */ /* 0x000fe200000006ff */
[----:B------:R-:W-:Y:S01]  /*0dc0*/  FMUL.FTZ R24, R20, R20 ;  /* 0x0000001414187220 */ /* 0x000fe20000410000 */
[----:B0-----:R-:W-:Y:S02]  /*0dd0*/  SHF.L.U32 R17, R18, 0x10, RZ ;  /* 0x0000001012117819 */ /* 0x001fe400000006ff */
[----:B------:R-:W-:Y:S01]  /*0de0*/  SHF.L.U32 R16, R34, 0x10, RZ ;  /* 0x0000001022107819 */ /* 0x000fe200000006ff */
[C---:B------:R-:W-:Y:S01]  /*0df0*/  FADD.FTZ R20, R19.reuse, R20 ;  /* 0x0000001413147221 */ /* 0x040fe20000010000 */
[----:B------:R-:W-:Y:S01]  /*0e00*/  FFMA.FTZ R24, R19, R19, R24 ;  /* 0x0000001313187223 */ /* 0x000fe20000010018 */
[----:B------:R-:W-:Y:S01]  /*0e10*/  FMUL.FTZ R19, R17, R17 ;  /* 0x0000001111137220 */ /* 0x000fe20000410000 */
[----:B--2---:R-:W-:Y:S01]  /*0e20*/  PRMT R21, R35, 0x7632, R21 ;  /* 0x0000763223157816 */ /* 0x004fe20000000015 */
[----:B------:R-:W-:Y:S01]  /*0e30*/  FADD.FTZ R17, R16, R17 ;  /* 0x0000001110117221 */ /* 0x000fe20000010000 */
[----:B---3--:R-:W-:Y:S01]  /*0e40*/  PRMT R22, R36, 0x7632, R22 ;  /* 0x0000763224167816 */ /* 0x008fe20000000016 */
[----:B------:R-:W-:Y:S01]  /*0e50*/  FFMA.FTZ R19, R16, R16, R19 ;  /* 0x0000001010137223 */ /* 0x000fe20000010013 */
[----:B------:R-:W-:-:S02]  /*0e60*/  SHF.L.U32 R21, R21, 0x10, RZ ;  /* 0x0000001015157819 */ /* 0x000fc400000006ff */
[----:B------:R-:W-:Y:S01]  /*0e70*/  SHF.L.U32 R18, R35, 0x10, RZ ;  /* 0x0000001023127819 */ /* 0x000fe200000006ff */
[----:B------:R-:W-:Y:S01]  /*0e80*/  FADD.FTZ R19, RZ, R19 ;  /* 0x00000013ff137221 */ /* 0x000fe20000010000 */
[----:B------:R-:W-:Y:S01]  /*0e90*/  SHF.L.U32 R22, R22, 0x10, RZ ;  /* 0x0000001016167819 */ /* 0x000fe200000006ff */
[----:B------:R-:W-:Y:S01]  /*0ea0*/  FADD.FTZ R17, RZ, R17 ;  /* 0x00000011ff117221 */ /* 0x000fe20000010000 */
[----:B------:R-:W-:Y:S01]  /*0eb0*/  FMUL.FTZ R23, R21, R21 ;  /* 0x0000001515177220 */ /* 0x000fe20000410000 */
[----:B------:R-:W-:Y:S01]  /*0ec0*/  FADD.FTZ R16, R18, R21 ;  /* 0x0000001512107221 */ /* 0x000fe20000010000 */
[----:B------:R-:W-:Y:S01]  /*0ed0*/  SHF.L.U32 R21, R36, 0x10, RZ ;  /* 0x0000001024157819 */ /* 0x000fe200000006ff */
[----:B------:R-:W-:Y:S01]  /*0ee0*/  FADD.FTZ R19, R19, R24 ;  /* 0x0000001813137221 */ /* 0x000fe20000010000 */
[----:B------:R-:W-:Y:S01]  /*0ef0*/  FADD.FTZ R17, R17, R20 ;  /* 0x0000001411117221 */ /* 0x000fe20000010000 */
[----:B------:R-:W-:Y:S01]  /*0f00*/  PRMT R24, R30, 0x7632, R24 ;  /* 0x000076321e187816 */ /* 0x000fe20000000018 */
[----:B------:R-:W-:Y:S01]  /*0f10*/  FFMA.FTZ R18, R18, R18, R23 ;  /* 0x0000001212127223 */ /* 0x000fe20000010017 */
[----:B------:R-:W-:Y:S01]  /*0f20*/  FMUL.FTZ R20, R22, R22 ;  /* 0x0000001616147220 */ /* 0x000fe20000410000 */
[----:B------:R-:W-:Y:S01]  /*0f30*/  FADD.FTZ R23, R21, R22 ;  /* 0x0000001615177221 */ /* 0x000fe20000010000 */
[----:B------:R-:W-:Y:S01]  /*0f40*/  SHF.L.U32 R24, R24, 0x10, RZ ;  /* 0x0000001018187819 */ /* 0x000fe200000006ff */
[----:B------:R-:W-:Y:S01]  /*0f50*/  FADD.FTZ R16, R17, R16 ;  /* 0x0000001011107221 */ /* 0x000fe20000010000 */
[----:B------:R-:W-:Y:S01]  /*0f60*/  FFMA.FTZ R21, R21, R21, R20 ;  /* 0x0000001515157223 */ /* 0x000fe20000010014 */
[----:B------:R-:W-:Y:S01]  /*0f70*/  FADD.FTZ R18, R19, R18 ;  /* 0x0000001213127221 */ /* 0x000fe20000010000 */
[----:B------:R-:W-:-:S02]  /*0f80*/  SHF.L.U32 R17, R30, 0x10, RZ ;  /* 0x000000101e117819 */ /* 0x000fc400000006ff */
[----:B------:R-:W-:Y:S01]  /*0f90*/  PRMT R19, R32, 0x7632, R19 ;  /* 0x0000763220137816 */ /* 0x000fe20000000013 */
[----:B------:R-:W-:Y:S01]  /*0fa0*/  FMUL.FTZ R20, R24, R24 ;  /* 0x0000001818147220 */ /* 0x000fe20000410000 */
[----:B------:R-:W-:Y:S01]  /*0fb0*/  FADD.FTZ R18, R18, R21 ;  /* 0x0000001512127221 */ /* 0x000fe20000010000 */
[----:B------:R-:W-:Y:S01]  /*0fc0*/  FADD.FTZ R16, R16, R23 ;  /* 0x0000001710107221 */ /* 0x000fe20000010000 */
[----:B------:R-:W-:Y:S01]  /*0fd0*/  SHF.L.U32 R21, R19, 0x10, RZ ;  /* 0x0000001013157819 */ /* 0x000fe200000006ff */
[----:B------:R-:W-:Y:S01]  /*0fe0*/  FADD.FTZ R19, R17, R24 ;  /* 0x0000001811137221 */ /* 0x000fe20000010000 */
[----:B------:R-:W-:Y:S01]  /*0ff0*/  PRMT R22, R37, 0x7632, R22 ;  /* 0x0000763225167816 */ /* 0x000fe20000000016 */
[----:B------:R-:W-:Y:S01]  /*1000*/  FFMA.FTZ R17, R17, R17, R20 ;  /* 0x0000001111117223 */ /* 0x000fe20000010014 */
[----:B------:R-:W-:Y:S01]  /*1010*/  SHF.L.U32 R20, R32, 0x10, RZ ;  /* 0x0000001020147819 */ /* 0x000fe200000006ff */
[----:B------:R-:W-:Y:S01]  /*1020*/  FADD.FTZ R16, R16, R19 ;  /* 0x0000001310107221 */ /* 0x000fe20000010000 */
[----:B------:R-:W-:Y:S01]  /*1030*/  FMUL.FTZ R19, R21, R21 ;  /* 0x0000001515137220 */ /* 0x000fe20000410000 */
[----:B------:R-:W-:Y:S01]  /*1040*/  SHF.L.U32 R23, R22, 0x10, RZ ;  /* 0x0000001016177819 */ /* 0x000fe200000006ff */
[----:B------:R-:W-:Y:S01]  /*1050*/  FADD.FTZ R17, R18, R17 ;  /* 0x0000001112117221 */ /* 0x000fe20000010000 */
[----:B------:R-:W-:Y:S01]  /*1060*/  PRMT R22, R38, 0x7632, R22 ;  /* 0x0000763226167816 */ /* 0x000fe20000000016 */
[C---:B------:R-:W-:Y:S01]  /*1070*/  FADD.FTZ R21, R20.reuse, R21 ;  /* 0x0000001514157221 */ /* 0x040fe20000010000 */
[----:B------:R-:W-:Y:S01]  /*1080*/  SHF.L.U32 R18, R37, 0x10, RZ ;  /* 0x0000001025127819 */ /* 0x000fe200000006ff */
[----:B------:R-:W-:Y:S01]  /*1090*/  FFMA.FTZ R20, R20, R20, R19 ;  /* 0x0000001414147223 */ /* 0x000fe20000010013 */
[----:B------:R-:W-:Y:S01]  /*10a0*/  FMUL.FTZ R19, R23, R23 ;  /* 0x0000001717137220 */ /* 0x000fe20000410000 */
[----:B------:R-:W-:-:S02]  /*10b0*/  SHF.L.U32 R22, R22, 0x10, RZ ;  /* 0x0000001016167819 */ /* 0x000fc400000006ff */
[C---:B------:R-:W-:Y:S01]  /*10c0*/  FADD.FTZ R23, R18.reuse, R23 ;  /* 0x0000001712177221 */ /* 0x040fe20000010000 */
[----:B------:R-:W-:Y:S01]  /*10d0*/  FFMA.FTZ R18, R18, R18, R19 ;  /* 0x0000001212127223 */ /* 0x000fe20000010013 */
[----:B------:R-:W-:Y:S01]  /*10e0*/  FADD.FTZ R17, R17, R20 ;  /* 0x0000001411117221 */ /* 0x000fe20000010000 */
[----:B------:R-:W-:Y:S01]  /*10f0*/  SHF.L.U32 R19, R38, 0x10, RZ ;  /* 0x0000001026137819 */ /* 0x000fe200000006ff */
[----:B------:R-:W-:Y:S01]  /*1100*/  FADD.FTZ R16, R16, R21 ;  /* 0x0000001510107221 */ /* 0x000fe20000010000 */
[----:B------:R-:W-:Y:S01]  /*1110*/  FMUL.FTZ R20, R22, R22 ;  /* 0x0000001616147220 */ /* 0x000fe20000410000 */
[----:B------:R-:W-:Y:S02]  /*1120*/  FADD.FTZ R17, R17, R18 ;  /* 0x0000001211117221 */ /* 0x000fe40000010000 */
[----:B------:R-:W-:Y:S01]  /*1130*/  FADD.FTZ R16, R16, R23 ;  /* 0x0000001710107221 */ /* 0x000fe20000010000 */
[C---:B------:R-:W-:Y:S01]  /*1140*/  FADD.FTZ R21, R19.reuse, R22 ;  /* 0x0000001613157221 */ /* 0x040fe20000010000 */
[----:B------:R-:W-:-:S03]  /*1150*/  FFMA.FTZ R20, R19, R19, R20 ;  /* 0x0000001313147223 */ /* 0x000fc60000010014 */
[----:B------:R-:W-:Y:S01]  /*1160*/  FADD.FTZ R18, R16, R21 ;  /* 0x0000001510127221 */ /* 0x000fe20000010000 */
[----:B------:R-:W-:-:S04]  /*1170*/  FADD.FTZ R20, R17, R20 ;  /* 0x0000001411147221 */ /* 0x000fc80000010000 */
[----:B------:R-:W0:Y:S04]  /*1180*/  SHFL.DOWN PT, R17, R18, 0x1, R45 ;  /* 0x0820000012117989 */ /* 0x000e2800000e002d */
[----:B------:R-:W1:Y:S01]  /*1190*/  SHFL.DOWN PT, R19, R20, 0x1, R45 ;  /* 0x0820000014137989 */ /* 0x000e6200000e002d */
[----:B------:R-:W-:Y:S01]  /*11a0*/  IADD3 R16, R4, 0x2, RZ ;  /* 0x0000000204107810 */ /* 0x000fe20007ffe0ff */
[----:B0-----:R-:W-:Y:S01]  /*11b0*/  @!P5 FADD.FTZ R18, R18, R17 ;  /* 0x000000111212d221 */ /* 0x001fe20000010000 */
[----:B-1----:R-:W-:-:S04]  /*11c0*/  @!P5 FADD.FTZ R20, R20, R19 ;  /* 0x000000131414d221 */ /* 0x002fc80000010000 */
[----:B------:R-:W0:Y:S04]  /*11d0*/  SHFL.DOWN PT, R17, R18, 0x2, R45 ;  /* 0x0840000012117989 */ /* 0x000e2800000e002d */
[----:B------:R-:W1:Y:S01]  /*11e0*/  SHFL.DOWN PT, R19, R20, 0x2, R45 ;  /* 0x0840000014137989 */ /* 0x000e6200000e002d */
[----:B------:R-:W-:Y:S02]  /*11f0*/  ISETP.GT.AND P5, PT, R16, R45, PT ;  /* 0x0000002d1000720c */ /* 0x000fe40003fa4270 */
[----:B------:R-:W-:-:S11]  /*1200*/  IADD3 R16, R4, 0x4, RZ ;  /* 0x0000000404107810 */ /* 0x000fd60007ffe0ff */
        /* <DEDUP_REMOVED lines=17> */
[----:B------:R-:W-:-:S11]  /*1320*/  PRMT R39, R33, 0x7632, R39 ;  /* 0x0000763221277816 */ /* 0x000fd60000000027 */
[----:B0-----:R-:W-:Y:S01]  /*1330*/  @!P5 FADD.FTZ R18, R18, R17 ;  /* 0x000000111212d221 */ /* 0x001fe20000010000 */
[----:B-1----:R-:W-:Y:S01]  /*1340*/  @!P5 FADD.FTZ R20, R20, R19 ;  /* 0x000000131414d221 */ /* 0x002fe20000010000 */
[----:B------:R-:W-:-:S03]  /*1350*/  ISETP.NE.AND P5, PT, R40, RZ, PT ;  /* 0x000000ff2800720c */ /* 0x000fc60003fa5270 */
[----:B------:R-:W-:Y:S02]  /*1360*/  MOV R16, R18 ;  /* 0x0000001200107202 */ /* 0x000fe40000000f00 */
[----:B------:R-:W-:-:S05]  /*1370*/  MOV R17, R20 ;  /* 0x0000001400117202 */ /* 0x000fca0000000f00 */
[----:B------:R0:W-:Y:S01]  /*1380*/  @!P6 STS.64 [R14+0x10], R16 ;  /* 0x000010100e00e388 */ /* 0x0001e20000000a00 */
[----:B------:R-:W-:Y:S01]  /*1390*/  BAR.SYNC.DEFER_BLOCKING 0x0 ;  /* 0x0000000000007b1d */ /* 0x000fe20000010000 */
[----:B------:R-:W-:Y:S02]  /*13a0*/  ISETP.GE.U32.AND P6, PT, R2, 0x2, PT ;  /* 0x000000020200780c */ /* 0x000fe40003fc6070 */
[----:B------:R-:W-:Y:S02]  /*13b0*/  PRMT R40, R35, 0x7632, R40 ;  /* 0x0000763223287816 */ /* 0x000fe40000000028 */
[----:B------:R-:W-:Y:S02]  /*13c0*/  PRMT R41, R36, 0x7632, R41 ;  /* 0x0000763224297816 */ /* 0x000fe40000000029 */
[----:B------:R-:W-:Y:S02]  /*13d0*/  PRMT R42, R34, 0x7632, R42 ;  /* 0x00007632222a7816 */ /* 0x000fe4000000002a */
[----:B------:R-:W-:-:S02]  /*13e0*/  PRMT R43, R30, 0x7632, R43 ;  /* 0x000076321e2b7816 */ /* 0x000fc4000000002b */
[----:B------:R-:W-:Y:S01]  /*13f0*/  PRMT R44, R32, 0x7632, R44 ;  /* 0x00007632202c7816 */ /* 0x000fe2000000002c */
[----:B0-----:R-:W-:Y:S06]  /*1400*/  @P5 BRA `(.L_x_3575) ;  /* 0x0000000000885947 */ /* 0x001fec0003800000 */
[----:B------:R-:W0:Y:S01]  /*1410*/  S2UR UR7, SR_CgaCtaId ;  /* 0x00000000000779c3 */ /* 0x000e220000008800 */
[----:B------:R-:W-:Y:S02]  /*1420*/  UMOV UR6, 0x400 ;  /* 0x0000040000067882 */ /* 0x000fe40000000000 */
[----:B0-----:R-:W-:-:S09]  /*1430*/  ULEA UR6, UR7, UR6, 0x18 ;  /* 0x0000000607067291 */ /* 0x001fd2000f8ec03f */
[----:B------:R-:W0:Y:S04]  /*1440*/  LDS.64 R18, [UR6+0x18] ;  /* 0x00001806ff127984 */ /* 0x000e280008000a00 */
[----:B------:R-:W1:Y:S04]  /*1450*/  LDS.128 R20, [UR6+0x20] ;  /* 0x00002006ff147984 */ /* 0x000e680008000c00 */
[----:B------:R-:W2:Y:S01]  /*1460*/  LDS.128 R24, [UR6+0x30] ;  /* 0x00003006ff187984 */ /* 0x000ea20008000c00 */
[----:B0-----:R-:W-:Y:S01]  /*1470*/  FADD.FTZ R53, R16, R18 ;  /* 0x0000001210357221 */ /* 0x001fe20000010000 */
[----:B------:R-:W-:-:S03]  /*1480*/  FADD.FTZ R16, R17, R19 ;  /* 0x0000001311107221 */ /* 0x000fc60000010000 */
        /* <DEDUP_REMOVED lines=8> */
[----:B------:R-:W-:Y:S02]  /*1510*/  FADD.FTZ R24, R20, R27 ;  /* 0x0000001b14187221 */ /* 0x000fe40000010000 */
[----:B------:R-:W1:Y:S01]  /*1520*/  LDS.128 R20, [UR6+0x50] ;  /* 0x00005006ff147984 */ /* 0x000e620008000c00 */
[----:B0-----:R-:W-:Y:S01]  /*1530*/  FADD.FTZ R53, R53, R16 ;  /* 0x0000001035357221 */ /* 0x001fe20000010000 */
[----:B------:R-:W-:Y:S02]  /*1540*/  FADD.FTZ R16, R24, R17 ;  /* 0x0000001118107221 */ /* 0x000fe40000010000 */
[----:B------:R-:W0:Y:S01]  /*1550*/  LDS.128 R24, [UR6+0x60] ;  /* 0x00006006ff187984 */ /* 0x000e220008000c00 */
[----:B------:R-:W-:Y:S01]  /*1560*/  FADD.FTZ R53, R53, R18 ;  /* 0x0000001235357221 */ /* 0x000fe20000010000 */
[----:B------:R-:W-:Y:S02]  /*1570*/  FADD.FTZ R18, R16, R19 ;  /* 0x0000001310127221 */ /* 0x000fe40000010000 */
[----:B------:R-:W2:Y:S01]  /*1580*/  LDS.64 R16, [UR6+0x70] ;  /* 0x00007006ff107984 */ /* 0x000ea20008000a00 */
[----:B-1----:R-:W-:Y:S01]  /*1590*/  FADD.FTZ R53, R53, R20 ;  /* 0x0000001435357221 */ /* 0x002fe20000010000 */
[----:B------:R-:W-:-:S03]  /*15a0*/  FADD.FTZ R18, R18, R21 ;  /* 0x0000001512127221 */ /* 0x000fc60000010000 */
[----:B------:R-:W-:Y:S01]  /*15b0*/  FADD.FTZ R53, R53, R22 ;  /* 0x0000001635357221 */ /* 0x000fe20000010000 */
[----:B------:R-:W-:-:S03]  /*15c0*/  FADD.FTZ R18, R18, R23 ;  /* 0x0000001712127221 */ /* 0x000fc60000010000 */
[----:B0-----:R-:W-:Y:S01]  /*15d0*/  FADD.FTZ R53, R53, R24 ;  /* 0x0000001835357221 */ /* 0x001fe20000010000 */
[----:B------:R-:W-:-:S03]  /*15e0*/  FADD.FTZ R18, R18, R25 ;  /* 0x0000001912127221 */ /* 0x000fc60000010000 */
[----:B------:R-:W-:Y:S01]  /*15f0*/  FADD.FTZ R53, R53, R26 ;  /* 0x0000001a35357221 */ /* 0x000fe20000010000 */
[----:B------:R-:W-:-:S03]  /*1600*/  FADD.FTZ R18, R18, R27 ;  /* 0x0000001b12127221 */ /* 0x000fc60000010000 */
[----:B--2---:R-:W-:Y:S01]  /*1610*/  FADD.FTZ R16, R53, R16 ;  /* 0x0000001035107221 */ /* 0x004fe20000010000 */
[----:B------:R-:W-:-:S07]  /*1620*/  FADD.FTZ R17, R18, R17 ;  /* 0x0000001112117221 */ /* 0x000fce0000010000 */
.L_x_3575:
[----:B------:R-:W-:Y:S05]  /*1630*/  BSYNC B0 ;  /* 0x0000000000007941 */ /* 0x000fea0003800000 */
.L_x_3574:
[----:B------:R-:W-:Y:S02]  /*1640*/  PRMT R27, R37, 0x7632, R27 ;  /* 0x00007632251b7816 */ /* 0x000fe4000000001b */
[----:B------:R-:W-:Y:S01]  /*1650*/  PRMT R26, R38, 0x7632, R26 ;  /* 0x00007632261a7816 */ /* 0x000fe2000000001a */
[----:B------:R-:W-:Y:S06]  /*1660*/  @!P6 BRA `(.L_x_3576) ;  /* 0x000000100090e947 */ /* 0x000fec0003800000 */
[----:B------:R-:W0:Y:S01]  /*1670*/  LDC.64 R18, c[0x0][0x240] ;  /* 0x00009000ff127b82 */ /* 0x000e220000000a00 */
[----:B------:R-:W-:-:S06]  /*1680*/  ULOP3.LUT UR6, UR4, 0x1, URZ, 0xc0, !UPT ;  /* 0x0000000104067892 */ /* 0x000fcc000f8ec03f */
[----:B------:R-:W-:Y:S01]  /*1690*/  IMAD R21, R3, UR6, RZ ;  /* 0x0000000603157c24 */ /* 0x000fe2000f8e02ff */
[----:B------:R-:W1:Y:S03]  /*16a0*/  LDC.64 R22, c[0x0][0x248] ;  /* 0x00009200ff167b82 */ /* 0x000e660000000a00 */
[C---:B------:R-:W-:Y:S01]  /*16b0*/  IMAD R20, R21.reuse, R2, RZ ;  /* 0x0000000215147224 */ /* 0x040fe200078e02ff */
[----:B------:R-:W-:-:S04]  /*16c0*/  IADD3 R21, R21, R0, RZ ;  /* 0x0000000015157210 */ /* 0x000fc80007ffe0ff */
[----:B------:R-:W-:Y:S01]  /*16d0*/  SHF.L.U32 R25, R20, 0x1, RZ ;  /* 0x0000000114197819 */ /* 0x000fe200000006ff */
[----:B0-----:R-:W-:-:S04]  /*16e0*/  IMAD.WIDE.U32 R18, R21, 0x4, R18 ;  /* 0x0000000415127825 */ /* 0x001fc800078e0012 */
[----:B-1----:R-:W-:Y:S01]  /*16f0*/  IMAD.WIDE R22, R25, 0x4, R22 ;  /* 0x0000000419167825 */ /* 0x002fe200078e0216 */
[----:B------:R-:W-:Y:S06]  /*1700*/  @P5 BRA `(.L_x_3577) ;  /* 0x0000000000505947 */ /* 0x000fec0003800000 */
[----:B------:R-:W-:Y:S01]  /*1710*/  ULOP3.LUT UP0, URZ, UR4, 0x2, URZ, 0xc0, !UPT ;  /* 0x00000002043f7892 */ /* 0x000fe2000f80c03f */
[C---:B------:R-:W-:Y:S01]  /*1720*/  LEA R20, P6, R10.reuse, R22, 0x3 ;  /* 0x000000160a147211 */ /* 0x040fe200078c18ff */
[----:B------:R-:W-:Y:S02]  /*1730*/  UMOV UR6, 0xffffffff ;  /* 0xffffffff00067882 */ /* 0x000fe40000000000 */
[----:B------:R-:W-:Y:S01]  /*1740*/  USEL UR6, UR6, 0x1, UP0 ;  /* 0x0000000106067887 */ /* 0x000fe20008000000 */
[----:B------:R-:W-:Y:S02]  /*1750*/  LEA.HI.X R21, R10, R23, RZ, 0x3, P6 ;  /* 0x000000170a157211 */ /* 0x000fe400030f1cff */
[----:B------:R-:W-:-:S03]  /*1760*/  PLOP3.LUT P6, PT, PT, PT, UP0, 0x80, 0x0 ;  /* 0x000000000000781c */ /* 0x000fc60003fcf008 */
[----:B------:R-:W-:Y:S01]  /*1770*/  MOV R53, UR6 ;  /* 0x0000000600357c02 */ /* 0x000fe20008000f00 */
[----:B------:R0:W-:Y:S01]  /*1780*/  STG.E.64 desc[UR8][R20.64], R16 ;  /* 0x0000001014007986 */ /* 0x0001e2000c101b08 */
[----:B------:R-:W-:Y:S01]  /*1790*/  SEL R25, R2, RZ, !P6 ;  /* 0x000000ff02197207 */ /* 0x000fe20007000000 */
[----:B------:R-:W-:Y:S06]  /*17a0*/  MEMBAR.ALL.GPU ;  /* 0x0000000000007992 */ /* 0x000fec000000a000 */
[----:B------:R-:W-:-:S00]  /*17b0*/  ERRBAR ;  /* 0x00000000000079ab */ /* 0x000fc00000000000 */
[----:B------:R-:W-:Y:S06]  /*17c0*/  CGAERRBAR ;  /* 0x00000000000075ab */ /* 0x000fec0000000000 */
[----:B------:R0:W-:Y:S01]  /*17d0*/  REDG.E.ADD.S32.STRONG.GPU desc[UR8][R18.64], R53 ;  /* 0x000000351200798e */ /* 0x0001e2000c10e388 */
[----:B------:R-:W-:-:S13]  /*17e0*/  ISETP.NE.AND P6, PT, R25, -0x1, PT ;  /* 0xffffffff1900780c */ /* 0x000fda0003fc5270 */
[----:B0-----:R-:W-:Y:S05]  /*17f0*/  @!P6 BRA `(.L_x_3577) ;  /* 0x000000000014e947 */ /* 0x001fea0003800000 */
.L_x_3578:
[----:B------:R-:W2:Y:S04]  /*1800*/  LDG.E.STRONG.GPU R20, desc[UR8][R18.64] ;  /* 0x0000000812147981 */ /* 0x000ea8000c1ef900 */
[----:B--2---:R-:W-:Y:S01]  /*1810*/  CCTL.IVALL ;  /* 0x00000000ff00798f */ /* 0x004fe20002000000 */
[----:B------:R-:W-:Y:S05]  /*1820*/  YIELD ;  /* 0x0000000000007946 */ /* 0x000fea0003800000 */
[----:B------:R-:W-:-:S13]  /*1830*/  ISETP.NE.AND P6, PT, R20, R25, PT ;  /* 0x000000191400720c */ /* 0x000fda0003fc5270 */
[----:B------:R-:W-:Y:S05]  /*1840*/  @P6 BRA `(.L_x_3578) ;  /* 0xfffffffc00ec6947 */ /* 0x000fea000383ffff */
.L_x_3577:
        /* <DEDUP_REMOVED lines=8> */
[----:B------:R-:W-:Y:S02]  /*18d0*/  IADD3 R18, -R29, R2, RZ ;  /* 0x000000021d127210 */ /* 0x000fe40007ffe1ff */
[----:B------:R-:W-:Y:S02]  /*18e0*/  MOV R20, RZ ;  /* 0x000000ff00147202 */ /* 0x000fe40000000f00 */
[C---:B------:R-:W-:Y:S02]  /*18f0*/  ISETP.GT.AND P6, PT, R18.reuse, RZ, PT ;  /* 0x000000ff1200720c */ /* 0x040fe40003fc4270 */
[----:B------:R-:W-:-:S11]  /*1900*/  R2UR UR6, R18 ;  /* 0x00000000120672ca */ /* 0x000fd600000e0000 */
[----:B------:R-:W-:Y:S05]  /*1910*/  @!P6 BRA `(.L_x_3580) ;  /* 0x0000000800e8e947 */ /* 0x000fea0003800000 */
[----:B------:R-:W-:-:S06]  /*1920*/  UISETP.GT.AND UP0, UPT, UR6, 0xc, UPT ;  /* 0x0000000c0600788c */ /* 0x000fcc000bf04270 */
[----:B------:R-:W-:Y:S01]  /*1930*/  PLOP3.LUT P6, PT, PT, PT, UP0, 0x40, 0x0 ;  /* 0x000000000000781c */ /* 0x000fe20003fce808 */
[----:B------:R-:W-:-:S12]  /*1940*/  UPLOP3.LUT UP0, UPT, UPT, UPT, UPT, 0x80, 0x0 ;  /* 0x000000000000789c */ /* 0x000fd80003f0f070 */
[----:B------:R-:W-:Y:S05]  /*1950*/  @P6 BRA `(.L_x_3581) ;  /* 0x0000000400d46947 */ /* 0x000fea0003800000 */
[----:B------:R-:W-:-:S11]  /*1960*/  UPLOP3.LUT UP0, UPT, UPT, UPT, UPT, 0x40, 0x0 ;  /* 0x000000000000789c */ /* 0x000fd60003f0e870 */
.L_x_3582:
        /* <DEDUP_REMOVED lines=116> */
.L_x_3581:
[----:B------:R-:W-:-:S06]  /*20b0*/  UISETP.GT.AND UP1, UPT, UR6, 0x4, UPT ;  /* 0x000000040600788c */ /* 0x000fcc000bf24270 */
[----:B------:R-:W-:-:S13]  /*20c0*/  PLOP3.LUT P6, PT, PT, PT, UP1, 0x40, 0x0 ;  /* 0x000000000000781c */ /* 0x000fda0003fce818 */
[----:B------:R-:W-:Y:S05]  /*20d0*/  @P6 BRA `(.L_x_3583) ;  /* 0x0000000000ec6947 */ /* 0x000fea0003800000 */
        /* <DEDUP_REMOVED lines=59> */
.L_x_3583:
[----:B------:R-:W-:-:S06]  /*2490*/  UISETP.NE.OR UP0, UPT, UR6, URZ, UP0 ;  /* 0x0000003f0600728c */ /* 0x000fcc0008705670 */
[----:B------:R-:W-:-:S13]  /*24a0*/  PLOP3.LUT P6, PT, PT, PT, UP0, 0x80, 0x0 ;  /* 0x000000000000781c */ /* 0x000fda0003fcf008 */
[----:B------:R-:W-:Y:S05]  /*24b0*/  @!P6 BRA `(.L_x_3579) ;  /* 0x00000000007ce947 */ /* 0x000fea0003800000 */
.L_x_3580:
        /* <DEDUP_REMOVED lines=31> */
.L_x_3579:
[----:B------:R-:W-:-:S13]  /*26b0*/  ISETP.NE.AND P6, PT, R29, RZ, PT ;  /* 0x000000ff1d00720c */ /* 0x000fda0003fc5270 */
[----:B------:R-:W-:Y:S05]  /*26c0*/  @!P6 BRA `(.L_x_3576) ;  /* 0x000000000078e947 */ /* 0x000fea0003800000 */
[----:B------:R-:W-:Y:S01]  /*26d0*/  ISETP.EQ.OR P6, PT, R20, UR10, P5 ;  /* 0x0000000a14007c0c */ /* 0x000fe2000afc2670 */
[----:B------:R-:W-:Y:S01]  /*26e0*/  BSSY B0, `(.L_x_3584) ;  /* 0x000000b000007945 */ /* 0x000fe20003800000 */
[----:B------:R-:W-:Y:S02]  /*26f0*/  P2R R18, PR, RZ, 0x1 ;  /* 0x00000001ff127803 */ /* 0x000fe40000000000 */
[----:B------:R-:W-:-:S04]  /*2700*/  ISETP.NE.AND P0, PT, R29, 0x1, PT ;  /* 0x000000011d00780c */ /* 0x000fc80003f05270 */
[----:B------:R-:W-:Y:S02]  /*2710*/  P2R R19, PR, RZ, 0x1 ;  /* 0x00000001ff137803 */ /* 0x000fe40000000000 */
[----:B------:R-:W-:-:S03]  /*2720*/  ISETP.NE.AND P0, PT, R18, RZ, PT ;  /* 0x000000ff1200720c */ /* 0x000fc60003f05270 */
[----:B------:R-:W-:Y:S10]  /*2730*/  @P6 BRA `(.L_x_3585) ;  /* 0x0000000000146947 */ /* 0x000ff40003800000 */
[----:B------:R-:W-:-:S04]  /*2740*/  IMAD R19, R3, R20, R0 ;  /* 0x0000001403137224 */ /* 0x000fc800078e0200 */
[----:B------:R-:W-:-:S06]  /*2750*/  IMAD.WIDE.U32 R18, R19, 0x8, R22 ;  /* 0x0000000813127825 */ /* 0x000fcc00078e0016 */
[----:B------:R-:W2:Y:S02]  /*2760*/  LDG.E.64 R18, desc[UR8][R18.64] ;  /* 0x0000000812127981 */ /* 0x000ea4000c1e1b00 */
[----:B--2---:R-:W-:Y:S01]  /*2770*/  FADD.FTZ R16, R16, R18 ;  /* 0x0000001210107221 */ /* 0x004fe20000010000 */
[----:B------:R-:W-:-:S07]  /*2780*/  FADD.FTZ R17, R17, R19 ;  /* 0x0000001311117221 */ /* 0x000fce0000010000 */
.L_x_3585:
[----:B------:R-:W-:Y:S05]  /*2790*/  BSYNC B0 ;  /* 0x0000000000007941 */ /* 0x000fea0003800000 */
.L_x_3584:
[----:B------:R-:W-:-:S13]  /*27a0*/  ISETP.NE.AND P6, PT, R29, 0x1, PT ;  /* 0x000000011d00780c */ /* 0x000fda0003fc5270 */
[----:B------:R-:W-:Y:S05]  /*27b0*/  @!P6 BRA `(.L_x_3576) ;  /* 0x00000000003ce947 */ /* 0x000fea0003800000 */
[----:B------:R-:W-:-:S04]  /*27c0*/  IADD3 R25, R20, 0x1, RZ ;  /* 0x0000000114197810 */ /* 0x000fc80007ffe0ff */
[----:B------:R-:W-:-:S13]  /*27d0*/  ISETP.EQ.OR P6, PT, R25, UR10, P5 ;  /* 0x0000000a19007c0c */ /* 0x000fda000afc2670 */
[----:B------:R-:W-:-:S04]  /*27e0*/  @!P6 IMAD R25, R25, R3, R0 ;  /* 0x000000031919e224 */ /* 0x000fc800078e0200 */
[----:B------:R-:W-:-:S05]  /*27f0*/  @!P6 IMAD.WIDE.U32 R24, R25, 0x8, R22 ;  /* 0x000000081918e825 */ /* 0x000fca00078e0016 */
        /* <DEDUP_REMOVED lines=11> */
.L_x_3576:
[----:B------:R-:W0:Y:S01]  /*28b0*/  S2UR UR7, SR_CgaCtaId ;  /* 0x00000000000779c3 */ /* 0x000e220000008800 */
[----:B------:R-:W-:Y:S01]  /*28c0*/  UMOV UR6, 0x400 ;  /* 0x0000040000067882 */ /* 0x000fe20000000000 */
[----:B------:R-:W-:Y:S01]  /*28d0*/  ULDC UR12, c[0x0][0x2a4] ;  /* 0x0000a900000c7ab9 */ /* 0x000fe20000000800 */
[----:B------:R-:W-:Y:S01]  /*28e0*/  IADD3 R47, R46, R47, RZ ;  /* 0x0000002f2e2f7210 */ /* 0x000fe20007ffe0ff */
[----:B------:R-:W-:Y:S01]  /*28f0*/  @P0 FMUL.FTZ R25, R17, UR12 ;  /* 0x0000000c11190c20 */ /* 0x000fe20008410000 */
[----:B------:R-:W-:-:S03]  /*2900*/  @P0 FMUL.FTZ R24, R16, UR12 ;  /* 0x0000000c10180c20 */ /* 0x000fc60008410000 */
[----:B------:R-:W1:Y:S08]  /*2910*/  @P0 LDC.64 R52, c[0x0][0x218] ;  /* 0x00008600ff340b82 */ /* 0x000e700000000a00 */
[----:B------:R-:W2:Y:S01]  /*2920*/  LDC.64 R20, c[0x0][0x228] ;  /* 0x00008a00ff147b82 */ /* 0x000ea20000000a00 */
[----:B0-----:R-:W-:-:S07]  /*2930*/  ULEA UR6, UR7, UR6, 0x18 ;  /* 0x0000000607067291 */ /* 0x001fce000f8ec03f */
[----:B------:R-:W0:Y:S01]  /*2940*/  LDC.64 R18, c[0x0][0x230] ;  /* 0x00008c00ff127b82 */ /* 0x000e220000000a00 */
[----:B-1----:R-:W-:Y:S01]  /*2950*/  @P0 IMAD.WIDE R52, R8, 0x8, R52 ;  /* 0x0000000808340825 */ /* 0x002fe200078e0234 */
[----:B------:R-:W-:Y:S04]  /*2960*/  @!P5 STS.64 [UR6+0x80], R16 ;  /* 0x00008010ff00d988 */ /* 0x000fe80008000a06 */
[----:B------:R1:W-:Y:S01]  /*2970*/  @P0 STG.E.64 desc[UR8][R52.64], R24 ;  /* 0x0000001834000986 */ /* 0x0003e2000c101b08 */
[C---:B--2---:R-:W-:Y:S01]  /*2980*/  IMAD.WIDE R54, R47.reuse, 0x4, R20 ;  /* 0x000000042f367825 */ /* 0x044fe200078e0214 */
[----:B------:R-:W-:Y:S03]  /*2990*/  BAR.SYNC.DEFER_BLOCKING 0x0 ;  /* 0x0000000000007b1d */ /* 0x000fe60000010000 */
[----:B0-----:R-:W-:-:S03]  /*29a0*/  IMAD.WIDE R20, R47, 0x4, R18 ;  /* 0x000000042f147825 */ /* 0x001fc600078e0212 */
[----:B-1----:R-:W0:Y:S02]  /*29b0*/  S2R R25, SR_TID.X ;  /* 0x0000000000197919 */ /* 0x002e240000002100 */
[----:B------:R-:W1:Y:S01]  /*29c0*/  LDC R47, c[0x0][0x294] ;  /* 0x0000a500ff2f7b82 */ /* 0x000e620000000800 */
[----:B------:R-:W2:Y:S04]  /*29d0*/  LDG.E.64 R18, desc[UR8][R54.64] ;  /* 0x0000000836127981 */ /* 0x000ea8000c1e1b00 */
[----:B------:R-:W2:Y:S01]  /*29e0*/  LDG.E.64 R20, desc[UR8][R20.64] ;  /* 0x0000000814147981 */ /* 0x000ea2000c1e1b00 */
[----:B------:R-:W-:Y:S02]  /*29f0*/  ISETP.NE.AND P6, PT, RZ, UR11, PT ;  /* 0x0000000bff007c0c */ /* 0x000fe4000bfc5270 */
[----:B------:R-:W-:Y:S01]  /*2a00*/  SHF.L.U32 R17, R42, 0x10, RZ ;  /* 0x000000102a117819 */ /* 0x000fe200000006ff */
[----:B------:R-:W3:Y:S01]  /*2a10*/  LDS.64 R22, [UR6+0x80] ;  /* 0x00008006ff167984 */ /* 0x000ee20008000a00 */
[----:B------:R-:W-:-:S02]  /*2a20*/  SHF.L.U32 R33, R33, 0x10, RZ ;  /* 0x0000001021217819 */ /* 0x000fc400000006ff */
[----:B------:R-:W-:Y:S01]  /*2a30*/  SHF.L.U32 R39, R39, 0x10, RZ ;  /* 0x0000001027277819 */ /* 0x000fe200000006ff */
[----:B---3--:R-:W-:-:S04]  /*2a40*/  FMUL.FTZ R24, R22, UR12 ;  /* 0x0000000c16187c20 */ /* 0x008fc80008410000 */
[----:B------:R-:W-:-:S04]  /*2a50*/  FMUL.FTZ R22, R24, R24 ;  /* 0x0000001818167220 */ /* 0x000fc80000410000 */
[----:B------:R-:W-:Y:S01]  /*2a60*/  FFMA.FTZ R22, R23, UR12, -R22 ;  /* 0x0000000c17167c23 */ /* 0x000fe20008010816 */
[----:B------:R-:W-:-:S04]  /*2a70*/  SHF.L.U32 R23, R34, 0x10, RZ ;  /* 0x0000001022177819 */ /* 0x000fc800000006ff */
[----:B------:R-:W-:Y:S01]  /*2a80*/  FSETP.GTU.FTZ.AND P5, PT, R22, RZ, PT ;  /* 0x000000ff1600720b */ /* 0x000fe20003fbc000 */
[----:B------:R-:W-:Y:S01]  /*2a90*/  FADD.FTZ R16, R23, -R24 ;  /* 0x8000001817107221 */ /* 0x000fe20000010000 */
[----:B------:R-:W-:-:S11]  /*2aa0*/  FADD.FTZ R23, -R24, R17 ;  /* 0x0000001118177221 */ /* 0x000fd60000010100 */
[----:B------:R-:W-:Y:S01]  /*2ab0*/  VOTEU.ANY UP0, P5 ;  /* 0x00000000003f7886 */ /* 0x000fe20002800100 */
[----:B------:R-:W-:-:S04]  /*2ac0*/  PLOP3.LUT P5, PT, PT, PT, UP0, 0x80, 0x0 ;  /* 0x000000000000781c */ /* 0x000fc80003faf008 */
[----:B------:R-:W-:-:S09]  /*2ad0*/  @UP0 ULDC UR6, c[0x0][0x238] ;  /* 0x00008e0000060ab9 */ /* 0x000fd20000000800 */
[----:B------:R-:W-:Y:S01]  /*2ae0*/  @P5 FADD.FTZ R22, R22, UR6 ;  /* 0x0000000616165e21 */ /* 0x000fe20008010000 */
[----:B------:R-:W-:-:S05]  /*2af0*/  UMOV UR6, 0x3f800000 ;  /* 0x3f80000000067882 */ /* 0x000fca0000000000 */
[----:B------:R-:W3:Y:S02]  /*2b00*/  @P5 MUFU.RSQ R22, R22 ;  /* 0x0000001600165308 */ /* 0x000ee40000001400 */
[----:B---3--:R-:W-:-:S13]  /*2b10*/  @P5 R2UR UR7, R22 ;  /* 0x00000000160752ca */ /* 0x008fda00000e0000 */
[----:B------:R-:W-:Y:S02]  /*2b20*/  @UP0 UMOV UR6, UR7 ;  /* 0x0000000700060c82 */ /* 0x000fe40008000000 */
[----:B------:R-:W-:Y:S01]  /*2b30*/  FMUL.FTZ R17, R16, UR6 ;  /* 0x0000000610117c20 */ /* 0x000fe20008410000 */
[----:B------:R-:W-:-:S03]  /*2b40*/  FMUL.FTZ R16, R23, UR6 ;  /* 0x0000000617107c20 */ /* 0x000fc60008410000 */
[----:B--2---:R-:W-:Y:S01]  /*2b50*/  FFMA.FTZ R34, R18, R17, R20 ;  /* 0x0000001112227223 */ /* 0x004fe20000010014 */
[----:B------:R-:W-:Y:S01]  /*2b60*/  FFMA.FTZ R53, R19, R16, R21 ;  /* 0x0000001013357223 */ /* 0x000fe20000010015 */
[----:B01----:R-:W-:Y:S06]  /*2b70*/  @!P6 BRA `(.L_x_3586) ;  /* 0x000000000028e947 */ /* 0x003fec0003800000 */
        /* <DEDUP_REMOVED lines=9> */
[----:B-1----:R-:W-:-:S07]  /*2c10*/  FMUL.FTZ R53, R53, R42 ;  /* 0x0000002a35357220 */ /* 0x002fce0000410000 */
.L_x_3586:
[----:B------:R-:W-:Y:S04]  /*2c20*/  BSSY B0, `(.L_x_3587) ;  /* 0x000000e000007945 */ /* 0x000fe80003800000 */
[----:B------:R-:W-:Y:S05]  /*2c30*/  @!P1 BRA `(.L_x_3588) ;  /* 0x0000000000309947 */ /* 0x000fea0003800000 */
[----:B------:R-:W-:Y:S01]  /*2c40*/  ULDC.64 UR12, c[0x0][0x270] ;  /* 0x00009c00000c7ab9 */ /* 0x000fe20000000a00 */
[----:B------:R-:W-:Y:S01]  /*2c50*/  MOV R16, R48 ;  /* 0x0000003000107202 */ /* 0x000fe20000000f00 */
[----:B------:R-:W-:Y:S01]  /*2c60*/  IMAD R23, R9, UR12, RZ ;  /* 0x0000000c09177c24 */ /* 0x000fe2000f8e02ff */
[----:B------:R-:W-:Y:S02]  /*2c70*/  MOV R17, R51 ;  /* 0x0000003300117202 */ /* 0x000fe40000000f00 */
[----:B------:R-:W-:Y:S01]  /*2c80*/  F2FP.BF16.F32.PACK_AB R53, R53, R34 ;  /* 0x000000223535723e */ /* 0x000fe200000010ff */
[C---:B------:R-:W-:Y:S02]  /*2c90*/  IMAD R23, R28.reuse, UR13, R23 ;  /* 0x0000000d1c177c24 */ /* 0x040fe4000f8e0217 */
[----:B------:R-:W-:Y:S01]  /*2ca0*/  IMAD.WIDE.U32 R16, R28, UR12, R16 ;  /* 0x0000000c1c107c25 */ /* 0x000fe2000f8e0010 */
[----:B------:R-:W-:-:S04]  /*2cb0*/  ULDC.64 UR12, c[0x0][0x210] ;  /* 0x00008400000c7ab9 */ /* 0x000fc80000000a00 */
[----:B------:R-:W-:Y:S02]  /*2cc0*/  IADD3 R23, R17, R23, RZ ;  /* 0x0000001711177210 */ /* 0x000fe40007ffe0ff */
[----:B------:R-:W-:-:S04]  /*2cd0*/  LEA R22, P5, R16, UR12, 0x1 ;  /* 0x0000000c10167c11 */ /* 0x000fc8000f8a08ff */
[----:B------:R-:W-:-:S05]  /*2ce0*/  LEA.HI.X R23, R16, UR13, R23, 0x1, P5 ;  /* 0x0000000d10177c11 */ /* 0x000fca000a8f0c17 */
[----:B------:R0:W-:Y:S04]  /*2cf0*/  STG.E desc[UR8][R22.64], R53 ;  /* 0x0000003516007986 */ /* 0x0001e8000c101908 */
.L_x_3588:
[----:B------:R-:W-:Y:S05]  /*2d00*/  BSYNC B0 ;  /* 0x0000000000007941 */ /* 0x000fea0003800000 */
.L_x_3587:
[----:B------:R-:W-:Y:S01]  /*2d10*/  FADD.FTZ R33, R33, -R24 ;  /* 0x8000001821217221 */ /* 0x000fe20000010000 */
[----:B------:R-:W-:Y:S01]  /*2d20*/  FADD.FTZ R39, -R24, R39 ;  /* 0x0000002718277221 */ /* 0x000fe20000010100 */
[----:B------:R-:W-:Y:S01]  /*2d30*/  IMAD.WIDE.U32 R16, R25, 0x5397829d, RZ ;  /* 0x5397829d19107825 */ /* 0x000fe200078e00ff */
[----:B0-----:R-:W-:-:S03]  /*2d40*/  SHF.L.U32 R53, R35, 0x10, RZ ;  /* 0x0000001023357819 */ /* 0x001fc600000006ff */
[----:B------:R-:W-:Y:S01]  /*2d50*/  FMUL.FTZ R33, R33, UR6 ;  /* 0x0000000621217c20 */ /* 0x000fe20008410000 */
[----:B------:R-:W-:Y:S01]  /*2d60*/  FMUL.FTZ R16, R39, UR6 ;  /* 0x0000000627107c20 */ /* 0x000fe20008410000 */
[----:B------:R-:W-:Y:S02]  /*2d70*/  SHF.L.U32 R39, R40, 0x10, RZ ;  /* 0x0000001028277819 */ /* 0x000fe400000006ff */
[----:B------:R-:W-:Y:S01]  /*2d80*/  SHF.R.U32.HI R28, RZ, 0x4, R17 ;  /* 0x00000004ff1c7819 */ /* 0x000fe20000011611 */
[----:B------:R-:W-:Y:S01]  /*2d90*/  FFMA.FTZ R33, R18, R33, R20 ;  /* 0x0000002112217223 */ /* 0x000fe20000010014 */
[----:B------:R-:W-:Y:S01]  /*2da0*/  FFMA.FTZ R34, R19, R16, R21 ;  /* 0x0000001013227223 */ /* 0x000fe20000010015 */
[----:B------:R-:W-:Y:S06]  /*2db0*/  @!P6 BRA `(.L_x_3589) ;  /* 0x000000000028e947 */ /* 0x000fec0003800000 */
        /* <DEDUP_REMOVED lines=10> */
.L_x_3589:
        /* <DEDUP_REMOVED lines=14> */
.L_x_3591:
[----:B------:R-:W-:Y:S05]  /*2f40*/  BSYNC B0 ;  /* 0x0000000000007941 */ /* 0x000fea0003800000 */
.L_x_3590:
[----:B------:R-:W-:Y:S01]  /*2f50*/  FADD.FTZ R16, R53, -R24 ;  /* 0x8000001835107221 */ /* 0x000fe20000010000 */
[----:B------:R-:W-:Y:S01]  /*2f60*/  FADD.FTZ R39, -R24, R39 ;  /* 0x0000002718277221 */ /* 0x000fe20000010100 */
[----:B0-----:R-:W-:Y:S01]  /*2f70*/  SHF.L.U32 R23, R36, 0x10, RZ ;  /* 0x0000001024177819 */ /* 0x001fe200000006ff */
[----:B------:R-:W-:Y:S01]  /*2f80*/  IMAD R35, R47, UR10, R28 ;  /* 0x0000000a2f237c24 */ /* 0x000fe2000f8e021c */
[----:B------:R-:W-:Y:S01]  /*2f90*/  SHF.L.U32 R41, R41, 0x10, RZ ;  /* 0x0000001029297819 */ /* 0x000fe200000006ff */
[----:B------:R-:W-:Y:S01]  /*2fa0*/  FMUL.FTZ R17, R16, UR6 ;  /* 0x0000000610117c20 */ /* 0x000fe20008410000 */
[----:B------:R-:W-:Y:S01]  /*2fb0*/  FMUL.FTZ R16, R39, UR6 ;  /* 0x0000000627107c20 */ /* 0x000fe20008410000 */
[----:B------:R-:W-:Y:S02]  /*2fc0*/  FADD.FTZ R36, R23, -R24 ;  /* 0x8000001817247221 */ /* 0x000fe40000010000 */
[----:B------:R-:W-:Y:S01]  /*2fd0*/  FADD.FTZ R41, -R24, R41 ;  /* 0x0000002918297221 */ /* 0x000fe20000010100 */
        /* <DEDUP_REMOVED lines=13> */
.L_x_3592:
        /* <DEDUP_REMOVED lines=9> */
[----:B------:R-:W-:Y:S02]  /*3140*/  ULDC.64 UR12, c[0x0][0x210] ;  /* 0x00008400000c7ab9 */ /* 0x000fe40000000a00 */
[----:B------:R-:W-:-:S02]  /*3150*/  LEA R22, P5, R16, UR12, 0x1 ;  /* 0x0000000c10167c11 */ /* 0x000fc4000f8a08ff */
[----:B------:R-:W-:-:S04]  /*3160*/  IADD3 R23, R17, R23, RZ ;  /* 0x0000001711177210 */ /* 0x000fc80007ffe0ff */
[----:B------:R-:W-:-:S05]  /*3170*/  LEA.HI.X R23, R16, UR13, R23, 0x1, P5 ;  /* 0x0000000d10177c11 */ /* 0x000fca000a8f0c17 */
[----:B------:R0:W-:Y:S02]  /*3180*/  STG.E desc[UR8][R22.64], R33 ;  /* 0x0000002116007986 */ /* 0x0001e4000c101908 */
.L_x_3594:
[----:B------:R-:W-:Y:S05]  /*3190*/  BSYNC B0 ;  /* 0x0000000000007941 */ /* 0x000fea0003800000 */
.L_x_3593:
[----:B------:R-:W-:Y:S01]  /*31a0*/  FMUL.FTZ R17, R36, UR6 ;  /* 0x0000000624117c20 */ /* 0x000fe20008410000 */
[----:B------:R-:W-:Y:S01]  /*31b0*/  FMUL.FTZ R16, R41, UR6 ;  /* 0x0000000629107c20 */ /* 0x000fe20008410000 */
[----:B------:R-:W-:Y:S01]  /*31c0*/  ULDC.64 UR14, c[0x0][0x278] ;  /* 0x00009e00000e7ab9 */ /* 0x000fe20000000a00 */
[----:B0-----:R-:W-:Y:S01]  /*31d0*/  IADD3 R33, R35, 0x20, RZ ;  /* 0x0000002023217810 */ /* 0x001fe20007ffe0ff */
        /* <DEDUP_REMOVED lines=13> */
.L_x_3595:
        /* <DEDUP_REMOVED lines=14> */
.L_x_3597:
[----:B------:R-:W-:Y:S05]  /*3390*/  BSYNC B0 ;  /* 0x0000000000007941 */ /* 0x000fea0003800000 */
.L_x_3596:
[----:B------:R-:W-:Y:S02]  /*33a0*/  SHF.L.U32 R17, R30, 0x10, RZ ;  /* 0x000000101e117819 */ /* 0x000fe400000006ff */
[----:B------:R-:W-:Y:S02]  /*33b0*/  SHF.L.U32 R43, R43, 0x10, RZ ;  /* 0x000000102b2b7819 */ /* 0x000fe400000006ff */
[----:B------:R-:W-:Y:S01]  /*33c0*/  ISETP.GE.U32.AND P5, PT, R33, UR14, PT ;  /* 0x0000000e21007c0c */ /* 0x000fe2000bfa6070 */
[----:B------:R-:W-:Y:S01]  /*33d0*/  FADD.FTZ R16, R17, -R24 ;  /* 0x8000001811107221 */ /* 0x000fe20000010000 */
[----:B------:R-:W-:Y:S01]  /*33e0*/  SHF.R.S32.HI R34, RZ, 0x1f, R33 ;  /* 0x0000001fff227819 */ /* 0x000fe20000011421 */
[----:B------:R-:W-:Y:S01]  /*33f0*/  FADD.FTZ R43, -R24, R43 ;  /* 0x0000002b182b7221 */ /* 0x000fe20000010100 */
[----:B0-----:R-:W-:Y:S01]  /*3400*/  IADD3 R39, R35, 0x28, RZ ;  /* 0x0000002823277810 */ /* 0x001fe20007ffe0ff */
[----:B------:R-:W-:Y:S01]  /*3410*/  FMUL.FTZ R17, R16, UR6 ;  /* 0x0000000610117c20 */ /* 0x000fe20008410000 */
[----:B------:R-:W-:Y:S01]  /*3420*/  ISETP.GE.AND.EX P5, PT, R34, UR15, PT, P5 ;  /* 0x0000000f22007c0c */ /* 0x000fe2000bfa6350 */
[----:B------:R-:W-:-:S02]  /*3430*/  FMUL.FTZ R16, R43, UR6 ;  /* 0x000000062b107c20 */ /* 0x000fc40008410000 */
[----:B------:R-:W-:Y:S01]  /*3440*/  FFMA.FTZ R28, R18, R17, R20 ;  /* 0x00000011121c7223 */ /* 0x000fe20000010014 */
[----:B------:R-:W-:Y:S01]  /*3450*/  ISETP.LT.U32.AND P5, PT, R25, 0x188, !P5 ;  /* 0x000001881900780c */ /* 0x000fe20006fa1070 */
[----:B------:R-:W-:Y:S01]  /*3460*/  FFMA.FTZ R41, R19, R16, R21 ;  /* 0x0000001013297223 */ /* 0x000fe20000010015 */
[----:B------:R-:W-:Y:S11]  /*3470*/  @!P6 BRA `(.L_x_3598) ;  /* 0x000000000028e947 */ /* 0x000ff60003800000 */
        /* <DEDUP_REMOVED lines=10> */
.L_x_3598:
[----:B------:R-:W-:Y:S04]  /*3520*/  BSSY B0, `(.L_x_3599) ;  /* 0x000000e000007945 */ /* 0x000fe80003800000 */
[----:B------:R-:W-:Y:S05]  /*3530*/  @!P5 BRA `(.L_x_3600) ;  /* 0x000000000030d947 */ /* 0x000fea0003800000 */
[----:B------:R-:W-:Y:S01]  /*3540*/  ULDC.64 UR12, c[0x0][0x270] ;  /* 0x00009c00000c7ab9 */ /* 0x000fe20000000a00 */
[----:B------:R-:W-:Y:S01]  /*3550*/  MOV R16, R48 ;  /* 0x0000003000107202 */ /* 0x000fe20000000f00 */
[----:B------:R-:W-:Y:S01]  /*3560*/  IMAD R34, R34, UR12, RZ ;  /* 0x0000000c22227c24 */ /* 0x000fe2000f8e02ff */
[----:B------:R-:W-:Y:S02]  /*3570*/  MOV R17, R51 ;  /* 0x0000003300117202 */ /* 0x000fe40000000f00 */
[----:B------:R-:W-:Y:S01]  /*3580*/  F2FP.BF16.F32.PACK_AB R41, R41, R28 ;  /* 0x0000001c2929723e */ /* 0x000fe200000010ff */
[----:B------:R-:W-:-:S04]  /*3590*/  IMAD.WIDE.U32 R16, R33, UR12, R16 ;  /* 0x0000000c21107c25 */ /* 0x000fc8000f8e0010 */
[----:B------:R-:W-:Y:S01]  /*35a0*/  IMAD R33, R33, UR13, R34 ;  /* 0x0000000d21217c24 */ /* 0x000fe2000f8e0222 */
[----:B------:R-:W-:Y:S02]  /*35b0*/  ULDC.64 UR12, c[0x0][0x210] ;  /* 0x00008400000c7ab9 */ /* 0x000fe40000000a00 */
[----:B------:R-:W-:Y:S02]  /*35c0*/  LEA R22, P5, R16, UR12, 0x1 ;  /* 0x0000000c10167c11 */ /* 0x000fe4000f8a08ff */
[----:B------:R-:W-:-:S04]  /*35d0*/  IADD3 R33, R17, R33, RZ ;  /* 0x0000002111217210 */ /* 0x000fc80007ffe0ff */
[----:B------:R-:W-:-:S05]  /*35e0*/  LEA.HI.X R23, R16, UR13, R33, 0x1, P5 ;  /* 0x0000000d10177c11 */ /* 0x000fca000a8f0c21 */
[----:B------:R0:W-:Y:S02]  /*35f0*/  STG.E desc[UR8][R22.64], R41 ;  /* 0x0000002916007986 */ /* 0x0001e4000c101908 */
.L_x_3600:
[----:B------:R-:W-:Y:S05]  /*3600*/  BSYNC B0 ;  /* 0x0000000000007941 */ /* 0x000fea0003800000 */
.L_x_3599:
[----:B0-----:R-:W-:Y:S02]  /*3610*/  SHF.L.U32 R23, R32, 0x10, RZ ;  /* 0x0000001020177819 */ /* 0x001fe400000006ff */
[----:B------:R-:W-:Y:S02]  /*3620*/  SHF.L.U32 R17, R44, 0x10, RZ ;  /* 0x000000102c117819 */ /* 0x000fe400000006ff */
[----:B------:R-:W-:Y:S01]  /*3630*/  ISETP.GE.U32.AND P5, PT, R39, UR14, PT ;  /* 0x0000000e27007c0c */ /* 0x000fe2000bfa6070 */
[----:B------:R-:W-:Y:S01]  /*3640*/  FADD.FTZ R16, R23, -R24 ;  /* 0x8000001817107221 */ /* 0x000fe20000010000 */
[----:B------:R-:W-:Y:S01]  /*3650*/  SHF.R.S32.HI R34, RZ, 0x1f, R39 ;  /* 0x0000001fff227819 */ /* 0x000fe20000011427 */
[----:B------:R-:W-:Y:S01]  /*3660*/  FADD.FTZ R22, -R24, R17 ;  /* 0x0000001118167221 */ /* 0x000fe20000010100 */
[----:B------:R-:W-:Y:S01]  /*3670*/  IADD3 R28, R35, 0x30, RZ ;  /* 0x00000030231c7810 */ /* 0x000fe20007ffe0ff */
        /* <DEDUP_REMOVED lines=17> */
.L_x_3601:
        /* <DEDUP_REMOVED lines=14> */
.L_x_3603:
[----:B------:R-:W-:Y:S05]  /*3870*/  BSYNC B0 ;  /* 0x0000000000007941 */ /* 0x000fea0003800000 */
.L_x_3602:
[----:B------:R-:W-:Y:S02]  /*3880*/  SHF.L.U32 R37, R37, 0x10, RZ ;  /* 0x0000001025257819 */ /* 0x000fe400000006ff */
[----:B------:R-:W-:Y:S02]  /*3890*/  SHF.L.U32 R27, R27, 0x10, RZ ;  /* 0x000000101b1b7819 */ /* 0x000fe400000006ff */
[----:B------:R-:W-:Y:S01]  /*38a0*/  ISETP.GE.U32.AND P5, PT, R28, UR14, PT ;  /* 0x0000000e1c007c0c */ /* 0x000fe2000bfa6070 */
[----:B------:R-:W-:Y:S01]  /*38b0*/  FADD.FTZ R16, R37, -R24 ;  /* 0x8000001825107221 */ /* 0x000fe20000010000 */
[----:B------:R-:W-:Y:S01]  /*38c0*/  SHF.R.S32.HI R34, RZ, 0x1f, R28 ;  /* 0x0000001fff227819 */ /* 0x000fe2000001141c */
[----:B------:R-:W-:Y:S02]  /*38d0*/  FADD.FTZ R27, -R24, R27 ;  /* 0x0000001b181b7221 */ /* 0x000fe40000010100 */
        /* <DEDUP_REMOVED lines=17> */
.L_x_3604:
[----:B------:R-:W-:Y:S04]  /*39f0*/  BSSY B0, `(.L_x_3605) ;  /* 0x000000e000007945 */ /* 0x000fe80003800000 */
[----:B------:R-:W-:Y:S05]  /*3a00*/  @!P5 BRA `(.L_x_3606) ;  /* 0x000000000030d947 */ /* 0x000fea0003800000 */
[----:B------:R-:W-:Y:S01]  /*3a10*/  ULDC.64 UR12, c[0x0][0x270] ;  /* 0x00009c00000c7ab9 */ /* 0x000fe20000000a00 */
[----:B------:R-:W-:Y:S01]  /*3a20*/  MOV R16, R48 ;  /* 0x0000003000107202 */ /* 0x000fe20000000f00 */
[----:B0-----:R-:W-:Y:S01]  /*3a30*/  IMAD R23, R34, UR12, RZ ;  /* 0x0000000c22177c24 */ /* 0x001fe2000f8e02ff */
        /* <DEDUP_REMOVED lines=9> */
.L_x_3606:
[----:B------:R-:W-:Y:S05]  /*3ad0*/  BSYNC B0 ;  /* 0x0000000000007941 */ /* 0x000fea0003800000 */
.L_x_3605:
[----:B01----:R-:W-:Y:S02]  /*3ae0*/  SHF.L.U32 R23, R38, 0x10, RZ ;  /* 0x0000001026177819 */ /* 0x003fe400000006ff */
[----:B------:R-:W-:Y:S02]  /*3af0*/  SHF.L.U32 R17, R26, 0x10, RZ ;  /* 0x000000101a117819 */ /* 0x000fe400000006ff */
[----:B------:R-:W-:Y:S01]  /*3b00*/  ISETP.GE.U32.AND P5, PT, R12, UR14, PT ;  /* 0x0000000e0c007c0c */ /* 0x000fe2000bfa6070 */
[----:B------:R-:W-:Y:S02]  /*3b10*/  FADD.FTZ R16, R23, -R24 ;  /* 0x8000001817107221 */ /* 0x000fe40000010000 */
[----:B------:R-:W-:Y:S01]  /*3b20*/  FADD.FTZ R24, -R24, R17 ;  /* 0x0000001118187221 */ /* 0x000fe20000010100 */
[----:B------:R-:W-:Y:S01]  /*3b30*/  ISETP.GE.AND.EX P5, PT, R31, UR15, PT, P5 ;  /* 0x0000000f1f007c0c */ /* 0x000fe2000bfa6350 */
[----:B------:R-:W-:Y:S02]  /*3b40*/  FMUL.FTZ R17, R16, UR6 ;  /* 0x0000000610117c20 */ /* 0x000fe40008410000 */
[----:B------:R-:W-:Y:S01]  /*3b50*/  FMUL.FTZ R24, R24, UR6 ;  /* 0x0000000618187c20 */ /* 0x000fe20008410000 */
[----:B------:R-:W-:Y:S01]  /*3b60*/  ISETP.LT.U32.AND P5, PT, R25, 0x188, !P5 ;  /* 0x000001881900780c */ /* 0x000fe20006fa1070 */
[----:B------:R-:W-:-:S02]  /*3b70*/  FFMA.FTZ R18, R18, R17, R20 ;  /* 0x0000001112127223 */ /* 0x000fc40000010014 */
[----:B------:R-:W-:Y:S01]  /*3b80*/  FFMA.FTZ R19, R19, R24, R21 ;  /* 0x0000001813137223 */ /* 0x000fe20000010015 */
[----:B------:R-:W-:Y:S09]  /*3b90*/  @!P6 BRA `(.L_x_3607) ;  /* 0x000000000028e947 */ /* 0x000ff20003800000 */
        /* <DEDUP_REMOVED lines=10> */
.L_x_3607:
[----:B------:R-:W-:Y:S04]  /*3c40*/  BSSY B0, `(.L_x_3608) ;  /* 0x000000d000007945 */ /* 0x000fe80003800000 */
[----:B------:R-:W-:Y:S05]  /*3c50*/  @!P5 BRA `(.L_x_3609) ;  /* 0x00000000002cd947 */ /* 0x000fea0003800000 */
[----:B------:R-:W-:Y:S01]  /*3c60*/  ULDC.64 UR6, c[0x0][0x270] ;  /* 0x00009c0000067ab9 */ /* 0x000fe20000000a00 */
[----:B------:R-:W-:Y:S01]  /*3c70*/  MOV R49, R51 ;  /* 0x0000003300317202 */ /* 0x000fe20000000f00 */
[----:B------:R-:W-:Y:S01]  /*3c80*/  IMAD R17, R31, UR6, RZ ;  /* 0x000000061f117c24 */ /* 0x000fe2000f8e02ff */
        /* <DEDUP_REMOVED lines=8> */
.L_x_3609:
[----:B------:R-:W-:Y:S05]  /*3d10*/  BSYNC B0 ;  /* 0x0000000000007941 */ /* 0x000fea0003800000 */
.L_x_3608:
[----:B------:R-:W-:Y:S01]  /*3d20*/  IADD3 R8, R3, R8, RZ ;  /* 0x0000000803087210 */ /* 0x000fe20007ffe0ff */
[----:B------:R-:W-:-:S03]  /*3d30*/  UIADD3 UR4, UR4, 0x1, URZ ;  /* 0x0000000104047890 */ /* 0x000fc6000fffe03f */
[----:B------:R-:W-:-:S13]  /*3d40*/  ISETP.GE.AND P5, PT, R8, UR5, PT ;  /* 0x0000000508007c0c */ /* 0x000fda000bfa6270 */
[----:B------:R-:W-:Y:S05]  /*3d50*/  @!P5 BRA `(.L_x_3610) ;  /* 0xffffffc40090d947 */ /* 0x000fea000383ffff */
[----:B------:R-:W-:Y:S05]  /*3d60*/  EXIT ;  /* 0x000000000000794d */ /* 0x000fea0003800000 */
.L_x_3611:
        /* <DEDUP_REMOVED lines=9> */
.L_x_5621:


//--------------------- .text._Z35group_norm_nhwc_fwd_one_pass_kernelI11Bf16IOFp32WLi128ELi98ELi392EEv26Group_norm_nhwc_fwd_params --------------------------
	.section	.text._Z35group_norm_nhwc_fwd_one_pass_kernelI11Bf16IOFp32WLi128ELi98ELi392EEv26Group_norm_nhwc_fwd_params,"ax",@progbits
	.align	128
        .global         _Z35group_norm_nhwc_fwd_one_pass_kernelI11Bf16IOFp32WLi128ELi98ELi392EEv26Group_norm_nhwc_fwd_params
        .type           _Z35group_norm_nhwc_fwd_one_pass_kernelI11Bf16IOFp32WLi128ELi98ELi392EEv26Group_norm_nhwc_fwd_params,@function
        .size           _Z35group_norm_nhwc_fwd_one_pass_kernelI11Bf16IOFp32WLi128ELi98ELi392EEv26Group_norm_nhwc_fwd_params,(.L_x_5622 - _Z35group_norm_nhwc_fwd_one_pass_kernelI11Bf16IOFp32WLi128ELi98ELi392EEv26Group_norm_nhwc_fwd_params)
        .other          _Z35group_norm_nhwc_fwd_one_pass_kernelI11Bf16IOFp32WLi128ELi98ELi392EEv26Group_norm_nhwc_fwd_params,@"STO_CUDA_ENTRY STV_DEFAULT"
_Z35group_norm_nhwc_fwd_one_pass_kernelI11Bf16IOFp32WLi128ELi98ELi392EEv26Group_norm_nhwc_fwd_params:
.text._Z35group_norm_nhwc_fwd_one_pass_kernelI11Bf16IOFp32WLi128ELi98ELi392EEv26Group_norm_nhwc_fwd_params:
        /* <DEDUP_REMOVED lines=10> */
[----:B------:R-:W-:Y:S01]  /*00a0*/  LOP3.LUT R48, R48, 0xffffffef, RZ, 0xc0, !PT ;  /* 0xffffffef30307812 */ /* 0x000fe200078ec0ff */
[----:B------:R-:W2:Y:S01]  /*00b0*/  S2R R12, SR_LANEID ;  /* 0x00000000000c7919 */ /* 0x000ea20000000000 */
[----:B------:R-:W-:Y:S01]  /*00c0*/  HFMA2.MMA R16, -RZ, RZ, 0, 0 ;  /* 0x00000000ff107435 */ /* 0x000fe200000001ff */
[----:B------:R-:W-:-:S03]  /*00d0*/  ULDC.U8 UR10, c[0x0][0x28c] ;  /* 0x0000a300000a7ab9 */ /* 0x000fc60000000000 */
[----:B------:R-:W1:Y:S01]  /*00e0*/  LDC R4, c[0x0][0x294] ;  /* 0x0000a500ff047b82 */ /* 0x000e620000000800 */
[C---:B0-----:R-:W-:Y:S01]  /*00f0*/  IMAD.WIDE.U32 R2, R0.reuse, 0x5397829d, RZ ;  /* 0x5397829d00027825 */ /* 0x041fe200078e00ff */
[----:B------:R-:W-:Y:S02]  /*0100*/  ISETP.GE.U32.AND P4, PT, R0, 0x188, PT ;  /* 0x000001880000780c */ /* 0x000fe40003f86070 */
[----:B------:R-:W-:Y:S02]  /*0110*/  SHF.R.S32.HI R29, RZ, 0x1f, R0 ;  /* 0x0000001fff1d7819 */ /* 0x000fe40000011400 */
[----:B------:R-:W-:Y:S02]  /*0120*/  SHF.R.U32.HI R31, RZ, 0x4, R3 ;  /* 0x00000004ff1f7819 */ /* 0x000fe40000011603 */
[----:B------:R-:W-:-:S03]  /*0130*/  LEA.HI R18, R29, R0, RZ, 0x5 ;  /* 0x000000001d127211 */ /* 0x000fc600078f28ff */
[----:B-1----:R-:W-:Y:S01]  /*0140*/  IMAD R2, R4, UR7, R31 ;  /* 0x0000000704027c24 */ /* 0x002fe2000f8e021f */
[----:B------:R-:W-:Y:S01]  /*0150*/  SHF.R.S32.HI R18, RZ, 0x5, R18 ;  /* 0x00000005ff127819 */ /* 0x000fe20000011412 */
[----:B------:R-:W-:Y:S02]  /*0160*/  IMAD R20, R31, -0x31, R0 ;  /* 0xffffffcf1f147824 */ /* 0x000fe400078e0200 */
[C---:B------:R-:W-:Y:S01]  /*0170*/  VIADD R44, R2.reuse, 0x60 ;  /* 0x00000060022c7836 */ /* 0x040fe20000000000 */
[C---:B------:R-:W-:Y:S02]  /*0180*/  ISETP.LT.U32.AND P0, PT, R2.reuse, UR8, PT ;  /* 0x0000000802007c0c */ /* 0x040fe4000bf01070 */
[----:B------:R-:W-:Y:S02]  /*0190*/  SHF.R.S32.HI R3, RZ, 0x1f, R2 ;  /* 0x0000001fff037819 */ /* 0x000fe40000011402 */
[----:B------:R-:W-:Y:S02]  /*01a0*/  IADD3 R4, R2, 0x8, RZ ;  /* 0x0000000802047810 */ /* 0x000fe40007ffe0ff */
[----:B------:R-:W-:-:S02]  /*01b0*/  ISETP.LT.AND.EX P0, PT, R3, UR9, !P4, P0 ;  /* 0x0000000903007c0c */ /* 0x000fc4000e701300 */
[----:B------:R-:W-:Y:S02]  /*01c0*/  ISETP.LT.U32.AND P5, PT, R4, UR8, PT ;  /* 0x0000000804007c0c */ /* 0x000fe4000bfa1070 */
[----:B------:R-:W-:Y:S02]  /*01d0*/  SHF.R.S32.HI R13, RZ, 0x1f, R4 ;  /* 0x0000001fff0d7819 */ /* 0x000fe40000011404 */
[C---:B------:R-:W-:Y:S02]  /*01e0*/  IADD3 R5, R2.reuse, 0x10, RZ ;  /* 0x0000001002057810 */ /* 0x040fe40007ffe0ff */
[----:B------:R-:W-:Y:S02]  /*01f0*/  ISETP.LT.AND.EX P5, PT, R13, UR9, !P4, P5 ;  /* 0x000000090d007c0c */ /* 0x000fe4000e7a1350 */
[----:B------:R-:W-:Y:S02]  /*0200*/  IADD3 R6, R2, 0x18, RZ ;  /* 0x0000001802067810 */ /* 0x000fe40007ffe0ff */
[----:B------:R-:W-:-:S02]  /*0210*/  ISETP.LT.U32.AND P3, PT, R5, UR8, PT ;  /* 0x0000000805007c0c */ /* 0x000fc4000bf61070 */
[----:B------:R-:W-:Y:S02]  /*0220*/  @P0 LOP3.LUT R48, R48, 0x10, RZ, 0xfc, !PT ;  /* 0x0000001030300812 */ /* 0x000fe400078efcff */
[----:B------:R-:W-:Y:S02]  /*0230*/  SHF.R.S32.HI R15, RZ, 0x1f, R5 ;  /* 0x0000001fff0f7819 */ /* 0x000fe40000011405 */
[----:B------:R-:W-:Y:S02]  /*0240*/  LOP3.LUT R48, R48, 0xfffffff7, RZ, 0xc0, !PT ;  /* 0xfffffff730307812 */ /* 0x000fe400078ec0ff */
[----:B------:R-:W-:Y:S02]  /*0250*/  ISETP.LT.U32.AND P2, PT, R6, UR8, PT ;  /* 0x0000000806007c0c */ /* 0x000fe4000bf41070 */
[----:B------:R-:W-:Y:S02]  /*0260*/  SHF.R.S32.HI R17, RZ, 0x1f, R6 ;  /* 0x0000001fff117819 */ /* 0x000fe40000011406 */
[----:B------:R-:W-:-:S02]  /*0270*/  ISETP.LT.AND.EX P3, PT, R15, UR9, !P4, P3 ;  /* 0x000000090f007c0c */ /* 0x000fc4000e761330 */
[----:B------:R-:W-:Y:S02]  /*0280*/  @P5 LOP3.LUT R48, R48, 0x8, RZ, 0xfc, !PT ;  /* 0x0000000830305812 */ /* 0x000fe400078efcff */
[----:B------:R-:W-:Y:S02]  /*0290*/  ISETP.LT.AND.EX P2, PT, R17, UR9, !P4, P2 ;  /* 0x0000000911007c0c */ /* 0x000fe4000e741320 */
[----:B------:R-:W-:Y:S02]  /*02a0*/  LOP3.LUT R48, R48, 0xfffffffd, RZ, 0xc0, !PT ;  /* 0xfffffffd30307812 */ /* 0x000fe400078ec0ff */
[----:B------:R-:W-:Y:S02]  /*02b0*/  IADD3 R7, R2, 0x20, RZ ;  /* 0x0000002002077810 */ /* 0x000fe40007ffe0ff */
[----:B------:R-:W-:Y:S02]  /*02c0*/  LOP3.LUT R48, R48, 0xfffffffb, RZ, 0xc0, !PT ;  /* 0xfffffffb30307812 */ /* 0x000fe400078ec0ff */
[----:B------:R-:W-:-:S02]  /*02d0*/  IADD3 R8, R2, 0x28, RZ ;  /* 0x0000002802087810 */ /* 0x000fc40007ffe0ff */
[----:B------:R-:W-:Y:S02]  /*02e0*/  @P3 LOP3.LUT R48, R48, 0x4, RZ, 0xfc, !PT ;  /* 0x0000000430303812 */ /* 0x000fe400078efcff */
[C---:B------:R-:W-:Y:S02]  /*02f0*/  IADD3 R9, R2.reuse, 0x30, RZ ;  /* 0x0000003002097810 */ /* 0x040fe40007ffe0ff */
[C---:B------:R-:W-:Y:S02]  /*0300*/  IADD3 R10, R2.reuse, 0x38, RZ ;  /* 0x00000038020a7810 */ /* 0x040fe40007ffe0ff */
[----:B------:R-:W-:Y:S02]  /*0310*/  IADD3 R11, R2, 0x40, RZ ;  /* 0x00000040020b7810 */ /* 0x000fe40007ffe0ff */
[----:B------:R-:W-:Y:S02]  /*0320*/  @P2 LOP3.LUT R48, R48, 0x2, RZ, 0xfc, !PT ;  /* 0x0000000230302812 */ /* 0x000fe400078efcff */
[----:B------:R-:W-:-:S02]  /*0330*/  ISETP.LT.U32.AND P0, PT, R7, UR8, PT ;  /* 0x0000000807007c0c */ /* 0x000fc4000bf01070 */
[----:B------:R-:W-:Y:S02]  /*0340*/  ISETP.LT.U32.AND P1, PT, R8, UR8, PT ;  /* 0x0000000808007c0c */ /* 0x000fe4000bf21070 */
[----:B------:R-:W-:Y:S02]  /*0350*/  SHF.R.S32.HI R19, RZ, 0x1f, R7 ;  /* 0x0000001fff137819 */ /* 0x000fe40000011407 */
[----:B------:R-:W-:Y:S02]  /*0360*/  SHF.R.S32.HI R21, RZ, 0x1f, R8 ;  /* 0x0000001fff157819 */ /* 0x000fe40000011408 */
[----:B------:R-:W-:Y:S02]  /*0370*/  SHF.R.S32.HI R23, RZ, 0x1f, R9 ;  /* 0x0000001fff177819 */ /* 0x000fe40000011409 */
[----:B------:R-:W-:Y:S02]  /*0380*/  SHF.R.S32.HI R25, RZ, 0x1f, R10 ;  /* 0x0000001fff197819 */ /* 0x000fe4000001140a */
[----:B------:R-:W-:-:S02]  /*0390*/  ISETP.LT.U32.AND P2, PT, R9, UR8, PT ;  /* 0x0000000809007c0c */ /* 0x000fc4000bf41070 */
[----:B------:R-:W-:Y:S02]  /*03a0*/  ISETP.LT.U32.AND P3, PT, R10, UR8, PT ;  /* 0x000000080a007c0c */ /* 0x000fe4000bf61070 */
[----:B------:R-:W-:Y:S02]  /*03b0*/  SHF.R.S32.HI R27, RZ, 0x1f, R11 ;  /* 0x0000001fff1b7819 */ /* 0x000fe4000001140b */
[----:B------:R-:W-:Y:S02]  /*03c0*/  ISETP.LT.U32.AND P5, PT, R11, UR8, PT ;  /* 0x000000080b007c0c */ /* 0x000fe4000bfa1070 */
[----:B------:R-:W-:Y:S02]  /*03d0*/  SHF.L.U32 R20, R20, 0x1, RZ ;  /* 0x0000000114147819 */ /* 0x000fe400000006ff */
[C---:B------:R-:W-:Y:S02]  /*03e0*/  IADD3 R22, R2.reuse, 0x48, RZ ;  /* 0x0000004802167810 */ /* 0x040fe40007ffe0ff */
[----:B------:R-:W-:-:S02]  /*03f0*/  IADD3 R24, R2, 0x50, RZ ;  /* 0x0000005002187810 */ /* 0x000fc40007ffe0ff */
[C---:B------:R-:W-:Y:S02]  /*0400*/  IADD3 R26, R2.reuse, 0x58, RZ ;  /* 0x00000058021a7810 */ /* 0x040fe40007ffe0ff */
[C---:B------:R-:W-:Y:S02]  /*0410*/  IADD3 R45, R2.reuse, 0x68, RZ ;  /* 0x00000068022d7810 */ /* 0x040fe40007ffe0ff */
[C---:B------:R-:W-:Y:S02]  /*0420*/  IADD3 R46, R2.reuse, 0x70, RZ ;  /* 0x00000070022e7810 */ /* 0x040fe40007ffe0ff */
[----:B------:R-:W-:Y:S02]  /*0430*/  IADD3 R47, R2, 0x78, RZ ;  /* 0x00000078022f7810 */ /* 0x000fe40007ffe0ff */
[----:B------:R-:W-:Y:S02]  /*0440*/  ISETP.LT.AND.EX P0, PT, R19, UR9, !P4, P0 ;  /* 0x0000000913007c0c */ /* 0x000fe4000e701300 */
[----:B------:R-:W-:-:S02]  /*0450*/  ISETP.LT.AND.EX P1, PT, R21, UR9, !P4, P1 ;  /* 0x0000000915007c0c */ /* 0x000fc4000e721310 */
[----:B------:R-:W-:Y:S02]  /*0460*/  ISETP.LT.AND.EX P2, PT, R23, UR9, !P4, P2 ;  /* 0x0000000917007c0c */ /* 0x000fe4000e741320 */
[----:B------:R-:W-:Y:S02]  /*0470*/  ISETP.LT.AND.EX P3, PT, R25, UR9, !P4, P3 ;  /* 0x0000000919007c0c */ /* 0x000fe4000e761330 */
[----:B------:R-:W-:Y:S01]  /*0480*/  ISETP.LT.AND.EX P4, PT, R27, UR9, !P4, P5 ;  /* 0x000000091b007c0c */ /* 0x000fe2000e781350 */
[----:B--2---:R-:W-:-:S12]  /*0490*/  ULDC.64 UR8, c[0x0][0x208] ;  /* 0x0000820000087ab9 */ /* 0x004fd80000000a00 */
.L_x_3669:
[----:B------:R-:W0:Y:S01]  /*04a0*/  LDC R35, c[0x0][0x288] ;  /* 0x0000a200ff237b82 */ /* 0x000e220000000800 */
[C---:B------:R-:W-:Y:S01]  /*04b0*/  LOP3.LUT P6, RZ, R48.reuse, 0x10, RZ, 0xc0, !PT ;  /* 0x0000001030ff7812 */ /* 0x040fe200078cc0ff */
[----:B------:R-:W-:Y:S01]  /*04c0*/  ULDC.64 UR12, c[0x0][0x280] ;  /* 0x0000a000000c7ab9 */ /* 0x000fe20000000a00 */
[----:B------:R-:W-:Y:S02]  /*04d0*/  P2R R34, PR, RZ, 0x8 ;  /* 0x00000008ff227803 */ /* 0x000fe40000000000 */
[C---:B------:R-:W-:Y:S02]  /*04e0*/  LOP3.LUT P3, RZ, R48.reuse, 0x8, RZ, 0xc0, !PT ;  /* 0x0000000830ff7812 */ /* 0x040fe4000786c0ff */
[----:B------:R-:W-:Y:S02]  /*04f0*/  P2R R38, PR, RZ, 0x10 ;  /* 0x00000010ff267803 */ /* 0x000fe40000000000 */
[----:B------:R-:W-:Y:S02]  /*0500*/  LOP3.LUT P4, RZ, R48, 0x4, RZ, 0xc0, !PT ;  /* 0x0000000430ff7812 */ /* 0x000fe4000788c0ff */
[----:B------:R-:W-:-:S02]  /*0510*/  SHF.R.S32.HI R49, RZ, 0x1f, R22 ;  /* 0x0000001fff317819 */ /* 0x000fc40000011416 */
[----:B------:R-:W-:Y:S01]  /*0520*/  P2R R72, PR, RZ, 0x1 ;  /* 0x00000001ff487803 */ /* 0x000fe20000000000 */
[----:B------:R-:W1:Y:S08]  /*0530*/  @P6 LDC.64 R36, c[0x0][0x220] ;  /* 0x00008800ff246b82 */ /* 0x000e700000000a00 */
[----:B------:R-:W2:Y:S01]  /*0540*/  @P3 LDC.64 R74, c[0x0][0x220] ;  /* 0x00008800ff4a3b82 */ /* 0x000ea20000000a00 */
[----:B0-----:R-:W-:-:S04]  /*0550*/  IABS R31, R35 ;  /* 0x00000023001f7213 */ /* 0x001fc80000000000 */
[----:B------:R-:W0:Y:S03]  /*0560*/  I2F.RP R30, R31 ;  /* 0x0000001f001e7306 */ /* 0x000e260000209400 */
[----:B------:R-:W3:Y:S05]  /*0570*/  @P4 LDC.64 R40, c[0x0][0x220] ;  /* 0x00008800ff284b82 */ /* 0x000eea0000000a00 */
[----:B0-----:R-:W0:Y:S02]  /*0580*/  MUFU.RCP R30, R30 ;  /* 0x0000001e001e7308 */ /* 0x001e240000001000 */
[----:B0-----:R-:W-:-:S06]  /*0590*/  IADD3 R28, R30, 0xffffffe, RZ ;  /* 0x0ffffffe1e1c7810 */ /* 0x001fcc0007ffe0ff */
[----:B------:R0:W4:Y:S02]  /*05a0*/  F2I.FTZ.U32.TRUNC.NTZ R29, R28 ;  /* 0x0000001c001d7305 */ /* 0x000124000021f000 */
[----:B0-----:R-:W-:Y:S02]  /*05b0*/  MOV R28, RZ ;  /* 0x000000ff001c7202 */ /* 0x001fe40000000f00 */
[----:B----4-:R-:W-:-:S05]  /*05c0*/  IADD3 R32, RZ, -R29, RZ ;  /* 0x8000001dff207210 */ /* 0x010fca0007ffe0ff */
[----:B------:R-:W-:Y:S01]  /*05d0*/  IMAD R33, R32, R31, RZ ;  /* 0x0000001f20217224 */ /* 0x000fe200078e02ff */
[----:B------:R-:W-:-:S03]  /*05e0*/  IABS R32, R14 ;  /* 0x0000000e00207213 */ /* 0x000fc60000000000 */
[----:B------:R-:W-:Y:S01]  /*05f0*/  IMAD.HI.U32 R29, R29, R33, R28 ;  /* 0x000000211d1d7227 */ /* 0x000fe200078e001c */
[----:B------:R-:W-:-:S05]  /*0600*/  LOP3.LUT R28, R14, R35, RZ, 0x3c, !PT ;  /* 0x000000230e1c7212 */ /* 0x000fca00078e3cff */
[----:B------:R-:W-:-:S05]  /*0610*/  IMAD.HI.U32 R29, R29, R32, RZ ;  /* 0x000000201d1d7227 */ /* 0x000fca00078e00ff */
[----:B------:R-:W-:-:S05]  /*0620*/  IADD3 R30, -R29, RZ, RZ ;  /* 0x000000ff1d1e7210 */ /* 0x000fca0007ffe1ff */
[C---:B------:R-:W-:Y:S02]  /*0630*/  IMAD R30, R31.reuse, R30, R32 ;  /* 0x0000001e1f1e7224 */ /* 0x040fe400078e0220 */
[----:B------:R-:W0:Y:S03]  /*0640*/  @P2 LDC.64 R32, c[0x0][0x220] ;  /* 0x00008800ff202b82 */ /* 0x000e260000000a00 */
[----:B------:R-:W-:-:S13]  /*0650*/  ISETP.GT.U32.AND P5, PT, R31, R30, PT ;  /* 0x0000001e1f00720c */ /* 0x000fda0003fa4070 */
[-C--:B------:R-:W-:Y:S02]  /*0660*/  @!P5 IADD3 R30, R30, -R31.reuse, RZ ;  /* 0x8000001f1e1ed210 */ /* 0x080fe40007ffe0ff */
[----:B------:R-:W-:Y:S02]  /*0670*/  @!P5 IADD3 R29, R29, 0x1, RZ ;  /* 0x000000011d1dd810 */ /* 0x000fe40007ffe0ff */
[----:B------:R-:W-:Y:S02]  /*0680*/  ISETP.GE.U32.AND P5, PT, R30, R31, PT ;  /* 0x0000001f1e00720c */ /* 0x000fe40003fa6070 */
[----:B------:R-:W4:Y:S11]  /*0690*/  @P6 LDC.64 R30, c[0x0][0x270] ;  /* 0x00009c00ff1e6b82 */ /* 0x000f360000000a00 */
[----:B------:R-:W-:-:S02]  /*06a0*/  @P5 IADD3 R29, R29, 0x1, RZ ;  /* 0x000000011d1d5810 */ /* 0x000fc40007ffe0ff */
[----:B------:R-:W-:Y:S02]  /*06b0*/  ISETP.GE.AND P5, PT, R28, RZ, PT ;  /* 0x000000ff1c00720c */ /* 0x000fe40003fa6270 */
[----:B------:R-:W-:-:S11]  /*06c0*/  SHF.R.S32.HI R28, RZ, 0x1f, R20 ;  /* 0x0000001fff1c7819 */ /* 0x000fd60000011414 */
[----:B------:R-:W-:Y:S02]  /*06d0*/  @!P5 IADD3 R29, -R29, RZ, RZ ;  /* 0x000000ff1d1dd210 */ /* 0x000fe40007ffe1ff */
[----:B------:R-:W-:-:S13]  /*06e0*/  ISETP.NE.AND P5, PT, R35, RZ, PT ;  /* 0x000000ff2300720c */ /* 0x000fda0003fa5270 */
[----:B------:R-:W-:-:S04]  /*06f0*/  @!P5 LOP3.LUT R29, RZ, R35, RZ, 0x33, !PT ;  /* 0x00000023ff1dd212 */ /* 0x000fc800078e33ff */
[----:B------:R-:W-:-:S05]  /*0700*/  IADD3 R89, -R29, RZ, RZ ;  /* 0x000000ff1d597210 */ /* 0x000fca0007ffe1ff */
[----:B------:R-:W-:-:S04]  /*0710*/  IMAD R89, R35, R89, R14 ;  /* 0x0000005923597224 */ /* 0x000fc800078e020e */
[----:B------:R-:W-:-:S05]  /*0720*/  IMAD R89, R89, 0x62, RZ ;  /* 0x0000006259597824 */ /* 0x000fca00078e02ff */
[----:B------:R-:W-:-:S04]  /*0730*/  IADD3 R70, P5, R20, R89, RZ ;  /* 0x0000005914467210 */ /* 0x000fc80007fbe0ff */
[----:B------:R-:W-:Y:S02]  /*0740*/  LEA.HI.X.SX32 R71, R89, R28, 0x1, P5 ;  /* 0x0000001c59477211 */ /* 0x000fe400028f0eff */
[----:B------:R-:W-:Y:S01]  /*0750*/  SHF.R.S32.HI R28, RZ, 0x1f, R29 ;  /* 0x0000001fff1c7819 */ /* 0x000fe2000001141d */
[----:B------:R-:W-:-:S04]  /*0760*/  IMAD.WIDE.U32 R70, R29, UR12, R70 ;  /* 0x0000000c1d467c25 */ /* 0x000fc8000f8e0046 */
[----:B------:R-:W-:Y:S02]  /*0770*/  IMAD R28, R28, UR12, RZ ;  /* 0x0000000c1c1c7c24 */ /* 0x000fe4000f8e02ff */
[----:B------:R-:W-:Y:S02]  /*0780*/  @P6 IMAD.MOV.U32 R68, RZ, RZ, R70 ;  /* 0x000000ffff446224 */ /* 0x000fe400078e0046 */
[----:B------:R-:W-:Y:S01]  /*0790*/  IMAD R69, R29, UR13, R28 ;  /* 0x0000000d1d457c24 */ /* 0x000fe2000f8e021c */
[----:B------:R-:W-:Y:S01]  /*07a0*/  ULDC.64 UR12, c[0x0][0x278] ;  /* 0x00009e00000c7ab9 */ /* 0x000fe20000000a00 */
[----:B----4-:R-:W-:-:S03]  /*07b0*/  @P6 IMAD R28, R3, R30, RZ ;  /* 0x0000001e031c6224 */ /* 0x010fc600078e02ff */
[----:B------:R-:W-:Y:S01]  /*07c0*/  IADD3 R69, R71, R69, RZ ;  /* 0x0000004547457210 */ /* 0x000fe20007ffe0ff */
[C---:B------:R-:W-:Y:S02]  /*07d0*/  @P6 IMAD R31, R2.reuse, R31, R28 ;  /* 0x0000001f021f6224 */ /* 0x040fe400078e021c */
[----:B------:R-:W-:-:S05]  /*07e0*/  @P6 IMAD.WIDE.U32 R28, R2, R30, R68 ;  /* 0x0000001e021c6225 */ /* 0x000fca00078e0044 */
[----:B------:R-:W-:Y:S02]  /*07f0*/  @P6 IADD3 R29, R29, R31, RZ ;  /* 0x0000001f1d1d6210 */ /* 0x000fe40007ffe0ff */
[----:B------:R-:W4:Y:S01]  /*0800*/  @P3 LDC.64 R30, c[0x0][0x270] ;  /* 0x00009c00ff1e3b82 */ /* 0x000f220000000a00 */
[----:B-1----:R-:W-:-:S04]  /*0810*/  @P6 LEA R36, P5, R28, R36, 0x1 ;  /* 0x000000241c246211 */ /* 0x002fc800078a08ff */
[----:B------:R-:W-:Y:S02]  /*0820*/  @P6 LEA.HI.X R37, R28, R37, R29, 0x1, P5 ;  /* 0x000000251c256211 */ /* 0x000fe400028f0c1d */
[----:B------:R-:W-:Y:S02]  /*0830*/  @P3 MOV R29, R69 ;  /* 0x00000045001d3202 */ /* 0x000fe40000000f00 */
[----:B------:R-:W-:-:S13]  /*0840*/  LOP3.LUT P6, RZ, R48, 0x2, RZ, 0xc0, !PT ;  /* 0x0000000230ff7812 */ /* 0x000fda00078cc0ff */
[----:B------:R-:W1:Y:S01]  /*0850*/  @P6 LDC.64 R42, c[0x0][0x220] ;  /* 0x00008800ff2a6b82 */ /* 0x000e620000000a00 */
[----:B----4-:R-:W-:-:S04]  /*0860*/  @P3 IMAD R28, R13, R30, RZ ;  /* 0x0000001e0d1c3224 */ /* 0x010fc800078e02ff */
[----:B------:R-:W-:Y:S01]  /*0870*/  @P3 IMAD R31, R4, R31, R28 ;  /* 0x0000001f041f3224 */ /* 0x000fe200078e021c */
[----:B------:R-:W-:-:S05]  /*0880*/  @P3 MOV R28, R70 ;  /* 0x00000046001c3202 */ /* 0x000fca0000000f00 */
[----:B------:R-:W-:-:S05]  /*0890*/  @P3 IMAD.WIDE.U32 R28, R4, R30, R28 ;  /* 0x0000001e041c3225 */ /* 0x000fca00078e001c */
[----:B------:R-:W-:Y:S02]  /*08a0*/  @P3 IADD3 R29, R29, R31, RZ ;  /* 0x0000001f1d1d3210 */ /* 0x000fe40007ffe0ff */
[----:B------:R-:W4:Y:S01]  /*08b0*/  @P4 LDC.64 R30, c[0x0][0x270] ;  /* 0x00009c00ff1e4b82 */ /* 0x000f220000000a00 */
[----:B--2---:R-:W-:-:S04]  /*08c0*/  @P3 LEA R74, P5, R28, R74, 0x1 ;  /* 0x0000004a1c4a3211 */ /* 0x004fc800078a08ff */
[----:B------:R-:W-:Y:S02]  /*08d0*/  @P3 LEA.HI.X R75, R28, R75, R29, 0x1, P5 ;  /* 0x0000004b1c4b3211 */ /* 0x000fe400028f0c1d */
[----:B------:R-:W-:Y:S02]  /*08e0*/  @P4 MOV R29, R69 ;  /* 0x00000045001d4202 */ /* 0x000fe40000000f00 */
[----:B------:R-:W-:Y:S02]  /*08f0*/  ISETP.NE.AND P3, PT, R34, RZ, PT ;  /* 0x000000ff2200720c */ /* 0x000fe40003f65270 */
[----:B------:R-:W2:Y:S11]  /*0900*/  @P1 LDC.64 R34, c[0x0][0x220] ;  /* 0x00008800ff221b82 */ /* 0x000eb60000000a00 */
[----:B------:R-:W5:Y:S01]  /*0910*/  @P3 LDC.64 R50, c[0x0][0x220] ;  /* 0x00008800ff323b82 */ /* 0x000f620000000a00 */
[----:B----4-:R-:W-:-:S04]  /*0920*/  @P4 IMAD R28, R15, R30, RZ ;  /* 0x0000001e0f1c4224 */ /* 0x010fc800078e02ff */
[----:B------:R-:W-:Y:S01]  /*0930*/  @P4 IMAD R31, R5, R31, R28 ;  /* 0x0000001f051f4224 */ /* 0x000fe200078e021c */
[----:B------:R-:W-:-:S05]  /*0940*/  @P4 MOV R28, R70 ;  /* 0x00000046001c4202 */ /* 0x000fca0000000f00 */
[----:B------:R-:W-:-:S05]  /*0950*/  @P4 IMAD.WIDE.U32 R28, R5, R30, R28 ;  /* 0x0000001e051c4225 */ /* 0x000fca00078e001c */
[----:B------:R-:W-:Y:S02]  /*0960*/  @P4 IADD3 R29, R29, R31, RZ ;  /* 0x0000001f1d1d4210 */ /* 0x000fe40007ffe0ff */
[----:B------:R-:W4:Y:S01]  /*0970*/  @P6 LDC.64 R30, c[0x0][0x270] ;  /* 0x00009c00ff1e6b82 */ /* 0x000f220000000a00 */
[----:B---3--:R-:W-:-:S04]  /*0980*/  @P4 LEA R40, P5, R28, R40, 0x1 ;  /* 0x000000281c284211 */ /* 0x008fc800078a08ff */
[----:B------:R-:W-:Y:S02]  /*0990*/  @P4 LEA.HI.X R41, R28, R41, R29, 0x1, P5 ;  /* 0x000000291c294211 */ /* 0x000fe400028f0c1d */
[----:B------:R-:W-:Y:S02]  /*09a0*/  @P6 MOV R29, R69 ;  /* 0x00000045001d6202 */ /* 0x000fe40000000f00 */
[----:B------:R-:W-:Y:S02]  /*09b0*/  ISETP.NE.AND P4, PT, R38, RZ, PT ;  /* 0x000000ff2600720c */ /* 0x000fe40003f85270 */
[----:B------:R-:W3:Y:S11]  /*09c0*/  @P0 LDC.64 R38, c[0x0][0x220] ;  /* 0x00008800ff260b82 */ /* 0x000ef60000000a00 */
[----:B------:R-:W5:Y:S01]  /*09d0*/  @P4 LDC.64 R52, c[0x0][0x270] ;  /* 0x00009c00ff344b82 */ /* 0x000f620000000a00 */
[----:B----4-:R-:W-:-:S04]  /*09e0*/  @P6 IMAD R28, R17, R30, RZ ;  /* 0x0000001e111c6224 */ /* 0x010fc800078e02ff */
[C---:B------:R-:W-:Y:S01]  /*09f0*/  @P6 IMAD R31, R6.reuse, R31, R28 ;  /* 0x0000001f061f6224 */ /* 0x040fe200078e021c */
[----:B------:R-:W-:Y:S02]  /*0a00*/  @P6 MOV R28, R70 ;  /* 0x00000046001c6202 */ /* 0x000fe40000000f00 */
[----:B------:R-:W4:Y:S03]  /*0a10*/  @P4 LDC.64 R54, c[0x0][0x220] ;  /* 0x00008800ff364b82 */ /* 0x000f260000000a00 */
[----:B------:R-:W-:-:S05]  /*0a20*/  @P6 IMAD.WIDE.U32 R28, R6, R30, R28 ;  /* 0x0000001e061c6225 */ /* 0x000fca00078e001c */
[----:B------:R-:W-:Y:S02]  /*0a30*/  @P6 IADD3 R29, R29, R31, RZ ;  /* 0x0000001f1d1d6210 */ /* 0x000fe40007ffe0ff */
[----:B------:R-:W0:Y:S01]  /*0a40*/  @P0 LDC.64 R30, c[0x0][0x270] ;  /* 0x00009c00ff1e0b82 */ /* 0x000e220000000a00 */
[----:B-1----:R-:W-:-:S04]  /*0a50*/  @P6 LEA R42, P5, R28, R42, 0x1 ;  /* 0x0000002a1c2a6211 */ /* 0x002fc800078a08ff */
[----:B------:R-:W-:Y:S02]  /*0a60*/  @P6 LEA.HI.X R43, R28, R43, R29, 0x1, P5 ;  /* 0x0000002b1c2b6211 */ /* 0x000fe400028f0c1d */
[----:B------:R-:W-:Y:S01]  /*0a70*/  @P0 MOV R29, R69 ;  /* 0x00000045001d0202 */ /* 0x000fe20000000f00 */
[----:B0-----:R-:W-:-:S04]  /*0a80*/  @P0 IMAD R28, R19, R30, RZ ;  /* 0x0000001e131c0224 */ /* 0x001fc800078e02ff */
[----:B------:R-:W-:Y:S01]  /*0a90*/  @P0 IMAD R31, R7, R31, R28 ;  /* 0x0000001f071f0224 */ /* 0x000fe200078e021c */
[----:B------:R-:W-:-:S05]  /*0aa0*/  @P0 MOV R28, R70 ;  /* 0x00000046001c0202 */ /* 0x000fca0000000f00 */
[----:B------:R-:W-:-:S05]  /*0ab0*/  @P0 IMAD.WIDE.U32 R28, R7, R30, R28 ;  /* 0x0000001e071c0225 */ /* 0x000fca00078e001c */
[----:B------:R-:W-:Y:S02]  /*0ac0*/  @P0 IADD3 R29, R29, R31, RZ ;  /* 0x0000001f1d1d0210 */ /* 0x000fe40007ffe0ff */
[----:B------:R-:W0:Y:S01]  /*0ad0*/  @P1 LDC.64 R30, c[0x0][0x270] ;  /* 0x00009c00ff1e1b82 */ /* 0x000e220000000a00 */
[----:B---3--:R-:W-:-:S04]  /*0ae0*/  @P0 LEA R38, P5, R28, R38, 0x1 ;  /* 0x000000261c260211 */ /* 0x008fc800078a08ff */
[----:B------:R-:W-:Y:S02]  /*0af0*/  @P0 LEA.HI.X R39, R28, R39, R29, 0x1, P5 ;  /* 0x000000271c270211 */ /* 0x000fe400028f0c1d */
[----:B------:R-:W-:Y:S02]  /*0b00*/  @P1 MOV R29, R69 ;  /* 0x00000045001d1202 */ /* 0x000fe40000000f00 */
[----:B------:R-:W-:-:S04]  /*0b10*/  LOP3.LUT P0, RZ, R48, 0x4, RZ, 0xc0, !PT ;  /* 0x0000000430ff7812 */ /* 0x000fc8000780c0ff */
[----:B------:R-:W-:Y:S02]  /*0b20*/  P2R R73, PR, RZ, 0x1 ;  /* 0x00000001ff497803 */ /* 0x000fe40000000000 */
[----:B------:R-:W-:Y:S01]  /*0b30*/  LOP3.LUT P0, RZ, R48, 0x8, RZ, 0xc0, !PT ;  /* 0x0000000830ff7812 */ /* 0x000fe2000780c0ff */
[----:B0-----:R-:W-:-:S04]  /*0b40*/  @P1 IMAD R28, R21, R30, RZ ;  /* 0x0000001e151c1224 */ /* 0x001fc800078e02ff */
[----:B------:R-:W-:Y:S02]  /*0b50*/  @P1 IMAD R31, R8, R31, R28 ;  /* 0x0000001f081f1224 */ /* 0x000fe400078e021c */
[----:B------:R-:W-:-:S04]  /*0b60*/  @P1 IMAD.MOV.U32 R28, RZ, RZ, R70 ;  /* 0x000000ffff1c1224 */ /* 0x000fc800078e0046 */
[----:B------:R-:W-:-:S05]  /*0b70*/  @P1 IMAD.WIDE.U32 R28, R8, R30, R28 ;  /* 0x0000001e081c1225 */ /* 0x000fca00078e001c */
[----:B------:R-:W-:Y:S02]  /*0b80*/  @P1 IADD3 R29, R29, R31, RZ ;  /* 0x0000001f1d1d1210 */ /* 0x000fe40007ffe0ff */
[----:B------:R-:W0:Y:S01]  /*0b90*/  @P2 LDC.64 R30, c[0x0][0x270] ;  /* 0x00009c00ff1e2b82 */ /* 0x000e220000000a00 */
[----:B--2---:R-:W-:-:S04]  /*0ba0*/  @P1 LEA R34, P5, R28, R34, 0x1 ;  /* 0x000000221c221211 */ /* 0x004fc800078a08ff */
        /* <DEDUP_REMOVED lines=8> */
[----:B------:R-:W-:-:S04]  /*0c30*/  @P2 LEA R32, P5, R28, R32, 0x1 ;  /* 0x000000201c202211 */ /* 0x000fc800078a08ff */
[----:B------:R-:W-:Y:S02]  /*0c40*/  @P2 LEA.HI.X R33, R28, R33, R29, 0x1, P5 ;  /* 0x000000211c212211 */ /* 0x000fe400028f0c1d */
[----:B------:R-:W-:Y:S01]  /*0c50*/  @P3 MOV R29, R69 ;  /* 0x00000045001d3202 */ /* 0x000fe20000000f00 */
[----:B0-----:R-:W-:-:S04]  /*0c60*/  @P3 IMAD R28, R25, R30, RZ ;  /* 0x0000001e191c3224 */ /* 0x001fc800078e02ff */
[----:B------:R-:W-:Y:S01]  /*0c70*/  @P3 IMAD R31, R10, R31, R28 ;  /* 0x0000001f0a1f3224 */ /* 0x000fe200078e021c */
[----:B------:R-:W-:-:S05]  /*0c80*/  @P3 MOV R28, R70 ;  /* 0x00000046001c3202 */ /* 0x000fca0000000f00 */
[----:B------:R-:W-:-:S05]  /*0c90*/  @P3 IMAD.WIDE.U32 R28, R10, R30, R28 ;  /* 0x0000001e0a1c3225 */ /* 0x000fca00078e001c */
[----:B------:R-:W-:Y:S02]  /*0ca0*/  @P3 IADD3 R29, R29, R31, RZ ;  /* 0x0000001f1d1d3210 */ /* 0x000fe40007ffe0ff */
[C---:B-----5:R-:W-:Y:S02]  /*0cb0*/  @P3 LEA R30, P5, R28.reuse, R50, 0x1 ;  /* 0x000000321c1e3211 */ /* 0x060fe400078a08ff */
[----:B------:R-:W-:Y:S02]  /*0cc0*/  @P4 MOV R50, R70 ;  /* 0x0000004600324202 */ /* 0x000fe40000000f00 */
[----:B------:R-:W-:Y:S01]  /*0cd0*/  @P3 LEA.HI.X R31, R28, R51, R29, 0x1, P5 ;  /* 0x000000331c1f3211 */ /* 0x000fe200028f0c1d */
[----:B------:R-:W-:Y:S01]  /*0ce0*/  @P4 IMAD R28, R27, R52, RZ ;  /* 0x000000341b1c4224 */ /* 0x000fe200078e02ff */
[----:B------:R-:W-:-:S03]  /*0cf0*/  @P4 MOV R51, R69 ;  /* 0x0000004500334202 */ /* 0x000fc60000000f00 */
[C---:B------:R-:W-:Y:S02]  /*0d00*/  @P4 IMAD R29, R11.reuse, R53, R28 ;  /* 0x000000350b1d4224 */ /* 0x040fe400078e021c */
[----:B------:R-:W-:-:S05]  /*0d10*/  @P4 IMAD.WIDE.U32 R50, R11, R52, R50 ;  /* 0x000000340b324225 */ /* 0x000fca00078e0032 */
[----:B------:R-:W-:Y:S02]  /*0d20*/  @P4 IADD3 R29, R51, R29, RZ ;  /* 0x0000001d331d4210 */ /* 0x000fe40007ffe0ff */
[----:B----4-:R-:W-:-:S04]  /*0d30*/  @P4 LEA R28, P5, R50, R54, 0x1 ;  /* 0x00000036321c4211 */ /* 0x010fc800078a08ff */
[----:B------:R-:W-:Y:S02]  /*0d40*/  @P4 LEA.HI.X R29, R50, R55, R29, 0x1, P5 ;  /* 0x00000037321d4211 */ /* 0x000fe400028f0c1d */
[----:B------:R-:W-:-:S04]  /*0d50*/  ISETP.GE.U32.AND P5, PT, R22, UR12, PT ;  /* 0x0000000c16007c0c */ /* 0x000fc8000bfa6070 */
[----:B------:R-:W-:-:S04]  /*0d60*/  ISETP.GE.AND.EX P5, PT, R49, UR13, PT, P5 ;  /* 0x0000000d31007c0c */ /* 0x000fc8000bfa6350 */
[----:B------:R-:W-:-:S13]  /*0d70*/  ISETP.GT.U32.OR P5, PT, R0, 0x187, P5 ;  /* 0x000001870000780c */ /* 0x000fda0002fa4470 */
[----:B------:R-:W0:Y:S01]  /*0d80*/  @!P5 LDC.64 R52, c[0x0][0x270] ;  /* 0x00009c00ff34db82 */ /* 0x000e220000000a00 */
[----:B------:R-:W-:-:S07]  /*0d90*/  @!P5 MOV R51, R69 ;  /* 0x000000450033d202 */ /* 0x000fce0000000f00 */
[----:B------:R-:W1:Y:S01]  /*0da0*/  @!P5 LDC.64 R54, c[0x0][0x220] ;  /* 0x00008800ff36db82 */ /* 0x000e620000000a00 */
[----:B0-----:R-:W-:-:S04]  /*0db0*/  @!P5 IMAD R50, R49, R52, RZ ;  /* 0x000000343132d224 */ /* 0x001fc800078e02ff */
[----:B------:R-:W-:Y:S01]  /*0dc0*/  @!P5 IMAD R53, R22, R53, R50 ;  /* 0x000000351635d224 */ /* 0x000fe200078e0232 */
[----:B------:R-:W-:-:S05]  /*0dd0*/  @!P5 MOV R50, R70 ;  /* 0x000000460032d202 */ /* 0x000fca0000000f00 */
[----:B------:R-:W-:-:S04]  /*0de0*/  @!P5 IMAD.WIDE.U32 R50, R22, R52, R50 ;  /* 0x000000341632d225 */ /* 0x000fc800078e0032 */
[----:B------:R-:W-:Y:S01]  /*0df0*/  @!P5 IMAD.IADD R51, R51, 0x1, R53 ;  /* 0x000000013333d824 */ /* 0x000fe200078e0235 */
[----:B-1----:R-:W-:-:S04]  /*0e00*/  @!P5 LEA R52, P6, R50, R54, 0x1 ;  /* 0x000000363234d211 */ /* 0x002fc800078c08ff */
[----:B------:R-:W-:Y:S02]  /*0e10*/  @!P5 LEA.HI.X R53, R50, R55, R51, 0x1, P6 ;  /* 0x000000373235d211 */ /* 0x000fe400030f0c33 */
[----:B------:R-:W-:Y:S02]  /*0e20*/  MOV R50, RZ ;  /* 0x000000ff00327202 */ /* 0x000fe40000000f00 */
[----:B------:R-:W-:-:S04]  /*0e30*/  SHF.R.S32.HI R51, RZ, 0x1f, R24 ;  /* 0x0000001fff337819 */ /* 0x000fc80000011418 */
[----:B------:R0:W2:Y:S01]  /*0e40*/  @!P5 LDG.E R50, desc[UR8][R52.64] ;  /* 0x000000083432d981 */ /* 0x0000a2000c1e1900 */
[----:B------:R-:W-:-:S04]  /*0e50*/  ISETP.GE.U32.AND P5, PT, R24, UR12, PT ;  /* 0x0000000c18007c0c */ /* 0x000fc8000bfa6070 */
[----:B------:R-:W-:-:S04]  /*0e60*/  ISETP.GE.AND.EX P5, PT, R51, UR13, PT, P5 ;  /* 0x0000000d33007c0c */ /* 0x000fc8000bfa6350 */
[----:B------:R-:W-:-:S13]  /*0e70*/  ISETP.GT.U32.OR P5, PT, R0, 0x187, P5 ;  /* 0x000001870000780c */ /* 0x000fda0002fa4470 */
[----:B------:R-:W1:Y:S01]  /*0e80*/  @!P5 LDC.64 R56, c[0x0][0x270] ;  /* 0x00009c00ff38db82 */ /* 0x000e620000000a00 */
[----:B------:R-:W-:-:S07]  /*0e90*/  @!P5 MOV R55, R69 ;  /* 0x000000450037d202 */ /* 0x000fce0000000f00 */
[----:B------:R-:W3:Y:S01]  /*0ea0*/  @!P5 LDC.64 R58, c[0x0][0x220] ;  /* 0x00008800ff3adb82 */ /* 0x000ee20000000a00 */
[----:B-1----:R-:W-:-:S04]  /*0eb0*/  @!P5 IMAD R54, R51, R56, RZ ;  /* 0x000000383336d224 */ /* 0x002fc800078e02ff */
[----:B------:R-:W-:Y:S01]  /*0ec0*/  @!P5 IMAD R57, R24, R57, R54 ;  /* 0x000000391839d224 */ /* 0x000fe200078e0236 */
[----:B------:R-:W-:-:S05]  /*0ed0*/  @!P5 MOV R54, R70 ;  /* 0x000000460036d202 */ /* 0x000fca0000000f00 */
[----:B------:R-:W-:-:S05]  /*0ee0*/  @!P5 IMAD.WIDE.U32 R54, R24, R56, R54 ;  /* 0x000000381836d225 */ /* 0x000fca00078e0036 */
[----:B0-----:R-:W-:Y:S02]  /*0ef0*/  @!P5 IADD3 R52, R55, R57, RZ ;  /* 0x000000393734d210 */ /* 0x001fe40007ffe0ff */
[----:B---3--:R-:W-:-:S04]  /*0f00*/  @!P5 LEA R56, P6, R54, R58, 0x1 ;  /* 0x0000003a3638d211 */ /* 0x008fc800078c08ff */
[----:B------:R-:W-:Y:S02]  /*0f10*/  @!P5 LEA.HI.X R57, R54, R59, R52, 0x1, P6 ;  /* 0x0000003b3639d211 */ /* 0x000fe400030f0c34 */
[----:B------:R-:W-:Y:S02]  /*0f20*/  MOV R52, RZ ;  /* 0x000000ff00347202 */ /* 0x000fe40000000f00 */
[----:B------:R-:W-:-:S04]  /*0f30*/  SHF.R.S32.HI R53, RZ, 0x1f, R26 ;  /* 0x0000001fff357819 */ /* 0x000fc8000001141a */
[----:B------:R0:W3:Y:S01]  /*0f40*/  @!P5 LDG.E R52, desc[UR8][R56.64] ;  /* 0x000000083834d981 */ /* 0x0000e2000c1e1900 */
[----:B------:R-:W-:-:S04]  /*0f50*/  ISETP.GE.U32.AND P5, PT, R26, UR12, PT ;  /* 0x0000000c1a007c0c */ /* 0x000fc8000bfa6070 */
[----:B------:R-:W-:-:S04]  /*0f60*/  ISETP.GE.AND.EX P5, PT, R53, UR13, PT, P5 ;  /* 0x0000000d35007c0c */ /* 0x000fc8000bfa6350 */
[----:B------:R-:W-:-:S13]  /*0f70*/  ISETP.GT.U32.OR P5, PT, R0, 0x187, P5 ;  /* 0x000001870000780c */ /* 0x000fda0002fa4470 */
[----:B------:R-:W1:Y:S01]  /*0f80*/  @!P5 LDC.64 R58, c[0x0][0x270] ;  /* 0x00009c00ff3adb82 */ /* 0x000e620000000a00 */
[----:B------:R-:W-:-:S07]  /*0f90*/  @!P5 MOV R55, R69 ;  /* 0x000000450037d202 */ /* 0x000fce0000000f00 */
[----:B------:R-:W0:Y:S01]  /*0fa0*/  @!P5 LDC.64 R60, c[0x0][0x220] ;  /* 0x00008800ff3cdb82 */ /* 0x000e220000000a00 */
[----:B-1----:R-:W-:-:S04]  /*0fb0*/  @!P5 IMAD R54, R53, R58, RZ ;  /* 0x0000003a3536d224 */ /* 0x002fc800078e02ff */
[----:B------:R-:W-:Y:S01]  /*0fc0*/  @!P5 IMAD R59, R26, R59, R54 ;  /* 0x0000003b1a3bd224 */ /* 0x000fe200078e0236 */
[----:B------:R-:W-:-:S05]  /*0fd0*/  @!P5 MOV R54, R70 ;  /* 0x000000460036d202 */ /* 0x000fca0000000f00 */
[----:B------:R-:W-:-:S05]  /*0fe0*/  @!P5 IMAD.WIDE.U32 R54, R26, R58, R54 ;  /* 0x0000003a1a36d225 */ /* 0x000fca00078e0036 */
[----:B------:R-:W-:Y:S02]  /*0ff0*/  @!P5 IADD3 R55, R55, R59, RZ ;  /* 0x0000003b3737d210 */ /* 0x000fe40007ffe0ff */
[----:B0-----:R-:W-:-:S04]  /*1000*/  @!P5 LEA R56, P6, R54, R60, 0x1 ;  /* 0x0000003c3638d211 */ /* 0x001fc800078c08ff */
[----:B------:R-:W-:Y:S02]  /*1010*/  @!P5 LEA.HI.X R57, R54, R61, R55, 0x1, P6 ;  /* 0x0000003d3639d211 */ /* 0x000fe400030f0c37 */
[----:B------:R-:W-:Y:S02]  /*1020*/  MOV R54, RZ ;  /* 0x000000ff00367202 */ /* 0x000fe40000000f00 */
[----:B------:R-:W-:-:S04]  /*1030*/  SHF.R.S32.HI R55, RZ, 0x1f, R44 ;  /* 0x0000001fff377819 */ /* 0x000fc8000001142c */
[----:B------:R0:W4:Y:S01]  /*1040*/  @!P5 LDG.E R54, desc[UR8][R56.64] ;  /* 0x000000083836d981 */ /* 0x000122000c1e1900 */
[----:B------:R-:W-:-:S04]  /*1050*/  ISETP.GE.U32.AND P5, PT, R44, UR12, PT ;  /* 0x0000000c2c007c0c */ /* 0x000fc8000bfa6070 */
[----:B------:R-:W-:-:S04]  /*1060*/  ISETP.GE.AND.EX P5, PT, R55, UR13, PT, P5 ;  /* 0x0000000d37007c0c */ /* 0x000fc8000bfa6350 */
[----:B------:R-:W-:-:S13]  /*1070*/  ISETP.GT.U32.OR P5, PT, R0, 0x187, P5 ;  /* 0x000001870000780c */ /* 0x000fda0002fa4470 */
[----:B------:R-:W1:Y:S01]  /*1080*/  @!P5 LDC.64 R60, c[0x0][0x270] ;  /* 0x00009c00ff3cdb82 */ /* 0x000e620000000a00 */
[----:B------:R-:W-:-:S07]  /*1090*/  @!P5 MOV R59, R69 ;  /* 0x00000045003bd202 */ /* 0x000fce0000000f00 */
[----:B------:R-:W5:Y:S01]  /*10a0*/  @!P5 LDC.64 R62, c[0x0][0x220] ;  /* 0x00008800ff3edb82 */ /* 0x000f620000000a00 */
[----:B-1----:R-:W-:-:S04]  /*10b0*/  @!P5 IMAD R58, R55, R60, RZ ;  /* 0x0000003c373ad224 */ /* 0x002fc800078e02ff */
[----:B------:R-:W-:Y:S01]  /*10c0*/  @!P5 IMAD R61, R44, R61, R58 ;  /* 0x0000003d2c3dd224 */ /* 0x000fe200078e023a */
[----:B------:R-:W-:-:S05]  /*10d0*/  @!P5 MOV R58, R70 ;  /* 0x00000046003ad202 */ /* 0x000fca0000000f00 */
[----:B------:R-:W-:-:S05]  /*10e0*/  @!P5 IMAD.WIDE.U32 R58, R44, R60, R58 ;  /* 0x0000003c2c3ad225 */ /* 0x000fca00078e003a */
[----:B0-----:R-:W-:Y:S02]  /*10f0*/  @!P5 IADD3 R56, R59, R61, RZ ;  /* 0x0000003d3b38d210 */ /* 0x001fe40007ffe0ff */
[----:B-----5:R-:W-:-:S04]  /*1100*/  @!P5 LEA R60, P6, R58, R62, 0x1 ;  /* 0x0000003e3a3cd211 */ /* 0x020fc800078c08ff */
[----:B------:R-:W-:Y:S02]  /*1110*/  @!P5 LEA.HI.X R61, R58, R63, R56, 0x1, P6 ;  /* 0x0000003f3a3dd211 */ /* 0x000fe400030f0c38 */
[----:B------:R-:W-:Y:S02]  /*1120*/  MOV R56, RZ ;  /* 0x000000ff00387202 */ /* 0x000fe40000000f00 */
[----:B------:R-:W-:-:S04]  /*1130*/  SHF.R.S32.HI R57, RZ, 0x1f, R45 ;  /* 0x0000001fff397819 */ /* 0x000fc8000001142d */
[----:B------:R0:W5:Y:S01]  /*1140*/  @!P5 LDG.E R56, desc[UR8][R60.64] ;  /* 0x000000083c38d981 */ /* 0x000162000c1e1900 */
[----:B------:R-:W-:-:S04]  /*1150*/  ISETP.GE.U32.AND P5, PT, R45, UR12, PT ;  /* 0x0000000c2d007c0c */ /* 0x000fc8000bfa6070 */
[----:B------:R-:W-:-:S04]  /*1160*/  ISETP.GE.AND.EX P5, PT, R57, UR13, PT, P5 ;  /* 0x0000000d39007c0c */ /* 0x000fc8000bfa6350 */
[----:B------:R-:W-:-:S13]  /*1170*/  ISETP.GT.U32.OR P5, PT, R0, 0x187, P5 ;  /* 0x000001870000780c */ /* 0x000fda0002fa4470 */
[----:B------:R-:W1:Y:S01]  /*1180*/  @!P5 LDC.64 R64, c[0x0][0x270] ;  /* 0x00009c00ff40db82 */ /* 0x000e620000000a00 */
[----:B------:R-:W-:-:S07]  /*1190*/  @!P5 MOV R63, R69 ;  /* 0x00000045003fd202 */ /* 0x000fce0000000f00 */
[----:B------:R-:W2:Y:S01]  /*11a0*/  @!P5 LDC.64 R58, c[0x0][0x220] ;  /* 0x00008800ff3adb82 */ /* 0x000ea20000000a00 */
[----:B-1----:R-:W-:-:S04]  /*11b0*/  @!P5 IMAD R62, R57, R64, RZ ;  /* 0x00000040393ed224 */ /* 0x002fc800078e02ff */
[----:B------:R-:W-:Y:S02]  /*11c0*/  @!P5 IMAD R65, R45, R65, R62 ;  /* 0x000000412d41d224 */ /* 0x000fe400078e023e */
[----:B------:R-:W-:-:S04]  /*11d0*/  @!P5 IMAD.MOV.U32 R62, RZ, RZ, R70 ;  /* 0x000000ffff3ed224 */ /* 0x000fc800078e0046 */
[----:B------:R-:W-:-:S05]  /*11e0*/  @!P5 IMAD.WIDE.U32 R62, R45, R64, R62 ;  /* 0x000000402d3ed225 */ /* 0x000fca00078e003e */
[----:B0-----:R-:W-:Y:S02]  /*11f0*/  @!P5 IADD3 R60, R63, R65, RZ ;  /* 0x000000413f3cd210 */ /* 0x001fe40007ffe0ff */
[C---:B--2---:R-:W-:Y:S02]  /*1200*/  @!P5 LEA R64, P6, R62.reuse, R58, 0x1 ;  /* 0x0000003a3e40d211 */ /* 0x044fe400078c08ff */
[----:B------:R-:W-:Y:S02]  /*1210*/  MOV R58, RZ ;  /* 0x000000ff003a7202 */ /* 0x000fe40000000f00 */
[----:B------:R-:W-:Y:S02]  /*1220*/  @!P5 LEA.HI.X R65, R62, R59, R60, 0x1, P6 ;  /* 0x0000003b3e41d211 */ /* 0x000fe400030f0c3c */
[----:B------:R-:W-:-:S03]  /*1230*/  SHF.R.S32.HI R59, RZ, 0x1f, R46 ;  /* 0x0000001fff3b7819 */ /* 0x000fc6000001142e */
        /* <DEDUP_REMOVED lines=11> */
[----:B------:R-:W-:Y:S02]  /*12f0*/  @!P5 IADD3 R63, R63, R67, RZ ;  /* 0x000000433f3fd210 */ /* 0x000fe40007ffe0ff */
[C---:B---3--:R-:W-:Y:S02]  /*1300*/  @!P5 LEA R66, P6, R62.reuse, R60, 0x1 ;  /* 0x0000003c3e42d211 */ /* 0x048fe400078c08ff */
[----:B------:R-:W-:Y:S02]  /*1310*/  MOV R60, RZ ;  /* 0x000000ff003c7202 */ /* 0x000fe40000000f00 */
[----:B------:R-:W-:Y:S02]  /*1320*/  @!P5 LEA.HI.X R67, R62, R61, R63, 0x1, P6 ;  /* 0x0000003d3e43d211 */ /* 0x000fe400030f0c3f */
[----:B------:R-:W-:-:S03]  /*1330*/  SHF.R.S32.HI R61, RZ, 0x1f, R47 ;  /* 0x0000001fff3d7819 */ /* 0x000fc6000001142f */
[----:B------:R1:W3:Y:S01]  /*1340*/  @!P5 LDG.E R60, desc[UR8][R66.64] ;  /* 0x00000008423cd981 */ /* 0x0002e2000c1e1900 */
[----:B------:R-:W-:-:S04]  /*1350*/  ISETP.GE.U32.AND P5, PT, R47, UR12, PT ;  /* 0x0000000c2f007c0c */ /* 0x000fc8000bfa6070 */
[----:B------:R-:W-:-:S04]  /*1360*/  ISETP.GE.AND.EX P5, PT, R61, UR13, PT, P5 ;  /* 0x0000000d3d007c0c */ /* 0x000fc8000bfa6350 */
[----:B------:R-:W-:-:S13]  /*1370*/  ISETP.GT.U32.OR P5, PT, R0, 0x187, P5 ;  /* 0x000001870000780c */ /* 0x000fda0002fa4470 */
[----:B0-----:R-:W0:Y:S01]  /*1380*/  @!P5 LDC.64 R64, c[0x0][0x270] ;  /* 0x00009c00ff40db82 */ /* 0x001e220000000a00 */
[----:B-1----:R-:W-:Y:S02]  /*1390*/  @!P5 MOV R66, R70 ;  /* 0x000000460042d202 */ /* 0x002fe40000000f00 */
[----:B------:R-:W-:-:S05]  /*13a0*/  @!P5 MOV R67, R69 ;  /* 0x000000450043d202 */ /* 0x000fca0000000f00 */
[----:B------:R-:W1:Y:S01]  /*13b0*/  @!P5 LDC.64 R62, c[0x0][0x220] ;  /* 0x00008800ff3edb82 */ /* 0x000e620000000a00 */
[----:B0-----:R-:W-:-:S04]  /*13c0*/  @!P5 IMAD R76, R61, R64, RZ ;  /* 0x000000403d4cd224 */ /* 0x001fc800078e02ff */
[C---:B------:R-:W-:Y:S02]  /*13d0*/  @!P5 IMAD R77, R47.reuse, R65, R76 ;  /* 0x000000412f4dd224 */ /* 0x040fe400078e024c */
[----:B------:R-:W-:-:S05]  /*13e0*/  @!P5 IMAD.WIDE.U32 R64, R47, R64, R66 ;  /* 0x000000402f40d225 */ /* 0x000fca00078e0042 */
[----:B------:R-:W-:Y:S02]  /*13f0*/  @!P5 IADD3 R65, R65, R77, RZ ;  /* 0x0000004d4141d210 */ /* 0x000fe40007ffe0ff */
[----:B-1----:R-:W-:-:S04]  /*1400*/  @!P5 LEA R66, P6, R64, R62, 0x1 ;  /* 0x0000003e4042d211 */ /* 0x002fc800078c08ff */
[----:B------:R-:W-:Y:S02]  /*1410*/  @!P5 LEA.HI.X R67, R64, R63, R65, 0x1, P6 ;  /* 0x0000003f4043d211 */ /* 0x000fe400030f0c41 */
[----:B------:R-:W-:Y:S02]  /*1420*/  CS2R R62, SRZ ;  /* 0x00000000003e7805 */ /* 0x000fe4000001ff00 */
[----:B------:R-:W-:Y:S02]  /*1430*/  MOV R77, 0xffffffe0 ;  /* 0xffffffe0004d7802 */ /* 0x000fe40000000f00 */
[----:B------:R-:W-:Y:S02]  /*1440*/  CS2R R64, SRZ ;  /* 0x0000000000407805 */ /* 0x000fe4000001ff00 */
[----:B------:R-:W-:Y:S01]  /*1450*/  LOP3.LUT P6, RZ, R48, 0x10, RZ, 0xc0, !PT ;  /* 0x0000001030ff7812 */ /* 0x000fe200078cc0ff */
[----:B------:R-:W4:Y:S01]  /*1460*/  @P0 LDG.E R63, desc[UR8][R74.64] ;  /* 0x000000084a3f0981 */ /* 0x000f22000c1e1900 */
[----:B------:R-:W-:Y:S01]  /*1470*/  ISETP.NE.AND P0, PT, R73, RZ, PT ;  /* 0x000000ff4900720c */ /* 0x000fe20003f05270 */
[----:B------:R-:W-:-:S02]  /*1480*/  IMAD R77, R18, R77, 0x187 ;  /* 0x00000187124d7424 */ /* 0x000fc400078e024d */
[----:B------:R0:W3:Y:S01]  /*1490*/  @!P5 LDG.E R62, desc[UR8][R66.64] ;  /* 0x00000008423ed981 */ /* 0x0000e2000c1e1900 */
[----:B------:R-:W-:-:S04]  /*14a0*/  ISETP.GT.AND P5, PT, R0, 0x17f, PT ;  /* 0x0000017f0000780c */ /* 0x000fc80003fa4270 */
[----:B------:R-:W-:Y:S02]  /*14b0*/  SEL R77, R77, 0x1f, P5 ;  /* 0x0000001f4d4d7807 */ /* 0x000fe40002800000 */
[----:B------:R-:W-:-:S03]  /*14c0*/  LOP3.LUT P5, RZ, R48, 0x2, RZ, 0xc0, !PT ;  /* 0x0000000230ff7812 */ /* 0x000fc600078ac0ff */
[----:B------:R4:W5:Y:S01]  /*14d0*/  @P0 LDG.E R64, desc[UR8][R40.64] ;  /* 0x0000000828400981 */ /* 0x000962000c1e1900 */
[----:B------:R-:W-:Y:S02]  /*14e0*/  ISETP.NE.AND P0, PT, R72, RZ, PT ;  /* 0x000000ff4800720c */ /* 0x000fe40003f05270 */
[----:B0-----:R-:W-:-:S06]  /*14f0*/  CS2R R66, SRZ ;  /* 0x0000000000427805 */ /* 0x001fcc000001ff00 */
[----:B------:R-:W2:Y:S04]  /*1500*/  @P6 LDG.E R67, desc[UR8][R36.64] ;  /* 0x0000000824436981 */ /* 0x000ea8000c1e1900 */
[----:B------:R-:W3:Y:S04]  /*1510*/  @P5 LDG.E R65, desc[UR8][R42.64] ;  /* 0x000000082a415981 */ /* 0x000ee8000c1e1900 */
[----:B------:R5:W2:Y:S01]  /*1520*/  @P0 LDG.E R66, desc[UR8][R38.64] ;  /* 0x0000000826420981 */ /* 0x000aa2000c1e1900 */
[----:B------:R-:W-:-:S06]  /*1530*/  CS2R R72, SRZ ;  /* 0x0000000000487805 */ /* 0x000fcc000001ff00 */
[----:B------:R-:W2:Y:S01]  /*1540*/  @P1 LDG.E R72, desc[UR8][R34.64] ;  /* 0x0000000822481981 */ /* 0x000ea2000c1e1900 */
[----:B------:R-:W-:-:S03]  /*1550*/  CS2R R74, SRZ ;  /* 0x00000000004a7805 */ /* 0x000fc6000001ff00 */
[----:B------:R0:W2:Y:S04]  /*1560*/  @P2 LDG.E R73, desc[UR8][R32.64] ;  /* 0x0000000820492981 */ /* 0x0000a8000c1e1900 */
[----:B------:R-:W2:Y:S04]  /*1570*/  @P3 LDG.E R74, desc[UR8][R30.64] ;  /* 0x000000081e4a3981 */ /* 0x000ea8000c1e1900 */
[----:B------:R1:W2:Y:S01]  /*1580*/  @P4 LDG.E R75, desc[UR8][R28.64] ;  /* 0x000000081c4b4981 */ /* 0x0002a2000c1e1900 */
[----:B------:R-:W-:Y:S02]  /*1590*/  ISETP.GE.AND P5, PT, R12, R77, PT ;  /* 0x0000004d0c00720c */ /* 0x000fe40003fa6270 */
[----:B----4-:R-:W-:-:S02]  /*15a0*/  PRMT R40, R63, 0x7632, R40 ;  /* 0x000076323f287816 */ /* 0x010fc40000000028 */
[C---:B-----5:R-:W-:Y:S02]  /*15b0*/  PRMT R38, R64.reuse, 0x7632, R38 ;  /* 0x0000763240267816 */ /* 0x060fe40000000026 */
[----:B0-----:R-:W-:-:S03]  /*15c0*/  SHF.L.U32 R32, R64, 0x10, RZ ;  /* 0x0000001040207819 */ /* 0x001fc600000006ff */
[----:B------:R-:W-:-:S04]  /*15d0*/  IMAD.U32 R35, R38, 0x10000, RZ ;  /* 0x0001000026237824 */ /* 0x000fc800078e00ff */
[----:B-1----:R-:W-:Y:S01]  /*15e0*/  FMUL.FTZ R29, R35, R35 ;  /* 0x00000023231d7220 */ /* 0x002fe20000410000 */
[----:B---3--:R-:W-:-:S04]  /*15f0*/  PRMT R34, R65, 0x7632, R34 ;  /* 0x0000763241227816 */ /* 0x008fc80000000022 */
[----:B------:R-:W-:Y:S01]  /*1600*/  SHF.L.U32 R38, R34, 0x10, RZ ;  /* 0x0000001022267819 */ /* 0x000fe200000006ff */
[C---:B------:R-:W-:Y:S01]  /*1610*/  FADD.FTZ R34, R32.reuse, R35 ;  /* 0x0000002320227221 */ /* 0x040fe20000010000 */
[--C-:B------:R-:W-:Y:S01]  /*1620*/  FFMA.FTZ R32, R32, R32, R29.reuse ;  /* 0x0000002020207223 */ /* 0x100fe2000001001d */
[----:B--2---:R-:W-:Y:S02]  /*1630*/  PRMT R29, R66, 0x7632, R29 ;  /* 0x00007632421d7816 */ /* 0x004fe4000000001d */
[----:B------:R-:W-:Y:S02]  /*1640*/  PRMT R28, R67, 0x7632, R28 ;  /* 0x00007632431c7816 */ /* 0x000fe4000000001c */
[----:B------:R-:W-:Y:S01]  /*1650*/  SHF.L.U32 R37, R40, 0x10, RZ ;  /* 0x0000001028257819 */ /* 0x000fe200000006ff */
[----:B------:R-:W-:Y:S01]  /*1660*/  FMUL.FTZ R40, R38, R38 ;  /* 0x0000002626287220 */ /* 0x000fe20000410000 */
[----:B------:R-:W-:Y:S02]  /*1670*/  SHF.L.U32 R31, R65, 0x10, RZ ;  /* 0x00000010411f7819 */ /* 0x000fe400000006ff */
[----:B------:R-:W-:-:S02]  /*1680*/  SHF.L.U32 R42, R29, 0x10, RZ ;  /* 0x000000101d2a7819 */ /* 0x000fc400000006ff */
[----:B------:R-:W-:Y:S01]  /*1690*/  SHF.L.U32 R29, R28, 0x10, RZ ;  /* 0x000000101c1d7819 */ /* 0x000fe200000006ff */
[C---:B------:R-:W-:Y:S01]  /*16a0*/  FADD.FTZ R38, R31.reuse, R38 ;  /* 0x000000261f267221 */ /* 0x040fe20000010000 */
[----:B------:R-:W-:Y:S01]  /*16b0*/  FFMA.FTZ R40, R31, R31, R40 ;  /* 0x0000001f1f287223 */ /* 0x000fe20000010028 */
[----:B------:R-:W-:Y:S02]  /*16c0*/  SHF.L.U32 R28, R67, 0x10, RZ ;  /* 0x00000010431c7819 */ /* 0x000fe400000006ff */
[----:B------:R-:W-:Y:S01]  /*16d0*/  FMUL.FTZ R31, R29, R29 ;  /* 0x0000001d1d1f7220 */ /* 0x000fe20000410000 */
[----:B------:R-:W-:Y:S01]  /*16e0*/  SHF.L.U32 R36, R63, 0x10, RZ ;  /* 0x000000103f247819 */ /* 0x000fe200000006ff */
[----:B------:R-:W-:Y:S02]  /*16f0*/  FMUL.FTZ R33, R37, R37 ;  /* 0x0000002525217220 */ /* 0x000fe40000410000 */
[----:B------:R-:W-:Y:S01]  /*1700*/  FFMA.FTZ R31, R28, R28, R31 ;  /* 0x0000001c1c1f7223 */ /* 0x000fe2000001001f */
[----:B------:R-:W-:Y:S01]  /*1710*/  PRMT R35, R72, 0x7632, R35 ;  /* 0x0000763248237816 */ /* 0x000fe20000000023 */
[C---:B------:R-:W-:Y:S01]  /*1720*/  FADD.FTZ R30, R36.reuse, R37 ;  /* 0x00000025241e7221 */ /* 0x040fe20000010000 */
[----:B------:R-:W-:Y:S01]  /*1730*/  FFMA.FTZ R36, R36, R36, R33 ;  /* 0x0000002424247223 */ /* 0x000fe20000010021 */
[----:B------:R-:W-:Y:S01]  /*1740*/  FADD.FTZ R29, R28, R29 ;  /* 0x0000001d1c1d7221 */ /* 0x000fe20000010000 */
[----:B------:R-:W-:Y:S01]  /*1750*/  FADD.FTZ R31, RZ, R31 ;  /* 0x0000001fff1f7221 */ /* 0x000fe20000010000 */
[----:B------:R-:W-:Y:S01]  /*1760*/  SHF.L.U32 R33, R66, 0x10, RZ ;  /* 0x0000001042217819 */ /* 0x000fe200000006ff */
[----:B------:R-:W-:Y:S01]  /*1770*/  FMUL.FTZ R76, R42, R42 ;  /* 0x0000002a2a4c7220 */ /* 0x000fe20000410000 */
[----:B------:R-:W-:Y:S01]  /*1780*/  SHF.L.U32 R35, R35, 0x10, RZ ;  /* 0x0000001023237819 */ /* 0x000fe200000006ff */
[----:B------:R-:W-:Y:S01]  /*1790*/  FADD.FTZ R29, RZ, R29 ;  /* 0x0000001dff1d7221 */ /* 0x000fe20000010000 */
[----:B------:R-:W-:Y:S01]  /*17a0*/  FADD.FTZ R31, R31, R36 ;  /* 0x000000241f1f7221 */ /* 0x000fe20000010000 */
[----:B------:R-:W-:Y:S01]  /*17b0*/  SHF.L.U32 R28, R72, 0x10, RZ ;  /* 0x00000010481c7819 */ /* 0x000fe200000006ff */
[----:B------:R-:W-:Y:S01]  /*17c0*/  FADD.FTZ R42, R33, R42 ;  /* 0x0000002a212a7221 */ /* 0x000fe20000010000 */
[----:B------:R-:W-:Y:S01]  /*17d0*/  PRMT R37, R73, 0x7632, R37 ;  /* 0x0000763249257816 */ /* 0x000fe20000000025 */
[----:B------:R-:W-:Y:S01]  /*17e0*/  FFMA.FTZ R76, R33, R33, R76 ;  /* 0x00000021214c7223 */ /* 0x000fe2000001004c */
[----:B------:R-:W-:Y:S01]  /*17f0*/  FADD.FTZ R29, R29, R30 ;  /* 0x0000001e1d1d7221 */ /* 0x000fe20000010000 */
[----:B------:R-:W-:Y:S01]  /*1800*/  FADD.FTZ R31, R31, R32 ;  /* 0x000000201f1f7221 */ /* 0x000fe20000010000 */
[----:B------:R-:W-:Y:S01]  /*1810*/  FMUL.FTZ R33, R35, R35 ;  /* 0x0000002323217220 */ /* 0x000fe20000410000 */
[----:B------:R-:W-:Y:S01]  /*1820*/  SHF.L.U32 R36, R37, 0x10, RZ ;  /* 0x0000001025247819 */ /* 0x000fe200000006ff */
[C---:B------:R-:W-:Y:S01]  /*1830*/  FADD.FTZ R30, R28.reuse, R35 ;  /* 0x000000231c1e7221 */ /* 0x040fe20000010000 */
[----:B------:R-:W-:Y:S01]  /*1840*/  FADD.FTZ R29, R29, R34 ;  /* 0x000000221d1d7221 */ /* 0x000fe20000010000 */
[----:B------:R-:W-:Y:S01]  /*1850*/  FADD.FTZ R31, R31, R40 ;  /* 0x000000281f1f7221 */ /* 0x000fe20000010000 */
[----:B------:R-:W-:Y:S01]  /*1860*/  FFMA.FTZ R28, R28, R28, R33 ;  /* 0x0000001c1c1c7223 */ /* 0x000fe20000010021 */
[----:B------:R-:W-:-:S02]  /*1870*/  PRMT R34, R74, 0x7632, R34 ;  /* 0x000076324a227816 */ /* 0x000fc40000000022 */
[----:B------:R-:W-:Y:S01]  /*1880*/  SHF.L.U32 R33, R73, 0x10, RZ ;  /* 0x0000001049217819 */ /* 0x000fe200000006ff */
[----:B------:R-:W-:Y:S01]  /*1890*/  FMUL.FTZ R32, R36, R36 ;  /* 0x0000002424207220 */ /* 0x000fe20000410000 */
[----:B------:R-:W-:Y:S01]  /*18a0*/  FADD.FTZ R29, R29, R38 ;  /* 0x000000261d1d7221 */ /* 0x000fe20000010000 */
[----:B------:R-:W-:Y:S01]  /*18b0*/  FADD.FTZ R31, R31, R76 ;  /* 0x0000004c1f1f7221 */ /* 0x000fe20000010000 */
[----:B------:R-:W-:Y:S01]  /*18c0*/  SHF.L.U32 R35, R34, 0x10, RZ ;  /* 0x0000001022237819 */ /* 0x000fe200000006ff */
[----:B------:R-:W-:Y:S01]  /*18d0*/  FADD.FTZ R36, R33, R36 ;  /* 0x0000002421247221 */ /* 0x000fe20000010000 */
[----:B------:R-:W-:Y:S01]  /*18e0*/  PRMT R34, R75, 0x7632, R34 ;  /* 0x000076324b227816 */ /* 0x000fe20000000022 */
[----:B------:R-:W-:Y:S01]  /*18f0*/  FFMA.FTZ R33, R33, R33, R32 ;  /* 0x0000002121217223 */ /* 0x000fe20000010020 */
[----:B------:R-:W-:Y:S01]  /*1900*/  FADD.FTZ R29, R29, R42 ;  /* 0x0000002a1d1d7221 */ /* 0x000fe20000010000 */
[----:B------:R-:W-:Y:S01]  /*1910*/  FADD.FTZ R28, R31, R28 ;  /* 0x0000001c1f1c7221 */ /* 0x000fe20000010000 */
[----:B------:R-:W-:Y:S01]  /*1920*/  SHF.L.U32 R32, R74, 0x10, RZ ;  /* 0x000000104a207819 */ /* 0x000fe200000006ff */
[----:B------:R-:W-:Y:S01]  /*1930*/  FMUL.FTZ R37, R35, R35 ;  /* 0x0000002323257220 */ /* 0x000fe20000410000 */
[----:B------:R-:W-:-:S02]  /*1940*/  IMAD.U32 R34, R34, 0x10000, RZ ;  /* 0x0001000022227824 */ /* 0x000fc400078e00ff */
[----:B------:R-:W-:Y:S01]  /*1950*/  FADD.FTZ R29, R29, R30 ;  /* 0x0000001e1d1d7221 */ /* 0x000fe20000010000 */
[----:B------:R-:W-:Y:S01]  /*1960*/  FADD.FTZ R28, R28, R33 ;  /* 0x000000211c1c7221 */ /* 0x000fe20000010000 */
[----:B------:R-:W-:Y:S01]  /*1970*/  SHF.L.U32 R31, R75, 0x10, RZ ;  /* 0x000000104b1f7819 */ /* 0x000fe200000006ff */
[----:B------:R-:W-:Y:S01]  /*1980*/  FADD.FTZ R30, R32, R35 ;  /* 0x00000023201e7221 */ /* 0x000fe20000010000 */
[----:B------:R-:W-:Y:S01]  /*1990*/  PRMT R33, R50, 0x7632, R33 ;  /* 0x0000763232217816 */ /* 0x000fe20000000021 */
[----:B------:R-:W-:Y:S01]  /*19a0*/  FFMA.FTZ R37, R32, R32, R37 ;  /* 0x0000002020257223 */ /* 0x000fe20000010025 */
[----:B------:R-:W-:Y:S01]  /*19b0*/  FMUL.FTZ R32, R34, R34 ;  /* 0x0000002222207220 */ /* 0x000fe20000410000 */
[----:B------:R-:W-:Y:S01]  /*19c0*/  FADD.FTZ R29, R29, R36 ;  /* 0x000000241d1d7221 */ /* 0x000fe20000010000 */
[----:B------:R-:W-:Y:S01]  /*19d0*/  SHF.L.U32 R33, R33, 0x10, RZ ;  /* 0x0000001021217819 */ /* 0x000fe200000006ff */
[C---:B------:R-:W-:Y:S01]  /*19e0*/  FADD.FTZ R34, R31.reuse, R34 ;  /* 0x000000221f227221 */ /* 0x040fe20000010000 */
[----:B------:R-:W-:Y:S01]  /*19f0*/  FFMA.FTZ R31, R31, R31, R32 ;  /* 0x0000001f1f1f7223 */ /* 0x000fe20000010020 */
[----:B------:R-:W-:Y:S01]  /*1a00*/  FADD.FTZ R28, R28, R37 ;  /* 0x000000251c1c7221 */ /* 0x000fe20000010000 */
[----:B------:R-:W-:Y:S01]  /*1a10*/  FADD.FTZ R29, R29, R30 ;  /* 0x0000001e1d1d7221 */ /* 0x000fe20000010000 */
[----:B------:R-:W-:Y:S01]  /*1a20*/  PRMT R32, R52, 0x7632, R32 ;  /* 0x0000763234207816 */ /* 0x000fe20000000020 */
[----:B------:R-:W-:Y:S01]  /*1a30*/  FMUL.FTZ R35, R33, R33 ;  /* 0x0000002121237220 */ /* 0x000fe20000410000 */
[----:B------:R-:W-:Y:S01]  /*1a40*/  SHF.L.U32 R30, R50, 0x10, RZ ;  /* 0x00000010321e7819 */ /* 0x000fe200000006ff */
[----:B------:R-:W-:Y:S01]  /*1a50*/  FADD.FTZ R28, R28, R31 ;  /* 0x0000001f1c1c7221 */ /* 0x000fe20000010000 */
[----:B------:R-:W-:Y:S01]  /*1a60*/  SHF.L.U32 R31, R32, 0x10, RZ ;  /* 0x00000010201f7819 */ /* 0x000fe200000006ff */
[--C-:B------:R-:W-:Y:S01]  /*1a70*/  FADD.FTZ R29, R29, R34.reuse ;  /* 0x000000221d1d7221 */ /* 0x100fe20000010000 */
[----:B------:R-:W-:Y:S01]  /*1a80*/  PRMT R34, R54, 0x7632, R34 ;  /* 0x0000763236227816 */ /* 0x000fe20000000022 */
[C---:B------:R-:W-:Y:S01]  /*1a90*/  FFMA.FTZ R35, R30.reuse, R30, R35 ;  /* 0x0000001e1e237223 */ /* 0x040fe20000010023 */
[----:B------:R-:W-:Y:S01]  /*1aa0*/  FADD.FTZ R32, R30, R33 ;  /* 0x000000211e207221 */ /* 0x000fe20000010000 */
[----:B------:R-:W-:Y:S01]  /*1ab0*/  SHF.L.U32 R30, R52, 0x10, RZ ;  /* 0x00000010341e7819 */ /* 0x000fe200000006ff */
[----:B------:R-:W-:Y:S01]  /*1ac0*/  FMUL.FTZ R33, R31, R31 ;  /* 0x0000001f1f217220 */ /* 0x000fe20000410000 */
[----:B------:R-:W-:Y:S01]  /*1ad0*/  FADD.FTZ R28, R28, R35 ;  /* 0x000000231c1c7221 */ /* 0x000fe20000010000 */
[----:B------:R-:W-:Y:S01]  /*1ae0*/  SHF.L.U32 R35, R34, 0x10, RZ ;  /* 0x0000001022237819 */ /* 0x000fe200000006ff */
[----:B------:R-:W-:Y:S01]  /*1af0*/  FADD.FTZ R29, R29, R32 ;  /* 0x000000201d1d7221 */ /* 0x000fe20000010000 */
[C---:B------:R-:W-:Y:S01]  /*1b00*/  FFMA.FTZ R33, R30.reuse, R30, R33 ;  /* 0x0000001e1e217223 */ /* 0x040fe20000010021 */
[----:B------:R-:W-:Y:S01]  /*1b10*/  FADD.FTZ R32, R30, R31 ;  /* 0x0000001f1e207221 */ /* 0x000fe20000010000 */
[----:B------:R-:W-:Y:S01]  /*1b20*/  PRMT R34, R56, 0x7632, R34 ;  /* 0x0000763238227816 */ /* 0x000fe20000000022 */
[----:B------:R-:W-:Y:S01]  /*1b30*/  FMUL.FTZ R31, R35, R35 ;  /* 0x00000023231f7220 */ /* 0x000fe20000410000 */
[----:B------:R-:W-:Y:S01]  /*1b40*/  SHF.L.U32 R30, R54, 0x10, RZ ;  /* 0x00000010361e7819 */ /* 0x000fe200000006ff */
[----:B------:R-:W-:Y:S01]  /*1b50*/  FADD.FTZ R28, R28, R33 ;  /* 0x000000211c1c7221 */ /* 0x000fe20000010000 */
[----:B------:R-:W-:Y:S01]  /*1b60*/  SHF.L.U32 R33, R34, 0x10, RZ ;  /* 0x0000001022217819 */ /* 0x000fe200000006ff */
[----:B------:R-:W-:Y:S01]  /*1b70*/  FADD.FTZ R29, R29, R32 ;  /* 0x000000201d1d7221 */ /* 0x000fe20000010000 */
        /* <DEDUP_REMOVED lines=22> */
[----:B------:R-:W-:-:S02]  /*1ce0*/  IMAD.U32 R33, R34, 0x10000, RZ ;  /* 0x0001000022217824 */ /* 0x000fc400078e00ff */
[----:B------:R-:W-:Y:S01]  /*1cf0*/  FADD.FTZ R29, R29, R32 ;  /* 0x000000201d1d7221 */ /* 0x000fe20000010000 */
[C---:B------:R-:W-:Y:S01]  /*1d00*/  FADD.FTZ R32, R30.reuse, R35 ;  /* 0x000000231e207221 */ /* 0x040fe20000010000 */
[----:B------:R-:W-:Y:S01]  /*1d10*/  FFMA.FTZ R31, R30, R30, R31 ;  /* 0x0000001e1e1f7223 */ /* 0x000fe2000001001f */
[----:B------:R-:W-:Y:S01]  /*1d20*/  SHF.L.U32 R30, R62, 0x10, RZ ;  /* 0x000000103e1e7819 */ /* 0x000fe200000006ff */
[----:B------:R-:W-:Y:S01]  /*1d30*/  FMUL.FTZ R35, R33, R33 ;  /* 0x0000002121237220 */ /* 0x000fe20000410000 */
[----:B------:R-:W-:Y:S01]  /*1d40*/  FADD.FTZ R29, R29, R32 ;  /* 0x000000201d1d7221 */ /* 0x000fe20000010000 */
[----:B------:R-:W-:Y:S02]  /*1d50*/  FADD.FTZ R28, R28, R31 ;  /* 0x0000001f1c1c7221 */ /* 0x000fe40000010000 */
        /* <DEDUP_REMOVED lines=29> */
[----:B------:R-:W-:-:S13]  /*1f30*/  ISETP.GT.AND P5, PT, R30, R77, PT ;  /* 0x0000004d1e00720c */ /* 0x000fda0003fa4270 */
[----:B0-----:R-:W-:Y:S01]  /*1f40*/  @!P5 FADD.FTZ R32, R32, R29 ;  /* 0x0000001d2020d221 */ /* 0x001fe20000010000 */
[----:B-1----:R-:W-:Y:S01]  /*1f50*/  @!P5 FADD.FTZ R28, R28, R31 ;  /* 0x0000001f1c1cd221 */ /* 0x002fe20000010000 */
[----:B------:R-:W-:-:S13]  /*1f60*/  ISETP.NE.AND P5, PT, R12, RZ, PT ;  /* 0x000000ff0c00720c */ /* 0x000fda0003fa5270 */
[----:B------:R-:W0:Y:S01]  /*1f70*/  @!P5 S2R R30, SR_CgaCtaId ;  /* 0x00000000001ed919 */ /* 0x000e220000008800 */
[----:B------:R-:W-:Y:S01]  /*1f80*/  @!P5 MOV R29, 0x400 ;  /* 0x00000400001dd802 */ /* 0x000fe20000000f00 */
[----:B------:R-:W1:Y:S01]  /*1f90*/  LDC R88, c[0x0][0xc] ;  /* 0x00000300ff587b82 */ /* 0x000e620000000800 */
[----:B------:R-:W-:Y:S01]  /*1fa0*/  MOV R33, R28 ;  /* 0x0000001c00217202 */ /* 0x000fe20000000f00 */
[----:B------:R-:W-:Y:S01]  /*1fb0*/  BSSY B0, `(.L_x_3612) ;  /* 0x0000035000007945 */ /* 0x000fe20003800000 */
[----:B------:R-:W-:Y:S02]  /*1fc0*/  PRMT R76, R63, 0x7632, R76 ;  /* 0x000076323f4c7816 */ /* 0x000fe4000000004c */
[----:B------:R-:W-:Y:S02]  /*1fd0*/  PRMT R77, R64, 0x7632, R77 ;  /* 0x00007632404d7816 */ /* 0x000fe4000000004d */
[----:B0-----:R-:W-:-:S04]  /*1fe0*/  @!P5 LEA R29, R30, R29, 0x18 ;  /* 0x0000001d1e1dd211 */ /* 0x001fc800078ec0ff */
[----:B------:R-:W-:-:S05]  /*1ff0*/  @!P5 LEA R29, R18, R29, 0x3 ;  /* 0x0000001d121dd211 */ /* 0x000fca00078e18ff */
[----:B------:R0:W-:Y:S01]  /*2000*/  @!P5 STS.64 [R29+0x10], R32 ;  /* 0x000010201d00d388 */ /* 0x0001e20000000a00 */
[----:B------:R-:W-:Y:S02]  /*2010*/  ISETP.NE.AND P5, PT, R0, RZ, PT ;  /* 0x000000ff0000720c */ /* 0x000fe40003fa5270 */
        /* <DEDUP_REMOVED lines=10> */
[----:B------:R-:W-:Y:S06]  /*20c0*/  BAR.SYNC.DEFER_BLOCKING 0x0 ;  /* 0x0000000000007b1d */ /* 0x000fec0000010000 */
[----:B01----:R-:W-:Y:S05]  /*20d0*/  @P5 BRA `(.L_x_3613) ;  /* 0x0000000000885947 */ /* 0x003fea0003800000 */
[----:B------:R-:W0:Y:S01]  /*20e0*/  S2UR UR6, SR_CgaCtaId ;  /* 0x00000000000679c3 */ /* 0x000e220000008800 */
[----:B------:R-:W-:Y:S02]  /*20f0*/  UMOV UR5, 0x400 ;  /* 0x0000040000057882 */ /* 0x000fe40000000000 */
[----:B0-----:R-:W-:-:S09]  /*2100*/  ULEA UR5, UR6, UR5, 0x18 ;  /* 0x0000000506057291 */ /* 0x001fd2000f8ec03f */
[----:B------:R-:W0:Y:S04]  /*2110*/  LDS.64 R34, [UR5+0x18] ;  /* 0x00001805ff227984 */ /* 0x000e280008000a00 */
[----:B------:R-:W1:Y:S04]  /*2120*/  LDS.128 R36, [UR5+0x20] ;  /* 0x00002005ff247984 */ /* 0x000e680008000c00 */
[----:B------:R-:W2:Y:S01]  /*2130*/  LDS.128 R28, [UR5+0x30] ;  /* 0x00003005ff1c7984 */ /* 0x000ea20008000c00 */
[----:B0-----:R-:W-:Y:S01]  /*2140*/  FADD.FTZ R41, R32, R34 ;  /* 0x0000002220297221 */ /* 0x001fe20000010000 */
[----:B------:R-:W-:-:S02]  /*2150*/  FADD.FTZ R40, R33, R35 ;  /* 0x0000002321287221 */ /* 0x000fc40000010000 */
[----:B------:R-:W0:Y:S01]  /*2160*/  LDS.128 R32, [UR5+0x40] ;  /* 0x00004005ff207984 */ /* 0x000e220008000c00 */
[----:B-1----:R-:W-:Y:S01]  /*2170*/  FADD.FTZ R41, R41, R36 ;  /* 0x0000002429297221 */ /* 0x002fe20000010000 */
[----:B------:R-:W-:-:S03]  /*2180*/  FADD.FTZ R40, R40, R37 ;  /* 0x0000002528287221 */ /* 0x000fc60000010000 */
[----:B------:R-:W-:Y:S01]  /*2190*/  FADD.FTZ R41, R41, R38 ;  /* 0x0000002629297221 */ /* 0x000fe20000010000 */
[----:B------:R-:W-:Y:S02]  /*21a0*/  FADD.FTZ R40, R40, R39 ;  /* 0x0000002728287221 */ /* 0x000fe40000010000 */
[----:B------:R-:W1:Y:S01]  /*21b0*/  LDS.128 R36, [UR5+0x50] ;  /* 0x00005005ff247984 */ /* 0x000e620008000c00 */
[----:B--2---:R-:W-:Y:S01]  /*21c0*/  FADD.FTZ R91, R41, R28 ;  /* 0x0000001c295b7221 */ /* 0x004fe20000010000 */
[----:B------:R-:W-:Y:S02]  /*21d0*/  FADD.FTZ R90, R40, R29 ;  /* 0x0000001d285a7221 */ /* 0x000fe40000010000 */
[----:B------:R-:W2:Y:S01]  /*21e0*/  LDS.128 R40, [UR5+0x60] ;  /* 0x00006005ff287984 */ /* 0x000ea20008000c00 */
[----:B------:R-:W-:Y:S01]  /*21f0*/  FADD.FTZ R91, R91, R30 ;  /* 0x0000001e5b5b7221 */ /* 0x000fe20000010000 */
[----:B------:R-:W-:Y:S02]  /*2200*/  FADD.FTZ R90, R90, R31 ;  /* 0x0000001f5a5a7221 */ /* 0x000fe40000010000 */
[----:B------:R-:W3:Y:S01]  /*2210*/  LDS.64 R28, [UR5+0x70] ;  /* 0x00007005ff1c7984 */ /* 0x000ee20008000a00 */
        /* <DEDUP_REMOVED lines=13> */
[----:B------:R-:W-:-:S07]  /*22f0*/  FADD.FTZ R33, R90, R29 ;  /* 0x0000001d5a217221 */ /* 0x000fce0000010000 */
.L_x_3613:
[----:B------:R-:W-:Y:S05]  /*2300*/  BSYNC B0 ;  /* 0x0000000000007941 */ /* 0x000fea0003800000 */
.L_x_3612:
[----:B------:R-:W-:Y:S02]  /*2310*/  ISETP.GE.U32.AND P6, PT, R88, 0x2, PT ;  /* 0x000000025800780c */ /* 0x000fe40003fc6070 */
[----:B------:R-:W-:Y:S02]  /*2320*/  PRMT R34, R56, 0x7632, R34 ;  /* 0x0000763238227816 */ /* 0x000fe40000000022 */
[----:B------:R-:W-:Y:S02]  /*2330*/  PRMT R35, R58, 0x7632, R35 ;  /* 0x000076323a237816 */ /* 0x000fe40000000023 */
[----:B------:R-:W-:Y:S02]  /*2340*/  PRMT R36, R60, 0x7632, R36 ;  /* 0x000076323c247816 */ /* 0x000fe40000000024 */
[----:B------:R-:W-:-:S05]  /*2350*/  PRMT R37, R62, 0x7632, R37 ;  /* 0x000076323e257816 */ /* 0x000fca0000000025 */
[----:B------:R-:W-:Y:S05]  /*2360*/  @!P6 BRA `(.L_x_3614) ;  /* 0x000000080070e947 */ /* 0x000fea0003800000 */
[----:B------:R-:W-:Y:S05]  /*2370*/  @P5 BRA `(.L_x_3615) ;  /* 0x0000000000745947 */ /* 0x000fea0003800000 */
[----:B------:R-:W0:Y:S01]  /*2380*/  LDC R91, c[0x0][0x10] ;  /* 0x00000400ff5b7b82 */ /* 0x000e220000000800 */
[----:B------:R-:W1:Y:S01]  /*2390*/  S2R R40, SR_CTAID.Y ;  /* 0x0000000000287919 */ /* 0x000e620000002600 */
[C---:B------:R-:W-:Y:S02]  /*23a0*/  LOP3.LUT R30, R16.reuse, 0x1, RZ, 0xc0, !PT ;  /* 0x00000001101e7812 */ /* 0x040fe400078ec0ff */
[----:B------:R-:W-:Y:S02]  /*23b0*/  LOP3.LUT P6, RZ, R16, 0x2, RZ, 0xc0, !PT ;  /* 0x0000000210ff7812 */ /* 0x000fe400078cc0ff */
[----:B------:R-:W-:Y:S02]  /*23c0*/  MOV R43, 0xffffffff ;  /* 0xffffffff002b7802 */ /* 0x000fe40000000f00 */
[----:B------:R-:W2:Y:S01]  /*23d0*/  LDC.64 R28, c[0x0][0x248] ;  /* 0x00009200ff1c7b82 */ /* 0x000ea20000000a00 */
[----:B------:R-:W-:Y:S02]  /*23e0*/  SEL R93, R88, RZ, !P6 ;  /* 0x000000ff585d7207 */ /* 0x000fe40007000000 */
[----:B------:R-:W-:Y:S01]  /*23f0*/  SEL R43, R43, 0x1, P6 ;  /* 0x000000012b2b7807 */ /* 0x000fe20003000000 */
[----:B0-----:R-:W-:-:S04]  /*2400*/  IMAD R39, R30, R91, RZ ;  /* 0x0000005b1e277224 */ /* 0x001fc800078e02ff */
[----:B------:R-:W0:Y:S01]  /*2410*/  LDC.64 R30, c[0x0][0x240] ;  /* 0x00009000ff1e7b82 */ /* 0x000e220000000a00 */
[----:B------:R-:W-:-:S05]  /*2420*/  IMAD R38, R39, R88, RZ ;  /* 0x0000005827267224 */ /* 0x000fca00078e02ff */
[----:B------:R-:W-:Y:S02]  /*2430*/  SHF.L.U32 R41, R38, 0x1, RZ ;  /* 0x0000000126297819 */ /* 0x000fe400000006ff */
[----:B------:R-:W-:Y:S02]  /*2440*/  ISETP.NE.AND P6, PT, R93, -0x1, PT ;  /* 0xffffffff5d00780c */ /* 0x000fe40003fc5270 */
[----:B-1----:R-:W-:Y:S01]  /*2450*/  IADD3 R39, R39, R40, RZ ;  /* 0x0000002827277210 */ /* 0x002fe20007ffe0ff */
[----:B--2---:R-:W-:-:S04]  /*2460*/  IMAD.WIDE R28, R41, 0x4, R28 ;  /* 0x00000004291c7825 */ /* 0x004fc800078e021c */
[----:B------:R-:W-:-:S04]  /*2470*/  IMAD R41, R91, UR7, R40 ;  /* 0x000000075b297c24 */ /* 0x000fc8000f8e0228 */
[----:B------:R-:W-:-:S04]  /*2480*/  IMAD.WIDE.U32 R28, R41, 0x8, R28 ;  /* 0x00000008291c7825 */ /* 0x000fc800078e001c */
[----:B0-----:R-:W-:Y:S01]  /*2490*/  IMAD.WIDE.U32 R30, R39, 0x4, R30 ;  /* 0x00000004271e7825 */ /* 0x001fe200078e001e */
[----:B------:R0:W-:Y:S01]  /*24a0*/  STG.E.64 desc[UR8][R28.64], R32 ;  /* 0x000000201c007986 */ /* 0x0001e2000c101b08 */
[----:B------:R-:W-:Y:S06]  /*24b0*/  MEMBAR.ALL.GPU ;  /* 0x0000000000007992 */ /* 0x000fec000000a000 */
[----:B------:R-:W-:-:S00]  /*24c0*/  ERRBAR ;  /* 0x00000000000079ab */ /* 0x000fc00000000000 */
[----:B------:R-:W-:Y:S06]  /*24d0*/  CGAERRBAR ;  /* 0x00000000000075ab */ /* 0x000fec0000000000 */
[----:B------:R0:W-:Y:S01]  /*24e0*/  REDG.E.ADD.S32.STRONG.GPU desc[UR8][R30.64], R43 ;  /* 0x0000002b1e00798e */ /* 0x0001e2000c10e388 */
[----:B------:R-:W-:Y:S05]  /*24f0*/  @!P6 BRA `(.L_x_3615) ;  /* 0x000000000014e947 */ /* 0x000fea0003800000 */
.L_x_3616:
[----:B0-----:R-:W2:Y:S04]  /*2500*/  LDG.E.STRONG.GPU R28, desc[UR8][R30.64] ;  /* 0x000000081e1c7981 */ /* 0x001ea8000c1ef900 */
[----:B--2---:R-:W-:Y:S01]  /*2510*/  CCTL.IVALL ;  /* 0x00000000ff00798f */ /* 0x004fe20002000000 */
[----:B------:R-:W-:Y:S05]  /*2520*/  YIELD ;  /* 0x0000000000007946 */ /* 0x000fea0003800000 */
[----:B------:R-:W-:-:S13]  /*2530*/  ISETP.NE.AND P6, PT, R28, R93, PT ;  /* 0x0000005d1c00720c */ /* 0x000fda0003fc5270 */
[----:B------:R-:W-:Y:S05]  /*2540*/  @P6 BRA `(.L_x_3616) ;  /* 0xfffffffc00ec6947 */ /* 0x000fea000383ffff */
.L_x_3615:
[----:B------:R-:W-:Y:S01]  /*2550*/  ISETP.NE.AND P6, PT, R88, RZ, PT ;  /* 0x000000ff5800720c */ /* 0x000fe20003fc5270 */
[----:B------:R-:W-:Y:S05]  /*2560*/  WARPSYNC.ALL ;  /* 0x0000000000007948 */ /* 0x000fea0003800000 */
[----:B------:R-:W-:Y:S07]  /*2570*/  BAR.SYNC.DEFER_BLOCKING 0x0 ;  /* 0x0000000000007b1d */ /* 0x000fee0000010000 */
[----:B------:R-:W-:Y:S05]  /*2580*/  @!P6 BRA `(.L_x_3614) ;  /* 0x0000000400e8e947 */ /* 0x000fea0003800000 */
[----:B0-----:R-:W-:Y:S01]  /*2590*/  IADD3 R28, R88, -0x1, RZ ;  /* 0xffffffff581c7810 */ /* 0x001fe20007ffe0ff */
[----:B------:R-:W-:-:S03]  /*25a0*/  HFMA2.MMA R38, -RZ, RZ, 0, 0 ;  /* 0x00000000ff267435 */ /* 0x000fc600000001ff */
[----:B------:R-:W-:-:S13]  /*25b0*/  ISETP.GE.U32.AND P6, PT, R28, 0x3, PT ;  /* 0x000000031c00780c */ /* 0x000fda0003fc6070 */
[----:B------:R-:W-:Y:S05]  /*25c0*/  @!P6 BRA `(.L_x_3617) ;  /* 0x000000040008e947 */ /* 0x000fea0003800000 */
[----:B------:R-:W-:Y:S02]  /*25d0*/  LOP3.LUT R39, R88, 0x3, RZ, 0xc0, !PT ;  /* 0x0000000358277812 */ /* 0x000fe400078ec0ff */
[----:B------:R-:W-:-:S03]  /*25e0*/  MOV R38, RZ ;  /* 0x000000ff00267202 */ /* 0x000fc60000000f00 */
[----:B------:R-:W-:-:S07]  /*25f0*/  IMAD.IADD R39, R88, 0x1, -R39 ;  /* 0x0000000158277824 */ /* 0x000fce00078e0a27 */
.L_x_3618:
[----:B------:R-:W-:-:S13]  /*2600*/  ISETP.EQ.OR P6, PT, R38, UR7, P5 ;  /* 0x0000000726007c0c */ /* 0x000fda000afc2670 */
[----:B------:R-:W0:Y:S01]  /*2610*/  @!P6 LDC R41, c[0x0][0x10] ;  /* 0x00000400ff29eb82 */ /* 0x000e220000000800 */
[----:B------:R-:W1:Y:S01]  /*2620*/  @!P6 S2R R40, SR_CTAID.Y ;  /* 0x000000000028e919 */ /* 0x000e620000002600 */
[----:B------:R-:W-:-:S06]  /*2630*/  @!P6 LOP3.LUT R30, R16, 0x1, RZ, 0xc0, !PT ;  /* 0x00000001101ee812 */ /* 0x000fcc00078ec0ff */
[----:B------:R-:W2:Y:S01]  /*2640*/  @!P6 LDC.64 R28, c[0x0][0x248] ;  /* 0x00009200ff1ceb82 */ /* 0x000ea20000000a00 */
[----:B0-----:R-:W-:-:S04]  /*2650*/  @!P6 IMAD R31, R30, R41, RZ ;  /* 0x000000291e1fe224 */ /* 0x001fc800078e02ff */
[----:B------:R-:W-:-:S05]  /*2660*/  @!P6 IMAD R31, R31, R88, RZ ;  /* 0x000000581f1fe224 */ /* 0x000fca00078e02ff */
[----:B------:R-:W-:-:S05]  /*2670*/  @!P6 SHF.L.U32 R31, R31, 0x1, RZ ;  /* 0x000000011f1fe819 */ /* 0x000fca00000006ff */
[----:B--2---:R-:W-:-:S04]  /*2680*/  @!P6 IMAD.WIDE R28, R31, 0x4, R28 ;  /* 0x000000041f1ce825 */ /* 0x004fc800078e021c */
[----:B-1----:R-:W-:-:S04]  /*2690*/  @!P6 IMAD R31, R41, R38, R40 ;  /* 0x00000026291fe224 */ /* 0x002fc800078e0228 */
[----:B------:R-:W-:-:S05]  /*26a0*/  @!P6 IMAD.WIDE.U32 R30, R31, 0x8, R28 ;  /* 0x000000081f1ee825 */ /* 0x000fca00078e001c */
[----:B------:R-:W2:Y:S01]  /*26b0*/  @!P6 LDG.E.64 R28, desc[UR8][R30.64] ;  /* 0x000000081e1ce981 */ /* 0x000ea2000c1e1b00 */
[----:B------:R-:W-:Y:S01]  /*26c0*/  IADD3 R43, R38, 0x1, RZ ;  /* 0x00000001262b7810 */ /* 0x000fe20007ffe0ff */
[----:B--2---:R-:W-:Y:S01]  /*26d0*/  @!P6 FADD.FTZ R32, R32, R28 ;  /* 0x0000001c2020e221 */ /* 0x004fe20000010000 */
[----:B------:R-:W-:Y:S02]  /*26e0*/  @!P6 FADD.FTZ R33, R33, R29 ;  /* 0x0000001d2121e221 */ /* 0x000fe40000010000 */
[----:B------:R-:W-:-:S13]  /*26f0*/  ISETP.EQ.OR P6, PT, R43, UR7, P5 ;  /* 0x000000072b007c0c */ /* 0x000fda000afc2670 */
[----:B------:R-:W0:Y:S01]  /*2700*/  @!P6 LDC R40, c[0x0][0x10] ;  /* 0x00000400ff28eb82 */ /* 0x000e220000000800 */
[----:B------:R-:W1:Y:S01]  /*2710*/  @!P6 S2R R42, SR_CTAID.Y ;  /* 0x00000000002ae919 */ /* 0x000e620000002600 */
[----:B------:R-:W-:-:S06]  /*2720*/  @!P6 LOP3.LUT R41, R16, 0x1, RZ, 0xc0, !PT ;  /* 0x000000011029e812 */ /* 0x000fcc00078ec0ff */
[----:B------:R-:W2:Y:S01]  /*2730*/  @!P6 LDC.64 R28, c[0x0][0x248] ;  /* 0x00009200ff1ceb82 */ /* 0x000ea20000000a00 */
[----:B0-----:R-:W-:-:S04]  /*2740*/  @!P6 IMAD R41, R41, R40, RZ ;  /* 0x000000282929e224 */ /* 0x001fc800078e02ff */
[----:B------:R-:W-:-:S05]  /*2750*/  @!P6 IMAD R41, R41, R88, RZ ;  /* 0x000000582929e224 */ /* 0x000fca00078e02ff */
[----:B------:R-:W-:Y:S01]  /*2760*/  @!P6 SHF.L.U32 R41, R41, 0x1, RZ ;  /* 0x000000012929e819 */ /* 0x000fe200000006ff */
[----:B-1----:R-:W-:-:S04]  /*2770*/  @!P6 IMAD R31, R43, R40, R42 ;  /* 0x000000282b1fe224 */ /* 0x002fc800078e022a */
[----:B--2---:R-:W-:-:S04]  /*2780*/  @!P6 IMAD.WIDE R28, R41, 0x4, R28 ;  /* 0x00000004291ce825 */ /* 0x004fc800078e021c */
        /* <DEDUP_REMOVED lines=38> */
.L_x_3617:
[----:B------:R-:W-:-:S13]  /*29f0*/  LOP3.LUT P6, R42, R88, 0x3, RZ, 0xc0, !PT ;  /* 0x00000003582a7812 */ /* 0x000fda00078cc0ff */
[----:B------:R-:W-:Y:S05]  /*2a00*/  @!P6 BRA `(.L_x_3614) ;  /* 0x0000000000c8e947 */ /* 0x000fea0003800000 */
[----:B------:R-:W-:Y:S01]  /*2a10*/  ISETP.EQ.OR P6, PT, R38, UR7, P5 ;  /* 0x0000000726007c0c */ /* 0x000fe2000afc2670 */
[----:B------:R-:W-:-:S12]  /*2a20*/  BSSY B0, `(.L_x_3619) ;  /* 0x000000f000007945 */ /* 0x000fd80003800000 */
[----:B------:R-:W-:Y:S05]  /*2a30*/  @P6 BRA `(.L_x_3620) ;  /* 0x0000000000346947 */ /* 0x000fea0003800000 */
[----:B------:R-:W0:Y:S01]  /*2a40*/  S2R R39, SR_CTAID.Y ;  /* 0x0000000000277919 */ /* 0x000e220000002600 */
[----:B------:R-:W1:Y:S01]  /*2a50*/  LDC.64 R28, c[0x0][0x248] ;  /* 0x00009200ff1c7b82 */ /* 0x000e620000000a00 */
[----:B------:R-:W-:Y:S01]  /*2a60*/  LOP3.LUT R31, R16, 0x1, RZ, 0xc0, !PT ;  /* 0x00000001101f7812 */ /* 0x000fe200078ec0ff */
[----:B------:R-:W-:-:S04]  /*2a70*/  ULDC UR5, c[0x0][0x10] ;  /* 0x0000040000057ab9 */ /* 0x000fc80000000800 */
[----:B------:R-:W-:-:S04]  /*2a80*/  IMAD R31, R31, UR5, RZ ;  /* 0x000000051f1f7c24 */ /* 0x000fc8000f8e02ff */
[----:B------:R-:W-:-:S05]  /*2a90*/  IMAD R31, R31, R88, RZ ;  /* 0x000000581f1f7224 */ /* 0x000fca00078e02ff */
[----:B------:R-:W-:-:S05]  /*2aa0*/  SHF.L.U32 R31, R31, 0x1, RZ ;  /* 0x000000011f1f7819 */ /* 0x000fca00000006ff */
[----:B-1----:R-:W-:-:S04]  /*2ab0*/  IMAD.WIDE R28, R31, 0x4, R28 ;  /* 0x000000041f1c7825 */ /* 0x002fc800078e021c */
[----:B0-----:R-:W-:-:S04]  /*2ac0*/  IMAD R31, R38, UR5, R39 ;  /* 0x00000005261f7c24 */ /* 0x001fc8000f8e0227 */
[----:B------:R-:W-:-:S06]  /*2ad0*/  IMAD.WIDE.U32 R28, R31, 0x8, R28 ;  /* 0x000000081f1c7825 */ /* 0x000fcc00078e001c */
[----:B------:R-:W2:Y:S02]  /*2ae0*/  LDG.E.64 R28, desc[UR8][R28.64] ;  /* 0x000000081c1c7981 */ /* 0x000ea4000c1e1b00 */
[----:B--2---:R-:W-:Y:S01]  /*2af0*/  FADD.FTZ R32, R32, R28 ;  /* 0x0000001c20207221 */ /* 0x004fe20000010000 */
[----:B------:R-:W-:-:S07]  /*2b00*/  FADD.FTZ R33, R33, R29 ;  /* 0x0000001d21217221 */ /* 0x000fce0000010000 */
.L_x_3620:
[----:B------:R-:W-:Y:S05]  /*2b10*/  BSYNC B0 ;  /* 0x0000000000007941 */ /* 0x000fea0003800000 */
.L_x_3619:
[----:B------:R-:W-:-:S13]  /*2b20*/  ISETP.NE.AND P6, PT, R42, 0x1, PT ;  /* 0x000000012a00780c */ /* 0x000fda0003fc5270 */
[----:B------:R-:W-:Y:S05]  /*2b30*/  @!P6 BRA `(.L_x_3614) ;  /* 0x00000000007ce947 */ /* 0x000fea0003800000 */
[----:B------:R-:W-:-:S04]  /*2b40*/  IADD3 R39, R38, 0x1, RZ ;  /* 0x0000000126277810 */ /* 0x000fc80007ffe0ff */
        /* <DEDUP_REMOVED lines=10> */
[----:B------:R-:W-:-:S06]  /*2bf0*/  @!P6 IMAD.WIDE.U32 R28, R31, 0x8, R28 ;  /* 0x000000081f1ce825 */ /* 0x000fcc00078e001c */
[----:B------:R-:W2:Y:S01]  /*2c00*/  @!P6 LDG.E.64 R28, desc[UR8][R28.64] ;  /* 0x000000081c1ce981 */ /* 0x000ea2000c1e1b00 */
[----:B------:R-:W-:Y:S01]  /*2c10*/  IADD3 R41, R38, 0x2, RZ ;  /* 0x0000000226297810 */ /* 0x000fe20007ffe0ff */
[----:B--2---:R-:W-:Y:S01]  /*2c20*/  @!P6 FADD.FTZ R32, R32, R28 ;  /* 0x0000001c2020e221 */ /* 0x004fe20000010000 */
[----:B------:R-:W-:Y:S02]  /*2c30*/  @!P6 FADD.FTZ R33, R33, R29 ;  /* 0x0000001d2121e221 */ /* 0x000fe40000010000 */
[----:B------:R-:W-:-:S04]  /*2c40*/  ISETP.EQ.OR P6, PT, R41, UR7, P5 ;  /* 0x0000000729007c0c */ /* 0x000fc8000afc2670 */
[----:B------:R-:W-:-:S13]  /*2c50*/  ISETP.EQ.OR P6, PT, R42, 0x2, P6 ;  /* 0x000000022a00780c */ /* 0x000fda00037c2670 */
[----:B------:R-:W0:Y:S01]  /*2c60*/  @!P6 LDC R38, c[0x0][0x10] ;  /* 0x00000400ff26eb82 */ /* 0x000e220000000800 */
[----:B------:R-:W1:Y:S01]  /*2c70*/  @!P6 S2R R40, SR_CTAID.Y ;  /* 0x000000000028e919 */ /* 0x000e620000002600 */
[----:B------:R-:W-:-:S06]  /*2c80*/  @!P6 LOP3.LUT R39, R16, 0x1, RZ, 0xc0, !PT ;  /* 0x000000011027e812 */ /* 0x000fcc00078ec0ff */
[----:B------:R-:W2:Y:S01]  /*2c90*/  @!P6 LDC.64 R30, c[0x0][0x248] ;  /* 0x00009200ff1eeb82 */ /* 0x000ea20000000a00 */
[----:B0-----:R-:W-:-:S04]  /*2ca0*/  @!P6 IMAD R39, R39, R38, RZ ;  /* 0x000000262727e224 */ /* 0x001fc800078e02ff */
[----:B------:R-:W-:-:S04]  /*2cb0*/  @!P6 IMAD R39, R39, R88, RZ ;  /* 0x000000582727e224 */ /* 0x000fc800078e02ff */
[----:B------:R-:W-:-:S04]  /*2cc0*/  @!P6 IMAD.SHL.U32 R29, R39, 0x2, RZ ;  /* 0x00000002271de824 */ /* 0x000fc800078e00ff */
[----:B--2---:R-:W-:-:S04]  /*2cd0*/  @!P6 IMAD.WIDE R28, R29, 0x4, R30 ;  /* 0x000000041d1ce825 */ /* 0x004fc800078e021e */
[----:B-1----:R-:W-:-:S04]  /*2ce0*/  @!P6 IMAD R31, R41, R38, R40 ;  /* 0x00000026291fe224 */ /* 0x002fc800078e0228 */
[----:B------:R-:W-:-:S06]  /*2cf0*/  @!P6 IMAD.WIDE.U32 R28, R31, 0x8, R28 ;  /* 0x000000081f1ce825 */ /* 0x000fcc00078e001c */
[----:B------:R-:W2:Y:S02]  /*2d00*/  @!P6 LDG.E.64 R28, desc[UR8][R28.64] ;  /* 0x000000081c1ce981 */ /* 0x000ea4000c1e1b00 */
[----:B--2---:R-:W-:Y:S01]  /*2d10*/  @!P6 FADD.FTZ R32, R32, R28 ;  /* 0x0000001c2020e221 */ /* 0x004fe20000010000 */
[----:B------:R-:W-:-:S07]  /*2d20*/  @!P6 FADD.FTZ R33, R33, R29 ;  /* 0x0000001d2121e221 */ /* 0x000fce0000010000 */
.L_x_3614:
[----:B------:R-:W-:Y:S01]  /*2d30*/  ULDC.64 UR12, c[0x0][0x218] ;  /* 0x00008600000c7ab9 */ /* 0x000fe20000000a00 */
[----:B0-----:R-:W-:Y:S01]  /*2d40*/  P2R R28, PR, RZ, 0x1 ;  /* 0x00000001ff1c7803 */ /* 0x001fe20000000000 */
[----:B------:R-:W0:Y:S01]  /*2d50*/  S2UR UR6, SR_CgaCtaId ;  /* 0x00000000000679c3 */ /* 0x000e220000008800 */
[----:B------:R-:W-:Y:S01]  /*2d60*/  LOP3.LUT P0, RZ, R0, UR7, RZ, 0xfc, !PT ;  /* 0x0000000700ff7c12 */ /* 0x000fe2000f80fcff */
[----:B------:R-:W-:Y:S01]  /*2d70*/  UMOV UR5, 0x400 ;  /* 0x0000040000057882 */ /* 0x000fe20000000000 */
[----:B------:R-:W-:Y:S02]  /*2d80*/  ISETP.EQ.U32.AND P6, PT, RZ, UR12, PT ;  /* 0x0000000cff007c0c */ /* 0x000fe4000bfc2070 */
[----:B------:R-:W-:Y:S02]  /*2d90*/  IADD3 R89, R20, R89, RZ ;  /* 0x0000005914597210 */ /* 0x000fe40007ffe0ff */
[----:B------:R-:W-:Y:S02]  /*2da0*/  ISETP.EQ.OR.EX P6, PT, RZ, UR13, P0, P6 ;  /* 0x0000000dff007c0c */ /* 0x000fe400087c2760 */
[----:B------:R-:W-:-:S02]  /*2db0*/  ISETP.NE.AND P0, PT, R28, RZ, PT ;  /* 0x000000ff1c00720c */ /* 0x000fc40003f05270 */
[----:B------:R-:W-:-:S09]  /*2dc0*/  MOV R41, 0x3f800000 ;  /* 0x3f80000000297802 */ /* 0x000fd20000000f00 */
[----:B------:R-:W1:Y:S01]  /*2dd0*/  @!P6 LDC.64 R30, c[0x0][0x218] ;  /* 0x00008600ff1eeb82 */ /* 0x000e620000000a00 */
[----:B0-----:R-:W-:-:S03]  /*2de0*/  ULEA UR5, UR6, UR5, 0x18 ;  /* 0x0000000506057291 */ /* 0x001fc6000f8ec03f */
[----:B------:R-:W-:Y:S02]  /*2df0*/  ULDC UR6, c[0x0][0x2a4] ;  /* 0x0000a90000067ab9 */ /* 0x000fe40000000800 */
[----:B------:R-:W-:Y:S01]  /*2e00*/  @!P6 FMUL.FTZ R29, R33, UR6 ;  /* 0x00000006211dec20 */ /* 0x000fe20008410000 */
[----:B------:R-:W-:-:S03]  /*2e10*/  @!P6 FMUL.FTZ R28, R32, UR6 ;  /* 0x00000006201cec20 */ /* 0x000fc60008410000 */
[----:B------:R-:W-:Y:S01]  /*2e20*/  @!P5 STS.64 [UR5+0x80], R32 ;  /* 0x00008020ff00d988 */ /* 0x000fe20008000a05 */
[----:B-1----:R-:W-:-:S05]  /*2e30*/  @!P6 IMAD.WIDE R38, R14, 0x8, R30 ;  /* 0x000000080e26e825 */ /* 0x002fca00078e021e */
[----:B------:R0:W-:Y:S01]  /*2e40*/  @!P6 STG.E.64 desc[UR8][R38.64], R28 ;  /* 0x0000001c2600e986 */ /* 0x0001e2000c101b08 */
[----:B------:R-:W-:Y:S08]  /*2e50*/  BAR.SYNC.DEFER_BLOCKING 0x0 ;  /* 0x0000000000007b1d */ /* 0x000ff00000010000 */
[----:B0-----:R-:W0:Y:S01]  /*2e60*/  LDC.64 R28, c[0x0][0x230] ;  /* 0x00008c00ff1c7b82 */ /* 0x001e220000000a00 */
[----:B------:R-:W1:Y:S02]  /*2e70*/  LDS.64 R30, [UR5+0x80] ;  /* 0x00008005ff1e7984 */ /* 0x000e640008000a00 */
[----:B-1----:R-:W-:-:S04]  /*2e80*/  FMUL.FTZ R40, R30, UR6 ;  /* 0x000000061e287c20 */ /* 0x002fc80008410000 */
[----:B------:R-:W-:-:S04]  /*2e90*/  FMUL.FTZ R30, R40, R40 ;  /* 0x00000028281e7220 */ /* 0x000fc80000410000 */
[----:B------:R-:W-:-:S05]  /*2ea0*/  FFMA.FTZ R30, R31, UR6, -R30 ;  /* 0x000000061f1e7c23 */ /* 0x000fca000801081e */
[----:B------:R-:W-:-:S13]  /*2eb0*/  FSETP.GTU.FTZ.AND P5, PT, R30, RZ, PT ;  /* 0x000000ff1e00720b */ /* 0x000fda0003fbc000 */
[----:B------:R-:W1:Y:S02]  /*2ec0*/  @P5 LDC R31, c[0x0][0x238] ;  /* 0x00008e00ff1f5b82 */ /* 0x000e640000000800 */
[----:B-1----:R-:W-:-:S06]  /*2ed0*/  @P5 FADD.FTZ R42, R30, R31 ;  /* 0x0000001f1e2a5221 */ /* 0x002fcc0000010000 */
[----:B------:R-:W1:Y:S01]  /*2ee0*/  LDC.64 R30, c[0x0][0x228] ;  /* 0x00008a00ff1e7b82 */ /* 0x000e620000000a00 */
[----:B------:R2:W3:Y:S01]  /*2ef0*/  @P5 MUFU.RSQ R41, R42 ;  /* 0x0000002a00295308 */ /* 0x0004e20000001400 */
[----:B-1----:R-:W-:-:S04]  /*2f00*/  IMAD.WIDE R32, R89, 0x4, R30 ;  /* 0x0000000459207825 */ /* 0x002fc800078e021e */
[----:B0-----:R-:W-:Y:S02]  /*2f10*/  IMAD.WIDE R30, R89, 0x4, R28 ;  /* 0x00000004591e7825 */ /* 0x001fe400078e021c */
[----:B------:R-:W4:Y:S04]  /*2f20*/  LDG.E.64 R28, desc[UR8][R32.64] ;  /* 0x00000008201c7981 */ /* 0x000f28000c1e1b00 */
[----:B------:R-:W4:Y:S01]  /*2f30*/  LDG.E.64 R30, desc[UR8][R30.64] ;  /* 0x000000081e1e7981 */ /* 0x000f22000c1e1b00 */
[----:B------:R-:W-:Y:S02]  /*2f40*/  ISETP.NE.AND P6, PT, RZ, UR10, PT ;  /* 0x0000000aff007c0c */ /* 0x000fe4000bfc5270 */
[----:B------:R-:W-:Y:S02]  /*2f50*/  SHF.L.U32 R67, R67, 0x10, RZ ;  /* 0x0000001043437819 */ /* 0x000fe400000006ff */
[----:B------:R-:W-:-:S02]  /*2f60*/  SHF.L.U32 R39, R84, 0x10, RZ ;  /* 0x0000001054277819 */ /* 0x000fc400000006ff */
[----:B------:R-:W-:Y:S01]  /*2f70*/  SHF.L.U32 R43, R76, 0x10, RZ ;  /* 0x000000104c2b7819 */ /* 0x000fe200000006ff */
[--C-:B------:R-:W-:Y:S01]  /*2f80*/  FADD.FTZ R38, R67, -R40.reuse ;  /* 0x8000002843267221 */ /* 0x100fe20000010000 */
[----:B------:R-:W-:Y:S01]  /*2f90*/  SHF.L.U32 R63, R63, 0x10, RZ ;  /* 0x000000103f3f7819 */ /* 0x000fe200000006ff */
[----:B--2---:R-:W-:Y:S01]  /*2fa0*/  FADD.FTZ R42, -R40, R39 ;  /* 0x00000027282a7221 */ /* 0x004fe20000010100 */
[----:B------:R-:W-:Y:S01]  /*2fb0*/  SHF.L.U32 R67, R64, 0x10, RZ ;  /* 0x0000001040437819 */ /* 0x000fe200000006ff */
[-C--:B---3--:R-:W-:Y:S01]  /*2fc0*/  FMUL.FTZ R39, R38, R41.reuse ;  /* 0x0000002926277220 */ /* 0x088fe20000410000 */
[----:B------:R-:W-:Y:S01]  /*2fd0*/  FADD.FTZ R76, -R40, R43 ;  /* 0x0000002b284c7221 */ /* 0x000fe20000010100 */
[----:B------:R-:W-:Y:S01]  /*2fe0*/  FMUL.FTZ R42, R42, R41 ;  /* 0x000000292a2a7220 */ /* 0x000fe20000410000 */
[----:B------:R-:W-:Y:S01]  /*2ff0*/  SHF.L.U32 R77, R77, 0x10, RZ ;  /* 0x000000104d4d7819 */ /* 0x000fe200000006ff */
[----:B------:R-:W-:Y:S01]  /*3000*/  FADD.FTZ R64, R63, -R40 ;  /* 0x800000283f407221 */ /* 0x000fe20000010000 */
[----:B----4-:R-:W-:Y:S01]  /*3010*/  FFMA.FTZ R43, R28, R39, R30 ;  /* 0x000000271c2b7223 */ /* 0x010fe2000001001e */
        /* <DEDUP_REMOVED lines=12> */
.L_x_3621:
[----:B------:R-:W-:Y:S01]  /*30e0*/  LOP3.LUT P5, RZ, R48, 0x10, RZ, 0xc0, !PT ;  /* 0x0000001030ff7812 */ /* 0x000fe200078ac0ff */
[----:B------:R-:W-:-:S12]  /*30f0*/  BSSY B0, `(.L_x_3622) ;  /* 0x000000e000007945 */ /* 0x000fd80003800000 */
        /* <DEDUP_REMOVED lines=13> */
.L_x_3623:
[----:B------:R-:W-:Y:S05]  /*31d0*/  BSYNC B0 ;  /* 0x0000000000007941 */ /* 0x000fea0003800000 */
.L_x_3622:
[-C--:B------:R-:W-:Y:S01]  /*31e0*/  FMUL.FTZ R33, R64, R41.reuse ;  /* 0x0000002940217220 */ /* 0x080fe20000410000 */
[----:B------:R-:W-:Y:S01]  /*31f0*/  FMUL.FTZ R76, R76, R41 ;  /* 0x000000294c4c7220 */ /* 0x000fe20000410000 */
[----:B------:R-:W-:Y:S01]  /*3200*/  FADD.FTZ R84, R67, -R40 ;  /* 0x8000002843547221 */ /* 0x000fe20000010000 */
[----:B------:R-:W-:Y:S01]  /*3210*/  FADD.FTZ R88, -R40, R77 ;  /* 0x0000004d28587221 */ /* 0x000fe20000010100 */
[----:B------:R-:W-:Y:S01]  /*3220*/  FFMA.FTZ R42, R28, R33, R30 ;  /* 0x000000211c2a7223 */ /* 0x000fe2000001001e */
[----:B0-----:R-:W-:Y:S01]  /*3230*/  FFMA.FTZ R43, R29, R76, R31 ;  /* 0x0000004c1d2b7223 */ /* 0x001fe2000001001f */
        /* <DEDUP_REMOVED lines=11> */
.L_x_3624:
        /* <DEDUP_REMOVED lines=10> */
[----:B------:R-:W-:-:S03]  /*3390*/  ULDC.64 UR12, c[0x0][0x210] ;  /* 0x00008400000c7ab9 */ /* 0x000fc60000000a00 */
[----:B------:R-:W-:Y:S01]  /*33a0*/  IMAD.IADD R39, R33, 0x1, R39 ;  /* 0x0000000121277824 */ /* 0x000fe200078e0227 */
[----:B------:R-:W-:-:S04]  /*33b0*/  LEA R38, P5, R32, UR12, 0x1 ;  /* 0x0000000c20267c11 */ /* 0x000fc8000f8a08ff */
[----:B------:R-:W-:-:S05]  /*33c0*/  LEA.HI.X R39, R32, UR13, R39, 0x1, P5 ;  /* 0x0000000d20277c11 */ /* 0x000fca000a8f0c27 */
[----:B------:R0:W-:Y:S04]  /*33d0*/  STG.E desc[UR8][R38.64], R43 ;  /* 0x0000002b26007986 */ /* 0x0001e8000c101908 */
.L_x_3626:
[----:B------:R-:W-:Y:S05]  /*33e0*/  BSYNC B0 ;  /* 0x0000000000007941 */ /* 0x000fea0003800000 */
.L_x_3625:
[-C--:B------:R-:W-:Y:S01]  /*33f0*/  FMUL.FTZ R33, R84, R41.reuse ;  /* 0x0000002954217220 */ /* 0x080fe20000410000 */
[----:B------:R-:W-:Y:S01]  /*3400*/  FMUL.FTZ R88, R88, R41 ;  /* 0x0000002958587220 */ /* 0x000fe20000410000 */
[----:B------:R-:W-:Y:S02]  /*3410*/  SHF.L.U32 R65, R65, 0x10, RZ ;  /* 0x0000001041417819 */ /* 0x000fe400000006ff */
[----:B------:R-:W-:Y:S01]  /*3420*/  SHF.L.U32 R63, R78, 0x10, RZ ;  /* 0x000000104e3f7819 */ /* 0x000fe200000006ff */
[----:B------:R-:W-:Y:S01]  /*3430*/  FFMA.FTZ R42, R28, R33, R30 ;  /* 0x000000211c2a7223 */ /* 0x000fe2000001001e */
[----:B------:R-:W-:Y:S01]  /*3440*/  SHF.L.U32 R67, R66, 0x10, RZ ;  /* 0x0000001042437819 */ /* 0x000fe200000006ff */
[----:B0-----:R-:W-:Y:S01]  /*3450*/  FFMA.FTZ R43, R29, R88, R31 ;  /* 0x000000581d2b7223 */ /* 0x001fe2000001001f */
[----:B------:R-:W-:Y:S01]  /*3460*/  SHF.L.U32 R79, R79, 0x10, RZ ;  /* 0x000000104f4f7819 */ /* 0x000fe200000006ff */
        /* <DEDUP_REMOVED lines=11> */
.L_x_3627:
        /* <DEDUP_REMOVED lines=15> */
.L_x_3629:
[----:B------:R-:W-:Y:S05]  /*3610*/  BSYNC B0 ;  /* 0x0000000000007941 */ /* 0x000fea0003800000 */
.L_x_3628:
[--C-:B------:R-:W-:Y:S01]  /*3620*/  FADD.FTZ R32, R65, -R40.reuse ;  /* 0x8000002841207221 */ /* 0x100fe20000010000 */
[C---:B0-----:R-:W-:Y:S01]  /*3630*/  FADD.FTZ R38, -R40.reuse, R63 ;  /* 0x0000003f28267221 */ /* 0x041fe20000010100 */
[----:B------:R-:W-:Y:S01]  /*3640*/  FADD.FTZ R42, R67, -R40 ;  /* 0x80000028432a7221 */ /* 0x000fe20000010000 */
[----:B------:R-:W-:Y:S01]  /*3650*/  FADD.FTZ R64, -R40, R79 ;  /* 0x0000004f28407221 */ /* 0x000fe20000010100 */
[-C--:B------:R-:W-:Y:S01]  /*3660*/  FMUL.FTZ R33, R32, R41.reuse ;  /* 0x0000002920217220 */ /* 0x080fe20000410000 */
[-C--:B------:R-:W-:Y:S01]  /*3670*/  FMUL.FTZ R38, R38, R41.reuse ;  /* 0x0000002926267220 */ /* 0x080fe20000410000 */
[-C--:B------:R-:W-:Y:S01]  /*3680*/  FMUL.FTZ R63, R42, R41.reuse ;  /* 0x000000292a3f7220 */ /* 0x080fe20000410000 */
[----:B------:R-:W-:Y:S01]  /*3690*/  FMUL.FTZ R66, R64, R41 ;  /* 0x0000002940427220 */ /* 0x000fe20000410000 */
        /* <DEDUP_REMOVED lines=13> */
.L_x_3630:
        /* <DEDUP_REMOVED lines=15> */
.L_x_3632:
[----:B------:R-:W-:Y:S05]  /*3860*/  BSYNC B0 ;  /* 0x0000000000007941 */ /* 0x000fea0003800000 */
.L_x_3631:
[----:B------:R-:W-:Y:S01]  /*3870*/  SHF.L.U32 R67, R72, 0x10, RZ ;  /* 0x0000001048437819 */ /* 0x000fe200000006ff */
[----:B------:R-:W-:Y:S01]  /*3880*/  FFMA.FTZ R63, R28, R63, R30 ;  /* 0x0000003f1c3f7223 */ /* 0x000fe2000001001e */
[----:B------:R-:W-:Y:S01]  /*3890*/  SHF.L.U32 R65, R80, 0x10, RZ ;  /* 0x0000001050417819 */ /* 0x000fe200000006ff */
[----:B------:R-:W-:Y:S01]  /*38a0*/  FFMA.FTZ R66, R29, R66, R31 ;  /* 0x000000421d427223 */ /* 0x000fe2000001001f */
[----:B------:R-:W-:Y:S06]  /*38b0*/  @!P6 BRA `(.L_x_3633) ;  /* 0x000000000028e947 */ /* 0x000fec0003800000 */
        /* <DEDUP_REMOVED lines=10> */
.L_x_3633:
[----:B------:R-:W-:Y:S04]  /*3960*/  BSSY B0, `(.L_x_3634) ;  /* 0x000000e000007945 */ /* 0x000fe80003800000 */
[----:B------:R-:W-:Y:S05]  /*3970*/  @!P0 BRA `(.L_x_3635) ;  /* 0x0000000000308947 */ /* 0x000fea0003800000 */
[----:B------:R-:W-:Y:S01]  /*3980*/  ULDC.64 UR12, c[0x0][0x270] ;  /* 0x00009c00000c7ab9 */ /* 0x000fe20000000a00 */
[----:B------:R-:W-:Y:S01]  /*3990*/  MOV R32, R70 ;  /* 0x0000004600207202 */ /* 0x000fe20000000f00 */
[----:B0-----:R-:W-:Y:S01]  /*39a0*/  IMAD R38, R19, UR12, RZ ;  /* 0x0000000c13267c24 */ /* 0x001fe2000f8e02ff */
[----:B------:R-:W-:Y:S01]  /*39b0*/  F2FP.BF16.F32.PACK_AB R63, R66, R63 ;  /* 0x0000003f423f723e */ /* 0x000fe200000010ff */
[----:B------:R-:W-:Y:S02]  /*39c0*/  IMAD.MOV.U32 R33, RZ, RZ, R69 ;  /* 0x000000ffff217224 */ /* 0x000fe400078e0045 */
[C---:B------:R-:W-:Y:S02]  /*39d0*/  IMAD R39, R7.reuse, UR13, R38 ;  /* 0x0000000d07277c24 */ /* 0x040fe4000f8e0226 */
[----:B------:R-:W-:Y:S01]  /*39e0*/  IMAD.WIDE.U32 R32, R7, UR12, R32 ;  /* 0x0000000c07207c25 */ /* 0x000fe2000f8e0020 */
[----:B------:R-:W-:-:S04]  /*39f0*/  ULDC.64 UR12, c[0x0][0x210] ;  /* 0x00008400000c7ab9 */ /* 0x000fc80000000a00 */
[----:B------:R-:W-:Y:S02]  /*3a00*/  IADD3 R39, R33, R39, RZ ;  /* 0x0000002721277210 */ /* 0x000fe40007ffe0ff */
[----:B------:R-:W-:-:S04]  /*3a10*/  LEA R38, P5, R32, UR12, 0x1 ;  /* 0x0000000c20267c11 */ /* 0x000fc8000f8a08ff */
[----:B------:R-:W-:-:S05]  /*3a20*/  LEA.HI.X R39, R32, UR13, R39, 0x1, P5 ;  /* 0x0000000d20277c11 */ /* 0x000fca000a8f0c27 */
[----:B------:R1:W-:Y:S04]  /*3a30*/  STG.E desc[UR8][R38.64], R63 ;  /* 0x0000003f26007986 */ /* 0x0003e8000c101908 */
.L_x_3635:
[----:B------:R-:W-:Y:S05]  /*3a40*/  BSYNC B0 ;  /* 0x0000000000007941 */ /* 0x000fea0003800000 */
.L_x_3634:
[--C-:B------:R-:W-:Y:S01]  /*3a50*/  FADD.FTZ R32, R67, -R40.reuse ;  /* 0x8000002843207221 */ /* 0x100fe20000010000 */
[----:B01----:R-:W-:Y:S01]  /*3a60*/  FADD.FTZ R38, -R40, R65 ;  /* 0x0000004128267221 */ /* 0x003fe20000010100 */
[----:B------:R-:W-:Y:S02]  /*3a70*/  SHF.L.U32 R73, R73, 0x10, RZ ;  /* 0x0000001049497819 */ /* 0x000fe400000006ff */
[----:B------:R-:W-:Y:S01]  /*3a80*/  SHF.L.U32 R81, R81, 0x10, RZ ;  /* 0x0000001051517819 */ /* 0x000fe200000006ff */
[-C--:B------:R-:W-:Y:S01]  /*3a90*/  FMUL.FTZ R33, R32, R41.reuse ;  /* 0x0000002920217220 */ /* 0x080fe20000410000 */
[----:B------:R-:W-:Y:S01]  /*3aa0*/  FMUL.FTZ R38, R38, R41 ;  /* 0x0000002926267220 */ /* 0x000fe20000410000 */
[----:B------:R-:W-:Y:S01]  /*3ab0*/  SHF.L.U32 R65, R74, 0x10, RZ ;  /* 0x000000104a417819 */ /* 0x000fe200000006ff */
[----:B------:R-:W-:Y:S01]  /*3ac0*/  FADD.FTZ R66, R73, -R40 ;  /* 0x8000002849427221 */ /* 0x000fe20000010000 */
[----:B------:R-:W-:Y:S01]  /*3ad0*/  SHF.L.U32 R63, R82, 0x10, RZ ;  /* 0x00000010523f7819 */ /* 0x000fe200000006ff */
        /* <DEDUP_REMOVED lines=14> */
.L_x_3636:
        /* <DEDUP_REMOVED lines=14> */
.L_x_3638:
[----:B------:R-:W-:Y:S05]  /*3ca0*/  BSYNC B0 ;  /* 0x0000000000007941 */ /* 0x000fea0003800000 */
.L_x_3637:
        /* <DEDUP_REMOVED lines=17> */
.L_x_3639:
        /* <DEDUP_REMOVED lines=14> */
.L_x_3641:
[----:B------:R-:W-:Y:S05]  /*3ea0*/  BSYNC B0 ;  /* 0x0000000000007941 */ /* 0x000fea0003800000 */
.L_x_3640:
[-C--:B------:R-:W-:Y:S01]  /*3eb0*/  FMUL.FTZ R33, R66, R41.reuse ;  /* 0x0000002942217220 */ /* 0x080fe20000410000 */
[----:B------:R-:W-:Y:S01]  /*3ec0*/  FMUL.FTZ R74, R74, R41 ;  /* 0x000000294a4a7220 */ /* 0x000fe20000410000 */
[----:B------:R-:W-:Y:S01]  /*3ed0*/  SHF.L.U32 R75, R75, 0x10, RZ ;  /* 0x000000104b4b7819 */ /* 0x000fe200000006ff */
[----:B------:R-:W-:Y:S01]  /*3ee0*/  IMAD.U32 R63, R50, 0x10000, RZ ;  /* 0x00010000323f7824 */ /* 0x000fe200078e00ff */
[----:B------:R-:W-:Y:S01]  /*3ef0*/  SHF.L.U32 R83, R83, 0x10, RZ ;  /* 0x0000001053537819 */ /* 0x000fe200000006ff */
[----:B------:R-:W-:Y:S01]  /*3f00*/  FFMA.FTZ R42, R28, R33, R30 ;  /* 0x000000211c2a7223 */ /* 0x000fe2000001001e */
[----:B------:R-:W-:Y:S01]  /*3f10*/  SHF.L.U32 R85, R85, 0x10, RZ ;  /* 0x0000001055557819 */ /* 0x000fe200000006ff */
        /* <DEDUP_REMOVED lines=12> */
.L_x_3642:
        /* <DEDUP_REMOVED lines=14> */
.L_x_3644:
[----:B------:R-:W-:Y:S05]  /*40c0*/  BSYNC B0 ;  /* 0x0000000000007941 */ /* 0x000fea0003800000 */
.L_x_3643:
        /* <DEDUP_REMOVED lines=21> */
.L_x_3645:
        /* <DEDUP_REMOVED lines=14> */
.L_x_3647:
[----:B------:R-:W-:Y:S05]  /*4300*/  BSYNC B0 ;  /* 0x0000000000007941 */ /* 0x000fea0003800000 */
.L_x_3646:
[----:B------:R-:W-:Y:S01]  /*4310*/  ULDC.64 UR12, c[0x0][0x278] ;  /* 0x00009e00000c7ab9 */ /* 0x000fe20000000a00 */
[----:B------:R-:W-:Y:S01]  /*4320*/  FFMA.FTZ R63, R28, R63, R30 ;  /* 0x0000003f1c3f7223 */ /* 0x000fe2000001001e */
        /* <DEDUP_REMOVED lines=12> */
.L_x_3648:
[----:B------:R-:W-:Y:S01]  /*43f0*/  ISETP.GE.U32.AND P5, PT, R22, UR12, PT ;  /* 0x0000000c16007c0c */ /* 0x000fe2000bfa6070 */
[----:B------:R-:W-:Y:S01]  /*4400*/  BSSY B0, `(.L_x_3649) ;  /* 0x0000016000007945 */ /* 0x000fe20003800000 */
[----:B0-----:R-:W-:Y:S02]  /*4410*/  SHF.L.U32 R39, R52, 0x10, RZ ;  /* 0x0000001034277819 */ /* 0x001fe400000006ff */
[----:B------:R-:W-:Y:S02]  /*4420*/  ISETP.GE.AND.EX P5, PT, R49, UR13, PT, P5 ;  /* 0x0000000d31007c0c */ /* 0x000fe4000bfa6350 */
[----:B------:R-:W-:Y:S01]  /*4430*/  SHF.L.U32 R33, R86, 0x10, RZ ;  /* 0x0000001056217819 */ /* 0x000fe200000006ff */
[----:B------:R-:W-:Y:S01]  /*4440*/  FADD.FTZ R32, R39, -R40 ;  /* 0x8000002827207221 */ /* 0x000fe20000010000 */
[----:B------:R-:W-:-:S03]  /*4450*/  ISETP.GT.U32.OR P5, PT, R0, 0x187, P5 ;  /* 0x000001870000780c */ /* 0x000fc60002fa4470 */
[----:B------:R-:W-:Y:S01]  /*4460*/  FADD.FTZ R38, -R40, R33 ;  /* 0x0000002128267221 */ /* 0x000fe20000010100 */
[----:B------:R-:W-:-:S03]  /*4470*/  FMUL.FTZ R43, R32, R41 ;  /* 0x00000029202b7220 */ /* 0x000fc60000410000 */
[----:B------:R-:W-:-:S06]  /*4480*/  FMUL.FTZ R42, R38, R41 ;  /* 0x00000029262a7220 */ /* 0x000fcc0000410000 */
[----:B------:R-:W-:Y:S05]  /*4490*/  @P5 BRA `(.L_x_3650) ;  /* 0x0000000000305947 */ /* 0x000fea0003800000 */
        /* <DEDUP_REMOVED lines=12> */
.L_x_3650:
[----:B------:R-:W-:Y:S05]  /*4560*/  BSYNC B0 ;  /* 0x0000000000007941 */ /* 0x000fea0003800000 */
.L_x_3649:
[----:B0-----:R-:W-:Y:S01]  /*4570*/  SHF.L.U32 R63, R54, 0x10, RZ ;  /* 0x00000010363f7819 */ /* 0x001fe200000006ff */
[----:B------:R-:W-:Y:S02]  /*4580*/  IMAD.U32 R87, R87, 0x10000, RZ ;  /* 0x0001000057577824 */ /* 0x000fe400078e00ff */
        /* <DEDUP_REMOVED lines=13> */
.L_x_3651:
[----:B------:R-:W-:Y:S01]  /*4660*/  ISETP.GE.U32.AND P5, PT, R24, UR12, PT ;  /* 0x0000000c18007c0c */ /* 0x000fe2000bfa6070 */
[----:B------:R-:W-:Y:S01]  /*4670*/  FADD.FTZ R32, R63, -R40 ;  /* 0x800000283f207221 */ /* 0x000fe20000010000 */
[----:B------:R-:W-:Y:S01]  /*4680*/  FADD.FTZ R38, -R40, R87 ;  /* 0x0000005728267221 */ /* 0x000fe20000010100 */
[----:B------:R-:W-:Y:S01]  /*4690*/  BSSY B0, `(.L_x_3652) ;  /* 0x0000014000007945 */ /* 0x000fe20003800000 */
[----:B------:R-:W-:Y:S01]  /*46a0*/  ISETP.GE.AND.EX P5, PT, R51, UR13, PT, P5 ;  /* 0x0000000d33007c0c */ /* 0x000fe2000bfa6350 */
[-C--:B------:R-:W-:Y:S01]  /*46b0*/  FMUL.FTZ R33, R32, R41.reuse ;  /* 0x0000002920217220 */ /* 0x080fe20000410000 */
[----:B------:R-:W-:Y:S02]  /*46c0*/  FMUL.FTZ R38, R38, R41 ;  /* 0x0000002926267220 */ /* 0x000fe40000410000 */
[----:B------:R-:W-:Y:S01]  /*46d0*/  ISETP.GT.U32.OR P5, PT, R0, 0x187, P5 ;  /* 0x000001870000780c */ /* 0x000fe20002fa4470 */
[----:B------:R-:W-:Y:S01]  /*46e0*/  FFMA.FTZ R49, R28, R33, R30 ;  /* 0x000000211c317223 */ /* 0x000fe2000001001e */
[----:B------:R-:W-:-:S11]  /*46f0*/  FFMA.FTZ R50, R29, R38, R31 ;  /* 0x000000261d327223 */ /* 0x000fd6000001001f */
        /* <DEDUP_REMOVED lines=13> */
.L_x_3653:
[----:B------:R-:W-:Y:S05]  /*47d0*/  BSYNC B0 ;  /* 0x0000000000007941 */ /* 0x000fea0003800000 */
.L_x_3652:
[----:B------:R-:W-:Y:S05]  /*47e0*/  @!P6 BRA `(.L_x_3654) ;  /* 0x000000000028e947 */ /* 0x000fea0003800000 */
        /* <DEDUP_REMOVED lines=10> */
.L_x_3654:
[----:B------:R-:W-:Y:S01]  /*4890*/  ISETP.GE.U32.AND P5, PT, R26, UR12, PT ;  /* 0x0000000c1a007c0c */ /* 0x000fe2000bfa6070 */
[----:B------:R-:W-:Y:S01]  /*48a0*/  BSSY B0, `(.L_x_3655) ;  /* 0x0000016000007945 */ /* 0x000fe20003800000 */
[----:B------:R-:W-:Y:S02]  /*48b0*/  SHF.L.U32 R39, R56, 0x10, RZ ;  /* 0x0000001038277819 */ /* 0x000fe400000006ff */
[----:B------:R-:W-:Y:S02]  /*48c0*/  ISETP.GE.AND.EX P5, PT, R53, UR13, PT, P5 ;  /* 0x0000000d35007c0c */ /* 0x000fe4000bfa6350 */
[----:B0-----:R-:W-:Y:S01]  /*48d0*/  SHF.L.U32 R33, R34, 0x10, RZ ;  /* 0x0000001022217819 */ /* 0x001fe200000006ff */
        /* <DEDUP_REMOVED lines=18> */
.L_x_3656:
[----:B------:R-:W-:Y:S05]  /*4a00*/  BSYNC B0 ;  /* 0x0000000000007941 */ /* 0x000fea0003800000 */
.L_x_3655:
[----:B------:R-:W-:Y:S01]  /*4a10*/  SHF.L.U32 R51, R58, 0x10, RZ ;  /* 0x000000103a337819 */ /* 0x000fe200000006ff */
[----:B------:R-:W-:Y:S01]  /*4a20*/  FFMA.FTZ R43, R28, R43, R30 ;  /* 0x0000002b1c2b7223 */ /* 0x000fe2000001001e */
[----:B0-----:R-:W-:Y:S01]  /*4a30*/  SHF.L.U32 R49, R35, 0x10, RZ ;  /* 0x0000001023317819 */ /* 0x001fe200000006ff */
        /* <DEDUP_REMOVED lines=12> */
.L_x_3657:
        /* <DEDUP_REMOVED lines=23> */
.L_x_3659:
[----:B------:R-:W-:Y:S05]  /*4c70*/  BSYNC B0 ;  /* 0x0000000000007941 */ /* 0x000fea0003800000 */
.L_x_3658:
        /* <DEDUP_REMOVED lines=11> */
.L_x_3660:
[----:B------:R-:W-:Y:S01]  /*4d30*/  ISETP.GE.U32.AND P5, PT, R45, UR12, PT ;  /* 0x0000000c2d007c0c */ /* 0x000fe2000bfa6070 */
[----:B------:R-:W-:Y:S01]  /*4d40*/  IMAD.U32 R35, R60, 0x10000, RZ ;  /* 0x000100003c237824 */ /* 0x000fe200078e00ff */
[----:B0-----:R-:W-:Y:S01]  /*4d50*/  SHF.L.U32 R33, R36, 0x10, RZ ;  /* 0x0000001024217819 */ /* 0x001fe200000006ff */
[----:B------:R-:W-:Y:S01]  /*4d60*/  BSSY B0, `(.L_x_3661) ;  /* 0x0000014000007945 */ /* 0x000fe20003800000 */
[----:B------:R-:W-:Y:S01]  /*4d70*/  ISETP.GE.AND.EX P5, PT, R57, UR13, PT, P5 ;  /* 0x0000000d39007c0c */ /* 0x000fe2000bfa6350 */
[----:B------:R-:W-:Y:S02]  /*4d80*/  FADD.FTZ R32, R35, -R40 ;  /* 0x8000002823207221 */ /* 0x000fe40000010000 */
[----:B------:R-:W-:Y:S01]  /*4d90*/  FADD.FTZ R34, -R40, R33 ;  /* 0x0000002128227221 */ /* 0x000fe20000010100 */
[----:B------:R-:W-:Y:S01]  /*4da0*/  ISETP.GT.U32.OR P5, PT, R0, 0x187, P5 ;  /* 0x000001870000780c */ /* 0x000fe20002fa4470 */
[-C--:B------:R-:W-:Y:S02]  /*4db0*/  FMUL.FTZ R43, R32, R41.reuse ;  /* 0x00000029202b7220 */ /* 0x080fe40000410000 */
[----:B------:R-:W-:-:S10]  /*4dc0*/  FMUL.FTZ R36, R34, R41 ;  /* 0x0000002922247220 */ /* 0x000fd40000410000 */
[----:B------:R-:W-:Y:S05]  /*4dd0*/  @P5 BRA `(.L_x_3662) ;  /* 0x0000000000305947 */ /* 0x000fea0003800000 */
        /* <DEDUP_REMOVED lines=12> */
.L_x_3662:
[----:B------:R-:W-:Y:S05]  /*4ea0*/  BSYNC B0 ;  /* 0x0000000000007941 */ /* 0x000fea0003800000 */
.L_x_3661:
        /* <DEDUP_REMOVED lines=15> */
.L_x_3663:
        /* <DEDUP_REMOVED lines=23> */
.L_x_3665:
[----:B------:R-:W-:Y:S05]  /*5110*/  BSYNC B0 ;  /* 0x0000000000007941 */ /* 0x000fea0003800000 */
.L_x_3664:
        /* <DEDUP_REMOVED lines=11> */
.L_x_3666:
[----:B------:R-:W-:Y:S01]  /*51d0*/  ISETP.GE.U32.AND P5, PT, R47, UR12, PT ;  /* 0x0000000c2f007c0c */ /* 0x000fe2000bfa6070 */
[----:B------:R-:W-:Y:S03]  /*51e0*/  BSSY B0, `(.L_x_3667) ;  /* 0x000000f000007945 */ /* 0x000fe60003800000 */
[----:B------:R-:W-:-:S04]  /*51f0*/  ISETP.GE.AND.EX P5, PT, R61, UR13, PT, P5 ;  /* 0x0000000d3d007c0c */ /* 0x000fc8000bfa6350 */
[----:B------:R-:W-:-:S13]  /*5200*/  ISETP.GT.U32.OR P5, PT, R0, 0x187, P5 ;  /* 0x000001870000780c */ /* 0x000fda0002fa4470 */
[----:B------:R-:W-:Y:S05]  /*5210*/  @P5 BRA `(.L_x_3668) ;  /* 0x00000000002c5947 */ /* 0x000fea0003800000 */
[----:B------:R-:W-:Y:S01]  /*5220*/  ULDC.64 UR12, c[0x0][0x270] ;  /* 0x00009c00000c7ab9 */ /* 0x000fe20000000a00 */
[----:B------:R-:W-:Y:S01]  /*5230*/  MOV R68, R70 ;  /* 0x0000004600447202 */ /* 0x000fe20000000f00 */
[----:B0-----:R-:W-:Y:S01]  /*5240*/  IMAD R28, R61, UR12, RZ ;  /* 0x0000000c3d1c7c24 */ /* 0x001fe2000f8e02ff */
[----:B------:R-:W-:-:S03]  /*5250*/  F2FP.BF16.F32.PACK_AB R33, R40, R33 ;  /* 0x000000212821723e */ /* 0x000fc600000010ff */
[----:B------:R-:W-:-:S04]  /*5260*/  IMAD.WIDE.U32 R68, R47, UR12, R68 ;  /* 0x0000000c2f447c25 */ /* 0x000fc8000f8e0044 */
[----:B------:R-:W-:Y:S01]  /*5270*/  IMAD R29, R47, UR13, R28 ;  /* 0x0000000d2f1d7c24 */ /* 0x000fe2000f8e021c */
[----:B------:R-:W-:Y:S02]  /*5280*/  ULDC.64 UR12, c[0x0][0x210] ;  /* 0x00008400000c7ab9 */ /* 0x000fe40000000a00 */
[----:B------:R-:W-:Y:S02]  /*5290*/  LEA R28, P5, R68, UR12, 0x1 ;  /* 0x0000000c441c7c11 */ /* 0x000fe4000f8a08ff */
[----:B------:R-:W-:-:S04]  /*52a0*/  IADD3 R29, R69, R29, RZ ;  /* 0x0000001d451d7210 */ /* 0x000fc80007ffe0ff */
[----:B------:R-:W-:-:S05]  /*52b0*/  LEA.HI.X R29, R68, UR13, R29, 0x1, P5 ;  /* 0x0000000d441d7c11 */ /* 0x000fca000a8f0c1d */
[----:B------:R1:W-:Y:S02]  /*52c0*/  STG.E desc[UR8][R28.64], R33 ;  /* 0x000000211c007986 */ /* 0x0003e4000c101908 */
.L_x_3668:
[----:B------:R-:W-:Y:S05]  /*52d0*/  BSYNC B0 ;  /* 0x0000000000007941 */ /* 0x000fea0003800000 */
.L_x_3667:
[----:B01----:R-:W0:Y:S01]  /*52e0*/  LDC R29, c[0x0][0x10] ;  /* 0x00000400ff1d7b82 */ /* 0x003e220000000800 */
[----:B------:R-:W-:Y:S02]  /*52f0*/  IADD3 R16, R16, 0x1, RZ ;  /* 0x0000000110107810 */ /* 0x000fe40007ffe0ff */
[----:B0-----:R-:W-:-:S04]  /*5300*/  IADD3 R14, R29, R14, RZ ;  /* 0x0000000e1d0e7210 */ /* 0x001fc80007ffe0ff */
[----:B------:R-:W-:-:S13]  /*5310*/  ISETP.GE.AND P5, PT, R14, UR4, PT ;  /* 0x000000040e007c0c */ /* 0x000fda000bfa6270 */
[----:B------:R-:W-:Y:S05]  /*5320*/  @!P5 BRA `(.L_x_3669) ;  /* 0xffffffb0005cd947 */ /* 0x000fea000383ffff */
[----:B------:R-:W-:Y:S05]  /*5330*/  EXIT ;  /* 0x000000000000794d */ /* 0x000fea0003800000 */
.L_x_3670:
        /* <DEDUP_REMOVED lines=12> */
.L_x_5622:


//--------------------- .text._Z35group_norm_nhwc_fwd_one_pass_kernelI11Bf16IOFp32WLi256ELi98ELi392EEv26Group_norm_nhwc_fwd_params --------------------------
	.section	.text._Z35group_norm_nhwc_fwd_one_pass_kernelI11Bf16IOFp32WLi256ELi98ELi392EEv26Group_norm_nhwc_fwd_params,"ax",@progbits
	.align	128
        .global         _Z35group_norm_nhwc_fwd_one_pass_kernelI11Bf16IOFp32WLi256ELi98ELi392EEv26Group_norm_nhwc_fwd_params
        .type           _Z35group_norm_nhwc_fwd_one_pass_kernelI11Bf16IOFp32WLi256ELi98ELi392EEv26Group_norm_nhwc_fwd_params,@function
        .size           _Z35group_norm_nhwc_fwd_one_pass_kernelI11Bf16IOFp32WLi256ELi98ELi392EEv26Group_norm_nhwc_fwd_params,(.L_x_5623 - _Z35group_norm_nhwc_fwd_one_pass_kernelI11Bf16IOFp32WLi256ELi98ELi392EEv26Group_norm_nhwc_fwd_params)
        .other          _Z35group_norm_nhwc_fwd_one_pass_kernelI11Bf16IOFp32WLi256ELi98ELi392EEv26Group_norm_nhwc_fwd_params,@"STO_CUDA_ENTRY STV_DEFAULT"
_Z35group_norm_nhwc_fwd_one_pass_kernelI11Bf16IOFp32WLi256ELi98ELi392EEv26Group_norm_nhwc_fwd_params:
.text._Z35group_norm_nhwc_fwd_one_pass_kernelI11Bf16IOFp32WLi256ELi98ELi392EEv26Group_norm_nhwc_fwd_params:
        /* <DEDUP_REMOVED lines=11> */
[----:B------:R-:W-:-:S05]  /*00b0*/  ULDC.U8 UR10, c[0x0][0x28c] ;  /* 0x0000a300000a7ab9 */ /* 0x000fca0000000000 */
[----:B------:R-:W1:Y:S01]  /*00c0*/  LDC R7, c[0x0][0x294] ;  /* 0x0000a500ff077b82 */ /* 0x000e620000000800 */
[C---:B0-----:R-:W-:Y:S01]  /*00d0*/  IMAD.WIDE.U32 R2, R105.reuse, 0x5397829d, RZ ;  /* 0x5397829d69027825 */ /* 0x041fe200078e00ff */
[----:B------:R-:W-:-:S04]  /*00e0*/  ISETP.GE.U32.AND P6, PT, R105, 0x188, PT ;  /* 0x000001886900780c */ /* 0x000fc80003fc6070 */
[----:B------:R-:W-:-:S05]  /*00f0*/  SHF.R.U32.HI R8, RZ, 0x4, R3 ;  /* 0x00000004ff087819 */ /* 0x000fca0000011603 */
[----:B-1----:R-:W-:-:S04]  /*0100*/  IMAD R0, R7, UR7, R8 ;  /* 0x0000000707007c24 */ /* 0x002fc8000f8e0208 */
[C---:B------:R-:W-:Y:S01]  /*0110*/  VIADD R99, R0.reuse, 0x20 ;  /* 0x0000002000637836 */ /* 0x040fe20000000000 */
[C---:B------:R-:W-:Y:S01]  /*0120*/  IADD3 R2, R0.reuse, 0xb8, RZ ;  /* 0x000000b800027810 */ /* 0x040fe20007ffe0ff */
[C---:B------:R-:W-:Y:S01]  /*0130*/  VIADD R93, R0.reuse, 0x40 ;  /* 0x00000040005d7836 */ /* 0x040fe20000000000 */
[C---:B------:R-:W-:Y:S01]  /*0140*/  IADD3 R3, R0.reuse, 0xc0, RZ ;  /* 0x000000c000037810 */ /* 0x040fe20007ffe0ff */
[----:B------:R-:W-:Y:S01]  /*0150*/  VIADD R88, R0, 0x60 ;  /* 0x0000006000587836 */ /* 0x000fe20000000000 */
[----:B------:R-:W-:Y:S01]  /*0160*/  ISETP.LT.U32.AND P0, PT, R2, UR8, PT ;  /* 0x0000000802007c0c */ /* 0x000fe2000bf01070 */
[C---:B------:R-:W-:Y:S01]  /*0170*/  VIADD R83, R0.reuse, 0x80 ;  /* 0x0000008000537836 */ /* 0x040fe20000000000 */
[----:B------:R-:W-:Y:S01]  /*0180*/  SHF.R.S32.HI R2, RZ, 0x1f, R2 ;  /* 0x0000001fff027819 */ /* 0x000fe20000011402 */
[----:B------:R-:W-:Y:S01]  /*0190*/  VIADD R79, R0, 0xa0 ;  /* 0x000000a0004f7836 */ /* 0x000fe20000000000 */
[----:B------:R-:W-:Y:S02]  /*01a0*/  ISETP.LT.U32.AND P1, PT, R3, UR8, PT ;  /* 0x0000000803007c0c */ /* 0x000fe4000bf21070 */
[----:B------:R-:W-:Y:S01]  /*01b0*/  ISETP.LT.AND.EX P0, PT, R2, UR9, !P6, P0 ;  /* 0x0000000902007c0c */ /* 0x000fe2000f701300 */
[----:B------:R-:W-:Y:S01]  /*01c0*/  VIADD R2, R0, 0xd0 ;  /* 0x000000d000027836 */ /* 0x000fe20000000000 */
[----:B------:R-:W-:-:S02]  /*01d0*/  SHF.R.S32.HI R3, RZ, 0x1f, R3 ;  /* 0x0000001fff037819 */ /* 0x000fc40000011403 */
[----:B------:R-:W-:Y:S02]  /*01e0*/  IADD3 R4, R0, 0xc8, RZ ;  /* 0x000000c800047810 */ /* 0x000fe40007ffe0ff */
[----:B------:R-:W-:Y:S02]  /*01f0*/  ISETP.LT.AND.EX P1, PT, R3, UR9, !P6, P1 ;  /* 0x0000000903007c0c */ /* 0x000fe4000f721310 */
[----:B------:R-:W-:Y:S02]  /*0200*/  ISETP.LT.U32.AND P2, PT, R4, UR8, PT ;  /* 0x0000000804007c0c */ /* 0x000fe4000bf41070 */
[----:B------:R-:W-:Y:S02]  /*0210*/  SHF.R.S32.HI R4, RZ, 0x1f, R4 ;  /* 0x0000001fff047819 */ /* 0x000fe40000011404 */
[----:B------:R-:W-:Y:S02]  /*0220*/  SHF.R.S32.HI R9, RZ, 0x1f, R0 ;  /* 0x0000001fff097819 */ /* 0x000fe40000011400 */
[----:B------:R-:W-:-:S02]  /*0230*/  @P0 LOP3.LUT R5, R5, 0x8, RZ, 0xfc, !PT ;  /* 0x0000000805050812 */ /* 0x000fc400078efcff */
[----:B------:R-:W-:Y:S02]  /*0240*/  ISETP.LT.AND.EX P0, PT, R4, UR9, !P6, P2 ;  /* 0x0000000904007c0c */ /* 0x000fe4000f701320 */
[----:B------:R-:W-:Y:S02]  /*0250*/  LOP3.LUT R5, R5, 0xfffffffb, RZ, 0xc0, !PT ;  /* 0xfffffffb05057812 */ /* 0x000fe400078ec0ff */
[----:B------:R-:W-:Y:S02]  /*0260*/  ISETP.LT.U32.AND P5, PT, R0, UR8, PT ;  /* 0x0000000800007c0c */ /* 0x000fe4000bfa1070 */
[----:B------:R-:W-:Y:S02]  /*0270*/  @P1 LOP3.LUT R5, R5, 0x4, RZ, 0xfc, !PT ;  /* 0x0000000405051812 */ /* 0x000fe400078efcff */
[----:B------:R-:W-:Y:S02]  /*0280*/  ISETP.LT.AND.EX P5, PT, R9, UR9, !P6, P5 ;  /* 0x0000000909007c0c */ /* 0x000fe4000f7a1350 */
[----:B------:R-:W-:-:S02]  /*0290*/  LOP3.LUT R5, R5, 0xfffffffe, RZ, 0xc0, !PT ;  /* 0xfffffffe05057812 */ /* 0x000fc400078ec0ff */
[C---:B------:R-:W-:Y:S02]  /*02a0*/  IADD3 R104, R0.reuse, 0x8, RZ ;  /* 0x0000000800687810 */ /* 0x040fe40007ffe0ff */
[----:B------:R-:W-:Y:S02]  /*02b0*/  @P0 LOP3.LUT R5, R5, 0x1, RZ, 0xfc, !PT ;  /* 0x0000000105050812 */ /* 0x000fe400078efcff */
[----:B------:R-:W-:Y:S02]  /*02c0*/  SHF.R.S32.HI R21, RZ, 0x1f, R104 ;  /* 0x0000001fff157819 */ /* 0x000fe40000011468 */
[----:B------:R-:W-:Y:S02]  /*02d0*/  LOP3.LUT R5, R5, 0xfbffffff, RZ, 0xc0, !PT ;  /* 0xfbffffff05057812 */ /* 0x000fe400078ec0ff */
[----:B------:R-:W-:Y:S02]  /*02e0*/  IADD3 R103, R0, 0x10, RZ ;  /* 0x0000001000677810 */ /* 0x000fe40007ffe0ff */
[----:B------:R-:W-:-:S02]  /*02f0*/  @P5 LOP3.LUT R5, R5, 0x4000000, RZ, 0xfc, !PT ;  /* 0x0400000005055812 */ /* 0x000fc400078efcff */
[----:B------:R-:W-:Y:S02]  /*0300*/  ISETP.LT.U32.AND P5, PT, R104, UR8, PT ;  /* 0x0000000868007c0c */ /* 0x000fe4000bfa1070 */
[----:B------:R-:W-:Y:S02]  /*0310*/  LOP3.LUT R5, R5, 0xfdffffff, RZ, 0xc0, !PT ;  /* 0xfdffffff05057812 */ /* 0x000fe400078ec0ff */
[----:B------:R-:W-:Y:S02]  /*0320*/  ISETP.LT.AND.EX P5, PT, R21, UR9, !P6, P5 ;  /* 0x0000000915007c0c */ /* 0x000fe4000f7a1350 */
[----:B------:R-:W-:Y:S02]  /*0330*/  SHF.R.S32.HI R20, RZ, 0x1f, R103 ;  /* 0x0000001fff147819 */ /* 0x000fe40000011467 */
        /* <DEDUP_REMOVED lines=9> */
[----:B------:R-:W-:Y:S02]  /*03d0*/  SHF.R.S32.HI R17, RZ, 0x1f, R98 ;  /* 0x0000001fff117819 */ /* 0x000fe40000011462 */
[----:B------:R-:W-:Y:S02]  /*03e0*/  SHF.R.S32.HI R16, RZ, 0x1f, R96 ;  /* 0x0000001fff107819 */ /* 0x000fe40000011460 */
[----:B------:R-:W-:Y:S02]  /*03f0*/  IADD3 R95, R0, 0x38, RZ ;  /* 0x00000038005f7810 */ /* 0x000fe40007ffe0ff */
[----:B------:R-:W-:Y:S02]  /*0400*/  SHF.R.S32.HI R14, RZ, 0x1f, R93 ;  /* 0x0000001fff0e7819 */ /* 0x000fe4000001145d */
[----:B------:R-:W-:-:S02]  /*0410*/  SHF.R.S32.HI R15, RZ, 0x1f, R95 ;  /* 0x0000001fff0f7819 */ /* 0x000fc4000001145f */
[----:B------:R-:W-:Y:S02]  /*0420*/  IADD3 R92, R0, 0x48, RZ ;  /* 0x00000048005c7810 */ /* 0x000fe40007ffe0ff */
[----:B------:R-:W-:Y:S02]  /*0430*/  @P5 LOP3.LUT R5, R5, 0x1000000, RZ, 0xfc, !PT ;  /* 0x0100000005055812 */ /* 0x000fe400078efcff */
[----:B------:R-:W-:Y:S02]  /*0440*/  ISETP.LT.U32.AND P5, PT, R102, UR8, PT ;  /* 0x0000000866007c0c */ /* 0x000fe4000bfa1070 */
[----:B------:R-:W-:Y:S02]  /*0450*/  LOP3.LUT R5, R5, 0xff7fffff, RZ, 0xc0, !PT ;  /* 0xff7fffff05057812 */ /* 0x000fe400078ec0ff */
[----:B------:R-:W-:Y:S02]  /*0460*/  ISETP.LT.AND.EX P5, PT, R19, UR9, !P6, P5 ;  /* 0x0000000913007c0c */ /* 0x000fe4000f7a1350 */
[----:B------:R-:W-:-:S02]  /*0470*/  SHF.R.S32.HI R13, RZ, 0x1f, R92 ;  /* 0x0000001fff0d7819 */ /* 0x000fc4000001145c */
[C---:B------:R-:W-:Y:S02]  /*0480*/  IADD3 R91, R0.reuse, 0x50, RZ ;  /* 0x00000050005b7810 */ /* 0x040fe40007ffe0ff */
[----:B------:R-:W-:Y:S02]  /*0490*/  IADD3 R90, R0, 0x58, RZ ;  /* 0x00000058005a7810 */ /* 0x000fe40007ffe0ff */
[----:B------:R-:W-:Y:S02]  /*04a0*/  SHF.R.S32.HI R12, RZ, 0x1f, R91 ;  /* 0x0000001fff0c7819 */ /* 0x000fe4000001145b */
[----:B------:R-:W-:Y:S02]  /*04b0*/  SHF.R.S32.HI R11, RZ, 0x1f, R90 ;  /* 0x0000001fff0b7819 */ /* 0x000fe4000001145a */
[----:B------:R-:W-:Y:S02]  /*04c0*/  SHF.R.S32.HI R10, RZ, 0x1f, R88 ;  /* 0x0000001fff0a7819 */ /* 0x000fe40000011458 */
[----:B------:R-:W-:-:S02]  /*04d0*/  @P5 LOP3.LUT R5, R5, 0x800000, RZ, 0xfc, !PT ;  /* 0x0080000005055812 */ /* 0x000fc400078efcff */
[----:B------:R-:W-:Y:S02]  /*04e0*/  ISETP.LT.U32.AND P5, PT, R99, UR8, PT ;  /* 0x0000000863007c0c */ /* 0x000fe4000bfa1070 */
[----:B------:R-:W-:Y:S02]  /*04f0*/  LOP3.LUT R5, R5, 0xffbfffff, RZ, 0xc0, !PT ;  /* 0xffbfffff05057812 */ /* 0x000fe400078ec0ff */
[----:B------:R-:W-:Y:S02]  /*0500*/  ISETP.LT.AND.EX P5, PT, R18, UR9, !P6, P5 ;  /* 0x0000000912007c0c */ /* 0x000fe4000f7a1350 */
[C---:B------:R-:W-:Y:S02]  /*0510*/  IADD3 R87, R0.reuse, 0x68, RZ ;  /* 0x0000006800577810 */ /* 0x040fe40007ffe0ff */
[----:B------:R-:W-:Y:S02]  /*0520*/  IADD3 R86, R0, 0x70, RZ ;  /* 0x0000007000567810 */ /* 0x000fe40007ffe0ff */
[----:B------:R-:W-:-:S02]  /*0530*/  SHF.R.S32.HI R9, RZ, 0x1f, R87 ;  /* 0x0000001fff097819 */ /* 0x000fc40000011457 */
[----:B------:R-:W-:Y:S02]  /*0540*/  SHF.R.S32.HI R7, RZ, 0x1f, R86 ;  /* 0x0000001fff077819 */ /* 0x000fe40000011456 */
[----:B------:R-:W-:Y:S02]  /*0550*/  IADD3 R4, R0, 0xe0, RZ ;  /* 0x000000e000047810 */ /* 0x000fe40007ffe0ff */
[----:B------:R-:W-:Y:S02]  /*0560*/  ISETP.LT.U32.AND P0, PT, R2, UR8, PT ;  /* 0x0000000802007c0c */ /* 0x000fe4000bf01070 */
[----:B------:R-:W-:Y:S02]  /*0570*/  @P5 LOP3.LUT R5, R5, 0x400000, RZ, 0xfc, !PT ;  /* 0x0040000005055812 */ /* 0x000fe400078efcff */
[----:B------:R-:W-:Y:S02]  /*0580*/  ISETP.LT.U32.AND P5, PT, R98, UR8, PT ;  /* 0x0000000862007c0c */ /* 0x000fe4000bfa1070 */
[----:B------:R-:W-:-:S02]  /*0590*/  LOP3.LUT R5, R5, 0xffdfffff, RZ, 0xc0, !PT ;  /* 0xffdfffff05057812 */ /* 0x000fc400078ec0ff */
[----:B------:R-:W-:Y:S02]  /*05a0*/  ISETP.LT.AND.EX P5, PT, R17, UR9, !P6, P5 ;  /* 0x0000000911007c0c */ /* 0x000fe4000f7a1350 */
[----:B------:R-:W-:Y:S02]  /*05b0*/  SHF.R.S32.HI R2, RZ, 0x1f, R2 ;  /* 0x0000001fff027819 */ /* 0x000fe40000011402 */
[----:B------:R-:W-:Y:S02]  /*05c0*/  ISETP.LT.U32.AND P2, PT, R4, UR8, PT ;  /* 0x0000000804007c0c */ /* 0x000fe4000bf41070 */
[----:B------:R-:W-:Y:S02]  /*05d0*/  SHF.R.S32.HI R4, RZ, 0x1f, R4 ;  /* 0x0000001fff047819 */ /* 0x000fe40000011404 */
[----:B------:R-:W-:Y:S02]  /*05e0*/  ISETP.LT.AND.EX P0, PT, R2, UR9, !P6, P0 ;  /* 0x0000000902007c0c */ /* 0x000fe4000f701300 */
[----:B------:R-:W-:-:S02]  /*05f0*/  IADD3 R2, R0, 0xe8, RZ ;  /* 0x000000e800027810 */ /* 0x000fc40007ffe0ff */
[----:B------:R-:W-:Y:S02]  /*0600*/  ISETP.LT.AND.EX P2, PT, R4, UR9, !P6, P2 ;  /* 0x0000000904007c0c */ /* 0x000fe4000f741320 */
[----:B------:R-:W-:Y:S02]  /*0610*/  @P5 LOP3.LUT R5, R5, 0x200000, RZ, 0xfc, !PT ;  /* 0x0020000005055812 */ /* 0x000fe400078efcff */
[----:B------:R-:W-:Y:S02]  /*0620*/  ISETP.LT.U32.AND P5, PT, R96, UR8, PT ;  /* 0x0000000860007c0c */ /* 0x000fe4000bfa1070 */
[----:B------:R-:W-:Y:S02]  /*0630*/  LOP3.LUT R5, R5, 0xffefffff, RZ, 0xc0, !PT ;  /* 0xffefffff05057812 */ /* 0x000fe400078ec0ff */
[----:B------:R-:W-:Y:S02]  /*0640*/  ISETP.LT.AND.EX P5, PT, R16, UR9, !P6, P5 ;  /* 0x0000000910007c0c */ /* 0x000fe4000f7a1350 */
[----:B------:R-:W-:-:S02]  /*0650*/  SHF.R.S32.HI R4, RZ, 0x1f, R2 ;  /* 0x0000001fff047819 */ /* 0x000fc40000011402 */
[----:B------:R-:W-:Y:S02]  /*0660*/  ISETP.LT.U32.AND P3, PT, R2, UR8, PT ;  /* 0x0000000802007c0c */ /* 0x000fe4000bf61070 */
[----:B------:R-:W-:Y:S02]  /*0670*/  IADD3 R85, R0, 0x78, RZ ;  /* 0x0000007800557810 */ /* 0x000fe40007ffe0ff */
[----:B------:R-:W-:Y:S02]  /*0680*/  ISETP.LT.AND.EX P3, PT, R4, UR9, !P6, P3 ;  /* 0x0000000904007c0c */ /* 0x000fe4000f761330 */
[----:B------:R-:W-:Y:S02]  /*0690*/  SHF.R.S32.HI R4, RZ, 0x1f, R85 ;  /* 0x0000001fff047819 */ /* 0x000fe40000011455 */
[----:B------:R-:W-:Y:S02]  /*06a0*/  IADD3 R3, R0, 0xd8, RZ ;  /* 0x000000d800037810 */ /* 0x000fe40007ffe0ff */
[----:B------:R-:W-:-:S02]  /*06b0*/  @P5 LOP3.LUT R5, R5, 0x100000, RZ, 0xfc, !PT ;  /* 0x0010000005055812 */ /* 0x000fc400078efcff */
[----:B------:R-:W-:Y:S02]  /*06c0*/  ISETP.LT.U32.AND P5, PT, R95, UR8, PT ;  /* 0x000000085f007c0c */ /* 0x000fe4000bfa1070 */
[----:B------:R-:W-:Y:S02]  /*06d0*/  LOP3.LUT R5, R5, 0xfff7ffff, RZ, 0xc0, !PT ;  /* 0xfff7ffff05057812 */ /* 0x000fe400078ec0ff */
[----:B------:R-:W-:Y:S02]  /*06e0*/  ISETP.LT.AND.EX P5, PT, R15, UR9, !P6, P5 ;  /* 0x000000090f007c0c */ /* 0x000fe4000f7a1350 */
[----:B------:R-:W-:Y:S02]  /*06f0*/  ISETP.LT.U32.AND P1, PT, R3, UR8, PT ;  /* 0x0000000803007c0c */ /* 0x000fe4000bf21070 */
[----:B------:R-:W-:Y:S02]  /*0700*/  SHF.R.S32.HI R3, RZ, 0x1f, R3 ;  /* 0x0000001fff037819 */ /* 0x000fe40000011403 */
[----:B------:R-:W-:-:S02]  /*0710*/  IADD3 R82, R0, 0x88, RZ ;  /* 0x0000008800527810 */ /* 0x000fc40007ffe0ff */
[----:B------:R-:W-:Y:S01]  /*0720*/  ISETP.LT.AND.EX P1, PT, R3, UR9, !P6, P1 ;  /* 0x0000000903007c0c */ /* 0x000fe2000f721310 */
[C---:B------:R-:W-:Y:S01]  /*0730*/  VIADD R3, R0.reuse, 0xf0 ;  /* 0x000000f000037836 */ /* 0x040fe20000000000 */
[C---:B------:R-:W-:Y:S02]  /*0740*/  IADD3 R81, R0.reuse, 0x90, RZ ;  /* 0x0000009000517810 */ /* 0x040fe40007ffe0ff */
[----:B------:R-:W-:Y:S02]  /*0750*/  IADD3 R80, R0, 0x98, RZ ;  /* 0x0000009800507810 */ /* 0x000fe40007ffe0ff */
        /* <DEDUP_REMOVED lines=8> */
[----:B------:R-:W-:-:S02]  /*07e0*/  SHF.R.S32.HI R2, RZ, 0x1f, R82 ;  /* 0x0000001fff027819 */ /* 0x000fc40000011452 */
[----:B------:R-:W-:Y:S02]  /*07f0*/  SHF.R.S32.HI R125, RZ, 0x1f, R81 ;  /* 0x0000001fff7d7819 */ /* 0x000fe40000011451 */
[----:B------:R-:W-:Y:S02]  /*0800*/  @P5 LOP3.LUT R5, R5, 0x40000, RZ, 0xfc, !PT ;  /* 0x0004000005055812 */ /* 0x000fe400078efcff */
[----:B------:R-:W-:Y:S02]  /*0810*/  ISETP.LT.U32.AND P5, PT, R92, UR8, PT ;  /* 0x000000085c007c0c */ /* 0x000fe4000bfa1070 */
[----:B------:R-:W-:Y:S02]  /*0820*/  LOP3.LUT R5, R5, 0xfffdffff, RZ, 0xc0, !PT ;  /* 0xfffdffff05057812 */ /* 0x000fe400078ec0ff */
[----:B------:R-:W-:Y:S02]  /*0830*/  ISETP.LT.AND.EX P5, PT, R13, UR9, !P6, P5 ;  /* 0x000000090d007c0c */ /* 0x000fe4000f7a1350 */
[----:B------:R-:W-:-:S02]  /*0840*/  SHF.R.S32.HI R124, RZ, 0x1f, R80 ;  /* 0x0000001fff7c7819 */ /* 0x000fc40000011450 */
[----:B------:R-:W-:Y:S02]  /*0850*/  SHF.R.S32.HI R123, RZ, 0x1f, R79 ;  /* 0x0000001fff7b7819 */ /* 0x000fe4000001144f */
[C---:B------:R-:W-:Y:S02]  /*0860*/  IADD3 R78, R0.reuse, 0xa8, RZ ;  /* 0x000000a8004e7810 */ /* 0x040fe40007ffe0ff */
[----:B------:R-:W-:Y:S02]  /*0870*/  IADD3 R77, R0, 0xb0, RZ ;  /* 0x000000b0004d7810 */ /* 0x000fe40007ffe0ff */
[----:B------:R-:W-:Y:S02]  /*0880*/  SHF.R.S32.HI R122, RZ, 0x1f, R78 ;  /* 0x0000001fff7a7819 */ /* 0x000fe4000001144e */
[----:B------:R-:W-:Y:S02]  /*0890*/  SHF.R.S32.HI R106, RZ, 0x1f, R77 ;  /* 0x0000001fff6a7819 */ /* 0x000fe4000001144d */
[----:B------:R-:W-:-:S02]  /*08a0*/  @P5 LOP3.LUT R5, R5, 0x20000, RZ, 0xfc, !PT ;  /* 0x0002000005055812 */ /* 0x000fc400078efcff */
[----:B------:R-:W-:Y:S02]  /*08b0*/  ISETP.LT.U32.AND P5, PT, R91, UR8, PT ;  /* 0x000000085b007c0c */ /* 0x000fe4000bfa1070 */
[----:B------:R-:W-:Y:S02]  /*08c0*/  LOP3.LUT R5, R5, 0xfffeffff, RZ, 0xc0, !PT ;  /* 0xfffeffff05057812 */ /* 0x000fe400078ec0ff */
[----:B------:R-:W-:-:S13]  /*08d0*/  ISETP.LT.AND.EX P5, PT, R12, UR9, !P6, P5 ;  /* 0x000000090c007c0c */ /* 0x000fda000f7a1350 */
[----:B------:R-:W-:Y:S02]  /*08e0*/  @P5 LOP3.LUT R5, R5, 0x10000, RZ, 0xfc, !PT ;  /* 0x0001000005055812 */ /* 0x000fe400078efcff */
        /* <DEDUP_REMOVED lines=18> */
[----:B------:R-:W-:Y:S01]  /*0a10*/  ISETP.LT.AND.EX P5, PT, R4, UR9, !P6, P5 ;  /* 0x0000000904007c0c */ /* 0x000fe2000f7a1350 */
[----:B------:R-:W-:-:S05]  /*0a20*/  IMAD R4, R8, -0x31, R105 ;  /* 0xffffffcf08047824 */ /* 0x000fca00078e0269 */
[----:B------:R-:W-:-:S07]  /*0a30*/  SHF.L.U32 R4, R4, 0x1, RZ ;  /* 0x0000000104047819 */ /* 0x000fce00000006ff */
[----:B------:R-:W-:Y:S02]  /*0a40*/  @P5 LOP3.LUT R5, R5, 0x800, RZ, 0xfc, !PT ;  /* 0x0000080005055812 */ /* 0x000fe400078efcff */
[----:B------:R-:W-:Y:S02]  /*0a50*/  ISETP.LT.U32.AND P5, PT, R83, UR8, PT ;  /* 0x0000000853007c0c */ /* 0x000fe4000bfa1070 */
[----:B------:R-:W-:Y:S02]  /*0a60*/  LOP3.LUT R5, R5, 0xfffffbff, RZ, 0xc0, !PT ;  /* 0xfffffbff05057812 */ /* 0x000fe400078ec0ff */
[----:B------:R-:W-:Y:S01]  /*0a70*/  ISETP.LT.AND.EX P5, PT, R3, UR9, !P6, P5 ;  /* 0x0000000903007c0c */ /* 0x000fe2000f7a1350 */
[----:B------:R-:W-:-:S12]  /*0a80*/  IMAD.MOV.U32 R3, RZ, RZ, RZ ;  /* 0x000000ffff037224 */ /* 0x000fd800078e00ff */
[----:B------:R-:W-:Y:S02]  /*0a90*/  @P5 LOP3.LUT R5, R5, 0x400, RZ, 0xfc, !PT ;  /* 0x0000040005055812 */ /* 0x000fe400078efcff */
[----:B------:R-:W-:Y:S02]  /*0aa0*/  ISETP.LT.U32.AND P5, PT, R82, UR8, PT ;  /* 0x0000000852007c0c */ /* 0x000fe4000bfa1070 */
[----:B------:R-:W-:Y:S02]  /*0ab0*/  LOP3.LUT R5, R5, 0xfffffdff, RZ, 0xc0, !PT ;  /* 0xfffffdff05057812 */ /* 0x000fe400078ec0ff */
[----:B------:R-:W-:Y:S02]  /*0ac0*/  ISETP.LT.AND.EX P5, PT, R2, UR9, !P6, P5 ;  /* 0x0000000902007c0c */ /* 0x000fe4000f7a1350 */
[----:B------:R-:W-:-:S11]  /*0ad0*/  MOV R2, R6 ;  /* 0x0000000600027202 */ /* 0x000fd60000000f00 */
        /* <DEDUP_REMOVED lines=20> */
[----:B------:R-:W-:-:S12]  /*0c20*/  ULDC.64 UR8, c[0x0][0x208] ;  /* 0x0000820000087ab9 */ /* 0x000fd80000000a00 */
[----:B------:R-:W-:-:S07]  /*0c30*/  @P5 LOP3.LUT R5, R5, 0x10, RZ, 0xfc, !PT ;  /* 0x0000001005055812 */ /* 0x000fce00078efcff */
.L_x_3776:
[----:B------:R-:W0:Y:S01]  /*0c40*/  LDC R15, c[0x0][0x288] ;  /* 0x0000a200ff0f7b82 */ /* 0x000e220000000800 */
[----:B------:R-:W-:Y:S01]  /*0c50*/  P2R R7, PR, RZ, 0x10 ;  /* 0x00000010ff077803 */ /* 0x000fe20000000000 */
[----:B------:R-:W-:Y:S01]  /*0c60*/  ULDC.64 UR12, c[0x0][0x280] ;  /* 0x0000a000000c7ab9 */ /* 0x000fe20000000a00 */
[C---:B------:R-:W-:Y:S02]  /*0c70*/  LOP3.LUT P4, RZ, R5.reuse, 0x4000000, RZ, 0xc0, !PT ;  /* 0x0400000005ff7812 */ /* 0x040fe4000788c0ff */
[----:B------:R-:W-:Y:S02]  /*0c80*/  LOP3.LUT P6, RZ, R5, 0x2000000, RZ, 0xc0, !PT ;  /* 0x0200000005ff7812 */ /* 0x000fe400078cc0ff */
[----:B------:R-:W-:Y:S01]  /*0c90*/  SHF.R.S32.HI R12, RZ, 0x1f, R0 ;  /* 0x0000001fff0c7819 */ /* 0x000fe20000011400 */
[----:B-1----:R-:W1:Y:S01]  /*0ca0*/  @P0 LDC.64 R38, c[0x0][0x220] ;  /* 0x00008800ff260b82 */ /* 0x002e620000000a00 */
[----:B------:R-:W-:Y:S02]  /*0cb0*/  SHF.R.S32.HI R14, RZ, 0x1f, R104 ;  /* 0x0000001fff0e7819 */ /* 0x000fe40000011468 */
[----:B------:R-:W-:-:S02]  /*0cc0*/  P2R R30, PR, RZ, 0x8 ;  /* 0x00000008ff1e7803 */ /* 0x000fc40000000000 */
[----:B------:R-:W-:Y:S02]  /*0cd0*/  LOP3.LUT P3, RZ, R5, 0x1000000, RZ, 0xc0, !PT ;  /* 0x0100000005ff7812 */ /* 0x000fe4000786c0ff */
[----:B------:R-:W-:Y:S01]  /*0ce0*/  SHF.R.S32.HI R16, RZ, 0x1f, R99 ;  /* 0x0000001fff107819 */ /* 0x000fe20000011463 */
[----:B--2---:R-:W2:Y:S01]  /*0cf0*/  @P4 LDC.64 R22, c[0x0][0x220] ;  /* 0x00008800ff164b82 */ /* 0x004ea20000000a00 */
[----:B------:R-:W-:Y:S02]  /*0d00*/  SHF.R.S32.HI R18, RZ, 0x1f, R96 ;  /* 0x0000001fff127819 */ /* 0x000fe40000011460 */
[----:B------:R-:W-:Y:S02]  /*0d10*/  SHF.R.S32.HI R20, RZ, 0x1f, R93 ;  /* 0x0000001fff147819 */ /* 0x000fe4000001145d */
[----:B------:R-:W-:Y:S02]  /*0d20*/  SHF.R.S32.HI R24, RZ, 0x1f, R91 ;  /* 0x0000001fff187819 */ /* 0x000fe4000001145b */
[----:B------:R-:W-:Y:S01]  /*0d30*/  SHF.R.S32.HI R26, RZ, 0x1f, R88 ;  /* 0x0000001fff1a7819 */ /* 0x000fe20000011458 */
[----:B---3--:R-:W3:Y:S01]  /*0d40*/  @P1 LDC.64 R36, c[0x0][0x220] ;  /* 0x00008800ff241b82 */ /* 0x008ee20000000a00 */
[----:B0-----:R-:W-:-:S02]  /*0d50*/  IABS R11, R15 ;  /* 0x0000000f000b7213 */ /* 0x001fc40000000000 */
[----:B------:R-:W-:Y:S02]  /*0d60*/  SHF.R.S32.HI R28, RZ, 0x1f, R85 ;  /* 0x0000001fff1c7819 */ /* 0x000fe40000011455 */
[----:B------:R-:W0:Y:S01]  /*0d70*/  I2F.RP R6, R11 ;  /* 0x0000000b00067306 */ /* 0x000e220000209400 */
[----:B------:R-:W-:Y:S02]  /*0d80*/  SHF.R.S32.HI R31, RZ, 0x1f, R82 ;  /* 0x0000001fff1f7819 */ /* 0x000fe40000011452 */
[----:B----4-:R-:W4:Y:S01]  /*0d90*/  @P3 LDC.64 R100, c[0x0][0x220] ;  /* 0x00008800ff643b82 */ /* 0x010f220000000a00 */
[----:B------:R-:W-:-:S07]  /*0da0*/  IADD3 R76, R0, 0xf8, RZ ;  /* 0x000000f8004c7810 */ /* 0x000fce0007ffe0ff */
[----:B------:R-:W5:Y:S01]  /*0db0*/  @P2 LDC.64 R34, c[0x0][0x220] ;  /* 0x00008800ff222b82 */ /* 0x000f620000000a00 */
[----:B0-----:R-:W0:Y:S02]  /*0dc0*/  MUFU.RCP R6, R6 ;  /* 0x0000000600067308 */ /* 0x001e240000001000 */
[----:B0-----:R-:W-:-:S06]  /*0dd0*/  IADD3 R8, R6, 0xffffffe, RZ ;  /* 0x0ffffffe06087810 */ /* 0x001fcc0007ffe0ff */
[----:B------:R0:W1:Y:S02]  /*0de0*/  F2I.FTZ.U32.TRUNC.NTZ R9, R8 ;  /* 0x0000000800097305 */ /* 0x000064000021f000 */
[----:B0-----:R-:W-:Y:S01]  /*0df0*/  IMAD.MOV.U32 R8, RZ, RZ, RZ ;  /* 0x000000ffff087224 */ /* 0x001fe200078e00ff */
        /* <DEDUP_REMOVED lines=10> */
[----:B------:R-:W-:Y:S02]  /*0ea0*/  ISETP.GE.U32.AND P5, PT, R6, R11, PT ;  /* 0x0000000b0600720c */ /* 0x000fe40003fa6070 */
[----:B------:R-:W-:-:S11]  /*0eb0*/  LOP3.LUT R6, R2, R15, RZ, 0x3c, !PT ;  /* 0x0000000f02067212 */ /* 0x000fd600078e3cff */
[----:B------:R-:W-:Y:S01]  /*0ec0*/  @P5 VIADD R9, R9, 0x1 ;  /* 0x0000000109095836 */ /* 0x000fe20000000000 */
[----:B------:R-:W-:-:S04]  /*0ed0*/  ISETP.GE.AND P5, PT, R6, RZ, PT ;  /* 0x000000ff0600720c */ /* 0x000fc80003fa6270 */
[----:B------:R-:W-:-:S09]  /*0ee0*/  MOV R11, R9 ;  /* 0x00000009000b7202 */ /* 0x000fd20000000f00 */
[----:B------:R-:W-:Y:S02]  /*0ef0*/  @!P5 IADD3 R11, -R11, RZ, RZ ;  /* 0x000000ff0b0bd210 */ /* 0x000fe40007ffe1ff */
[----:B------:R-:W-:-:S13]  /*0f00*/  ISETP.NE.AND P5, PT, R15, RZ, PT ;  /* 0x000000ff0f00720c */ /* 0x000fda0003fa5270 */
[----:B------:R-:W-:-:S04]  /*0f10*/  @!P5 LOP3.LUT R11, RZ, R15, RZ, 0x33, !PT ;  /* 0x0000000fff0bd212 */ /* 0x000fc800078e33ff */
[----:B------:R-:W-:Y:S02]  /*0f20*/  IADD3 R9, -R11, RZ, RZ ;  /* 0x000000ff0b097210 */ /* 0x000fe40007ffe1ff */
[----:B------:R-:W-:-:S03]  /*0f30*/  SHF.R.S32.HI R10, RZ, 0x1f, R11 ;  /* 0x0000001fff0a7819 */ /* 0x000fc6000001140b */
[----:B------:R-:W-:Y:S01]  /*0f40*/  IMAD R6, R15, R9, R2 ;  /* 0x000000090f067224 */ /* 0x000fe200078e0202 */
[----:B------:R-:W-:Y:S01]  /*0f50*/  SHF.R.S32.HI R9, RZ, 0x1f, R4 ;  /* 0x0000001fff097819 */ /* 0x000fe20000011404 */
[----:B------:R-:W-:Y:S02]  /*0f60*/  IMAD R10, R10, UR12, RZ ;  /* 0x0000000c0a0a7c24 */ /* 0x000fe4000f8e02ff */
[----:B------:R-:W-:Y:S02]  /*0f70*/  IMAD R6, R6, 0x62, RZ ;  /* 0x0000006206067824 */ /* 0x000fe400078e02ff */
[----:B------:R-:W-:-:S03]  /*0f80*/  IMAD R69, R11, UR13, R10 ;  /* 0x0000000d0b457c24 */ /* 0x000fc6000f8e020a */
[----:B------:R-:W-:-:S04]  /*0f90*/  IADD3 R70, P5, R4, R6, RZ ;  /* 0x0000000604467210 */ /* 0x000fc80007fbe0ff */
[----:B------:R-:W-:Y:S02]  /*0fa0*/  LEA.HI.X.SX32 R71, R6, R9, 0x1, P5 ;  /* 0x0000000906477211 */ /* 0x000fe400028f0eff */
[----:B------:R-:W0:Y:S01]  /*0fb0*/  @P4 LDC.64 R8, c[0x0][0x270] ;  /* 0x00009c00ff084b82 */ /* 0x000e220000000a00 */
[----:B------:R-:W-:Y:S01]  /*0fc0*/  IMAD.WIDE.U32 R70, R11, UR12, R70 ;  /* 0x0000000c0b467c25 */ /* 0x000fe2000f8e0046 */
[----:B------:R-:W-:-:S03]  /*0fd0*/  ULDC.64 UR12, c[0x0][0x278] ;  /* 0x00009e00000c7ab9 */ /* 0x000fc60000000a00 */
[----:B------:R-:W-:Y:S01]  /*0fe0*/  IMAD.IADD R69, R71, 0x1, R69 ;  /* 0x0000000147457824 */ /* 0x000fe200078e0245 */
[----:B------:R-:W-:Y:S01]  /*0ff0*/  @P4 MOV R68, R70 ;  /* 0x0000004600444202 */ /* 0x000fe20000000f00 */
[-C--:B0-----:R-:W-:Y:S02]  /*1000*/  @P4 IMAD R10, R12, R8.reuse, RZ ;  /* 0x000000080c0a4224 */ /* 0x081fe400078e02ff */
[----:B------:R-:W0:Y:S02]  /*1010*/  @P6 LDC.64 R12, c[0x0][0x270] ;  /* 0x00009c00ff0c6b82 */ /* 0x000e240000000a00 */
[C---:B------:R-:W-:Y:S02]  /*1020*/  @P4 IMAD R11, R0.reuse, R9, R10 ;  /* 0x00000009000b4224 */ /* 0x040fe400078e020a */
[----:B------:R-:W-:-:S05]  /*1030*/  @P4 IMAD.WIDE.U32 R8, R0, R8, R68 ;  /* 0x0000000800084225 */ /* 0x000fca00078e0044 */
[----:B------:R-:W-:Y:S02]  /*1040*/  @P4 IADD3 R9, R9, R11, RZ ;  /* 0x0000000b09094210 */ /* 0x000fe40007ffe0ff */
[----:B------:R-:W1:Y:S01]  /*1050*/  @P6 LDC.64 R10, c[0x0][0x220] ;  /* 0x00008800ff0a6b82 */ /* 0x000e620000000a00 */
[----:B--2---:R-:W-:-:S04]  /*1060*/  @P4 LEA R22, P5, R8, R22, 0x1 ;  /* 0x0000001608164211 */ /* 0x004fc800078a08ff */
[----:B------:R-:W-:Y:S01]  /*1070*/  @P4 LEA.HI.X R23, R8, R23, R9, 0x1, P5 ;  /* 0x0000001708174211 */ /* 0x000fe200028f0c09 */
[----:B------:R-:W-:Y:S01]  /*1080*/  @P6 IMAD.MOV.U32 R9, RZ, RZ, R69 ;  /* 0x000000ffff096224 */ /* 0x000fe200078e0045 */
[----:B------:R-:W-:Y:S01]  /*1090*/  LOP3.LUT P4, RZ, R5, 0x800000, RZ, 0xc0, !PT ;  /* 0x0080000005ff7812 */ /* 0x000fe2000788c0ff */
[----:B0-----:R-:W-:Y:S01]  /*10a0*/  @P6 IMAD R8, R14, R12, RZ ;  /* 0x0000000c0e086224 */ /* 0x001fe200078e02ff */
[----:B------:R-:W-:-:S03]  /*10b0*/  SHF.R.S32.HI R14, RZ, 0x1f, R103 ;  /* 0x0000001fff0e7819 */ /* 0x000fc60000011467 */
[----:B------:R-:W-:Y:S01]  /*10c0*/  @P6 IMAD R13, R104, R13, R8 ;  /* 0x0000000d680d6224 */ /* 0x000fe200078e0208 */
[----:B------:R-:W-:-:S05]  /*10d0*/  @P6 MOV R8, R70 ;  /* 0x0000004600086202 */ /* 0x000fca0000000f00 */
[----:B------:R-:W-:-:S05]  /*10e0*/  @P6 IMAD.WIDE.U32 R8, R104, R12, R8 ;  /* 0x0000000c68086225 */ /* 0x000fca00078e0008 */
[----:B------:R-:W-:Y:S02]  /*10f0*/  @P6 IADD3 R9, R9, R13, RZ ;  /* 0x0000000d09096210 */ /* 0x000fe40007ffe0ff */
[C---:B-1----:R-:W-:Y:S02]  /*1100*/  @P6 LEA R10, P5, R8.reuse, R10, 0x1 ;  /* 0x0000000a080a6211 */ /* 0x042fe400078a08ff */
[----:B------:R-:W-:Y:S02]  /*1110*/  @P3 MOV R13, R69 ;  /* 0x00000045000d3202 */ /* 0x000fe40000000f00 */
[----:B------:R-:W-:Y:S02]  /*1120*/  @P6 LEA.HI.X R11, R8, R11, R9, 0x1, P5 ;  /* 0x0000000b080b6211 */ /* 0x000fe400028f0c09 */
[----:B------:R-:W0:Y:S01]  /*1130*/  @P3 LDC.64 R8, c[0x0][0x270] ;  /* 0x00009c00ff083b82 */ /* 0x000e220000000a00 */
[----:B------:R-:W-:-:S13]  /*1140*/  LOP3.LUT P6, RZ, R5, 0x400000, RZ, 0xc0, !PT ;  /* 0x0040000005ff7812 */ /* 0x000fda00078cc0ff */
[----:B------:R-:W1:Y:S01]  /*1150*/  @P6 LDC.64 R74, c[0x0][0x220] ;  /* 0x00008800ff4a6b82 */ /* 0x000e620000000a00 */
[----:B0-----:R-:W-:Y:S01]  /*1160*/  @P3 IMAD R12, R14, R8, RZ ;  /* 0x000000080e0c3224 */ /* 0x001fe200078e02ff */
[----:B------:R-:W-:-:S03]  /*1170*/  SHF.R.S32.HI R14, RZ, 0x1f, R102 ;  /* 0x0000001fff0e7819 */ /* 0x000fc60000011466 */
[----:B------:R-:W-:Y:S01]  /*1180*/  @P3 IMAD R15, R103, R9, R12 ;  /* 0x00000009670f3224 */ /* 0x000fe200078e020c */
[----:B------:R-:W-:-:S05]  /*1190*/  @P3 MOV R12, R70 ;  /* 0x00000046000c3202 */ /* 0x000fca0000000f00 */
[----:B------:R-:W-:Y:S02]  /*11a0*/  @P3 IMAD.WIDE.U32 R8, R103, R8, R12 ;  /* 0x0000000867083225 */ /* 0x000fe400078e000c */
[----:B------:R-:W0:Y:S02]  /*11b0*/  @P4 LDC.64 R12, c[0x0][0x220] ;  /* 0x00008800ff0c4b82 */ /* 0x000e240000000a00 */
[----:B------:R-:W-:Y:S01]  /*11c0*/  @P3 IMAD.IADD R9, R9, 0x1, R15 ;  /* 0x0000000109093824 */ /* 0x000fe200078e020f */
[C---:B----4-:R-:W-:Y:S02]  /*11d0*/  @P3 LEA R100, P5, R8.reuse, R100, 0x1 ;  /* 0x0000006408643211 */ /* 0x050fe400078a08ff */
[----:B------:R-:W-:Y:S02]  /*11e0*/  @P4 MOV R15, R69 ;  /* 0x00000045000f4202 */ /* 0x000fe40000000f00 */
[----:B------:R-:W-:Y:S02]  /*11f0*/  @P3 LEA.HI.X R101, R8, R101, R9, 0x1, P5 ;  /* 0x0000006508653211 */ /* 0x000fe400028f0c09 */
[----:B------:R-:W2:Y:S01]  /*1200*/  @P4 LDC.64 R8, c[0x0][0x270] ;  /* 0x00009c00ff084b82 */ /* 0x000ea20000000a00 */
[----:B------:R-:W-:Y:S01]  /*1210*/  LOP3.LUT P3, RZ, R5, 0x200000, RZ, 0xc0, !PT ;  /* 0x0020000005ff7812 */ /* 0x000fe2000786c0ff */
[----:B--2---:R-:W-:-:S04]  /*1220*/  @P4 IMAD R14, R14, R8, RZ ;  /* 0x000000080e0e4224 */ /* 0x004fc800078e02ff */
[----:B------:R-:W-:Y:S01]  /*1230*/  @P4 IMAD R17, R102, R9, R14 ;  /* 0x0000000966114224 */ /* 0x000fe200078e020e */
[----:B------:R-:W-:-:S05]  /*1240*/  @P4 MOV R14, R70 ;  /* 0x00000046000e4202 */ /* 0x000fca0000000f00 */
[----:B------:R-:W-:Y:S01]  /*1250*/  @P4 IMAD.WIDE.U32 R8, R102, R8, R14 ;  /* 0x0000000866084225 */ /* 0x000fe200078e000e */
[----:B------:R-:W-:-:S04]  /*1260*/  @P6 MOV R15, R69 ;  /* 0x00000045000f6202 */ /* 0x000fc80000000f00 */
[----:B------:R-:W-:Y:S01]  /*1270*/  @P4 IADD3 R9, R9, R17, RZ ;  /* 0x0000001109094210 */ /* 0x000fe20007ffe0ff */
[----:B------:R-:W-:Y:S01]  /*1280*/  @P3 IMAD.MOV.U32 R17, RZ, RZ, R69 ;  /* 0x000000ffff113224 */ /* 0x000fe200078e0045 */
[----:B0-----:R-:W-:-:S04]  /*1290*/  @P4 LEA R12, P5, R8, R12, 0x1 ;  /* 0x0000000c080c4211 */ /* 0x001fc800078a08ff */
[----:B------:R-:W-:Y:S02]  /*12a0*/  @P4 LEA.HI.X R13, R8, R13, R9, 0x1, P5 ;  /* 0x0000000d080d4211 */ /* 0x000fe400028f0c09 */
[----:B------:R-:W0:Y:S01]  /*12b0*/  @P6 LDC.64 R8, c[0x0][0x270] ;  /* 0x00009c00ff086b82 */ /* 0x000e220000000a00 */
[----:B------:R-:W-:-:S13]  /*12c0*/  LOP3.LUT P4, RZ, R5, 0x100000, RZ, 0xc0, !PT ;  /* 0x0010000005ff7812 */ /* 0x000fda000788c0ff */
[----:B------:R-:W2:Y:S01]  /*12d0*/  @P4 LDC.64 R72, c[0x0][0x220] ;  /* 0x00008800ff484b82 */ /* 0x000ea20000000a00 */
[----:B0-----:R-:W-:Y:S01]  /*12e0*/  @P6 IMAD R14, R16, R8, RZ ;  /* 0x00000008100e6224 */ /* 0x001fe200078e02ff */
[----:B------:R-:W-:-:S03]  /*12f0*/  SHF.R.S32.HI R16, RZ, 0x1f, R98 ;  /* 0x0000001fff107819 */ /* 0x000fc60000011462 */
[----:B------:R-:W-:Y:S02]  /*1300*/  @P6 IMAD R9, R99, R9, R14 ;  /* 0x0000000963096224 */ /* 0x000fe400078e020e */
[----:B------:R-:W-:-:S04]  /*1310*/  @P6 IMAD.MOV.U32 R14, RZ, RZ, R70 ;  /* 0x000000ffff0e6224 */ /* 0x000fc800078e0046 */
[----:B------:R-:W-:-:S05]  /*1320*/  @P6 IMAD.WIDE.U32 R14, R99, R8, R14 ;  /* 0x00000008630e6225 */ /* 0x000fca00078e000e */
[----:B------:R-:W-:Y:S02]  /*1330*/  @P6 IADD3 R8, R15, R9, RZ ;  /* 0x000000090f086210 */ /* 0x000fe40007ffe0ff */
[----:B-1----:R-:W-:-:S04]  /*1340*/  @P6 LEA R74, P5, R14, R74, 0x1 ;  /* 0x0000004a0e4a6211 */ /* 0x002fc800078a08ff */
[----:B------:R-:W-:Y:S02]  /*1350*/  @P6 LEA.HI.X R75, R14, R75, R8, 0x1, P5 ;  /* 0x0000004b0e4b6211 */ /* 0x000fe400028f0c08 */
[----:B------:R-:W0:Y:S01]  /*1360*/  @P3 LDC.64 R8, c[0x0][0x270] ;  /* 0x00009c00ff083b82 */ /* 0x000e220000000a00 */
[----:B------:R-:W-:-:S07]  /*1370*/  LOP3.LUT P6, RZ, R5, 0x80000, RZ, 0xc0, !PT ;  /* 0x0008000005ff7812 */ /* 0x000fce00078cc0ff */
[----:B------:R-:W1:Y:S06]  /*1380*/  @P3 LDC.64 R14, c[0x0][0x220] ;  /* 0x00008800ff0e3b82 */ /* 0x000e6c0000000a00 */
[----:B------:R-:W-:Y:S01]  /*1390*/  @P6 MOV R19, R69 ;  /* 0x0000004500136202 */ /* 0x000fe20000000f00 */
[----:B0-----:R-:W-:-:S04]  /*13a0*/  @P3 IMAD R16, R16, R8, RZ ;  /* 0x0000000810103224 */ /* 0x001fc800078e02ff */
        /* <DEDUP_REMOVED lines=14> */
[----:B------:R-:W-:-:S04]  /*1490*/  @P4 IMAD.WIDE.U32 R16, R96, R8, R16 ;  /* 0x0000000860104225 */ /* 0x000fc800078e0010 */
[----:B------:R-:W-:Y:S01]  /*14a0*/  @P4 IMAD.IADD R8, R17, 0x1, R9 ;  /* 0x0000000111084824 */ /* 0x000fe200078e0209 */
[----:B--2---:R-:W-:-:S04]  /*14b0*/  @P4 LEA R72, P5, R16, R72, 0x1 ;  /* 0x0000004810484211 */ /* 0x004fc800078a08ff */
[----:B------:R-:W-:Y:S02]  /*14c0*/  @P4 LEA.HI.X R73, R16, R73, R8, 0x1, P5 ;  /* 0x0000004910494211 */ /* 0x000fe400028f0c08 */
[----:B------:R-:W0:Y:S01]  /*14d0*/  @P6 LDC.64 R8, c[0x0][0x270] ;  /* 0x00009c00ff086b82 */ /* 0x000e220000000a00 */
[----:B------:R-:W-:-:S07]  /*14e0*/  LOP3.LUT P4, RZ, R5, 0x20000, RZ, 0xc0, !PT ;  /* 0x0002000005ff7812 */ /* 0x000fce000788c0ff */
[----:B------:R-:W2:Y:S06]  /*14f0*/  @P6 LDC.64 R16, c[0x0][0x220] ;  /* 0x00008800ff106b82 */ /* 0x000eac0000000a00 */
[----:B------:R-:W-:Y:S02]  /*1500*/  @P4 IMAD.MOV.U32 R21, RZ, RZ, R69 ;  /* 0x000000ffff154224 */ /* 0x000fe400078e0045 */
[----:B0-----:R-:W-:-:S04]  /*1510*/  @P6 IMAD R18, R18, R8, RZ ;  /* 0x0000000812126224 */ /* 0x001fc800078e02ff */
[----:B------:R-:W-:Y:S01]  /*1520*/  @P6 IMAD R9, R95, R9, R18 ;  /* 0x000000095f096224 */ /* 0x000fe200078e0212 */
[----:B------:R-:W-:-:S05]  /*1530*/  @P6 MOV R18, R70 ;  /* 0x0000004600126202 */ /* 0x000fca0000000f00 */
[----:B------:R-:W-:-:S05]  /*1540*/  @P6 IMAD.WIDE.U32 R18, R95, R8, R18 ;  /* 0x000000085f126225 */ /* 0x000fca00078e0012 */
[----:B------:R-:W-:Y:S02]  /*1550*/  @P6 IADD3 R8, R19, R9, RZ ;  /* 0x0000000913086210 */ /* 0x000fe40007ffe0ff */
[C---:B--2---:R-:W-:Y:S02]  /*1560*/  @P6 LEA R16, P5, R18.reuse, R16, 0x1 ;  /* 0x0000001012106211 */ /* 0x044fe400078a08ff */
[----:B------:R-:W-:Y:S02]  /*1570*/  @P3 MOV R19, R69 ;  /* 0x0000004500133202 */ /* 0x000fe40000000f00 */
        /* <DEDUP_REMOVED lines=37> */
[----:B------:R-:W2:Y:S08]  /*17d0*/  @P3 LDC.64 R20, c[0x0][0x220] ;  /* 0x00008800ff143b82 */ /* 0x000eb00000000a00 */
[----:B------:R-:W4:Y:S01]  /*17e0*/  @P6 LDC.64 R60, c[0x0][0x220] ;  /* 0x00008800ff3c6b82 */ /* 0x000f220000000a00 */
        /* <DEDUP_REMOVED lines=10> */
[----:B------:R-:W-:Y:S01]  /*1890*/  @P3 MOV R27, R69 ;  /* 0x00000045001b3202 */ /* 0x000fe20000000f00 */
[----:B0-----:R-:W-:Y:S01]  /*18a0*/  @P4 IMAD R24, R26, R8, RZ ;  /* 0x000000081a184224 */ /* 0x001fe200078e02ff */
[----:B------:R-:W-:-:S03]  /*18b0*/  SHF.R.S32.HI R26, RZ, 0x1f, R87 ;  /* 0x0000001fff1a7819 */ /* 0x000fc60000011457 */
[----:B------:R-:W-:Y:S02]  /*18c0*/  @P4 IMAD R9, R88, R9, R24 ;  /* 0x0000000958094224 */ /* 0x000fe400078e0218 */
[----:B------:R-:W-:-:S04]  /*18d0*/  @P4 IMAD.MOV.U32 R24, RZ, RZ, R70 ;  /* 0x000000ffff184224 */ /* 0x000fc800078e0046 */
[----:B------:R-:W-:-:S05]  /*18e0*/  @P4 IMAD.WIDE.U32 R24, R88, R8, R24 ;  /* 0x0000000858184225 */ /* 0x000fca00078e0018 */
[----:B------:R-:W-:Y:S01]  /*18f0*/  @P4 IADD3 R8, R25, R9, RZ ;  /* 0x0000000919084210 */ /* 0x000fe20007ffe0ff */
[----:B------:R-:W-:Y:S01]  /*1900*/  @P6 IMAD.MOV.U32 R25, RZ, RZ, R69 ;  /* 0x000000ffff196224 */ /* 0x000fe200078e0045 */
[----:B-1----:R-:W-:-:S04]  /*1910*/  @P4 LEA R62, P5, R24, R62, 0x1 ;  /* 0x0000003e183e4211 */ /* 0x002fc800078a08ff */
        /* <DEDUP_REMOVED lines=8> */
[----:B------:R-:W-:-:S05]  /*19a0*/  @P6 IMAD.WIDE.U32 R24, R87, R8, R24 ;  /* 0x0000000857186225 */ /* 0x000fca00078e0018 */
[----:B------:R-:W-:Y:S02]  /*19b0*/  @P6 IADD3 R8, R25, R9, RZ ;  /* 0x0000000919086210 */ /* 0x000fe40007ffe0ff */
[----:B----4-:R-:W-:-:S04]  /*19c0*/  @P6 LEA R60, P5, R24, R60, 0x1 ;  /* 0x0000003c183c6211 */ /* 0x010fc800078a08ff */
[----:B------:R-:W-:Y:S02]  /*19d0*/  @P6 LEA.HI.X R61, R24, R61, R8, 0x1, P5 ;  /* 0x0000003d183d6211 */ /* 0x000fe400028f0c08 */
[----:B------:R-:W0:Y:S01]  /*19e0*/  @P3 LDC.64 R8, c[0x0][0x270] ;  /* 0x00009c00ff083b82 */ /* 0x000e220000000a00 */
[----:B------:R-:W-:-:S07]  /*19f0*/  LOP3.LUT P6, RZ, R5, 0x400, RZ, 0xc0, !PT ;  /* 0x0000040005ff7812 */ /* 0x000fce00078cc0ff */
[----:B------:R-:W2:Y:S06]  /*1a00*/  @P3 LDC.64 R24, c[0x0][0x220] ;  /* 0x00008800ff183b82 */ /* 0x000eac0000000a00 */
[----:B------:R-:W-:Y:S01]  /*1a10*/  @P6 MOV R29, R69 ;  /* 0x00000045001d6202 */ /* 0x000fe20000000f00 */
[----:B0-----:R-:W-:-:S04]  /*1a20*/  @P3 IMAD R26, R26, R8, RZ ;  /* 0x000000081a1a3224 */ /* 0x001fc800078e02ff */
[----:B------:R-:W-:Y:S01]  /*1a30*/  @P3 IMAD R9, R86, R9, R26 ;  /* 0x0000000956093224 */ /* 0x000fe200078e021a */
[----:B------:R-:W-:-:S05]  /*1a40*/  @P3 MOV R26, R70 ;  /* 0x00000046001a3202 */ /* 0x000fca0000000f00 */
[----:B------:R-:W-:-:S04]  /*1a50*/  @P3 IMAD.WIDE.U32 R26, R86, R8, R26 ;  /* 0x00000008561a3225 */ /* 0x000fc800078e001a */
[----:B------:R-:W-:Y:S01]  /*1a60*/  @P3 IMAD.IADD R8, R27, 0x1, R9 ;  /* 0x000000011b083824 */ /* 0x000fe200078e0209 */
        /* <DEDUP_REMOVED lines=8> */
[----:B------:R-:W-:Y:S01]  /*1af0*/  @P4 IMAD R9, R85, R9, R26 ;  /* 0x0000000955094224 */ /* 0x000fe200078e021a */
[----:B------:R-:W-:-:S05]  /*1b00*/  @P4 MOV R26, R70 ;  /* 0x00000046001a4202 */ /* 0x000fca0000000f00 */
[----:B------:R-:W-:-:S05]  /*1b10*/  @P4 IMAD.WIDE.U32 R26, R85, R8, R26 ;  /* 0x00000008551a4225 */ /* 0x000fca00078e001a */
[----:B------:R-:W-:Y:S02]  /*1b20*/  @P4 IADD3 R8, R27, R9, RZ ;  /* 0x000000091b084210 */ /* 0x000fe40007ffe0ff */
[----:B-1----:R-:W-:-:S04]  /*1b30*/  @P4 LEA R58, P5, R26, R58, 0x1 ;  /* 0x0000003a1a3a4211 */ /* 0x002fc800078a08ff */
[----:B------:R-:W-:Y:S02]  /*1b40*/  @P4 LEA.HI.X R59, R26, R59, R8, 0x1, P5 ;  /* 0x0000003b1a3b4211 */ /* 0x000fe400028f0c08 */
[----:B------:R-:W0:Y:S01]  /*1b50*/  @P6 LDC.64 R8, c[0x0][0x270] ;  /* 0x00009c00ff086b82 */ /* 0x000e220000000a00 */
[----:B------:R-:W-:-:S07]  /*1b60*/  LOP3.LUT P4, RZ, R5, 0x100, RZ, 0xc0, !PT ;  /* 0x0000010005ff7812 */ /* 0x000fce000788c0ff */
[----:B------:R-:W1:Y:S08]  /*1b70*/  @P6 LDC.64 R26, c[0x0][0x220] ;  /* 0x00008800ff1a6b82 */ /* 0x000e700000000a00 */
[----:B------:R-:W4:Y:S01]  /*1b80*/  @P4 LDC.64 R44, c[0x0][0x220] ;  /* 0x00008800ff2c4b82 */ /* 0x000f220000000a00 */
[----:B0-----:R-:W-:-:S04]  /*1b90*/  @P6 IMAD R28, R28, R8, RZ ;  /* 0x000000081c1c6224 */ /* 0x001fc800078e02ff */
        /* <DEDUP_REMOVED lines=11> */
[----:B------:R-:W-:-:S03]  /*1c50*/  IADD3 R31, R0, 0xb8, RZ ;  /* 0x000000b8001f7810 */ /* 0x000fc60007ffe0ff */
        /* <DEDUP_REMOVED lines=10> */
[----:B0-----:R-:W-:-:S04]  /*1d00*/  @P4 IMAD R28, R125, R8, RZ ;  /* 0x000000087d1c4224 */ /* 0x001fc800078e02ff */
[----:B------:R-:W-:Y:S01]  /*1d10*/  @P4 IMAD R9, R81, R9, R28 ;  /* 0x0000000951094224 */ /* 0x000fe200078e021c */
[----:B------:R-:W-:-:S05]  /*1d20*/  @P4 MOV R28, R70 ;  /* 0x00000046001c4202 */ /* 0x000fca0000000f00 */
[----:B------:R-:W-:-:S04]  /*1d30*/  @P4 IMAD.WIDE.U32 R28, R81, R8, R28 ;  /* 0x00000008511c4225 */ /* 0x000fc800078e001c */
[----:B------:R-:W-:Y:S01]  /*1d40*/  @P4 IMAD.IADD R8, R29, 0x1, R9 ;  /* 0x000000011d084824 */ /* 0x000fe200078e0209 */
[C---:B----4-:R-:W-:Y:S02]  /*1d50*/  @P4 LEA R44, P5, R28.reuse, R44, 0x1 ;  /* 0x0000002c1c2c4211 */ /* 0x050fe400078a08ff */
[----:B------:R-:W-:Y:S02]  /*1d60*/  @P6 MOV R29, R69 ;  /* 0x00000045001d6202 */ /* 0x000fe40000000f00 */
[----:B------:R-:W-:Y:S02]  /*1d70*/  @P4 LEA.HI.X R45, R28, R45, R8, 0x1, P5 ;  /* 0x0000002d1c2d4211 */ /* 0x000fe400028f0c08 */
[----:B------:R-:W0:Y:S01]  /*1d80*/  @P6 LDC.64 R8, c[0x0][0x270] ;  /* 0x00009c00ff086b82 */ /* 0x000e220000000a00 */
[----:B------:R-:W-:-:S13]  /*1d90*/  LOP3.LUT P4, RZ, R5, 0x20, RZ, 0xc0, !PT ;  /* 0x0000002005ff7812 */ /* 0x000fda000788c0ff */
[----:B------:R-:W4:Y:S01]  /*1da0*/  @P4 LDC.64 R52, c[0x0][0x220] ;  /* 0x00008800ff344b82 */ /* 0x000f220000000a00 */
        /* <DEDUP_REMOVED lines=11> */
[----:B0-----:R-:W-:-:S04]  /*1e60*/  @P3 IMAD R28, R123, R8, RZ ;  /* 0x000000087b1c3224 */ /* 0x001fc800078e02ff */
[----:B------:R-:W-:Y:S02]  /*1e70*/  @P3 IMAD R9, R79, R9, R28 ;  /* 0x000000094f093224 */ /* 0x000fe400078e021c */
[----:B------:R-:W-:-:S04]  /*1e80*/  @P3 IMAD.MOV.U32 R28, RZ, RZ, R70 ;  /* 0x000000ffff1c3224 */ /* 0x000fc800078e0046 */
[----:B------:R-:W-:-:S05]  /*1e90*/  @P3 IMAD.WIDE.U32 R28, R79, R8, R28 ;  /* 0x000000084f1c3225 */ /* 0x000fca00078e001c */
[----:B------:R-:W-:Y:S01]  /*1ea0*/  @P3 IADD3 R8, R29, R9, RZ ;  /* 0x000000091d083210 */ /* 0x000fe20007ffe0ff */
[----:B------:R-:W-:Y:S01]  /*1eb0*/  @P4 IMAD.MOV.U32 R29, RZ, RZ, R69 ;  /* 0x000000ffff1d4224 */ /* 0x000fe200078e0045 */
[----:B--2---:R-:W-:-:S04]  /*1ec0*/  @P3 LEA R46, P5, R28, R46, 0x1 ;  /* 0x0000002e1c2e3211 */ /* 0x004fc800078a08ff */
[----:B------:R-:W-:Y:S02]  /*1ed0*/  @P3 LEA.HI.X R47, R28, R47, R8, 0x1, P5 ;  /* 0x0000002f1c2f3211 */ /* 0x000fe400028f0c08 */
[----:B------:R-:W0:Y:S01]  /*1ee0*/  @P4 LDC.64 R8, c[0x0][0x270] ;  /* 0x00009c00ff084b82 */ /* 0x000e220000000a00 */
[----:B------:R-:W-:-:S13]  /*1ef0*/  LOP3.LUT P3, RZ, R5, 0x8, RZ, 0xc0, !PT ;  /* 0x0000000805ff7812 */ /* 0x000fda000786c0ff */
[----:B------:R-:W2:Y:S01]  /*1f00*/  @P3 LDC.64 R50, c[0x0][0x220] ;  /* 0x00008800ff323b82 */ /* 0x000ea20000000a00 */
[----:B0-----:R-:W-:-:S04]  /*1f10*/  @P4 IMAD R28, R122, R8, RZ ;  /* 0x000000087a1c4224 */ /* 0x001fc800078e02ff */
[----:B------:R-:W-:Y:S01]  /*1f20*/  @P4 IMAD R9, R78, R9, R28 ;  /* 0x000000094e094224 */ /* 0x000fe200078e021c */
[----:B------:R-:W-:-:S05]  /*1f30*/  @P4 MOV R28, R70 ;  /* 0x00000046001c4202 */ /* 0x000fca0000000f00 */
[----:B------:R-:W-:-:S05]  /*1f40*/  @P4 IMAD.WIDE.U32 R28, R78, R8, R28 ;  /* 0x000000084e1c4225 */ /* 0x000fca00078e001c */
[----:B------:R-:W-:Y:S02]  /*1f50*/  @P4 IADD3 R8, R29, R9, RZ ;  /* 0x000000091d084210 */ /* 0x000fe40007ffe0ff */
        /* <DEDUP_REMOVED lines=9> */
[----:B------:R-:W-:-:S04]  /*1ff0*/  @P6 IMAD.WIDE.U32 R28, R77, R8, R28 ;  /* 0x000000084d1c6225 */ /* 0x000fc800078e001c */
[----:B------:R-:W-:Y:S01]  /*2000*/  @P6 IMAD.IADD R8, R29, 0x1, R9 ;  /* 0x000000011d086824 */ /* 0x000fe200078e0209 */
[C---:B-1----:R-:W-:Y:S02]  /*2010*/  @P6 LEA R48, P5, R28.reuse, R48, 0x1 ;  /* 0x000000301c306211 */ /* 0x042fe400078a08ff */
[----:B------:R-:W-:Y:S02]  /*2020*/  SHF.R.S32.HI R29, RZ, 0x1f, R31 ;  /* 0x0000001fff1d7819 */ /* 0x000fe4000001141f */
[----:B------:R-:W-:Y:S02]  /*2030*/  @P6 LEA.HI.X R49, R28, R49, R8, 0x1, P5 ;  /* 0x000000311c316211 */ /* 0x000fe400028f0c08 */
[----:B------:R-:W0:Y:S01]  /*2040*/  @P3 LDC.64 R8, c[0x0][0x270] ;  /* 0x00009c00ff083b82 */ /* 0x000e220000000a00 */
[C---:B------:R-:W-:Y:S02]  /*2050*/  LOP3.LUT P6, RZ, R5.reuse, 0x1, RZ, 0xc0, !PT ;  /* 0x0000000105ff7812 */ /* 0x040fe400078cc0ff */
[----:B------:R-:W-:-:S04]  /*2060*/  LOP3.LUT R5, R5, 0xf7ffffff, RZ, 0xc0, !PT ;  /* 0xf7ffffff05057812 */ /* 0x000fc800078ec0ff */
[----:B------:R-:W-:-:S07]  /*2070*/  @P0 LOP3.LUT R5, R5, 0x8000000, RZ, 0xfc, !PT ;  /* 0x0800000005050812 */ /* 0x000fce00078efcff */
[----:B------:R-:W1:Y:S01]  /*2080*/  @P6 LDC.64 R40, c[0x0][0x220] ;  /* 0x00008800ff286b82 */ /* 0x000e620000000a00 */
[----:B0-----:R-:W-:Y:S01]  /*2090*/  @P3 IMAD R28, R29, R8, RZ ;  /* 0x000000081d1c3224 */ /* 0x001fe200078e02ff */
[----:B------:R-:W-:-:S03]  /*20a0*/  @P3 MOV R29, R69 ;  /* 0x00000045001d3202 */ /* 0x000fc60000000f00 */
[----:B------:R-:W-:Y:S01]  /*20b0*/  @P3 IMAD R9, R31, R9, R28 ;  /* 0x000000091f093224 */ /* 0x000fe200078e021c */
[----:B------:R-:W-:-:S05]  /*20c0*/  @P3 MOV R28, R70 ;  /* 0x00000046001c3202 */ /* 0x000fca0000000f00 */
[----:B------:R-:W-:Y:S01]  /*20d0*/  @P3 IMAD.WIDE.U32 R28, R31, R8, R28 ;  /* 0x000000081f1c3225 */ /* 0x000fe200078e001c */
[----:B------:R-:W-:-:S03]  /*20e0*/  IADD3 R31, R0, 0xc0, RZ ;  /* 0x000000c0001f7810 */ /* 0x000fc60007ffe0ff */
[----:B------:R-:W-:Y:S01]  /*20f0*/  @P3 IMAD.IADD R8, R29, 0x1, R9 ;  /* 0x000000011d083824 */ /* 0x000fe200078e0209 */
[C---:B--2---:R-:W-:Y:S02]  /*2100*/  @P3 LEA R50, P5, R28.reuse, R50, 0x1 ;  /* 0x000000321c323211 */ /* 0x044fe400078a08ff */
[----:B------:R-:W-:Y:S02]  /*2110*/  SHF.R.S32.HI R29, RZ, 0x1f, R31 ;  /* 0x0000001fff1d7819 */ /* 0x000fe4000001141f */
[----:B------:R-:W-:Y:S02]  /*2120*/  @P3 LEA.HI.X R51, R28, R51, R8, 0x1, P5 ;  /* 0x000000331c333211 */ /* 0x000fe400028f0c08 */
[----:B------:R-:W0:Y:S01]  /*2130*/  @P4 LDC.64 R8, c[0x0][0x270] ;  /* 0x00009c00ff084b82 */ /* 0x000e220000000a00 */
[----:B------:R-:W-:-:S13]  /*2140*/  ISETP.NE.AND P3, PT, R30, RZ, PT ;  /* 0x000000ff1e00720c */ /* 0x000fda0003f65270 */
[----:B------:R-:W2:Y:S01]  /*2150*/  @P3 LDC.64 R32, c[0x0][0x220] ;  /* 0x00008800ff203b82 */ /* 0x000ea20000000a00 */
[----:B0-----:R-:W-:Y:S01]  /*2160*/  @P4 IMAD R28, R29, R8, RZ ;  /* 0x000000081d1c4224 */ /* 0x001fe200078e02ff */
[----:B------:R-:W-:-:S03]  /*2170*/  @P4 MOV R29, R69 ;  /* 0x00000045001d4202 */ /* 0x000fc60000000f00 */
[----:B------:R-:W-:Y:S01]  /*2180*/  @P4 IMAD R9, R31, R9, R28 ;  /* 0x000000091f094224 */ /* 0x000fe200078e021c */
[----:B------:R-:W-:-:S05]  /*2190*/  @P4 MOV R28, R70 ;  /* 0x00000046001c4202 */ /* 0x000fca0000000f00 */
[----:B------:R-:W-:Y:S01]  /*21a0*/  @P4 IMAD.WIDE.U32 R28, R31, R8, R28 ;  /* 0x000000081f1c4225 */ /* 0x000fe200078e001c */
[----:B------:R-:W-:-:S03]  /*21b0*/  IADD3 R31, R0, 0xc8, RZ ;  /* 0x000000c8001f7810 */ /* 0x000fc60007ffe0ff */
[----:B------:R-:W-:Y:S01]  /*21c0*/  @P4 IMAD.IADD R8, R29, 0x1, R9 ;  /* 0x000000011d084824 */ /* 0x000fe200078e0209 */
[C---:B----4-:R-:W-:Y:S02]  /*21d0*/  @P4 LEA R42, P5, R28.reuse, R42, 0x1 ;  /* 0x0000002a1c2a4211 */ /* 0x050fe400078a08ff */
[----:B------:R-:W-:Y:S02]  /*21e0*/  @P6 MOV R29, R69 ;  /* 0x00000045001d6202 */ /* 0x000fe40000000f00 */
[----:B------:R-:W-:Y:S02]  /*21f0*/  @P4 LEA.HI.X R43, R28, R43, R8, 0x1, P5 ;  /* 0x0000002b1c2b4211 */ /* 0x000fe400028f0c08 */
[----:B------:R-:W0:Y:S01]  /*2200*/  @P6 LDC.64 R8, c[0x0][0x270] ;  /* 0x00009c00ff086b82 */ /* 0x000e220000000a00 */
[----:B------:R-:W-:Y:S02]  /*2210*/  ISETP.NE.AND P4, PT, R7, RZ, PT ;  /* 0x000000ff0700720c */ /* 0x000fe40003f85270 */
[----:B------:R-:W-:-:S05]  /*2220*/  SHF.R.S32.HI R7, RZ, 0x1f, R31 ;  /* 0x0000001fff077819 */ /* 0x000fca000001141f */
[----:B0-----:R-:W-:-:S04]  /*2230*/  @P6 IMAD R28, R7, R8, RZ ;  /* 0x00000008071c6224 */ /* 0x001fc800078e02ff */
[----:B------:R-:W-:Y:S01]  /*2240*/  @P6 IMAD R7, R31, R9, R28 ;  /* 0x000000091f076224 */ /* 0x000fe200078e021c */
[----:B------:R-:W-:-:S05]  /*2250*/  @P6 MOV R28, R70 ;  /* 0x00000046001c6202 */ /* 0x000fca0000000f00 */
[----:B------:R-:W-:Y:S01]  /*2260*/  @P6 IMAD.WIDE.U32 R28, R31, R8, R28 ;  /* 0x000000081f1c6225 */ /* 0x000fe200078e001c */
[----:B------:R-:W-:Y:S01]  /*2270*/  IADD3 R31, R0, 0xd0, RZ ;  /* 0x000000d0001f7810 */ /* 0x000fe20007ffe0ff */
[----:B------:R-:W0:Y:S02]  /*2280*/  @P0 LDC.64 R8, c[0x0][0x270] ;  /* 0x00009c00ff080b82 */ /* 0x000e240000000a00 */
[----:B------:R-:W-:Y:S01]  /*2290*/  @P6 IMAD.IADD R7, R29, 0x1, R7 ;  /* 0x000000011d076824 */ /* 0x000fe200078e0207 */
[C---:B-1----:R-:W-:Y:S02]  /*22a0*/  @P6 LEA R40, P5, R28.reuse, R40, 0x1 ;  /* 0x000000281c286211 */ /* 0x042fe400078a08ff */
[----:B------:R-:W-:Y:S02]  /*22b0*/  @P0 MOV R29, R69 ;  /* 0x00000045001d0202 */ /* 0x000fe40000000f00 */
[----:B------:R-:W-:Y:S02]  /*22c0*/  @P6 LEA.HI.X R41, R28, R41, R7, 0x1, P5 ;  /* 0x000000291c296211 */ /* 0x000fe400028f0c07 */
        /* <DEDUP_REMOVED lines=8> */
[C---:B------:R-:W-:Y:S02]  /*2350*/  @P0 LEA R38, P5, R28.reuse, R38, 0x1 ;  /* 0x000000261c260211 */ /* 0x040fe400078a08ff */
[----:B------:R-:W-:Y:S02]  /*2360*/  @P1 MOV R29, R69 ;  /* 0x00000045001d1202 */ /* 0x000fe40000000f00 */
[----:B------:R-:W-:Y:S02]  /*2370*/  @P0 LEA.HI.X R39, R28, R39, R7, 0x1, P5 ;  /* 0x000000271c270211 */ /* 0x000fe400028f0c07 */
[----:B------:R-:W-:-:S02]  /*2380*/  SHF.R.S32.HI R7, RZ, 0x1f, R31 ;  /* 0x0000001fff077819 */ /* 0x000fc4000001141f */
[C---:B------:R-:W-:Y:S02]  /*2390*/  LOP3.LUT P0, RZ, R5.reuse, 0x400000, RZ, 0xc0, !PT ;  /* 0x0040000005ff7812 */ /* 0x040fe4000780c0ff */
[----:B------:R-:W-:-:S04]  /*23a0*/  LOP3.LUT R5, R5, 0xefffffff, RZ, 0xc0, !PT ;  /* 0xefffffff05057812 */ /* 0x000fc800078ec0ff */
[----:B------:R-:W-:Y:S01]  /*23b0*/  @P1 LOP3.LUT R5, R5, 0x10000000, RZ, 0xfc, !PT ;  /* 0x1000000005051812 */ /* 0x000fe200078efcff */
[----:B0-----:R-:W-:-:S04]  /*23c0*/  @P1 IMAD R28, R7, R8, RZ ;  /* 0x00000008071c1224 */ /* 0x001fc800078e02ff */
[----:B------:R-:W-:Y:S01]  /*23d0*/  @P1 IMAD R7, R31, R9, R28 ;  /* 0x000000091f071224 */ /* 0x000fe200078e021c */
[----:B------:R-:W-:-:S05]  /*23e0*/  @P1 MOV R28, R70 ;  /* 0x00000046001c1202 */ /* 0x000fca0000000f00 */
[----:B------:R-:W-:Y:S01]  /*23f0*/  @P1 IMAD.WIDE.U32 R28, R31, R8, R28 ;  /* 0x000000081f1c1225 */ /* 0x000fe200078e001c */
[----:B------:R-:W-:Y:S01]  /*2400*/  IADD3 R31, R0, 0xe0, RZ ;  /* 0x000000e0001f7810 */ /* 0x000fe20007ffe0ff */
[----:B------:R-:W0:Y:S02]  /*2410*/  @P2 LDC.64 R8, c[0x0][0x270] ;  /* 0x00009c00ff082b82 */ /* 0x000e240000000a00 */
[----:B------:R-:W-:Y:S01]  /*2420*/  @P1 IMAD.IADD R7, R29, 0x1, R7 ;  /* 0x000000011d071824 */ /* 0x000fe200078e0207 */
[C---:B---3--:R-:W-:Y:S02]  /*2430*/  @P1 LEA R36, P5, R28.reuse, R36, 0x1 ;  /* 0x000000241c241211 */ /* 0x048fe400078a08ff */
        /* <DEDUP_REMOVED lines=13> */
[C---:B-----5:R-:W-:Y:S02]  /*2510*/  @P2 LEA R34, P5, R28.reuse, R34, 0x1 ;  /* 0x000000221c222211 */ /* 0x060fe400078a08ff */
        /* <DEDUP_REMOVED lines=9> */
[----:B------:R-:W-:Y:S02]  /*25b0*/  @P3 IMAD.WIDE.U32 R28, R31, R8, R28 ;  /* 0x000000081f1c3225 */ /* 0x000fe400078e001c */
[----:B------:R-:W0:Y:S02]  /*25c0*/  @P4 LDC.64 R8, c[0x0][0x270] ;  /* 0x00009c00ff084b82 */ /* 0x000e240000000a00 */
[----:B------:R-:W-:Y:S01]  /*25d0*/  @P3 IMAD.IADD R7, R29, 0x1, R7 ;  /* 0x000000011d073824 */ /* 0x000fe200078e0207 */
[----:B--2---:R-:W-:-:S04]  /*25e0*/  @P3 LEA R32, P5, R28, R32, 0x1 ;  /* 0x000000201c203211 */ /* 0x004fc800078a08ff */
[----:B------:R-:W-:Y:S01]  /*25f0*/  @P3 LEA.HI.X R33, R28, R33, R7, 0x1, P5 ;  /* 0x000000211c213211 */ /* 0x000fe200028f0c07 */
[----:B------:R-:W1:Y:S01]  /*2600*/  @P4 LDC.64 R30, c[0x0][0x220] ;  /* 0x00008800ff1e4b82 */ /* 0x000e620000000a00 */
[----:B------:R-:W-:Y:S02]  /*2610*/  IADD3 R7, R0, 0xf0, RZ ;  /* 0x000000f000077810 */ /* 0x000fe40007ffe0ff */
[C---:B------:R-:W-:Y:S02]  /*2620*/  LOP3.LUT P3, RZ, R5.reuse, 0x100000, RZ, 0xc0, !PT ;  /* 0x0010000005ff7812 */ /* 0x040fe4000786c0ff */
[----:B------:R-:W-:Y:S02]  /*2630*/  SHF.R.S32.HI R29, RZ, 0x1f, R7 ;  /* 0x0000001fff1d7819 */ /* 0x000fe40000011407 */
[----:B------:R-:W-:-:S04]  /*2640*/  LOP3.LUT R5, R5, 0x7fffffff, RZ, 0xc0, !PT ;  /* 0x7fffffff05057812 */ /* 0x000fc800078ec0ff */
[----:B------:R-:W-:Y:S01]  /*2650*/  @P4 LOP3.LUT R5, R5, 0x80000000, RZ, 0xfc, !PT ;  /* 0x8000000005054812 */ /* 0x000fe200078efcff */
[----:B0-----:R-:W-:Y:S01]  /*2660*/  @P4 IMAD R28, R29, R8, RZ ;  /* 0x000000081d1c4224 */ /* 0x001fe200078e02ff */
[----:B------:R-:W-:-:S03]  /*2670*/  @P4 MOV R29, R69 ;  /* 0x00000045001d4202 */ /* 0x000fc60000000f00 */
[----:B------:R-:W-:Y:S01]  /*2680*/  @P4 IMAD R9, R7, R9, R28 ;  /* 0x0000000907094224 */ /* 0x000fe200078e021c */
[----:B------:R-:W-:-:S05]  /*2690*/  @P4 MOV R28, R70 ;  /* 0x00000046001c4202 */ /* 0x000fca0000000f00 */
[----:B------:R-:W-:-:S04]  /*26a0*/  @P4 IMAD.WIDE.U32 R28, R7, R8, R28 ;  /* 0x00000008071c4225 */ /* 0x000fc800078e001c */
[----:B------:R-:W-:Y:S01]  /*26b0*/  @P4 IMAD.IADD R7, R29, 0x1, R9 ;  /* 0x000000011d074824 */ /* 0x000fe200078e0209 */
[----:B-1----:R-:W-:-:S04]  /*26c0*/  @P4 LEA R30, P5, R28, R30, 0x1 ;  /* 0x0000001e1c1e4211 */ /* 0x002fc800078a08ff */
[----:B------:R-:W-:Y:S02]  /*26d0*/  @P4 LEA.HI.X R31, R28, R31, R7, 0x1, P5 ;  /* 0x0000001f1c1f4211 */ /* 0x000fe400028f0c07 */
[----:B------:R-:W-:Y:S02]  /*26e0*/  SHF.R.S32.HI R7, RZ, 0x1f, R76 ;  /* 0x0000001fff077819 */ /* 0x000fe4000001144c */
[----:B------:R-:W-:Y:S02]  /*26f0*/  ISETP.GE.U32.AND P5, PT, R76, UR12, PT ;  /* 0x0000000c4c007c0c */ /* 0x000fe4000bfa6070 */
[----:B------:R-:W-:Y:S02]  /*2700*/  LOP3.LUT P4, RZ, R5, 0x200000, RZ, 0xc0, !PT ;  /* 0x0020000005ff7812 */ /* 0x000fe4000788c0ff */
[----:B------:R-:W-:-:S04]  /*2710*/  ISETP.GE.AND.EX P5, PT, R7, UR13, PT, P5 ;  /* 0x0000000d07007c0c */ /* 0x000fc8000bfa6350 */
[----:B------:R-:W-:-:S13]  /*2720*/  ISETP.GT.U32.OR P5, PT, R105, 0x187, P5 ;  /* 0x000001876900780c */ /* 0x000fda0002fa4470 */
[----:B------:R-:W0:Y:S01]  /*2730*/  @!P5 LDC.64 R28, c[0x0][0x270] ;  /* 0x00009c00ff1cdb82 */ /* 0x000e220000000a00 */
[----:B------:R-:W-:Y:S02]  /*2740*/  @!P5 MOV R8, R70 ;  /* 0x000000460008d202 */ /* 0x000fe40000000f00 */
[----:B------:R-:W-:-:S03]  /*2750*/  @!P5 MOV R9, R69 ;  /* 0x000000450009d202 */ /* 0x000fc60000000f00 */
[----:B0-----:R-:W-:-:S04]  /*2760*/  @!P5 IMAD.WIDE.U32 R8, R76, R28, R8 ;  /* 0x0000001c4c08d225 */ /* 0x001fc800078e0008 */
[----:B------:R-:W-:-:S04]  /*2770*/  @!P5 IMAD R28, R7, R28, RZ ;  /* 0x0000001c071cd224 */ /* 0x000fc800078e02ff */
[----:B------:R-:W-:Y:S02]  /*2780*/  @!P5 IMAD R89, R76, R29, R28 ;  /* 0x0000001d4c59d224 */ /* 0x000fe400078e021c */
[----:B------:R-:W0:Y:S02]  /*2790*/  @!P5 LDC.64 R28, c[0x0][0x220] ;  /* 0x00008800ff1cdb82 */ /* 0x000e240000000a00 */
[----:B------:R-:W-:Y:S01]  /*27a0*/  @!P5 IMAD.IADD R9, R9, 0x1, R89 ;  /* 0x000000010909d824 */ /* 0x000fe200078e0259 */
[----:B------:R-:W-:-:S04]  /*27b0*/  SHF.R.S32.HI R76, RZ, 0x1f, R105 ;  /* 0x0000001fff4c7819 */ /* 0x000fc80000011469 */
[----:B------:R-:W-:Y:S02]  /*27c0*/  LEA.HI R76, R76, R105, RZ, 0x5 ;  /* 0x000000694c4c7211 */ /* 0x000fe400078f28ff */
[----:B0-----:R-:W-:-:S04]  /*27d0*/  @!P5 LEA R28, P6, R8, R28, 0x1 ;  /* 0x0000001c081cd211 */ /* 0x001fc800078c08ff */
[----:B------:R-:W-:Y:S01]  /*27e0*/  @!P5 LEA.HI.X R29, R8, R29, R9, 0x1, P6 ;  /* 0x0000001d081dd211 */ /* 0x000fe200030f0c09 */
[----:B------:R-:W-:Y:S01]  /*27f0*/  HFMA2.MMA R8, -RZ, RZ, 0, 0 ;  /* 0x00000000ff087435 */ /* 0x000fe200000001ff */
[----:B------:R-:W-:Y:S02]  /*2800*/  MOV R9, 0xffffffe0 ;  /* 0xffffffe000097802 */ /* 0x000fe40000000f00 */
[----:B------:R-:W-:-:S07]  /*2810*/  LOP3.LUT P6, RZ, R5, 0x1000000, RZ, 0xc0, !PT ;  /* 0x0100000005ff7812 */ /* 0x000fce00078cc0ff */
[----:B------:R0:W2:Y:S01]  /*2820*/  @!P5 LDG.E R8, desc[UR8][R28.64] ;  /* 0x000000081c08d981 */ /* 0x0000a2000c1e1900 */
[----:B------:R-:W-:Y:S02]  /*2830*/  ISETP.GT.AND P5, PT, R105, 0x17f, PT ;  /* 0x0000017f6900780c */ /* 0x000fe40003fa4270 */
[----:B0-----:R-:W-:-:S05]  /*2840*/  SHF.R.S32.HI R28, RZ, 0x5, R76 ;  /* 0x00000005ff1c7819 */ /* 0x001fca000001144c */
[----:B------:R-:W-:-:S05]  /*2850*/  IMAD R9, R28, R9, 0x187 ;  /* 0x000001871c097424 */ /* 0x000fca00078e0209 */
[----:B------:R-:W-:Y:S01]  /*2860*/  SEL R29, R9, 0x1f, P5 ;  /* 0x0000001f091d7807 */ /* 0x000fe20002800000 */
[----:B------:R-:W-:Y:S01]  /*2870*/  HFMA2.MMA R9, -RZ, RZ, 0, 0 ;  /* 0x00000000ff097435 */ /* 0x000fe200000001ff */
[----:B------:R-:W-:-:S13]  /*2880*/  LOP3.LUT P5, RZ, R5, 0x2000000, RZ, 0xc0, !PT ;  /* 0x0200000005ff7812 */ /* 0x000fda00078ac0ff */
[----:B------:R0:W3:Y:S02]  /*2890*/  @P5 LDG.E R9, desc[UR8][R10.64] ;  /* 0x000000080a095981 */ /* 0x0000e4000c1e1900 */
[----:B0-----:R-:W-:-:S06]  /*28a0*/  CS2R R10, SRZ ;  /* 0x00000000000a7805 */ /* 0x001fcc000001ff00 */
[----:B------:R0:W4:Y:S04]  /*28b0*/  @P1 LDG.E R11, desc[UR8][R12.64] ;  /* 0x000000080c0b1981 */ /* 0x000128000c1e1900 */
[----:B------:R-:W5:Y:S01]  /*28c0*/  @P6 LDG.E R10, desc[UR8][R100.64] ;  /* 0x00000008640a6981 */ /* 0x000f62000c1e1900 */
[----:B0-----:R-:W-:-:S06]  /*28d0*/  CS2R R12, SRZ ;  /* 0x00000000000c7805 */ /* 0x001fcc000001ff00 */
[----:B------:R0:W2:Y:S01]  /*28e0*/  @P4 LDG.E R13, desc[UR8][R14.64] ;  /* 0x000000080e0d4981 */ /* 0x0000a2000c1e1900 */
[----:B------:R-:W-:-:S03]  /*28f0*/  LOP3.LUT P4, RZ, R5, 0x80, RZ, 0xc0, !PT ;  /* 0x0000008005ff7812 */ /* 0x000fc6000788c0ff */
[----:B------:R-:W3:Y:S01]  /*2900*/  @P0 LDG.E R12, desc[UR8][R74.64] ;  /* 0x000000084a0c0981 */ /* 0x000ee2000c1e1900 */
[----:B0-----:R-:W-:-:S06]  /*2910*/  CS2R R14, SRZ ;  /* 0x00000000000e7805 */ /* 0x001fcc000001ff00 */
[----:B------:R0:W3:Y:S01]  /*2920*/  @P3 LDG.E R14, desc[UR8][R72.64] ;  /* 0x00000008480e3981 */ /* 0x0000e2000c1e1900 */
[----:B------:R-:W-:-:S03]  /*2930*/  LOP3.LUT P0, RZ, R5, 0x20000, RZ, 0xc0, !PT ;  /* 0x0002000005ff7812 */ /* 0x000fc6000780c0ff */
[----:B------:R1:W3:Y:S01]  /*2940*/  @P2 LDG.E R15, desc[UR8][R16.64] ;  /* 0x00000008100f2981 */ /* 0x0002e2000c1e1900 */
[----:B0-----:R-:W-:Y:S02]  /*2950*/  P2R R72, PR, RZ, 0x10 ;  /* 0x00000010ff487803 */ /* 0x001fe40000000000 */
[----:B------:R-:W-:-:S04]  /*2960*/  LOP3.LUT P4, RZ, R5, 0x100, RZ, 0xc0, !PT ;  /* 0x0000010005ff7812 */ /* 0x000fc8000788c0ff */
[----:B------:R-:W-:Y:S02]  /*2970*/  P2R R73, PR, RZ, 0x10 ;  /* 0x00000010ff497803 */ /* 0x000fe40000000000 */
        /* <DEDUP_REMOVED lines=12> */
[C---:B------:R-:W-:Y:S02]  /*2a40*/  LOP3.LUT P4, RZ, R5.reuse, 0x4000, RZ, 0xc0, !PT ;  /* 0x0000400005ff7812 */ /* 0x040fe4000788c0ff */
[----:B-1----:R-:W-:Y:S02]  /*2a50*/  CS2R R16, SRZ ;  /* 0x0000000000107805 */ /* 0x002fe4000001ff00 */
[----:B------:R-:W-:Y:S02]  /*2a60*/  P2R R97, PR, RZ, 0x10 ;  /* 0x00000010ff617803 */ /* 0x000fe40000000000 */
[----:B------:R-:W-:Y:S02]  /*2a70*/  LOP3.LUT P4, RZ, R5, 0x8000, RZ, 0xc0, !PT ;  /* 0x0000800005ff7812 */ /* 0x000fe4000788c0ff */
[----:B------:R0:W3:Y:S02]  /*2a80*/  @P0 LDG.E R17, desc[UR8][R18.64] ;  /* 0x0000000812110981 */ /* 0x0000e4000c1e1900 */
[----:B0-----:R-:W-:-:S09]  /*2a90*/  CS2R R18, SRZ ;  /* 0x0000000000127805 */ /* 0x001fd2000001ff00 */
[----:B------:R0:W3:Y:S01]  /*2aa0*/  @P4 LDG.E R19, desc[UR8][R20.64] ;  /* 0x0000000814134981 */ /* 0x0000e2000c1e1900 */
[----:B------:R-:W-:Y:S02]  /*2ab0*/  ISETP.NE.AND P4, PT, R97, RZ, PT ;  /* 0x000000ff6100720c */ /* 0x000fe40003f85270 */
[----:B0-----:R-:W-:-:S11]  /*2ac0*/  CS2R R20, SRZ ;  /* 0x0000000000147805 */ /* 0x001fd6000001ff00 */
[----:B------:R-:W3:Y:S01]  /*2ad0*/  @P4 LDG.E R20, desc[UR8][R62.64] ;  /* 0x000000083e144981 */ /* 0x000ee2000c1e1900 */
[----:B------:R-:W-:Y:S02]  /*2ae0*/  ISETP.NE.AND P4, PT, R94, RZ, PT ;  /* 0x000000ff5e00720c */ /* 0x000fe40003f85270 */
[C---:B------:R-:W-:Y:S02]  /*2af0*/  LOP3.LUT P1, RZ, R5.reuse, 0x40000, RZ, 0xc0, !PT ;  /* 0x0004000005ff7812 */ /* 0x040fe4000782c0ff */
[----:B------:R-:W-:-:S09]  /*2b00*/  LOP3.LUT P6, RZ, R5, 0x10000, RZ, 0xc0, !PT ;  /* 0x0001000005ff7812 */ /* 0x000fd200078cc0ff */
[----:B------:R0:W3:Y:S01]  /*2b10*/  @P4 LDG.E R21, desc[UR8][R22.64] ;  /* 0x0000000816154981 */ /* 0x0000e2000c1e1900 */
[----:B------:R-:W-:-:S03]  /*2b20*/  ISETP.NE.AND P4, PT, R89, RZ, PT ;  /* 0x000000ff5900720c */ /* 0x000fc60003f85270 */
[----:B------:R-:W3:Y:S04]  /*2b30*/  @P1 LDG.E R16, desc[UR8][R66.64] ;  /* 0x0000000842101981 */ /* 0x000ee8000c1e1900 */
[----:B------:R-:W3:Y:S01]  /*2b40*/  @P6 LDG.E R18, desc[UR8][R64.64] ;  /* 0x0000000840126981 */ /* 0x000ee2000c1e1900 */
[----:B0-----:R-:W-:-:S06]  /*2b50*/  CS2R R22, SRZ ;  /* 0x0000000000167805 */ /* 0x001fcc000001ff00 */
[----:B------:R-:W3:Y:S01]  /*2b60*/  @P4 LDG.E R22, desc[UR8][R60.64] ;  /* 0x000000083c164981 */ /* 0x000ee2000c1e1900 */
[----:B------:R-:W-:-:S13]  /*2b70*/  ISETP.NE.AND P4, PT, R84, RZ, PT ;  /* 0x000000ff5400720c */ /* 0x000fda0003f85270 */
[----:B------:R0:W3:Y:S01]  /*2b80*/  @P4 LDG.E R23, desc[UR8][R24.64] ;  /* 0x0000000818174981 */ /* 0x0000e2000c1e1900 */
[----:B------:R-:W-:Y:S02]  /*2b90*/  ISETP.NE.AND P4, PT, R76, RZ, PT ;  /* 0x000000ff4c00720c */ /* 0x000fe40003f85270 */
[----:B0-----:R-:W-:-:S11]  /*2ba0*/  CS2R R24, SRZ ;  /* 0x0000000000187805 */ /* 0x001fd6000001ff00 */
[----:B------:R-:W3:Y:S01]  /*2bb0*/  @P4 LDG.E R24, desc[UR8][R58.64] ;  /* 0x000000083a184981 */ /* 0x000ee2000c1e1900 */
[----:B------:R-:W-:-:S13]  /*2bc0*/  ISETP.NE.AND P4, PT, R75, RZ, PT ;  /* 0x000000ff4b00720c */ /* 0x000fda0003f85270 */
[----:B------:R0:W3:Y:S01]  /*2bd0*/  @P4 LDG.E R25, desc[UR8][R26.64] ;  /* 0x000000081a194981 */ /* 0x0000e2000c1e1900 */
[----:B------:R-:W-:Y:S02]  /*2be0*/  ISETP.NE.AND P4, PT, R74, RZ, PT ;  /* 0x000000ff4a00720c */ /* 0x000fe40003f85270 */
[----:B0-----:R-:W-:-:S11]  /*2bf0*/  CS2R R26, SRZ ;  /* 0x00000000001a7805 */ /* 0x001fd6000001ff00 */
[----:B------:R-:W3:Y:S01]  /*2c00*/  @P4 LDG.E R26, desc[UR8][R56.64] ;  /* 0x00000008381a4981 */ /* 0x000ee2000c1e1900 */
[----:B------:R-:W-:Y:S02]  /*2c10*/  ISETP.NE.AND P4, PT, R73, RZ, PT ;  /* 0x000000ff4900720c */ /* 0x000fe40003f85270 */
[----:B------:R-:W-:-:S11]  /*2c20*/  LOP3.LUT P3, RZ, R5, 0x40, RZ, 0xc0, !PT ;  /* 0x0000004005ff7812 */ /* 0x000fd6000786c0ff */
[----:B------:R0:W3:Y:S01]  /*2c30*/  @P4 LDG.E R27, desc[UR8][R44.64] ;  /* 0x000000082c1b4981 */ /* 0x0000e2000c1e1900 */
[----:B------:R-:W-:Y:S02]  /*2c40*/  ISETP.NE.AND P4, PT, R72, RZ, PT ;  /* 0x000000ff4800720c */ /* 0x000fe40003f85270 */
[----:B------:R-:W-:Y:S02]  /*2c50*/  LOP3.LUT P2, RZ, R5, 0x20, RZ, 0xc0, !PT ;  /* 0x0000002005ff7812 */ /* 0x000fe4000784c0ff */
[----:B0-----:R-:W-:-:S09]  /*2c60*/  CS2R R44, SRZ ;  /* 0x00000000002c7805 */ /* 0x001fd2000001ff00 */
[----:B------:R-:W3:Y:S01]  /*2c70*/  @P4 LDG.E R44, desc[UR8][R54.64] ;  /* 0x00000008362c4981 */ /* 0x000ee2000c1e1900 */
[----:B------:R-:W-:-:S03]  /*2c80*/  LOP3.LUT P1, RZ, R5, 0x10, RZ, 0xc0, !PT ;  /* 0x0000001005ff7812 */ /* 0x000fc6000782c0ff */
[----:B------:R0:W3:Y:S02]  /*2c90*/  @P3 LDG.E R45, desc[UR8][R46.64] ;  /* 0x000000082e2d3981 */ /* 0x0000e4000c1e1900 */
[----:B0-----:R-:W-:-:S06]  /*2ca0*/  CS2R R46, SRZ ;  /* 0x00000000002e7805 */ /* 0x001fcc000001ff00 */
[----:B------:R-:W3:Y:S01]  /*2cb0*/  @P2 LDG.E R46, desc[UR8][R52.64] ;  /* 0x00000008342e2981 */ /* 0x000ee2000c1e1900 */
[----:B------:R-:W-:-:S03]  /*2cc0*/  LOP3.LUT P0, RZ, R5, 0x8, RZ, 0xc0, !PT ;  /* 0x0000000805ff7812 */ /* 0x000fc6000780c0ff */
[----:B------:R0:W3:Y:S01]  /*2cd0*/  @P1 LDG.E R47, desc[UR8][R48.64] ;  /* 0x00000008302f1981 */ /* 0x0000e2000c1e1900 */
[C---:B------:R-:W-:Y:S02]  /*2ce0*/  LOP3.LUT P5, RZ, R5.reuse, 0x4, RZ, 0xc0, !PT ;  /* 0x0000000405ff7812 */ /* 0x040fe400078ac0ff */
[----:B------:R-:W-:Y:S02]  /*2cf0*/  LOP3.LUT P6, RZ, R5, 0x1, RZ, 0xc0, !PT ;  /* 0x0000000105ff7812 */ /* 0x000fe400078cc0ff */
[----:B0-----:R-:W-:-:S06]  /*2d00*/  CS2R R48, SRZ ;  /* 0x0000000000307805 */ /* 0x001fcc000001ff00 */
[----:B------:R0:W3:Y:S01]  /*2d10*/  @P0 LDG.E R48, desc[UR8][R50.64] ;  /* 0x0000000832300981 */ /* 0x0000e2000c1e1900 */
[----:B------:R-:W-:-:S03]  /*2d20*/  LOP3.LUT P0, RZ, R5, 0x8000000, RZ, 0xc0, !PT ;  /* 0x0800000005ff7812 */ /* 0x000fc6000780c0ff */
[----:B------:R-:W3:Y:S01]  /*2d30*/  @P5 LDG.E R49, desc[UR8][R42.64] ;  /* 0x000000082a315981 */ /* 0x000ee2000c1e1900 */
[----:B0-----:R-:W-:Y:S02]  /*2d40*/  CS2R R50, SRZ ;  /* 0x0000000000327805 */ /* 0x001fe4000001ff00 */
[----:B------:R-:W-:-:S04]  /*2d50*/  LOP3.LUT P1, RZ, R5, 0x10000000, RZ, 0xc0, !PT ;  /* 0x1000000005ff7812 */ /* 0x000fc8000782c0ff */
[----:B------:R-:W3:Y:S01]  /*2d60*/  @P6 LDG.E R50, desc[UR8][R40.64] ;  /* 0x0000000828326981 */ /* 0x000ee2000c1e1900 */
[C---:B------:R-:W-:Y:S02]  /*2d70*/  LOP3.LUT P2, RZ, R5.reuse, 0x20000000, RZ, 0xc0, !PT ;  /* 0x2000000005ff7812 */ /* 0x040fe4000784c0ff */
[----:B------:R-:W-:Y:S01]  /*2d80*/  CS2R R52, SRZ ;  /* 0x0000000000347805 */ /* 0x000fe2000001ff00 */
[----:B------:R5:W3:Y:S01]  /*2d90*/  @P0 LDG.E R51, desc[UR8][R38.64] ;  /* 0x0000000826330981 */ /* 0x000ae2000c1e1900 */
[----:B------:R-:W-:-:S04]  /*2da0*/  LOP3.LUT P3, RZ, R5, 0x40000000, RZ, 0xc0, !PT ;  /* 0x4000000005ff7812 */ /* 0x000fc8000786c0ff */
[----:B------:R-:W3:Y:S01]  /*2db0*/  @P1 LDG.E R52, desc[UR8][R36.64] ;  /* 0x0000000824341981 */ /* 0x000ee2000c1e1900 */
[----:B------:R-:W-:Y:S02]  /*2dc0*/  CS2R R54, SRZ ;  /* 0x0000000000367805 */ /* 0x000fe4000001ff00 */
[----:B------:R-:W-:Y:S02]  /*2dd0*/  LOP3.LUT P4, RZ, R5, 0x80000000, RZ, 0xc0, !PT ;  /* 0x8000000005ff7812 */ /* 0x000fe4000788c0ff */
[----:B------:R0:W3:Y:S04]  /*2de0*/  @P2 LDG.E R53, desc[UR8][R34.64] ;  /* 0x0000000822352981 */ /* 0x0000e8000c1e1900 */
[----:B------:R-:W3:Y:S07]  /*2df0*/  @P3 LDG.E R54, desc[UR8][R32.64] ;  /* 0x0000000820363981 */ /* 0x000eee000c1e1900 */
[----:B------:R1:W3:Y:S01]  /*2e00*/  @P4 LDG.E R55, desc[UR8][R30.64] ;  /* 0x000000081e374981 */ /* 0x0002e2000c1e1900 */
[----:B-----5:R-:W-:-:S04]  /*2e10*/  PRMT R38, R10, 0x7632, R38 ;  /* 0x000076320a267816 */ /* 0x020fc80000000026 */
[----:B0-----:R-:W-:Y:S02]  /*2e20*/  SHF.L.U32 R35, R38, 0x10, RZ ;  /* 0x0000001026237819 */ /* 0x001fe400000006ff */
[----:B------:R-:W-:-:S03]  /*2e30*/  SHF.L.U32 R56, R10, 0x10, RZ ;  /* 0x000000100a387819 */ /* 0x000fc600000006ff */
[----:B-1----:R-:W-:Y:S01]  /*2e40*/  FMUL.FTZ R31, R35, R35 ;  /* 0x00000023231f7220 */ /* 0x002fe20000410000 */
[----:B----4-:R-:W-:Y:S01]  /*2e50*/  PRMT R37, R11, 0x7632, R37 ;  /* 0x000076320b257816 */ /* 0x010fe20000000025 */
[C---:B------:R-:W-:Y:S02]  /*2e60*/  FADD.FTZ R42, R56.reuse, R35 ;  /* 0x00000023382a7221 */ /* 0x040fe40000010000 */
[--C-:B------:R-:W-:Y:S01]  /*2e70*/  FFMA.FTZ R56, R56, R56, R31.reuse ;  /* 0x0000003838387223 */ /* 0x100fe2000001001f */
[----:B--2---:R-:W-:Y:S01]  /*2e80*/  PRMT R31, R13, 0x7632, R31 ;  /* 0x000076320d1f7816 */ /* 0x004fe2000000001f */
[----:B------:R-:W-:Y:S01]  /*2e90*/  IMAD.U32 R30, R37, 0x10000, RZ ;  /* 0x00010000251e7824 */ /* 0x000fe200078e00ff */
[----:B---3--:R-:W-:Y:S02]  /*2ea0*/  PRMT R33, R12, 0x7632, R33 ;  /* 0x000076320c217816 */ /* 0x008fe40000000021 */
[----:B------:R-:W-:Y:S01]  /*2eb0*/  SHF.L.U32 R57, R11, 0x10, RZ ;  /* 0x000000100b397819 */ /* 0x000fe200000006ff */
[----:B------:R-:W-:Y:S01]  /*2ec0*/  IMAD.U32 R66, R31, 0x10000, RZ ;  /* 0x000100001f427824 */ /* 0x000fe200078e00ff */
[----:B------:R-:W-:Y:S01]  /*2ed0*/  PRMT R31, R14, 0x7632, R31 ;  /* 0x000076320e1f7816 */ /* 0x000fe2000000001f */
[----:B------:R-:W-:Y:S01]  /*2ee0*/  FMUL.FTZ R32, R30, R30 ;  /* 0x0000001e1e207220 */ /* 0x000fe20000410000 */
[----:B------:R-:W-:Y:S01]  /*2ef0*/  SHF.L.U32 R58, R33, 0x10, RZ ;  /* 0x00000010213a7819 */ /* 0x000fe200000006ff */
[----:B------:R-:W-:Y:S01]  /*2f00*/  FADD.FTZ R43, R57, R30 ;  /* 0x0000001e392b7221 */ /* 0x000fe20000010000 */
[----:B------:R-:W-:-:S02]  /*2f10*/  SHF.L.U32 R63, R12, 0x10, RZ ;  /* 0x000000100c3f7819 */ /* 0x000fc400000006ff */
[----:B------:R-:W-:Y:S01]  /*2f20*/  SHF.L.U32 R31, R31, 0x10, RZ ;  /* 0x000000101f1f7819 */ /* 0x000fe200000006ff */
[--C-:B------:R-:W-:Y:S01]  /*2f30*/  FFMA.FTZ R57, R57, R57, R32.reuse ;  /* 0x0000003939397223 */ /* 0x100fe20000010020 */
[----:B------:R-:W-:Y:S01]  /*2f40*/  FMUL.FTZ R30, R58, R58 ;  /* 0x0000003a3a1e7220 */ /* 0x000fe20000410000 */
[----:B------:R-:W-:Y:S02]  /*2f50*/  PRMT R32, R15, 0x7632, R32 ;  /* 0x000076320f207816 */ /* 0x000fe40000000020 */
[----:B------:R-:W-:Y:S01]  /*2f60*/  SHF.L.U32 R62, R14, 0x10, RZ ;  /* 0x000000100e3e7819 */ /* 0x000fe200000006ff */
[----:B------:R-:W-:Y:S01]  /*2f70*/  FADD.FTZ R58, R63, R58 ;  /* 0x0000003a3f3a7221 */ /* 0x000fe20000010000 */
[----:B------:R-:W-:Y:S01]  /*2f80*/  SHF.L.U32 R65, R13, 0x10, RZ ;  /* 0x000000100d417819 */ /* 0x000fe200000006ff */
[----:B------:R-:W-:Y:S01]  /*2f90*/  FMUL.FTZ R33, R31, R31 ;  /* 0x0000001f1f217220 */ /* 0x000fe20000410000 */
[----:B------:R-:W-:Y:S01]  /*2fa0*/  FFMA.FTZ R63, R63, R63, R30 ;  /* 0x0000003f3f3f7223 */ /* 0x000fe2000001001e */
[----:B------:R-:W-:Y:S01]  /*2fb0*/  FMUL.FTZ R30, R66, R66 ;  /* 0x00000042421e7220 */ /* 0x000fe20000410000 */
[----:B------:R-:W-:-:S02]  /*2fc0*/  IMAD.U32 R32, R32, 0x10000, RZ ;  /* 0x0001000020207824 */ /* 0x000fc400078e00ff */
[C---:B------:R-:W-:Y:S01]  /*2fd0*/  FADD.FTZ R64, R62.reuse, R31 ;  /* 0x0000001f3e407221 */ /* 0x040fe20000010000 */
[----:B------:R-:W-:Y:S01]  /*2fe0*/  PRMT R40, R9, 0x7632, R40 ;  /* 0x0000763209287816 */ /* 0x000fe20000000028 */
[----:B------:R-:W-:Y:S01]  /*2ff0*/  FFMA.FTZ R62, R62, R62, R33 ;  /* 0x0000003e3e3e7223 */ /* 0x000fe20000010021 */
[----:B------:R-:W-:Y:S01]  /*3000*/  FADD.FTZ R66, R65, R66 ;  /* 0x0000004241427221 */ /* 0x000fe20000010000 */
[----:B------:R-:W-:Y:S01]  /*3010*/  SHF.L.U32 R61, R15, 0x10, RZ ;  /* 0x000000100f3d7819 */ /* 0x000fe200000006ff */
[----:B------:R-:W-:Y:S01]  /*3020*/  FFMA.FTZ R65, R65, R65, R30 ;  /* 0x0000004141417223 */ /* 0x000fe2000001001e */
[----:B------:R-:W-:Y:S01]  /*3030*/  FMUL.FTZ R30, R32, R32 ;  /* 0x00000020201e7220 */ /* 0x000fe20000410000 */
[----:B------:R-:W-:Y:S01]  /*3040*/  IMAD.U32 R40, R40, 0x10000, RZ ;  /* 0x0001000028287824 */ /* 0x000fe200078e00ff */
[----:B------:R-:W-:Y:S01]  /*3050*/  SHF.L.U32 R41, R9, 0x10, RZ ;  /* 0x0000001009297819 */ /* 0x000fe200000006ff */
[C---:B------:R-:W-:Y:S01]  /*3060*/  FADD.FTZ R59, R61.reuse, R32 ;  /* 0x000000203d3b7221 */ /* 0x040fe20000010000 */
[----:B------:R-:W-:Y:S01]  /*3070*/  FFMA.FTZ R61, R61, R61, R30 ;  /* 0x0000003d3d3d7223 */ /* 0x000fe2000001001e */
[----:B------:R-:W-:-:S02]  /*3080*/  FMUL.FTZ R36, R40, R40 ;  /* 0x0000002828247220 */ /* 0x000fc40000410000 */
[C---:B------:R-:W-:Y:S02]  /*3090*/  FADD.FTZ R39, R41.reuse, R40 ;  /* 0x0000002829277221 */ /* 0x040fe40000010000 */
[----:B------:R-:W-:Y:S01]  /*30a0*/  FFMA.FTZ R41, R41, R41, R36 ;  /* 0x0000002929297223 */ /* 0x000fe20000010024 */
[----:B------:R-:W-:-:S05]  /*30b0*/  PRMT R33, R17, 0x7632, R33 ;  /* 0x0000763211217816 */ /* 0x000fca0000000021 */
[----:B------:R-:W-:Y:S01]  /*30c0*/  IMAD.U32 R37, R33, 0x10000, RZ ;  /* 0x0001000021257824 */ /* 0x000fe200078e00ff */
[----:B------:R-:W-:Y:S02]  /*30d0*/  SHF.L.U32 R32, R17, 0x10, RZ ;  /* 0x0000001011207819 */ /* 0x000fe400000006ff */
[----:B------:R-:W-:-:S05]  /*30e0*/  PRMT R35, R19, 0x7632, R35 ;  /* 0x0000763213237816 */ /* 0x000fca0000000023 */
[----:B------:R-:W-:Y:S01]  /*30f0*/  IMAD.U32 R36, R35, 0x10000, RZ ;  /* 0x0001000023247824 */ /* 0x000fe200078e00ff */
[----:B------:R-:W-:-:S03]  /*3100*/  SHF.L.U32 R35, R19, 0x10, RZ ;  /* 0x0000001013237819 */ /* 0x000fc600000006ff */
[----:B------:R-:W-:Y:S01]  /*3110*/  FMUL.FTZ R40, R36, R36 ;  /* 0x0000002424287220 */ /* 0x000fe20000410000 */
[----:B------:R-:W-:-:S04]  /*3120*/  PRMT R34, R16, 0x7632, R34 ;  /* 0x0000763210227816 */ /* 0x000fc80000000022 */
[----:B------:R-:W-:Y:S02]  /*3130*/  SHF.L.U32 R31, R34, 0x10, RZ ;  /* 0x00000010221f7819 */ /* 0x000fe400000006ff */
[----:B------:R-:W-:Y:S02]  /*3140*/  SHF.L.U32 R38, R16, 0x10, RZ ;  /* 0x0000001010267819 */ /* 0x000fe400000006ff */
[----:B------:R-:W-:Y:S01]  /*3150*/  PRMT R30, R18, 0x7632, R30 ;  /* 0x00007632121e7816 */ /* 0x000fe2000000001e */
[----:B------:R-:W-:Y:S02]  /*3160*/  FMUL.FTZ R33, R31, R31 ;  /* 0x0000001f1f217220 */ /* 0x000fe40000410000 */
[C---:B------:R-:W-:Y:S01]  /*3170*/  FADD.FTZ R60, R38.reuse, R31 ;  /* 0x0000001f263c7221 */ /* 0x040fe20000010000 */
[----:B------:R-:W-:Y:S01]  /*3180*/  FMUL.FTZ R31, R37, R37 ;  /* 0x00000025251f7220 */ /* 0x000fe20000410000 */
[----:B------:R-:W-:Y:S01]  /*3190*/  FFMA.FTZ R38, R38, R38, R33 ;  /* 0x0000002626267223 */ /* 0x000fe20000010021 */
[----:B------:R-:W-:Y:S01]  /*31a0*/  SHF.L.U32 R33, R30, 0x10, RZ ;  /* 0x000000101e217819 */ /* 0x000fe200000006ff */
[----:B------:R-:W-:Y:S01]  /*31b0*/  FADD.FTZ R37, R32, R37 ;  /* 0x0000002520257221 */ /* 0x000fe20000010000 */
[----:B------:R-:W-:Y:S01]  /*31c0*/  SHF.L.U32 R34, R18, 0x10, RZ ;  /* 0x0000001012227819 */ /* 0x000fe200000006ff */
[----:B------:R-:W-:-:S02]  /*31d0*/  FFMA.FTZ R32, R32, R32, R31 ;  /* 0x0000002020207223 */ /* 0x000fc4000001001f */
[----:B------:R-:W-:Y:S01]  /*31e0*/  FMUL.FTZ R31, R33, R33 ;  /* 0x00000021211f7220 */ /* 0x000fe20000410000 */
[----:B------:R-:W-:Y:S01]  /*31f0*/  PRMT R67, R20, 0x7632, R67 ;  /* 0x0000763214437816 */ /* 0x000fe20000000043 */
[C---:B------:R-:W-:Y:S01]  /*3200*/  FADD.FTZ R33, R34.reuse, R33 ;  /* 0x0000002122217221 */ /* 0x040fe20000010000 */
[----:B------:R-:W-:Y:S01]  /*3210*/  PRMT R30, R21, 0x7632, R30 ;  /* 0x00007632151e7816 */ /* 0x000fe2000000001e */
[----:B------:R-:W-:Y:S01]  /*3220*/  FFMA.FTZ R34, R34, R34, R31 ;  /* 0x0000002222227223 */ /* 0x000fe2000001001f */
[C---:B------:R-:W-:Y:S01]  /*3230*/  FADD.FTZ R36, R35.reuse, R36 ;  /* 0x0000002423247221 */ /* 0x040fe20000010000 */
[----:B------:R-:W-:Y:S01]  /*3240*/  FFMA.FTZ R31, R35, R35, R40 ;  /* 0x00000023231f7223 */ /* 0x000fe20000010028 */
[----:B------:R-:W-:Y:S02]  /*3250*/  SHF.L.U32 R72, R67, 0x10, RZ ;  /* 0x0000001043487819 */ /* 0x000fe400000006ff */
[----:B------:R-:W-:Y:S01]  /*3260*/  SHF.L.U32 R35, R20, 0x10, RZ ;  /* 0x0000001014237819 */ /* 0x000fe200000006ff */
[----:B------:R-:W-:Y:S01]  /*3270*/  IMAD.U32 R67, R30, 0x10000, RZ ;  /* 0x000100001e437824 */ /* 0x000fe200078e00ff */
[----:B------:R-:W-:Y:S01]  /*3280*/  SHF.L.U32 R40, R21, 0x10, RZ ;  /* 0x0000001015287819 */ /* 0x000fe200000006ff */
[----:B------:R-:W-:-:S02]  /*3290*/  FMUL.FTZ R74, R72, R72 ;  /* 0x00000048484a7220 */ /* 0x000fc40000410000 */
[----:B------:R-:W-:Y:S02]  /*32a0*/  FADD.FTZ R30, R35, R72 ;  /* 0x00000048231e7221 */ /* 0x000fe40000010000 */
[----:B------:R-:W-:-:S04]  /*32b0*/  FADD.FTZ R72, R40, R67 ;  /* 0x0000004328487221 */ /* 0x000fc80000010000 */
[----:B------:R-:W-:Y:S01]  /*32c0*/  FADD.FTZ R72, RZ, R72 ;  /* 0x00000048ff487221 */ /* 0x000fe20000010000 */
[----:B------:R-:W-:-:S03]  /*32d0*/  FMUL.FTZ R67, R67, R67 ;  /* 0x0000004343437220 */ /* 0x000fc60000410000 */
[--C-:B------:R-:W-:Y:S01]  /*32e0*/  FADD.FTZ R73, R72, R39.reuse ;  /* 0x0000002748497221 */ /* 0x100fe20000010000 */
[----:B------:R-:W-:Y:S01]  /*32f0*/  PRMT R39, R22, 0x7632, R39 ;  /* 0x0000763216277816 */ /* 0x000fe20000000027 */
[----:B------:R-:W-:-:S03]  /*3300*/  FFMA.FTZ R67, R40, R40, R67 ;  /* 0x0000002828437223 */ /* 0x000fc60000010043 */
[----:B------:R-:W-:Y:S01]  /*3310*/  SHF.L.U32 R39, R39, 0x10, RZ ;  /* 0x0000001027277819 */ /* 0x000fe200000006ff */
[----:B------:R-:W-:Y:S01]  /*3320*/  FADD.FTZ R72, RZ, R67 ;  /* 0x00000043ff487221 */ /* 0x000fe20000010000 */
[----:B------:R-:W-:-:S03]  /*3330*/  SHF.L.U32 R40, R22, 0x10, RZ ;  /* 0x0000001016287819 */ /* 0x000fc600000006ff */
[----:B------:R-:W-:Y:S02]  /*3340*/  FMUL.FTZ R67, R39, R39 ;  /* 0x0000002727437220 */ /* 0x000fe40000410000 */
[C---:B------:R-:W-:Y:S02]  /*3350*/  FADD.FTZ R39, R40.reuse, R39 ;  /* 0x0000002728277221 */ /* 0x040fe40000010000 */
[----:B------:R-:W-:Y:S01]  /*3360*/  FFMA.FTZ R40, R40, R40, R67 ;  /* 0x0000002828287223 */ /* 0x000fe20000010043 */
[----:B------:R-:W-:Y:S01]  /*3370*/  FADD.FTZ R67, R72, R41 ;  /* 0x0000002948437221 */ /* 0x000fe20000010000 */
[----:B------:R-:W-:Y:S01]  /*3380*/  FFMA.FTZ R35, R35, R35, R74 ;  /* 0x0000002323237223 */ /* 0x000fe2000001004a */
[----:B------:R-:W-:Y:S02]  /*3390*/  FADD.FTZ R72, R73, R42 ;  /* 0x0000002a49487221 */ /* 0x000fe40000010000 */
[----:B------:R-:W-:Y:S02]  /*33a0*/  FADD.FTZ R74, R67, R56 ;  /* 0x00000038434a7221 */ /* 0x000fe40000010000 */
[----:B------:R-:W-:-:S02]  /*33b0*/  FADD.FTZ R67, R72, R43 ;  /* 0x0000002b48437221 */ /* 0x000fc40000010000 */
[--C-:B------:R-:W-:Y:S01]  /*33c0*/  FADD.FTZ R74, R74, R57.reuse ;  /* 0x000000394a4a7221 */ /* 0x100fe20000010000 */
[----:B------:R-:W-:Y:S01]  /*33d0*/  PRMT R57, R25, 0x7632, R57 ;  /* 0x0000763219397816 */ /* 0x000fe20000000039 */
[----:B------:R-:W-:Y:S02]  /*33e0*/  FADD.FTZ R67, R67, R58 ;  /* 0x0000003a43437221 */ /* 0x000fe40000010000 */
[----:B------:R-:W-:Y:S02]  /*33f0*/  FADD.FTZ R74, R74, R63 ;  /* 0x0000003f4a4a7221 */ /* 0x000fe40000010000 */
[----:B------:R-:W-:Y:S01]  /*3400*/  IMAD.U32 R58, R57, 0x10000, RZ ;  /* 0x00010000393a7824 */ /* 0x000fe200078e00ff */
[----:B------:R-:W-:Y:S01]  /*3410*/  SHF.L.U32 R57, R25, 0x10, RZ ;  /* 0x0000001019397819 */ /* 0x000fe200000006ff */
[----:B------:R-:W-:Y:S01]  /*3420*/  FADD.FTZ R65, R74, R65 ;  /* 0x000000414a417221 */ /* 0x000fe20000010000 */
[----:B------:R-:W-:Y:S01]  /*3430*/  PRMT R63, R26, 0x7632, R63 ;  /* 0x000076321a3f7816 */ /* 0x000fe2000000003f */
[----:B------:R-:W-:Y:S01]  /*3440*/  FMUL.FTZ R72, R58, R58 ;  /* 0x0000003a3a487220 */ /* 0x000fe20000410000 */
[----:B------:R-:W-:Y:S01]  /*3450*/  FADD.FTZ R67, R67, R66 ;  /* 0x0000004243437221 */ /* 0x000fe20000010000 */
[----:B------:R-:W-:-:S02]  /*3460*/  FADD.FTZ R58, R57, R58 ;  /* 0x0000003a393a7221 */ /* 0x000fc40000010000 */
[----:B------:R-:W-:Y:S01]  /*3470*/  FFMA.FTZ R57, R57, R57, R72 ;  /* 0x0000003939397223 */ /* 0x000fe20000010048 */
[----:B------:R-:W-:Y:S01]  /*3480*/  SHF.L.U32 R72, R63, 0x10, RZ ;  /* 0x000000103f487819 */ /* 0x000fe200000006ff */
[----:B------:R-:W-:Y:S01]  /*3490*/  FADD.FTZ R66, R65, R62 ;  /* 0x0000003e41427221 */ /* 0x000fe20000010000 */
[----:B------:R-:W-:Y:S01]  /*34a0*/  SHF.L.U32 R63, R26, 0x10, RZ ;  /* 0x000000101a3f7819 */ /* 0x000fe200000006ff */
[----:B------:R-:W-:Y:S01]  /*34b0*/  FADD.FTZ R64, R67, R64 ;  /* 0x0000004043407221 */ /* 0x000fe20000010000 */
[----:B------:R-:W-:Y:S01]  /*34c0*/  PRMT R65, R27, 0x7632, R65 ;  /* 0x000076321b417816 */ /* 0x000fe20000000041 */
[----:B------:R-:W-:Y:S02]  /*34d0*/  FMUL.FTZ R74, R72, R72 ;  /* 0x00000048484a7220 */ /* 0x000fe40000410000 */
[----:B------:R-:W-:Y:S01]  /*34e0*/  FADD.FTZ R62, R63, R72 ;  /* 0x000000483f3e7221 */ /* 0x000fe20000010000 */
[----:B------:R-:W-:Y:S01]  /*34f0*/  FADD.FTZ R59, R64, R59 ;  /* 0x0000003b403b7221 */ /* 0x000fe20000010000 */
[----:B------:R-:W-:Y:S01]  /*3500*/  PRMT R41, R23, 0x7632, R41 ;  /* 0x0000763217297816 */ /* 0x000fe20000000029 */
[----:B------:R-:W-:-:S02]  /*3510*/  IMAD.U32 R72, R65, 0x10000, RZ ;  /* 0x0001000041487824 */ /* 0x000fc400078e00ff */
[----:B------:R-:W-:Y:S01]  /*3520*/  FADD.FTZ R61, R66, R61 ;  /* 0x0000003d423d7221 */ /* 0x000fe20000010000 */
[----:B------:R-:W-:Y:S01]  /*3530*/  SHF.L.U32 R65, R27, 0x10, RZ ;  /* 0x000000101b417819 */ /* 0x000fe200000006ff */
[----:B------:R-:W-:Y:S01]  /*3540*/  FADD.FTZ R64, R59, R60 ;  /* 0x0000003c3b407221 */ /* 0x000fe20000010000 */
[----:B------:R-:W-:Y:S01]  /*3550*/  FMUL.FTZ R66, R72, R72 ;  /* 0x0000004848427220 */ /* 0x000fe20000410000 */
[----:B------:R-:W-:Y:S01]  /*3560*/  IMAD.U32 R41, R41, 0x10000, RZ ;  /* 0x0001000029297824 */ /* 0x000fe200078e00ff */
[----:B------:R-:W-:Y:S01]  /*3570*/  PRMT R43, R24, 0x7632, R43 ;  /* 0x00007632182b7816 */ /* 0x000fe2000000002b */
[----:B------:R-:W-:Y:S01]  /*3580*/  FADD.FTZ R61, R61, R38 ;  /* 0x000000263d3d7221 */ /* 0x000fe20000010000 */
[----:B------:R-:W-:Y:S01]  /*3590*/  PRMT R67, R44, 0x7632, R67 ;  /* 0x000076322c437816 */ /* 0x000fe20000000043 */
[----:B------:R-:W-:Y:S01]  /*35a0*/  FADD.FTZ R64, R64, R37 ;  /* 0x0000002540407221 */ /* 0x000fe20000010000 */
[----:B------:R-:W-:Y:S01]  /*35b0*/  SHF.L.U32 R42, R23, 0x10, RZ ;  /* 0x00000010172a7819 */ /* 0x000fe200000006ff */
[----:B------:R-:W-:Y:S01]  /*35c0*/  FADD.FTZ R60, R65, R72 ;  /* 0x00000048413c7221 */ /* 0x000fe20000010000 */
[----:B------:R-:W-:Y:S01]  /*35d0*/  SHF.L.U32 R67, R67, 0x10, RZ ;  /* 0x0000001043437819 */ /* 0x000fe200000006ff */
[----:B------:R-:W-:Y:S01]  /*35e0*/  FFMA.FTZ R59, R65, R65, R66 ;  /* 0x00000041413b7223 */ /* 0x000fe20000010042 */
[----:B------:R-:W-:Y:S01]  /*35f0*/  FMUL.FTZ R73, R41, R41 ;  /* 0x0000002929497220 */ /* 0x000fe20000410000 */
[----:B------:R-:W-:Y:S01]  /*3600*/  SHF.L.U32 R43, R43, 0x10, RZ ;  /* 0x000000102b2b7819 */ /* 0x000fe200000006ff */
[----:B------:R-:W-:Y:S01]  /*3610*/  FADD.FTZ R61, R61, R32 ;  /* 0x000000203d3d7221 */ /* 0x000fe20000010000 */
[----:B------:R-:W-:Y:S01]  /*3620*/  PRMT R65, R45, 0x7632, R65 ;  /* 0x000076322d417816 */ /* 0x000fe20000000041 */
[----:B------:R-:W-:Y:S01]  /*3630*/  FADD.FTZ R33, R64, R33 ;  /* 0x0000002140217221 */ /* 0x000fe20000010000 */
[----:B------:R-:W-:Y:S01]  /*3640*/  SHF.L.U32 R38, R44, 0x10, RZ ;  /* 0x000000102c267819 */ /* 0x000fe200000006ff */
[----:B------:R-:W-:Y:S01]  /*3650*/  FADD.FTZ R41, R42, R41 ;  /* 0x000000292a297221 */ /* 0x000fe20000010000 */
[----:B------:R-:W-:Y:S01]  /*3660*/  SHF.L.U32 R56, R24, 0x10, RZ ;  /* 0x0000001018387819 */ /* 0x000fe200000006ff */
[----:B------:R-:W-:Y:S01]  /*3670*/  FMUL.FTZ R37, R67, R67 ;  /* 0x0000004343257220 */ /* 0x000fe20000410000 */
[----:B------:R-:W-:Y:S01]  /*3680*/  FFMA.FTZ R42, R42, R42, R73 ;  /* 0x0000002a2a2a7223 */ /* 0x000fe20000010049 */
[----:B------:R-:W-:Y:S01]  /*3690*/  FMUL.FTZ R73, R43, R43 ;  /* 0x0000002b2b497220 */ /* 0x000fe20000410000 */
[----:B------:R-:W-:-:S02]  /*36a0*/  IMAD.U32 R65, R65, 0x10000, RZ ;  /* 0x0001000041417824 */ /* 0x000fc400078e00ff */
[----:B------:R-:W-:Y:S01]  /*36b0*/  FADD.FTZ R34, R61, R34 ;  /* 0x000000223d227221 */ /* 0x000fe20000010000 */
[----:B------:R-:W-:Y:S01]  /*36c0*/  FADD.FTZ R61, R33, R36 ;  /* 0x00000024213d7221 */ /* 0x000fe20000010000 */
[----:B------:R-:W-:Y:S01]  /*36d0*/  PRMT R64, R46, 0x7632, R64 ;  /* 0x000076322e407816 */ /* 0x000fe20000000040 */
[C---:B------:R-:W-:Y:S01]  /*36e0*/  FADD.FTZ R32, R38.reuse, R67 ;  /* 0x0000004326207221 */ /* 0x040fe20000010000 */
[----:B------:R-:W-:Y:S01]  /*36f0*/  FFMA.FTZ R37, R38, R38, R37 ;  /* 0x0000002626257223 */ /* 0x000fe20000010025 */
[C---:B------:R-:W-:Y:S01]  /*3700*/  FADD.FTZ R43, R56.reuse, R43 ;  /* 0x0000002b382b7221 */ /* 0x040fe20000010000 */
[----:B------:R-:W-:Y:S01]  /*3710*/  SHF.L.U32 R38, R45, 0x10, RZ ;  /* 0x000000102d267819 */ /* 0x000fe200000006ff */
[----:B------:R-:W-:Y:S01]  /*3720*/  FFMA.FTZ R56, R56, R56, R73 ;  /* 0x0000003838387223 */ /* 0x000fe20000010049 */
[----:B------:R-:W-:Y:S01]  /*3730*/  FMUL.FTZ R67, R65, R65 ;  /* 0x0000004141437220 */ /* 0x000fe20000410000 */
[----:B------:R-:W-:Y:S01]  /*3740*/  FADD.FTZ R34, R34, R31 ;  /* 0x0000001f22227221 */ /* 0x000fe20000010000 */
[----:B------:R-:W-:Y:S01]  /*3750*/  SHF.L.U32 R73, R64, 0x10, RZ ;  /* 0x0000001040497819 */ /* 0x000fe200000006ff */
[----:B------:R-:W-:Y:S01]  /*3760*/  FADD.FTZ R30, R61, R30 ;  /* 0x0000001e3d1e7221 */ /* 0x000fe20000010000 */
[C---:B------:R-:W-:Y:S01]  /*3770*/  FADD.FTZ R33, R38.reuse, R65 ;  /* 0x0000004126217221 */ /* 0x040fe20000010000 */
[----:B------:R-:W-:Y:S01]  /*3780*/  FFMA.FTZ R31, R38, R38, R67 ;  /* 0x00000026261f7223 */ /* 0x000fe20000010043 */
[----:B------:R-:W-:Y:S01]  /*3790*/  FADD.FTZ R35, R34, R35 ;  /* 0x0000002322237221 */ /* 0x000fe20000010000 */
[----:B------:R-:W-:Y:S01]  /*37a0*/  SHF.L.U32 R38, R46, 0x10, RZ ;  /* 0x000000102e267819 */ /* 0x000fe200000006ff */
[--C-:B------:R-:W-:Y:S01]  /*37b0*/  FADD.FTZ R36, R30, R39.reuse ;  /* 0x000000271e247221 */ /* 0x100fe20000010000 */
[----:B------:R-:W-:Y:S01]  /*37c0*/  FMUL.FTZ R61, R73, R73 ;  /* 0x00000049493d7220 */ /* 0x000fe20000410000 */
[----:B------:R-:W-:Y:S01]  /*37d0*/  PRMT R39, R47, 0x7632, R39 ;  /* 0x000076322f277816 */ /* 0x000fe20000000027 */
[----:B------:R-:W-:-:S02]  /*37e0*/  FADD.FTZ R35, R35, R40 ;  /* 0x0000002823237221 */ /* 0x000fc40000010000 */
[----:B------:R-:W-:Y:S01]  /*37f0*/  FFMA.FTZ R34, R38, R38, R61 ;  /* 0x0000002626227223 */ /* 0x000fe2000001003d */
[----:B------:R-:W-:Y:S01]  /*3800*/  FADD.FTZ R36, R36, R41 ;  /* 0x0000002924247221 */ /* 0x000fe20000010000 */
[----:B------:R-:W-:Y:S02]  /*3810*/  IMAD.U32 R61, R39, 0x10000, RZ ;  /* 0x00010000273d7824 */ /* 0x000fe400078e00ff */
[----:B------:R-:W-:Y:S01]  /*3820*/  FADD.FTZ R39, R35, R42 ;  /* 0x0000002a23277221 */ /* 0x000fe20000010000 */
[----:B------:R-:W-:Y:S01]  /*3830*/  FADD.FTZ R30, R38, R73 ;  /* 0x00000049261e7221 */ /* 0x000fe20000010000 */
[----:B------:R-:W-:Y:S01]  /*3840*/  SHF.L.U32 R38, R47, 0x10, RZ ;  /* 0x000000102f267819 */ /* 0x000fe200000006ff */
[----:B------:R-:W-:Y:S01]  /*3850*/  FMUL.FTZ R41, R61, R61 ;  /* 0x0000003d3d297220 */ /* 0x000fe20000410000 */
[----:B------:R-:W-:Y:S01]  /*3860*/  PRMT R40, R48, 0x7632, R40 ;  /* 0x0000763230287816 */ /* 0x000fe20000000028 */
[----:B------:R-:W-:Y:S01]  /*3870*/  FADD.FTZ R43, R36, R43 ;  /* 0x0000002b242b7221 */ /* 0x000fe20000010000 */
[----:B------:R-:W-:Y:S01]  /*3880*/  FADD.FTZ R56, R39, R56 ;  /* 0x0000003827387221 */ /* 0x000fe20000010000 */
[----:B------:R-:W-:Y:S01]  /*3890*/  FFMA.FTZ R63, R63, R63, R74 ;  /* 0x0000003f3f3f7223 */ /* 0x000fe2000001004a */
[----:B------:R-:W-:Y:S01]  /*38a0*/  SHF.L.U32 R40, R40, 0x10, RZ ;  /* 0x0000001028287819 */ /* 0x000fe200000006ff */
[----:B------:R-:W-:Y:S01]  /*38b0*/  FFMA.FTZ R36, R38, R38, R41 ;  /* 0x0000002626247223 */ /* 0x000fe20000010029 */
[----:B------:R-:W-:Y:S01]  /*38c0*/  SHF.L.U32 R39, R48, 0x10, RZ ;  /* 0x0000001030277819 */ /* 0x000fe200000006ff */
[----:B------:R-:W-:Y:S01]  /*38d0*/  FADD.FTZ R43, R43, R58 ;  /* 0x0000003a2b2b7221 */ /* 0x000fe20000010000 */
[----:B------:R-:W-:Y:S01]  /*38e0*/  FADD.FTZ R56, R56, R57 ;  /* 0x0000003938387221 */ /* 0x000fe20000010000 */
[----:B------:R-:W-:Y:S01]  /*38f0*/  PRMT R41, R49, 0x7632, R41 ;  /* 0x0000763231297816 */ /* 0x000fe20000000029 */
[----:B------:R-:W-:Y:S01]  /*3900*/  FADD.FTZ R35, R38, R61 ;  /* 0x0000003d26237221 */ /* 0x000fe20000010000 */
[----:B------:R-:W-:Y:S01]  /*3910*/  FADD.FTZ R43, R43, R62 ;  /* 0x0000003e2b2b7221 */ /* 0x000fe20000010000 */
[----:B------:R-:W-:Y:S01]  /*3920*/  FADD.FTZ R56, R56, R63 ;  /* 0x0000003f38387221 */ /* 0x000fe20000010000 */
[----:B------:R-:W-:Y:S01]  /*3930*/  FMUL.FTZ R42, R40, R40 ;  /* 0x00000028282a7220 */ /* 0x000fe20000410000 */
[----:B------:R-:W-:Y:S01]  /*3940*/  FADD.FTZ R38, R39, R40 ;  /* 0x0000002827267221 */ /* 0x000fe20000010000 */
[----:B------:R-:W-:Y:S01]  /*3950*/  IMAD.U32 R40, R41, 0x10000, RZ ;  /* 0x0001000029287824 */ /* 0x000fe200078e00ff */
[----:B------:R-:W-:Y:S01]  /*3960*/  PRMT R57, R50, 0x7632, R57 ;  /* 0x0000763232397816 */ /* 0x000fe20000000039 */
[----:B------:R-:W-:Y:S01]  /*3970*/  FADD.FTZ R43, R43, R60 ;  /* 0x0000003c2b2b7221 */ /* 0x000fe20000010000 */
[----:B------:R-:W-:Y:S01]  /*3980*/  SHF.L.U32 R41, R49, 0x10, RZ ;  /* 0x0000001031297819 */ /* 0x000fe200000006ff */
[----:B------:R-:W-:Y:S01]  /*3990*/  FADD.FTZ R56, R56, R59 ;  /* 0x0000003b38387221 */ /* 0x000fe20000010000 */
[----:B------:R-:W-:Y:S01]  /*39a0*/  FFMA.FTZ R39, R39, R39, R42 ;  /* 0x0000002727277223 */ /* 0x000fe2000001002a */
[----:B------:R-:W-:Y:S01]  /*39b0*/  FMUL.FTZ R42, R40, R40 ;  /* 0x00000028282a7220 */ /* 0x000fe20000410000 */
[----:B------:R-:W-:Y:S01]  /*39c0*/  SHF.L.U32 R57, R57, 0x10, RZ ;  /* 0x0000001039397819 */ /* 0x000fe200000006ff */
[----:B------:R-:W-:Y:S01]  /*39d0*/  FADD.FTZ R32, R43, R32 ;  /* 0x000000202b207221 */ /* 0x000fe20000010000 */
[----:B------:R-:W-:Y:S01]  /*39e0*/  FADD.FTZ R56, R56, R37 ;  /* 0x0000002538387221 */ /* 0x000fe20000010000 */
[----:B------:R-:W-:Y:S01]  /*39f0*/  FADD.FTZ R40, R41, R40 ;  /* 0x0000002829287221 */ /* 0x000fe20000010000 */
[----:B------:R-:W-:Y:S01]  /*3a00*/  PRMT R58, R51, 0x7632, R58 ;  /* 0x00007632333a7816 */ /* 0x000fe2000000003a */
[----:B------:R-:W-:Y:S01]  /*3a10*/  FFMA.FTZ R41, R41, R41, R42 ;  /* 0x0000002929297223 */ /* 0x000fe2000001002a */
[----:B------:R-:W-:Y:S01]  /*3a20*/  SHF.L.U32 R42, R50, 0x10, RZ ;  /* 0x00000010322a7819 */ /* 0x000fe200000006ff */
[----:B------:R-:W-:Y:S01]  /*3a30*/  FMUL.FTZ R43, R57, R57 ;  /* 0x00000039392b7220 */ /* 0x000fe20000410000 */
[----:B------:R-:W-:Y:S01]  /*3a40*/  FADD.FTZ R37, R32, R33 ;  /* 0x0000002120257221 */ /* 0x000fe20000010000 */
[----:B------:R-:W-:Y:S01]  /*3a50*/  FADD.FTZ R31, R56, R31 ;  /* 0x0000001f381f7221 */ /* 0x000fe20000010000 */
[----:B------:R-:W-:-:S02]  /*3a60*/  IMAD.U32 R58, R58, 0x10000, RZ ;  /* 0x000100003a3a7824 */ /* 0x000fc400078e00ff */
[C---:B------:R-:W-:Y:S01]  /*3a70*/  FADD.FTZ R32, R42.reuse, R57 ;  /* 0x000000392a207221 */ /* 0x040fe20000010000 */
[----:B------:R-:W-:Y:S01]  /*3a80*/  FFMA.FTZ R33, R42, R42, R43 ;  /* 0x0000002a2a217223 */ /* 0x000fe2000001002b */
[----:B------:R-:W-:Y:S01]  /*3a90*/  FADD.FTZ R30, R37, R30 ;  /* 0x0000001e251e7221 */ /* 0x000fe20000010000 */
[----:B------:R-:W-:Y:S01]  /*3aa0*/  FADD.FTZ R31, R31, R34 ;  /* 0x000000221f1f7221 */ /* 0x000fe20000010000 */
[----:B------:R-:W-:Y:S01]  /*3ab0*/  SHF.L.U32 R37, R51, 0x10, RZ ;  /* 0x0000001033257819 */ /* 0x000fe200000006ff */
[----:B------:R-:W-:Y:S01]  /*3ac0*/  FMUL.FTZ R34, R58, R58 ;  /* 0x0000003a3a227220 */ /* 0x000fe20000410000 */
[----:B------:R-:W-:Y:S01]  /*3ad0*/  PRMT R42, R52, 0x7632, R42 ;  /* 0x00007632342a7816 */ /* 0x000fe2000000002a */
[----:B------:R-:W-:Y:S01]  /*3ae0*/  FADD.FTZ R36, R31, R36 ;  /* 0x000000241f247221 */ /* 0x000fe20000010000 */
[----:B------:R-:W-:Y:S01]  /*3af0*/  FADD.FTZ R35, R30, R35 ;  /* 0x000000231e237221 */ /* 0x000fe20000010000 */
[C---:B------:R-:W-:Y:S01]  /*3b00*/  FADD.FTZ R43, R37.reuse, R58 ;  /* 0x0000003a252b7221 */ /* 0x040fe20000010000 */
[----:B------:R-:W-:Y:S01]  /*3b10*/  SHF.L.U32 R57, R42, 0x10, RZ ;  /* 0x000000102a397819 */ /* 0x000fe200000006ff */
[----:B------:R-:W-:Y:S01]  /*3b20*/  FFMA.FTZ R34, R37, R37, R34 ;  /* 0x0000002525227223 */ /* 0x000fe20000010022 */
[----:B------:R-:W-:Y:S01]  /*3b30*/  PRMT R37, R53, 0x7632, R37 ;  /* 0x0000763235257816 */ /* 0x000fe20000000025 */
[----:B------:R-:W-:Y:S01]  /*3b40*/  FADD.FTZ R36, R36, R39 ;  /* 0x0000002724247221 */ /* 0x000fe20000010000 */
[----:B------:R-:W-:Y:S01]  /*3b50*/  SHF.L.U32 R30, R52, 0x10, RZ ;  /* 0x00000010341e7819 */ /* 0x000fe200000006ff */
[----:B------:R-:W-:Y:S01]  /*3b60*/  FMUL.FTZ R31, R57, R57 ;  /* 0x00000039391f7220 */ /* 0x000fe20000410000 */
[----:B------:R-:W-:Y:S01]  /*3b70*/  FADD.FTZ R35, R35, R38 ;  /* 0x0000002623237221 */ /* 0x000fe20000010000 */
[----:B------:R-:W-:-:S02]  /*3b80*/  IMAD.U32 R38, R37, 0x10000, RZ ;  /* 0x0001000025267824 */ /* 0x000fc400078e00ff */
[----:B------:R-:W-:Y:S01]  /*3b90*/  FADD.FTZ R36, R36, R41 ;  /* 0x0000002924247221 */ /* 0x000fe20000010000 */
[----:B------:R-:W-:Y:S01]  /*3ba0*/  FADD.FTZ R57, R30, R57 ;  /* 0x000000391e397221 */ /* 0x000fe20000010000 */
[----:B------:R-:W-:Y:S01]  /*3bb0*/  PRMT R37, R54, 0x7632, R37 ;  /* 0x0000763236257816 */ /* 0x000fe20000000025 */
[----:B------:R-:W-:Y:S01]  /*3bc0*/  FFMA.FTZ R30, R30, R30, R31 ;  /* 0x0000001e1e1e7223 */ /* 0x000fe2000001001f */
[----:B------:R-:W-:Y:S01]  /*3bd0*/  FADD.FTZ R35, R35, R40 ;  /* 0x0000002823237221 */ /* 0x000fe20000010000 */
[----:B------:R-:W-:Y:S01]  /*3be0*/  SHF.L.U32 R31, R53, 0x10, RZ ;  /* 0x00000010351f7819 */ /* 0x000fe200000006ff */
[----:B------:R-:W-:Y:S01]  /*3bf0*/  FMUL.FTZ R40, R38, R38 ;  /* 0x0000002626287220 */ /* 0x000fe20000410000 */
[----:B------:R-:W-:Y:S01]  /*3c00*/  FADD.FTZ R33, R36, R33 ;  /* 0x0000002124217221 */ /* 0x000fe20000010000 */
[----:B------:R-:W-:Y:S01]  /*3c10*/  SHF.L.U32 R36, R37, 0x10, RZ ;  /* 0x0000001025247819 */ /* 0x000fe200000006ff */
[----:B------:R-:W-:Y:S01]  /*3c20*/  FADD.FTZ R32, R35, R32 ;  /* 0x0000002023207221 */ /* 0x000fe20000010000 */
[C---:B------:R-:W-:Y:S01]  /*3c30*/  FADD.FTZ R35, R31.reuse, R38 ;  /* 0x000000261f237221 */ /* 0x040fe20000010000 */
[----:B------:R-:W-:Y:S01]  /*3c40*/  FFMA.FTZ R40, R31, R31, R40 ;  /* 0x0000001f1f287223 */ /* 0x000fe20000010028 */
[----:B------:R-:W-:Y:S01]  /*3c50*/  SHF.L.U32 R31, R54, 0x10, RZ ;  /* 0x00000010361f7819 */ /* 0x000fe200000006ff */
[----:B------:R-:W-:Y:S01]  /*3c60*/  FADD.FTZ R33, R33, R34 ;  /* 0x0000002221217221 */ /* 0x000fe20000010000 */
[----:B------:R-:W-:Y:S01]  /*3c70*/  FMUL.FTZ R34, R36, R36 ;  /* 0x0000002424227220 */ /* 0x000fe20000410000 */
[----:B------:R-:W-:Y:S01]  /*3c80*/  FADD.FTZ R32, R32, R43 ;  /* 0x0000002b20207221 */ /* 0x000fe20000010000 */
[----:B------:R-:W-:Y:S01]  /*3c90*/  PRMT R38, R55, 0x7632, R38 ;  /* 0x0000763237267816 */ /* 0x000fe20000000026 */
[C---:B------:R-:W-:Y:S01]  /*3ca0*/  FADD.FTZ R37, R31.reuse, R36 ;  /* 0x000000241f257221 */ /* 0x040fe20000010000 */
[----:B------:R-:W-:Y:S01]  /*3cb0*/  FFMA.FTZ R34, R31, R31, R34 ;  /* 0x0000001f1f227223 */ /* 0x000fe20000010022 */
[----:B------:R-:W-:Y:S01]  /*3cc0*/  FADD.FTZ R32, R32, R57 ;  /* 0x0000003920207221 */ /* 0x000fe20000010000 */
[----:B------:R-:W-:Y:S01]  /*3cd0*/  SHF.L.U32 R31, R55, 0x10, RZ ;  /* 0x00000010371f7819 */ /* 0x000fe200000006ff */
[----:B------:R-:W-:-:S02]  /*3ce0*/  IMAD.U32 R38, R38, 0x10000, RZ ;  /* 0x0001000026267824 */ /* 0x000fc400078e00ff */
[----:B------:R-:W-:Y:S01]  /*3cf0*/  FADD.FTZ R33, R33, R30 ;  /* 0x0000001e21217221 */ /* 0x000fe20000010000 */
[----:B------:R-:W-:Y:S01]  /*3d00*/  PRMT R39, R8, 0x7632, R39 ;  /* 0x0000763208277816 */ /* 0x000fe20000000027 */
[----:B------:R-:W0:Y:S01]  /*3d10*/  S2R R30, SR_LANEID ;  /* 0x00000000001e7919 */ /* 0x000e220000000000 */
[----:B------:R-:W-:Y:S01]  /*3d20*/  FADD.FTZ R32, R32, R35 ;  /* 0x0000002320207221 */ /* 0x000fe20000010000 */
[----:B------:R-:W-:Y:S01]  /*3d30*/  FMUL.FTZ R36, R38, R38 ;  /* 0x0000002626247220 */ /* 0x000fe20000410000 */
[----:B------:R-:W-:Y:S01]  /*3d40*/  FADD.FTZ R35, R31, R38 ;  /* 0x000000261f237221 */ /* 0x000fe20000010000 */
[----:B------:R-:W-:Y:S01]  /*3d50*/  FADD.FTZ R33, R33, R40 ;  /* 0x0000002821217221 */ /* 0x000fe20000010000 */
[----:B------:R-:W-:Y:S01]  /*3d60*/  SHF.L.U32 R38, R39, 0x10, RZ ;  /* 0x0000001027267819 */ /* 0x000fe200000006ff */
[----:B------:R-:W-:Y:S01]  /*3d70*/  FFMA.FTZ R36, R31, R31, R36 ;  /* 0x0000001f1f247223 */ /* 0x000fe20000010024 */
[----:B------:R-:W-:Y:S01]  /*3d80*/  FADD.FTZ R32, R32, R37 ;  /* 0x0000002520207221 */ /* 0x000fe20000010000 */
[----:B------:R-:W-:Y:S01]  /*3d90*/  FADD.FTZ R33, R33, R34 ;  /* 0x0000002221217221 */ /* 0x000fe20000010000 */
[----:B------:R-:W-:Y:S01]  /*3da0*/  SHF.L.U32 R31, R8, 0x10, RZ ;  /* 0x00000010081f7819 */ /* 0x000fe200000006ff */
[----:B------:R-:W-:Y:S01]  /*3db0*/  FMUL.FTZ R34, R38, R38 ;  /* 0x0000002626227220 */ /* 0x000fe20000410000 */
[----:B------:R-:W-:Y:S01]  /*3dc0*/  FADD.FTZ R32, R32, R35 ;  /* 0x0000002320207221 */ /* 0x000fe20000010000 */
[----:B------:R-:W-:-:S02]  /*3dd0*/  FADD.FTZ R33, R33, R36 ;  /* 0x0000002421217221 */ /* 0x000fc40000010000 */
[C---:B------:R-:W-:Y:S01]  /*3de0*/  FADD.FTZ R35, R31.reuse, R38 ;  /* 0x000000261f237221 */ /* 0x040fe20000010000 */
[----:B------:R-:W-:-:S03]  /*3df0*/  FFMA.FTZ R34, R31, R31, R34 ;  /* 0x0000001f1f227223 */ /* 0x000fc60000010022 */
[----:B------:R-:W-:Y:S01]  /*3e00*/  FADD.FTZ R32, R32, R35 ;  /* 0x0000002320207221 */ /* 0x000fe20000010000 */
[----:B------:R-:W-:-:S04]  /*3e10*/  FADD.FTZ R33, R33, R34 ;  /* 0x0000002221217221 */ /* 0x000fc80000010000 */
[----:B------:R-:W1:Y:S04]  /*3e20*/  SHFL.DOWN PT, R31, R32, 0x1, R29 ;  /* 0x08200000201f7989 */ /* 0x000e6800000e001d */
[----:B------:R-:W2:Y:S01]  /*3e30*/  SHFL.DOWN PT, R34, R33, 0x1, R29 ;  /* 0x0820000021227989 */ /* 0x000ea200000e001d */
[C---:B0-----:R-:W-:Y:S01]  /*3e40*/  ISETP.GE.AND P5, PT, R30.reuse, R29, PT ;  /* 0x0000001d1e00720c */ /* 0x041fe20003fa6270 */
[----:B------:R-:W-:-:S12]  /*3e50*/  VIADD R36, R30, 0x2 ;  /* 0x000000021e247836 */ /* 0x000fd80000000000 */
[----:B-1----:R-:W-:Y:S01]  /*3e60*/  @!P5 FADD.FTZ R32, R32, R31 ;  /* 0x0000001f2020d221 */ /* 0x002fe20000010000 */
[----:B--2---:R-:W-:-:S04]  /*3e70*/  @!P5 FADD.FTZ R33, R33, R34 ;  /* 0x000000222121d221 */ /* 0x004fc80000010000 */
        /* <DEDUP_REMOVED lines=27> */
[----:B------:R-:W-:Y:S01]  /*4030*/  BSSY B0, `(.L_x_3671) ;  /* 0x0000039000007945 */ /* 0x000fe20003800000 */
[----:B------:R-:W-:Y:S02]  /*4040*/  PRMT R76, R9, 0x7632, R76 ;  /* 0x00007632094c7816 */ /* 0x000fe4000000004c */
[----:B------:R-:W-:Y:S02]  /*4050*/  PRMT R75, R10, 0x7632, R75 ;  /* 0x000076320a4b7816 */ /* 0x000fe4000000004b */
[----:B0-----:R-:W-:-:S05]  /*4060*/  @!P5 LEA R31, R31, R30, 0x18 ;  /* 0x0000001e1f1fd211 */ /* 0x001fca00078ec0ff */
[----:B------:R-:W-:-:S05]  /*4070*/  @!P5 IMAD R31, R28, 0x8, R31 ;  /* 0x000000081c1fd824 */ /* 0x000fca00078e021f */
        /* <DEDUP_REMOVED lines=30> */
[----:B------:R-:W-:Y:S02]  /*4260*/  FADD.FTZ R40, R36, R39 ;  /* 0x0000002724287221 */ /* 0x000fe40000010000 */
[----:B------:R-:W1:Y:S01]  /*4270*/  LDS.128 R36, [UR5+0x50] ;  /* 0x00005005ff247984 */ /* 0x000e620008000c00 */
[----:B--2---:R-:W-:Y:S01]  /*4280*/  FADD.FTZ R89, R41, R28 ;  /* 0x0000001c29597221 */ /* 0x004fe20000010000 */
[----:B------:R-:W-:Y:S02]  /*4290*/  FADD.FTZ R84, R40, R29 ;  /* 0x0000001d28547221 */ /* 0x000fe40000010000 */
[----:B------:R-:W2:Y:S01]  /*42a0*/  LDS.128 R40, [UR5+0x60] ;  /* 0x00006005ff287984 */ /* 0x000ea20008000c00 */
[----:B------:R-:W-:Y:S01]  /*42b0*/  FADD.FTZ R89, R89, R30 ;  /* 0x0000001e59597221 */ /* 0x000fe20000010000 */
[----:B------:R-:W-:-:S02]  /*42c0*/  FADD.FTZ R84, R84, R31 ;  /* 0x0000001f54547221 */ /* 0x000fc40000010000 */
        /* <DEDUP_REMOVED lines=15> */
.L_x_3672:
[----:B------:R-:W-:Y:S05]  /*43c0*/  BSYNC B0 ;  /* 0x0000000000007941 */ /* 0x000fea0003800000 */
.L_x_3671:
[----:B------:R-:W-:Y:S02]  /*43d0*/  ISETP.GE.U32.AND P6, PT, R56, 0x2, PT ;  /* 0x000000023800780c */ /* 0x000fe40003fc6070 */
[----:B------:R-:W-:Y:S02]  /*43e0*/  PRMT R28, R26, 0x7632, R28 ;  /* 0x000076321a1c7816 */ /* 0x000fe4000000001c */
[----:B------:R-:W-:Y:S02]  /*43f0*/  PRMT R29, R27, 0x7632, R29 ;  /* 0x000076321b1d7816 */ /* 0x000fe4000000001d */
[----:B------:R-:W-:Y:S02]  /*4400*/  PRMT R30, R44, 0x7632, R30 ;  /* 0x000076322c1e7816 */ /* 0x000fe4000000001e */
[----:B------:R-:W-:Y:S02]  /*4410*/  PRMT R31, R45, 0x7632, R31 ;  /* 0x000076322d1f7816 */ /* 0x000fe4000000001f */
[----:B------:R-:W-:-:S02]  /*4420*/  PRMT R34, R46, 0x7632, R34 ;  /* 0x000076322e227816 */ /* 0x000fc40000000022 */
[----:B------:R-:W-:Y:S02]  /*4430*/  PRMT R35, R47, 0x7632, R35 ;  /* 0x000076322f237816 */ /* 0x000fe40000000023 */
[----:B------:R-:W-:Y:S01]  /*4440*/  PRMT R40, R21, 0x7632, R40 ;  /* 0x0000763215287816 */ /* 0x000fe20000000028 */
[----:B------:R-:W-:Y:S06]  /*4450*/  @!P6 BRA `(.L_x_3673) ;  /* 0x000000080070e947 */ /* 0x000fec0003800000 */
[----:B------:R-:W-:Y:S05]  /*4460*/  @P5 BRA `(.L_x_3674) ;  /* 0x0000000000745947 */ /* 0x000fea0003800000 */
[----:B------:R-:W0:Y:S01]  /*4470*/  LDC R43, c[0x0][0x10] ;  /* 0x00000400ff2b7b82 */ /* 0x000e220000000800 */
[C---:B------:R-:W-:Y:S01]  /*4480*/  LOP3.LUT R84, R3.reuse, 0x1, RZ, 0xc0, !PT ;  /* 0x0000000103547812 */ /* 0x040fe200078ec0ff */
[----:B------:R-:W1:Y:S01]  /*4490*/  S2R R89, SR_CTAID.Y ;  /* 0x0000000000597919 */ /* 0x000e620000002600 */
[----:B------:R-:W-:Y:S02]  /*44a0*/  LOP3.LUT P6, RZ, R3, 0x2, RZ, 0xc0, !PT ;  /* 0x0000000203ff7812 */ /* 0x000fe400078cc0ff */
[----:B------:R-:W-:Y:S02]  /*44b0*/  MOV R42, 0xffffffff ;  /* 0xffffffff002a7802 */ /* 0x000fe40000000f00 */
[----:B------:R-:W-:Y:S01]  /*44c0*/  SEL R41, R56, RZ, !P6 ;  /* 0x000000ff38297207 */ /* 0x000fe20007000000 */
[----:B------:R-:W2:Y:S01]  /*44d0*/  LDC.64 R38, c[0x0][0x248] ;  /* 0x00009200ff267b82 */ /* 0x000ea20000000a00 */
[----:B------:R-:W-:Y:S01]  /*44e0*/  SEL R42, R42, 0x1, P6 ;  /* 0x000000012a2a7807 */ /* 0x000fe20003000000 */
[----:B0-----:R-:W-:-:S04]  /*44f0*/  IMAD R84, R84, R43, RZ ;  /* 0x0000002b54547224 */ /* 0x001fc800078e02ff */
[----:B------:R-:W-:-:S05]  /*4500*/  IMAD R36, R84, R56, RZ ;  /* 0x0000003854247224 */ /* 0x000fca00078e02ff */
[----:B------:R-:W-:Y:S01]  /*4510*/  SHF.L.U32 R37, R36, 0x1, RZ ;  /* 0x0000000124257819 */ /* 0x000fe200000006ff */
[----:B-1----:R-:W-:Y:S01]  /*4520*/  IMAD R43, R43, UR7, R89 ;  /* 0x000000072b2b7c24 */ /* 0x002fe2000f8e0259 */
[----:B------:R-:W-:Y:S02]  /*4530*/  ISETP.NE.AND P6, PT, R41, -0x1, PT ;  /* 0xffffffff2900780c */ /* 0x000fe40003fc5270 */
[----:B------:R-:W-:Y:S01]  /*4540*/  IADD3 R89, R84, R89, RZ ;  /* 0x0000005954597210 */ /* 0x000fe20007ffe0ff */
[----:B--2---:R-:W-:Y:S02]  /*4550*/  IMAD.WIDE R38, R37, 0x4, R38 ;  /* 0x0000000425267825 */ /* 0x004fe400078e0226 */
[----:B------:R-:W0:Y:S02]  /*4560*/  LDC.64 R36, c[0x0][0x240] ;  /* 0x00009000ff247b82 */ /* 0x000e240000000a00 */
[----:B------:R-:W-:-:S05]  /*4570*/  IMAD.WIDE.U32 R38, R43, 0x8, R38 ;  /* 0x000000082b267825 */ /* 0x000fca00078e0026 */
[----:B------:R1:W-:Y:S01]  /*4580*/  STG.E.64 desc[UR8][R38.64], R32 ;  /* 0x0000002026007986 */ /* 0x0003e2000c101b08 */
[----:B0-----:R-:W-:Y:S01]  /*4590*/  IMAD.WIDE.U32 R36, R89, 0x4, R36 ;  /* 0x0000000459247825 */ /* 0x001fe200078e0024 */
[----:B------:R-:W-:Y:S06]  /*45a0*/  MEMBAR.ALL.GPU ;  /* 0x0000000000007992 */ /* 0x000fec000000a000 */
[----:B------:R-:W-:-:S00]  /*45b0*/  ERRBAR ;  /* 0x00000000000079ab */ /* 0x000fc00000000000 */
[----:B------:R-:W-:Y:S06]  /*45c0*/  CGAERRBAR ;  /* 0x00000000000075ab */ /* 0x000fec0000000000 */
[----:B------:R1:W-:Y:S01]  /*45d0*/  REDG.E.ADD.S32.STRONG.GPU desc[UR8][R36.64], R42 ;  /* 0x0000002a2400798e */ /* 0x0003e2000c10e388 */
[----:B------:R-:W-:Y:S05]  /*45e0*/  @!P6 BRA `(.L_x_3674) ;  /* 0x000000000014e947 */ /* 0x000fea0003800000 */
.L_x_3675:
[----:B-1----:R-:W2:Y:S04]  /*45f0*/  LDG.E.STRONG.GPU R38, desc[UR8][R36.64] ;  /* 0x0000000824267981 */ /* 0x002ea8000c1ef900 */
[----:B--2---:R-:W-:Y:S01]  /*4600*/  CCTL.IVALL ;  /* 0x00000000ff00798f */ /* 0x004fe20002000000 */
[----:B------:R-:W-:Y:S05]  /*4610*/  YIELD ;  /* 0x0000000000007946 */ /* 0x000fea0003800000 */
[----:B------:R-:W-:-:S13]  /*4620*/  ISETP.NE.AND P6, PT, R38, R41, PT ;  /* 0x000000292600720c */ /* 0x000fda0003fc5270 */
[----:B------:R-:W-:Y:S05]  /*4630*/  @P6 BRA `(.L_x_3675) ;  /* 0xfffffffc00ec6947 */ /* 0x000fea000383ffff */
.L_x_3674:
[----:B------:R-:W-:Y:S01]  /*4640*/  ISETP.NE.AND P6, PT, R56, RZ, PT ;  /* 0x000000ff3800720c */ /* 0x000fe20003fc5270 */
[----:B------:R-:W-:Y:S05]  /*4650*/  WARPSYNC.ALL ;  /* 0x0000000000007948 */ /* 0x000fea0003800000 */
[----:B------:R-:W-:Y:S07]  /*4660*/  BAR.SYNC.DEFER_BLOCKING 0x0 ;  /* 0x0000000000007b1d */ /* 0x000fee0000010000 */
[----:B------:R-:W-:Y:S05]  /*4670*/  @!P6 BRA `(.L_x_3673) ;  /* 0x0000000400e8e947 */ /* 0x000fea0003800000 */
[----:B-1----:R-:W-:Y:S01]  /*4680*/  VIADD R36, R56, 0xffffffff ;  /* 0xffffffff38247836 */ /* 0x002fe20000000000 */
[----:B------:R-:W-:-:S04]  /*4690*/  HFMA2.MMA R38, -RZ, RZ, 0, 0 ;  /* 0x00000000ff267435 */ /* 0x000fc800000001ff */
[----:B------:R-:W-:-:S13]  /*46a0*/  ISETP.GE.U32.AND P6, PT, R36, 0x3, PT ;  /* 0x000000032400780c */ /* 0x000fda0003fc6070 */
[----:B------:R-:W-:Y:S05]  /*46b0*/  @!P6 BRA `(.L_x_3676) ;  /* 0x000000040008e947 */ /* 0x000fea0003800000 */
[----:B------:R-:W-:Y:S02]  /*46c0*/  LOP3.LUT R39, R56, 0x3, RZ, 0xc0, !PT ;  /* 0x0000000338277812 */ /* 0x000fe400078ec0ff */
[----:B------:R-:W-:Y:S02]  /*46d0*/  MOV R38, RZ ;  /* 0x000000ff00267202 */ /* 0x000fe40000000f00 */
[----:B------:R-:W-:-:S07]  /*46e0*/  IADD3 R39, -R39, R56, RZ ;  /* 0x0000003827277210 */ /* 0x000fce0007ffe1ff */
.L_x_3677:
[----:B------:R-:W-:-:S13]  /*46f0*/  ISETP.EQ.OR P6, PT, R38, UR7, P5 ;  /* 0x0000000726007c0c */ /* 0x000fda000afc2670 */
[----:B------:R-:W0:Y:S01]  /*4700*/  @!P6 LDC R42, c[0x0][0x10] ;  /* 0x00000400ff2aeb82 */ /* 0x000e220000000800 */
[----:B------:R-:W1:Y:S01]  /*4710*/  @!P6 S2R R41, SR_CTAID.Y ;  /* 0x000000000029e919 */ /* 0x000e620000002600 */
[----:B------:R-:W-:-:S06]  /*4720*/  @!P6 LOP3.LUT R43, R3, 0x1, RZ, 0xc0, !PT ;  /* 0x00000001032be812 */ /* 0x000fcc00078ec0ff */
[----:B------:R-:W2:Y:S01]  /*4730*/  @!P6 LDC.64 R36, c[0x0][0x248] ;  /* 0x00009200ff24eb82 */ /* 0x000ea20000000a00 */
[----:B0-----:R-:W-:-:S04]  /*4740*/  @!P6 IMAD R43, R43, R42, RZ ;  /* 0x0000002a2b2be224 */ /* 0x001fc800078e02ff */
[----:B------:R-:W-:-:S04]  /*4750*/  @!P6 IMAD R43, R43, R56, RZ ;  /* 0x000000382b2be224 */ /* 0x000fc800078e02ff */
[----:B------:R-:W-:Y:S02]  /*4760*/  @!P6 IMAD.SHL.U32 R43, R43, 0x2, RZ ;  /* 0x000000022b2be824 */ /* 0x000fe400078e00ff */
[----:B-1----:R-:W-:Y:S02]  /*4770*/  @!P6 IMAD R41, R42, R38, R41 ;  /* 0x000000262a29e224 */ /* 0x002fe400078e0229 */
[----:B--2---:R-:W-:-:S04]  /*4780*/  @!P6 IMAD.WIDE R36, R43, 0x4, R36 ;  /* 0x000000042b24e825 */ /* 0x004fc800078e0224 */
[----:B------:R-:W-:-:S06]  /*4790*/  @!P6 IMAD.WIDE.U32 R36, R41, 0x8, R36 ;  /* 0x000000082924e825 */ /* 0x000fcc00078e0024 */
        /* <DEDUP_REMOVED lines=46> */
[----:B------:R-:W-:Y:S01]  /*4a80*/  IADD3 R39, R39, -0x4, RZ ;  /* 0xfffffffc27277810 */ /* 0x000fe20007ffe0ff */
[----:B------:R-:W-:Y:S02]  /*4a90*/  VIADD R38, R38, 0x4 ;  /* 0x0000000426267836 */ /* 0x000fe40000000000 */
[----:B--2---:R-:W-:Y:S01]  /*4aa0*/  @!P6 FADD.FTZ R32, R32, R36 ;  /* 0x000000242020e221 */ /* 0x004fe20000010000 */
[----:B------:R-:W-:Y:S01]  /*4ab0*/  @!P6 FADD.FTZ R33, R33, R37 ;  /* 0x000000252121e221 */ /* 0x000fe20000010000 */
[----:B------:R-:W-:-:S13]  /*4ac0*/  ISETP.NE.AND P6, PT, R39, RZ, PT ;  /* 0x000000ff2700720c */ /* 0x000fda0003fc5270 */
[----:B------:R-:W-:Y:S05]  /*4ad0*/  @P6 BRA `(.L_x_3677) ;  /* 0xfffffffc00046947 */ /* 0x000fea000383ffff */
.L_x_3676:
        /* <DEDUP_REMOVED lines=18> */
.L_x_3679:
[----:B------:R-:W-:Y:S05]  /*4c00*/  BSYNC B0 ;  /* 0x0000000000007941 */ /* 0x000fea0003800000 */
.L_x_3678:
        /* <DEDUP_REMOVED lines=15> */
[----:B------:R-:W-:Y:S02]  /*4d00*/  VIADD R38, R38, 0x2 ;  /* 0x0000000226267836 */ /* 0x000fe40000000000 */
        /* <DEDUP_REMOVED lines=14> */
[----:B------:R-:W2:Y:S02]  /*4df0*/  @!P6 LDG.E.64 R36, desc[UR8][R36.64] ;  /* 0x000000082424e981 */ /* 0x000ea4000c1e1b00 */
[----:B--2---:R-:W-:Y:S01]  /*4e00*/  @!P6 FADD.FTZ R32, R32, R36 ;  /* 0x000000242020e221 */ /* 0x004fe20000010000 */
[----:B------:R-:W-:-:S07]  /*4e10*/  @!P6 FADD.FTZ R33, R33, R37 ;  /* 0x000000252121e221 */ /* 0x000fce0000010000 */
.L_x_3673:
[----:B------:R-:W-:Y:S01]  /*4e20*/  ULDC.64 UR12, c[0x0][0x218] ;  /* 0x00008600000c7ab9 */ /* 0x000fe20000000a00 */
[----:B-1----:R-:W-:Y:S01]  /*4e30*/  P2R R36, PR, RZ, 0x1 ;  /* 0x00000001ff247803 */ /* 0x002fe20000000000 */
[----:B------:R-:W0:Y:S01]  /*4e40*/  S2UR UR6, SR_CgaCtaId ;  /* 0x00000000000679c3 */ /* 0x000e220000008800 */
[----:B------:R-:W-:Y:S01]  /*4e50*/  LOP3.LUT P0, RZ, R105, UR7, RZ, 0xfc, !PT ;  /* 0x0000000769ff7c12 */ /* 0x000fe2000f80fcff */
[----:B------:R-:W-:Y:S01]  /*4e60*/  UMOV UR5, 0x400 ;  /* 0x0000040000057882 */ /* 0x000fe20000000000 */
[----:B------:R-:W-:Y:S02]  /*4e70*/  ISETP.EQ.U32.AND P6, PT, RZ, UR12, PT ;  /* 0x0000000cff007c0c */ /* 0x000fe4000bfc2070 */
[----:B------:R-:W-:Y:S02]  /*4e80*/  MOV R97, 0x3f800000 ;  /* 0x3f80000000617802 */ /* 0x000fe40000000f00 */
[----:B------:R-:W-:Y:S02]  /*4e90*/  ISETP.EQ.OR.EX P6, PT, RZ, UR13, P0, P6 ;  /* 0x0000000dff007c0c */ /* 0x000fe400087c2760 */
[----:B------:R-:W-:-:S11]  /*4ea0*/  ISETP.NE.AND P0, PT, R36, RZ, PT ;  /* 0x000000ff2400720c */ /* 0x000fd60003f05270 */
[----:B------:R-:W1:Y:S01]  /*4eb0*/  @!P6 LDC.64 R36, c[0x0][0x218] ;  /* 0x00008600ff24eb82 */ /* 0x000e620000000a00 */
[----:B0-----:R-:W-:-:S03]  /*4ec0*/  ULEA UR5, UR6, UR5, 0x18 ;  /* 0x0000000506057291 */ /* 0x001fc6000f8ec03f */
[----:B------:R-:W-:-:S06]  /*4ed0*/  ULDC UR6, c[0x0][0x2a4] ;  /* 0x0000a90000067ab9 */ /* 0x000fcc0000000800 */
[----:B------:R0:W-:Y:S02]  /*4ee0*/  @!P5 STS.64 [UR5+0x80], R32 ;  /* 0x00008020ff00d988 */ /* 0x0001e40008000a05 */
[----:B0-----:R-:W-:Y:S01]  /*4ef0*/  @!P6 FMUL.FTZ R33, R33, UR6 ;  /* 0x000000062121ec20 */ /* 0x001fe20008410000 */
[----:B------:R-:W-:Y:S01]  /*4f00*/  @!P6 FMUL.FTZ R32, R32, UR6 ;  /* 0x000000062020ec20 */ /* 0x000fe20008410000 */
[----:B-1----:R-:W-:-:S05]  /*4f10*/  @!P6 IMAD.WIDE R36, R2, 0x8, R36 ;  /* 0x000000080224e825 */ /* 0x002fca00078e0224 */
[----:B------:R0:W-:Y:S01]  /*4f20*/  @!P6 STG.E.64 desc[UR8][R36.64], R32 ;  /* 0x000000202400e986 */ /* 0x0001e2000c101b08 */
[----:B------:R-:W-:Y:S08]  /*4f30*/  BAR.SYNC.DEFER_BLOCKING 0x0 ;  /* 0x0000000000007b1d */ /* 0x000ff00000010000 */
[----:B0-----:R-:W0:Y:S01]  /*4f40*/  LDC.64 R36, c[0x0][0x228] ;  /* 0x00008a00ff247b82 */ /* 0x001e220000000a00 */
[----:B------:R-:W1:Y:S02]  /*4f50*/  LDS.64 R32, [UR5+0x80] ;  /* 0x00008005ff207984 */ /* 0x000e640008000a00 */
[----:B-1----:R-:W-:-:S04]  /*4f60*/  FMUL.FTZ R56, R32, UR6 ;  /* 0x0000000620387c20 */ /* 0x002fc80008410000 */
[----:B------:R-:W-:-:S04]  /*4f70*/  FMUL.FTZ R38, R56, R56 ;  /* 0x0000003838267220 */ /* 0x000fc80000410000 */
[----:B------:R-:W-:Y:S02]  /*4f80*/  FFMA.FTZ R38, R33, UR6, -R38 ;  /* 0x0000000621267c23 */ /* 0x000fe40008010826 */
[----:B------:R-:W1:Y:S03]  /*4f90*/  LDC.64 R32, c[0x0][0x230] ;  /* 0x00008c00ff207b82 */ /* 0x000e660000000a00 */
[----:B------:R-:W-:-:S13]  /*4fa0*/  FSETP.GTU.FTZ.AND P5, PT, R38, RZ, PT ;  /* 0x000000ff2600720b */ /* 0x000fda0003fbc000 */
[----:B------:R-:W2:Y:S02]  /*4fb0*/  @P5 LDC R39, c[0x0][0x238] ;  /* 0x00008e00ff275b82 */ /* 0x000ea40000000800 */
[----:B--2---:R-:W-:Y:S01]  /*4fc0*/  @P5 FADD.FTZ R38, R38, R39 ;  /* 0x0000002726265221 */ /* 0x004fe20000010000 */
[----:B------:R-:W-:Y:S02]  /*4fd0*/  IADD3 R39, R4, R6, RZ ;  /* 0x0000000604277210 */ /* 0x000fe40007ffe0ff */
[----:B------:R-:W-:Y:S01]  /*4fe0*/  SHF.L.U32 R89, R9, 0x10, RZ ;  /* 0x0000001009597819 */ /* 0x000fe200000006ff */
[----:B------:R2:W3:Y:S02]  /*4ff0*/  @P5 MUFU.RSQ R97, R38 ;  /* 0x0000002600615308 */ /* 0x0004e40000001400 */
[----:B0-----:R-:W-:-:S04]  /*5000*/  IMAD.WIDE R36, R39, 0x4, R36 ;  /* 0x0000000427247825 */ /* 0x001fc800078e0224 */
[----:B-1----:R-:W-:Y:S02]  /*5010*/  IMAD.WIDE R32, R39, 0x4, R32 ;  /* 0x0000000427207825 */ /* 0x002fe400078e0220 */
[----:B------:R-:W4:Y:S04]  /*5020*/  LDG.E.64 R36, desc[UR8][R36.64] ;  /* 0x0000000824247981 */ /* 0x000f28000c1e1b00 */
[----:B------:R-:W4:Y:S01]  /*5030*/  LDG.E.64 R32, desc[UR8][R32.64] ;  /* 0x0000000820207981 */ /* 0x000f22000c1e1b00 */
[----:B------:R-:W-:Y:S01]  /*5040*/  SHF.L.U32 R12, R12, 0x10, RZ ;  /* 0x000000100c0c7819 */ /* 0x000fe200000006ff */
[----:B------:R-:W-:Y:S01]  /*5050*/  IMAD.U32 R6, R13, 0x10000, RZ ;  /* 0x000100000d067824 */ /* 0x000fe200078e00ff */
        /* <DEDUP_REMOVED lines=11> */
[--C-:B------:R-:W-:Y:S01]  /*5110*/  FADD.FTZ R45, R12, -R56.reuse ;  /* 0x800000380c2d7221 */ /* 0x100fe20000010000 */
[----:B------:R-:W-:Y:S01]  /*5120*/  SHF.L.U32 R19, R25, 0x10, RZ ;  /* 0x0000001019137819 */ /* 0x000fe200000006ff */
[--C-:B------:R-:W-:Y:S01]  /*5130*/  FADD.FTZ R12, R17, -R56.reuse ;  /* 0x80000038110c7221 */ /* 0x100fe20000010000 */
[----:B------:R-:W-:Y:S01]  /*5140*/  SHF.L.U32 R21, R27, 0x10, RZ ;  /* 0x000000101b157819 */ /* 0x000fe200000006ff */
[--C-:B------:R-:W-:Y:S01]  /*5150*/  FADD.FTZ R17, R23, -R56.reuse ;  /* 0x8000003817117221 */ /* 0x100fe20000010000 */
[----:B------:R-:W-:Y:S01]  /*5160*/  SHF.L.U32 R41, R51, 0x10, RZ ;  /* 0x0000001033297819 */ /* 0x000fe200000006ff */
[--C-:B--2---:R-:W-:Y:S01]  /*5170*/  FADD.FTZ R38, R39, -R56.reuse ;  /* 0x8000003827267221 */ /* 0x104fe20000010000 */
[----:B------:R-:W-:Y:S01]  /*5180*/  SHF.L.U32 R22, R22, 0x10, RZ ;  /* 0x0000001016167819 */ /* 0x000fe200000006ff */
[--C-:B------:R-:W-:Y:S01]  /*5190*/  FADD.FTZ R23, R24, -R56.reuse ;  /* 0x8000003818177221 */ /* 0x100fe20000010000 */
        /* <DEDUP_REMOVED lines=17> */
[----:B------:R-:W-:Y:S01]  /*52b0*/  FADD.FTZ R26, R27, -R56 ;  /* 0x800000381b1a7221 */ /* 0x000fe20000010000 */
[----:B------:R-:W-:Y:S01]  /*52c0*/  PRMT R51, R48, 0x7632, R51 ;  /* 0x0000763230337816 */ /* 0x000fe20000000033 */
[----:B------:R-:W-:Y:S01]  /*52d0*/  IMAD.U32 R44, R55, 0x10000, RZ ;  /* 0x00010000372c7824 */ /* 0x000fe200078e00ff */
[C---:B------:R-:W-:Y:S01]  /*52e0*/  PRMT R52, R49.reuse, 0x7632, R52 ;  /* 0x0000763231347816 */ /* 0x040fe20000000034 */
        /* <DEDUP_REMOVED lines=9> */
[----:B------:R-:W-:Y:S01]  /*5380*/  PRMT R53, R50, 0x7632, R53 ;  /* 0x0000763232357816 */ /* 0x000fe20000000035 */
[----:B------:R-:W-:Y:S01]  /*5390*/  FADD.FTZ R10, R10, -R56 ;  /* 0x800000380a0a7221 */ /* 0x000fe20000010000 */
[----:B------:R-:W-:Y:S01]  /*53a0*/  PRMT R54, R51, 0x7632, R54 ;  /* 0x0000763233367816 */ /* 0x000fe20000000036 */
[--C-:B------:R-:W-:Y:S01]  /*53b0*/  FADD.FTZ R13, R13, -R56.reuse ;  /* 0x800000380d0d7221 */ /* 0x100fe20000010000 */
[----:B------:R-:W-:Y:S01]  /*53c0*/  PRMT R55, R52, 0x7632, R55 ;  /* 0x0000763234377816 */ /* 0x000fe20000000037 */
[--C-:B------:R-:W-:Y:S01]  /*53d0*/  FADD.FTZ R14, R14, -R56.reuse ;  /* 0x800000380e0e7221 */ /* 0x100fe20000010000 */
        /* <DEDUP_REMOVED lines=9> */
[----:B------:R-:W-:Y:S01]  /*5470*/  FADD.FTZ R47, R47, -R56 ;  /* 0x800000382f2f7221 */ /* 0x000fe20000010000 */
[----:B------:R-:W-:Y:S01]  /*5480*/  PRMT R121, R53, 0x7632, R121 ;  /* 0x0000763235797816 */ /* 0x000fe20000000079 */
[-C--:B---3--:R-:W-:Y:S01]  /*5490*/  FMUL.FTZ R94, R94, R97.reuse ;  /* 0x000000615e5e7220 */ /* 0x088fe20000410000 */
[----:B------:R-:W-:Y:S01]  /*54a0*/  PRMT R120, R54, 0x7632, R120 ;  /* 0x0000763236787816 */ /* 0x000fe20000000078 */
[-C--:B------:R-:W-:Y:S01]  /*54b0*/  FMUL.FTZ R89, R89, R97.reuse ;  /* 0x0000006159597220 */ /* 0x080fe20000410000 */
[----:B------:R-:W-:Y:S01]  /*54c0*/  PRMT R119, R55, 0x7632, R119 ;  /* 0x0000763237777816 */ /* 0x000fe20000000077 */
[-C--:B------:R-:W-:Y:S01]  /*54d0*/  FMUL.FTZ R84, R84, R97.reuse ;  /* 0x0000006154547220 */ /* 0x080fe20000410000 */
[----:B------:R-:W-:Y:S01]  /*54e0*/  PRMT R8, R8, 0x7632, R8 ;  /* 0x0000763208087816 */ /* 0x000fe20000000008 */
[-C--:B------:R-:W-:Y:S01]  /*54f0*/  FMUL.FTZ R46, R46, R97.reuse ;  /* 0x000000612e2e7220 */ /* 0x080fe20000410000 */
        /* <DEDUP_REMOVED lines=40> */
[----:B------:R-:W-:Y:S01]  /*5780*/  ISETP.NE.AND P6, PT, RZ, UR10, PT ;  /* 0x0000000aff007c0c */ /* 0x000fe2000bfc5270 */
[C---:B------:R-:W-:Y:S01]  /*5790*/  FADD.FTZ R40, -R56.reuse, R40 ;  /* 0x0000002838287221 */ /* 0x040fe20000010100 */
[----:B------:R-:W-:Y:S01]  /*57a0*/  SHF.L.U32 R57, R57, 0x10, RZ ;  /* 0x0000001039397819 */ /* 0x000fe200000006ff */
[----:B------:R-:W-:Y:S01]  /*57b0*/  FADD.FTZ R48, -R56, R74 ;  /* 0x0000004a38307221 */ /* 0x000fe20000010100 */
[----:B------:R-:W-:Y:S01]  /*57c0*/  SHF.L.U32 R58, R58, 0x10, RZ ;  /* 0x000000103a3a7819 */ /* 0x000fe200000006ff */
[C---:B------:R-:W-:Y:S01]  /*57d0*/  FADD.FTZ R49, -R56.reuse, R73 ;  /* 0x0000004938317221 */ /* 0x040fe20000010100 */
[----:B------:R-:W-:Y:S01]  /*57e0*/  SHF.L.U32 R59, R59, 0x10, RZ ;  /* 0x000000103b3b7819 */ /* 0x000fe200000006ff */
[C---:B------:R-:W-:Y:S01]  /*57f0*/  FADD.FTZ R50, -R56.reuse, R60 ;  /* 0x0000003c38327221 */ /* 0x040fe20000010100 */
[----:B------:R-:W-:Y:S01]  /*5800*/  SHF.L.U32 R63, R63, 0x10, RZ ;  /* 0x000000103f3f7819 */ /* 0x000fe200000006ff */
[----:B------:R-:W-:Y:S01]  /*5810*/  FADD.FTZ R100, -R56, R61 ;  /* 0x0000003d38647221 */ /* 0x000fe20000010100 */
[----:B------:R-:W-:Y:S01]  /*5820*/  SHF.L.U32 R64, R64, 0x10, RZ ;  /* 0x0000001040407819 */ /* 0x000fe200000006ff */
[----:B------:R-:W-:Y:S01]  /*5830*/  FADD.FTZ R101, -R56, R62 ;  /* 0x0000003e38657221 */ /* 0x000fe20000010100 */
[----:B------:R-:W-:Y:S01]  /*5840*/  SHF.L.U32 R66, R66, 0x10, RZ ;  /* 0x0000001042427819 */ /* 0x000fe200000006ff */
[C---:B------:R-:W-:Y:S01]  /*5850*/  FADD.FTZ R57, -R56.reuse, R57 ;  /* 0x0000003938397221 */ /* 0x040fe20000010100 */
[----:B------:R-:W-:Y:S01]  /*5860*/  SHF.L.U32 R67, R67, 0x10, RZ ;  /* 0x0000001043437819 */ /* 0x000fe200000006ff */
[----:B------:R-:W-:Y:S01]  /*5870*/  FADD.FTZ R58, -R56, R58 ;  /* 0x0000003a383a7221 */ /* 0x000fe20000010100 */
        /* <DEDUP_REMOVED lines=57> */
[----:B------:R-:W-:Y:S01]  /*5c10*/  FMUL.FTZ R62, R62, R97 ;  /* 0x000000613e3e7220 */ /* 0x000fe20000410000 */
[C-C-:B----4-:R-:W-:Y:S01]  /*5c20*/  FFMA.FTZ R94, R36.reuse, R94, R32.reuse ;  /* 0x0000005e245e7223 */ /* 0x150fe20000010020 */
[C-C-:B------:R-:W-:Y:S01]  /*5c30*/  FFMA.FTZ R89, R36.reuse, R89, R32.reuse ;  /* 0x0000005924597223 */ /* 0x140fe20000010020 */
        /* <DEDUP_REMOVED lines=29> */
[----:B------:R-:W-:Y:S01]  /*5e10*/  FFMA.FTZ R32, R36, R47, R32 ;  /* 0x0000002f24207223 */ /* 0x000fe20000010020 */
        /* <DEDUP_REMOVED lines=54> */
.L_x_3680:
[----:B------:R-:W-:Y:S01]  /*6180*/  LOP3.LUT P5, RZ, R5, 0x4000000, RZ, 0xc0, !PT ;  /* 0x0400000005ff7812 */ /* 0x000fe200078ac0ff */
[----:B------:R-:W-:-:S12]  /*6190*/  BSSY B0, `(.L_x_3681) ;  /* 0x000000f000007945 */ /* 0x000fd80003800000 */
[----:B------:R-:W-:Y:S05]  /*61a0*/  @!P5 BRA `(.L_x_3682) ;  /* 0x000000000034d947 */ /* 0x000fea0003800000 */
[----:B------:R-:W-:Y:S01]  /*61b0*/  SHF.R.S32.HI R37, RZ, 0x1f, R0 ;  /* 0x0000001fff257819 */ /* 0x000fe20000011400 */
[----:B------:R-:W-:Y:S01]  /*61c0*/  ULDC.64 UR12, c[0x0][0x270] ;  /* 0x00009c00000c7ab9 */ /* 0x000fe20000000a00 */
[----:B------:R-:W-:Y:S01]  /*61d0*/  MOV R56, R70 ;  /* 0x0000004600387202 */ /* 0x000fe20000000f00 */
[----:B------:R-:W-:Y:S02]  /*61e0*/  IMAD.MOV.U32 R57, RZ, RZ, R69 ;  /* 0x000000ffff397224 */ /* 0x000fe400078e0045 */
[----:B------:R-:W-:Y:S02]  /*61f0*/  IMAD R37, R37, UR12, RZ ;  /* 0x0000000c25257c24 */ /* 0x000fe4000f8e02ff */
[----:B------:R-:W-:-:S04]  /*6200*/  IMAD.WIDE.U32 R56, R0, UR12, R56 ;  /* 0x0000000c00387c25 */ /* 0x000fc8000f8e0038 */
[----:B------:R-:W-:Y:S01]  /*6210*/  IMAD R37, R0, UR13, R37 ;  /* 0x0000000d00257c24 */ /* 0x000fe2000f8e0225 */
[----:B------:R-:W-:Y:S02]  /*6220*/  ULDC.64 UR12, c[0x0][0x210] ;  /* 0x00008400000c7ab9 */ /* 0x000fe40000000a00 */
[----:B------:R-:W-:Y:S02]  /*6230*/  LEA R58, P5, R56, UR12, 0x1 ;  /* 0x0000000c383a7c11 */ /* 0x000fe4000f8a08ff */
[----:B------:R-:W-:-:S04]  /*6240*/  IADD3 R37, R57, R37, RZ ;  /* 0x0000002539257210 */ /* 0x000fc80007ffe0ff */
[----:B------:R-:W-:Y:S02]  /*6250*/  LEA.HI.X R59, R56, UR13, R37, 0x1, P5 ;  /* 0x0000000d383b7c11 */ /* 0x000fe4000a8f0c25 */
[----:B------:R-:W-:-:S05]  /*6260*/  F2FP.BF16.F32.PACK_AB R37, R76, R94 ;  /* 0x0000005e4c25723e */ /* 0x000fca00000010ff */
[----:B------:R0:W-:Y:S02]  /*6270*/  STG.E desc[UR8][R58.64], R37 ;  /* 0x000000253a007986 */ /* 0x0001e4000c101908 */
.L_x_3682:
[----:B------:R-:W-:Y:S05]  /*6280*/  BSYNC B0 ;  /* 0x0000000000007941 */ /* 0x000fea0003800000 */
.L_x_3681:
        /* <DEDUP_REMOVED lines=11> */
.L_x_3683:
[----:B------:R-:W-:Y:S01]  /*6340*/  LOP3.LUT P5, RZ, R5, 0x2000000, RZ, 0xc0, !PT ;  /* 0x0200000005ff7812 */ /* 0x000fe200078ac0ff */
[----:B------:R-:W-:-:S12]  /*6350*/  BSSY B0, `(.L_x_3684) ;  /* 0x000000f000007945 */ /* 0x000fd80003800000 */
[----:B------:R-:W-:Y:S05]  /*6360*/  @!P5 BRA `(.L_x_3685) ;  /* 0x000000000034d947 */ /* 0x000fea0003800000 */
[----:B0-----:R-:W-:Y:S01]  /*6370*/  SHF.R.S32.HI R37, RZ, 0x1f, R104 ;  /* 0x0000001fff257819 */ /* 0x001fe20000011468 */
[----:B------:R-:W-:Y:S01]  /*6380*/  ULDC.64 UR12, c[0x0][0x270] ;  /* 0x00009c00000c7ab9 */ /* 0x000fe20000000a00 */
[----:B------:R-:W-:Y:S02]  /*6390*/  MOV R56, R70 ;  /* 0x0000004600387202 */ /* 0x000fe40000000f00 */
        /* <DEDUP_REMOVED lines=10> */
.L_x_3685:
[----:B------:R-:W-:Y:S05]  /*6440*/  BSYNC B0 ;  /* 0x0000000000007941 */ /* 0x000fea0003800000 */
.L_x_3684:
[----:B------:R-:W-:Y:S05]  /*6450*/  @!P6 BRA `(.L_x_3686) ;  /* 0x000000000028e947 */ /* 0x000fea0003800000 */
        /* <DEDUP_REMOVED lines=10> */
.L_x_3686:
[----:B------:R-:W-:Y:S01]  /*6500*/  LOP3.LUT P5, RZ, R5, 0x1000000, RZ, 0xc0, !PT ;  /* 0x0100000005ff7812 */ /* 0x000fe200078ac0ff */
[----:B------:R-:W-:-:S12]  /*6510*/  BSSY B0, `(.L_x_3687) ;  /* 0x000000f000007945 */ /* 0x000fd80003800000 */
[----:B------:R-:W-:Y:S05]  /*6520*/  @!P5 BRA `(.L_x_3688) ;  /* 0x000000000034d947 */ /* 0x000fea0003800000 */
[----:B0-----:R-:W-:Y:S01]  /*6530*/  SHF.R.S32.HI R37, RZ, 0x1f, R103 ;  /* 0x0000001fff257819 */ /* 0x001fe20000011467 */
[----:B------:R-:W-:Y:S01]  /*6540*/  ULDC.64 UR12, c[0x0][0x270] ;  /* 0x00009c00000c7ab9 */ /* 0x000fe20000000a00 */
[----:B------:R-:W-:Y:S01]  /*6550*/  MOV R57, R69 ;  /* 0x0000004500397202 */ /* 0x000fe20000000f00 */
[----:B------:R-:W-:Y:S02]  /*6560*/  IMAD.MOV.U32 R56, RZ, RZ, R70 ;  /* 0x000000ffff387224 */ /* 0x000fe400078e0046 */
[----:B-1----:R-:W-:Y:S02]  /*6570*/  IMAD R58, R37, UR12, RZ ;  /* 0x0000000c253a7c24 */ /* 0x002fe4000f8e02ff */
        /* <DEDUP_REMOVED lines=8> */
.L_x_3688:
[----:B------:R-:W-:Y:S05]  /*6600*/  BSYNC B0 ;  /* 0x0000000000007941 */ /* 0x000fea0003800000 */
.L_x_3687:
[----:B0-2---:R-:W-:Y:S01]  /*6610*/  IADD3 R37, R0, 0xf8, RZ ;  /* 0x000000f800257810 */ /* 0x005fe20007ffe0ff */
[----:B------:R-:W-:Y:S06]  /*6620*/  @!P6 BRA `(.L_x_3689) ;  /* 0x000000000028e947 */ /* 0x000fec0003800000 */
[----:B------:R-:W-:Y:S01]  /*6630*/  FMUL.FTZ R56, R46, -1.4426950216293334961 ;  /* 0xbfb8aa3b2e387820 */ /* 0x000fe20000410000 */
[----:B-1----:R-:W-:-:S05]  /*6640*/  FMUL.FTZ R58, R73, -1.4426950216293334961 ;  /* 0xbfb8aa3b493a7820 */ /* 0x002fca0000410000 */
        /* <DEDUP_REMOVED lines=8> */
.L_x_3689:
[----:B------:R-:W-:Y:S01]  /*66d0*/  LOP3.LUT P5, RZ, R5, 0x800000, RZ, 0xc0, !PT ;  /* 0x0080000005ff7812 */ /* 0x000fe200078ac0ff */
[----:B------:R-:W-:-:S12]  /*66e0*/  BSSY B0, `(.L_x_3690) ;  /* 0x000000f000007945 */ /* 0x000fd80003800000 */
[----:B------:R-:W-:Y:S05]  /*66f0*/  @!P5 BRA `(.L_x_3691) ;  /* 0x000000000034d947 */ /* 0x000fea0003800000 */
[----:B------:R-:W-:Y:S01]  /*6700*/  SHF.R.S32.HI R56, RZ, 0x1f, R102 ;  /* 0x0000001fff387819 */ /* 0x000fe20000011466 */
[----:B------:R-:W-:Y:S01]  /*6710*/  ULDC.64 UR12, c[0x0][0x270] ;  /* 0x00009c00000c7ab9 */ /* 0x000fe20000000a00 */
[----:B------:R-:W-:Y:S01]  /*6720*/  IMAD.MOV.U32 R57, RZ, RZ, R69 ;  /* 0x000000ffff397224 */ /* 0x000fe200078e0045 */
[----:B------:R-:W-:Y:S02]  /*6730*/  F2FP.BF16.F32.PACK_AB R73, R73, R46 ;  /* 0x0000002e4949723e */ /* 0x000fe400000010ff */
[----:B-1----:R-:W-:Y:S01]  /*6740*/  IMAD R59, R56, UR12, RZ ;  /* 0x0000000c383b7c24 */ /* 0x002fe2000f8e02ff */
[----:B------:R-:W-:-:S03]  /*6750*/  MOV R56, R70 ;  /* 0x0000004600387202 */ /* 0x000fc60000000f00 */
[C---:B------:R-:W-:Y:S02]  /*6760*/  IMAD R59, R102.reuse, UR13, R59 ;  /* 0x0000000d663b7c24 */ /* 0x040fe4000f8e023b */
[----:B------:R-:W-:Y:S01]  /*6770*/  IMAD.WIDE.U32 R56, R102, UR12, R56 ;  /* 0x0000000c66387c25 */ /* 0x000fe2000f8e0038 */
[----:B------:R-:W-:-:S04]  /*6780*/  ULDC.64 UR12, c[0x0][0x210] ;  /* 0x00008400000c7ab9 */ /* 0x000fc80000000a00 */
[----:B------:R-:W-:Y:S02]  /*6790*/  IADD3 R59, R57, R59, RZ ;  /* 0x0000003b393b7210 */ /* 0x000fe40007ffe0ff */
[----:B------:R-:W-:-:S04]  /*67a0*/  LEA R58, P5, R56, UR12, 0x1 ;  /* 0x0000000c383a7c11 */ /* 0x000fc8000f8a08ff */
[----:B------:R-:W-:-:S05]  /*67b0*/  LEA.HI.X R59, R56, UR13, R59, 0x1, P5 ;  /* 0x0000000d383b7c11 */ /* 0x000fca000a8f0c3b */
[----:B------:R0:W-:Y:S04]  /*67c0*/  STG.E desc[UR8][R58.64], R73 ;  /* 0x000000493a007986 */ /* 0x0001e8000c101908 */
.L_x_3691:
[----:B------:R-:W-:Y:S05]  /*67d0*/  BSYNC B0 ;  /* 0x0000000000007941 */ /* 0x000fea0003800000 */
.L_x_3690:
[----:B------:R-:W-:Y:S05]  /*67e0*/  @!P6 BRA `(.L_x_3692) ;  /* 0x000000000028e947 */ /* 0x000fea0003800000 */
[----:B------:R-:W-:Y:S01]  /*67f0*/  FMUL.FTZ R46, R45, -1.4426950216293334961 ;  /* 0xbfb8aa3b2d2e7820 */ /* 0x000fe20000410000 */
[----:B------:R-:W-:-:S05]  /*6800*/  FMUL.FTZ R57, R72, -1.4426950216293334961 ;  /* 0xbfb8aa3b48397820 */ /* 0x000fca0000410000 */
[----:B------:R-:W2:Y:S08]  /*6810*/  MUFU.EX2 R46, R46 ;  /* 0x0000002e002e7308 */ /* 0x000eb00000000800 */
[----:B------:R-:W0:Y:S01]  /*6820*/  MUFU.EX2 R57, R57 ;  /* 0x0000003900397308 */ /* 0x000e220000000800 */
[----:B--2---:R-:W-:-:S07]  /*6830*/  FADD.FTZ R56, R46, 1 ;  /* 0x3f8000002e387421 */ /* 0x004fce0000010000 */
[----:B------:R-:W2:Y:S01]  /*6840*/  MUFU.RCP R56, R56 ;  /* 0x0000003800387308 */ /* 0x000ea20000001000 */
[----:B01----:R-:W-:-:S07]  /*6850*/  FADD.FTZ R58, R57, 1 ;  /* 0x3f800000393a7421 */ /* 0x003fce0000010000 */
[----:B------:R-:W0:Y:S01]  /*6860*/  MUFU.RCP R59, R58 ;  /* 0x0000003a003b7308 */ /* 0x000e220000001000 */
[----:B--2---:R-:W-:Y:S01]  /*6870*/  FMUL.FTZ R45, R45, R56 ;  /* 0x000000382d2d7220 */ /* 0x004fe20000410000 */
[----:B0-----:R-:W-:-:S07]  /*6880*/  FMUL.FTZ R72, R72, R59 ;  /* 0x0000003b48487220 */ /* 0x001fce0000410000 */
.L_x_3692:
[----:B------:R-:W-:Y:S01]  /*6890*/  LOP3.LUT P5, RZ, R5, 0x400000, RZ, 0xc0, !PT ;  /* 0x0040000005ff7812 */ /* 0x000fe200078ac0ff */
[----:B------:R-:W-:-:S12]  /*68a0*/  BSSY B0, `(.L_x_3693) ;  /* 0x000000f000007945 */ /* 0x000fd80003800000 */
[----:B------:R-:W-:Y:S05]  /*68b0*/  @!P5 BRA `(.L_x_3694) ;  /* 0x000000000034d947 */ /* 0x000fea0003800000 */
[----:B------:R-:W-:Y:S01]  /*68c0*/  SHF.R.S32.HI R46, RZ, 0x1f, R99 ;  /* 0x0000001fff2e7819 */ /* 0x000fe20000011463 */
[----:B------:R-:W-:Y:S01]  /*68d0*/  ULDC.64 UR12, c[0x0][0x270] ;  /* 0x00009c00000c7ab9 */ /* 0x000fe20000000a00 */
[----:B------:R-:W-:Y:S02]  /*68e0*/  MOV R56, R70 ;  /* 0x0000004600387202 */ /* 0x000fe40000000f00 */
[----:B------:R-:W-:Y:S01]  /*68f0*/  MOV R57, R69 ;  /* 0x0000004500397202 */ /* 0x000fe20000000f00 */
[----:B------:R-:W-:Y:S01]  /*6900*/  IMAD R46, R46, UR12, RZ ;  /* 0x0000000c2e2e7c24 */ /* 0x000fe2000f8e02ff */
[----:B------:R-:W-:Y:S01]  /*6910*/  F2FP.BF16.F32.PACK_AB R45, R72, R45 ;  /* 0x0000002d482d723e */ /* 0x000fe200000010ff */
[----:B------:R-:W-:-:S04]  /*6920*/  IMAD.WIDE.U32 R56, R99, UR12, R56 ;  /* 0x0000000c63387c25 */ /* 0x000fc8000f8e0038 */
[----:B01----:R-:W-:Y:S01]  /*6930*/  IMAD R59, R99, UR13, R46 ;  /* 0x0000000d633b7c24 */ /* 0x003fe2000f8e022e */
[----:B------:R-:W-:Y:S02]  /*6940*/  ULDC.64 UR12, c[0x0][0x210] ;  /* 0x00008400000c7ab9 */ /* 0x000fe40000000a00 */
[----:B------:R-:W-:Y:S02]  /*6950*/  LEA R58, P5, R56, UR12, 0x1 ;  /* 0x0000000c383a7c11 */ /* 0x000fe4000f8a08ff */
[----:B------:R-:W-:-:S04]  /*6960*/  IADD3 R59, R57, R59, RZ ;  /* 0x0000003b393b7210 */ /* 0x000fc80007ffe0ff */
[----:B------:R-:W-:-:S05]  /*6970*/  LEA.HI.X R59, R56, UR13, R59, 0x1, P5 ;  /* 0x0000000d383b7c11 */ /* 0x000fca000a8f0c3b */
[----:B------:R2:W-:Y:S02]  /*6980*/  STG.E desc[UR8][R58.64], R45 ;  /* 0x0000002d3a007986 */ /* 0x0005e4000c101908 */
.L_x_3694:
[----:B------:R-:W-:Y:S05]  /*6990*/  BSYNC B0 ;  /* 0x0000000000007941 */ /* 0x000fea0003800000 */
.L_x_3693:
[----:B------:R-:W-:Y:S05]  /*69a0*/  @!P6 BRA `(.L_x_3695) ;  /* 0x000000000028e947 */ /* 0x000fea0003800000 */
[----:B------:R-:W-:Y:S01]  /*69b0*/  FMUL.FTZ R56, R67, -1.4426950216293334961 ;  /* 0xbfb8aa3b43387820 */ /* 0x000fe20000410000 */
[----:B--2---:R-:W-:-:S05]  /*69c0*/  FMUL.FTZ R45, R6, -1.4426950216293334961 ;  /* 0xbfb8aa3b062d7820 */ /* 0x004fca0000410000 */
[----:B------:R-:W0:Y:S08]  /*69d0*/  MUFU.EX2 R56, R56 ;  /* 0x0000003800387308 */ /* 0x000e300000000800 */
[----:B------:R-:W2:Y:S01]  /*69e0*/  MUFU.EX2 R45, R45 ;  /* 0x0000002d002d7308 */ /* 0x000ea20000000800 */
[----:B01----:R-:W-:-:S07]  /*69f0*/  FADD.FTZ R58, R56, 1 ;  /* 0x3f800000383a7421 */ /* 0x003fce0000010000 */
[----:B------:R-:W0:Y:S01]  /*6a00*/  MUFU.RCP R58, R58 ;  /* 0x0000003a003a7308 */ /* 0x000e220000001000 */
[----:B--2---:R-:W-:-:S07]  /*6a10*/  FADD.FTZ R46, R45, 1 ;  /* 0x3f8000002d2e7421 */ /* 0x004fce0000010000 */
[----:B------:R-:W1:Y:S01]  /*6a20*/  MUFU.RCP R57, R46 ;  /* 0x0000002e00397308 */ /* 0x000e620000001000 */
[----:B0-----:R-:W-:Y:S01]  /*6a30*/  FMUL.FTZ R67, R67, R58 ;  /* 0x0000003a43437220 */ /* 0x001fe20000410000 */
[----:B-1----:R-:W-:-:S07]  /*6a40*/  FMUL.FTZ R6, R6, R57 ;  /* 0x0000003906067220 */ /* 0x002fce0000410000 */
.L_x_3695:
[----:B------:R-:W-:Y:S01]  /*6a50*/  LOP3.LUT P5, RZ, R5, 0x200000, RZ, 0xc0, !PT ;  /* 0x0020000005ff7812 */ /* 0x000fe200078ac0ff */
[----:B------:R-:W-:-:S12]  /*6a60*/  BSSY B0, `(.L_x_3696) ;  /* 0x000000f000007945 */ /* 0x000fd80003800000 */
[----:B------:R-:W-:Y:S05]  /*6a70*/  @!P5 BRA `(.L_x_3697) ;  /* 0x000000000034d947 */ /* 0x000fea0003800000 */
[----:B--2---:R-:W-:Y:S01]  /*6a80*/  SHF.R.S32.HI R45, RZ, 0x1f, R98 ;  /* 0x0000001fff2d7819 */ /* 0x004fe20000011462 */
[----:B------:R-:W-:Y:S01]  /*6a90*/  ULDC.64 UR12, c[0x0][0x270] ;  /* 0x00009c00000c7ab9 */ /* 0x000fe20000000a00 */
[----:B------:R-:W-:Y:S01]  /*6aa0*/  MOV R57, R69 ;  /* 0x0000004500397202 */ /* 0x000fe20000000f00 */
[----:B------:R-:W-:Y:S01]  /*6ab0*/  IMAD.MOV.U32 R56, RZ, RZ, R70 ;  /* 0x000000ffff387224 */ /* 0x000fe200078e0046 */
[----:B------:R-:W-:Y:S01]  /*6ac0*/  F2FP.BF16.F32.PACK_AB R67, R67, R6 ;  /* 0x000000064343723e */ /* 0x000fe200000010ff */
[----:B------:R-:W-:Y:S02]  /*6ad0*/  IMAD R45, R45, UR12, RZ ;  /* 0x0000000c2d2d7c24 */ /* 0x000fe4000f8e02ff */
[----:B------:R-:W-:-:S04]  /*6ae0*/  IMAD.WIDE.U32 R56, R98, UR12, R56 ;  /* 0x0000000c62387c25 */ /* 0x000fc8000f8e0038 */
[----:B------:R-:W-:Y:S01]  /*6af0*/  IMAD R45, R98, UR13, R45 ;  /* 0x0000000d622d7c24 */ /* 0x000fe2000f8e022d */
[----:B------:R-:W-:Y:S02]  /*6b00*/  ULDC.64 UR12, c[0x0][0x210] ;  /* 0x00008400000c7ab9 */ /* 0x000fe40000000a00 */
[----:B01----:R-:W-:Y:S02]  /*6b10*/  LEA R58, P5, R56, UR12, 0x1 ;  /* 0x0000000c383a7c11 */ /* 0x003fe4000f8a08ff */
[----:B------:R-:W-:-:S04]  /*6b20*/  IADD3 R45, R57, R45, RZ ;  /* 0x0000002d392d7210 */ /* 0x000fc80007ffe0ff */
[----:B------:R-:W-:-:S05]  /*6b30*/  LEA.HI.X R59, R56, UR13, R45, 0x1, P5 ;  /* 0x0000000d383b7c11 */ /* 0x000fca000a8f0c2d */
[----:B------:R3:W-:Y:S02]  /*6b40*/  STG.E desc[UR8][R58.64], R67 ;  /* 0x000000433a007986 */ /* 0x0007e4000c101908 */
.L_x_3697:
[----:B------:R-:W-:Y:S05]  /*6b50*/  BSYNC B0 ;  /* 0x0000000000007941 */ /* 0x000fea0003800000 */
.L_x_3696:
[----:B------:R-:W-:Y:S05]  /*6b60*/  @!P6 BRA `(.L_x_3698) ;  /* 0x000000000028e947 */ /* 0x000fea0003800000 */
[----:B------:R-:W-:Y:S01]  /*6b70*/  FMUL.FTZ R56, R66, -1.4426950216293334961 ;  /* 0xbfb8aa3b42387820 */ /* 0x000fe20000410000 */
[----:B------:R-:W-:-:S05]  /*6b80*/  FMUL.FTZ R6, R9, -1.4426950216293334961 ;  /* 0xbfb8aa3b09067820 */ /* 0x000fca0000410000 */
[----:B------:R-:W4:Y:S08]  /*6b90*/  MUFU.EX2 R56, R56 ;  /* 0x0000003800387308 */ /* 0x000f300000000800 */
[----:B------:R-:W2:Y:S01]  /*6ba0*/  MUFU.EX2 R6, R6 ;  /* 0x0000000600067308 */ /* 0x000ea20000000800 */
[----:B----4-:R-:W-:-:S07]  /*6bb0*/  FADD.FTZ R57, R56, 1 ;  /* 0x3f80000038397421 */ /* 0x010fce0000010000 */
[----:B------:R-:W4:Y:S01]  /*6bc0*/  MUFU.RCP R57, R57 ;  /* 0x0000003900397308 */ /* 0x000f220000001000 */
[----:B--2---:R-:W-:-:S07]  /*6bd0*/  FADD.FTZ R45, R6, 1 ;  /* 0x3f800000062d7421 */ /* 0x004fce0000010000 */
[----:B------:R-:W2:Y:S01]  /*6be0*/  MUFU.RCP R46, R45 ;  /* 0x0000002d002e7308 */ /* 0x000ea20000001000 */
[----:B----4-:R-:W-:Y:S01]  /*6bf0*/  FMUL.FTZ R66, R66, R57 ;  /* 0x0000003942427220 */ /* 0x010fe20000410000 */
[----:B--2---:R-:W-:-:S07]  /*6c00*/  FMUL.FTZ R9, R9, R46 ;  /* 0x0000002e09097220 */ /* 0x004fce0000410000 */
.L_x_3698:
[----:B------:R-:W-:Y:S01]  /*6c10*/  LOP3.LUT P5, RZ, R5, 0x100000, RZ, 0xc0, !PT ;  /* 0x0010000005ff7812 */ /* 0x000fe200078ac0ff */
[----:B------:R-:W-:-:S12]  /*6c20*/  BSSY B0, `(.L_x_3699) ;  /* 0x000000f000007945 */ /* 0x000fd80003800000 */
[----:B------:R-:W-:Y:S05]  /*6c30*/  @!P5 BRA `(.L_x_3700) ;  /* 0x000000000034d947 */ /* 0x000fea0003800000 */
[----:B------:R-:W-:Y:S01]  /*6c40*/  SHF.R.S32.HI R6, RZ, 0x1f, R96 ;  /* 0x0000001fff067819 */ /* 0x000fe20000011460 */
[----:B------:R-:W-:Y:S01]  /*6c50*/  ULDC.64 UR12, c[0x0][0x270] ;  /* 0x00009c00000c7ab9 */ /* 0x000fe20000000a00 */
[----:B------:R-:W-:Y:S02]  /*6c60*/  MOV R56, R70 ;  /* 0x0000004600387202 */ /* 0x000fe40000000f00 */
[----:B------:R-:W-:Y:S01]  /*6c70*/  MOV R57, R69 ;  /* 0x0000004500397202 */ /* 0x000fe20000000f00 */
[----:B--2---:R-:W-:Y:S01]  /*6c80*/  IMAD R45, R6, UR12, RZ ;  /* 0x0000000c062d7c24 */ /* 0x004fe2000f8e02ff */
[----:B------:R-:W-:Y:S01]  /*6c90*/  F2FP.BF16.F32.PACK_AB R9, R66, R9 ;  /* 0x000000094209723e */ /* 0x000fe200000010ff */
[----:B------:R-:W-:-:S04]  /*6ca0*/  IMAD.WIDE.U32 R56, R96, UR12, R56 ;  /* 0x0000000c60387c25 */ /* 0x000fc8000f8e0038 */
[----:B------:R-:W-:Y:S01]  /*6cb0*/  IMAD R45, R96, UR13, R45 ;  /* 0x0000000d602d7c24 */ /* 0x000fe2000f8e022d */
[----:B------:R-:W-:Y:S02]  /*6cc0*/  ULDC.64 UR12, c[0x0][0x210] ;  /* 0x00008400000c7ab9 */ /* 0x000fe40000000a00 */
[----:B01-3--:R-:W-:Y:S01]  /*6cd0*/  LEA R58, P5, R56, UR12, 0x1 ;  /* 0x0000000c383a7c11 */ /* 0x00bfe2000f8a08ff */
[----:B------:R-:W-:-:S05]  /*6ce0*/  IMAD.IADD R45, R57, 0x1, R45 ;  /* 0x00000001392d7824 */ /* 0x000fca00078e022d */
[----:B------:R-:W-:-:S05]  /*6cf0*/  LEA.HI.X R59, R56, UR13, R45, 0x1, P5 ;  /* 0x0000000d383b7c11 */ /* 0x000fca000a8f0c2d */
[----:B------:R4:W-:Y:S02]  /*6d00*/  STG.E desc[UR8][R58.64], R9 ;  /* 0x000000093a007986 */ /* 0x0009e4000c101908 */
.L_x_3700:
[----:B------:R-:W-:Y:S05]  /*6d10*/  BSYNC B0 ;  /* 0x0000000000007941 */ /* 0x000fea0003800000 */
.L_x_3699:
[----:B------:R-:W-:Y:S05]  /*6d20*/  @!P6 BRA `(.L_x_3701) ;  /* 0x000000000028e947 */ /* 0x000fea0003800000 */
[----:B------:R-:W-:Y:S01]  /*6d30*/  FMUL.FTZ R6, R10, -1.4426950216293334961 ;  /* 0xbfb8aa3b0a067820 */ /* 0x000fe20000410000 */
[----:B--2---:R-:W-:-:S05]  /*6d40*/  FMUL.FTZ R45, R65, -1.4426950216293334961 ;  /* 0xbfb8aa3b412d7820 */ /* 0x004fca0000410000 */
        /* <DEDUP_REMOVED lines=8> */
.L_x_3701:
        /* <DEDUP_REMOVED lines=10> */
[----:B----4-:R-:W-:Y:S01]  /*6e70*/  IMAD R9, R95, UR13, R6 ;  /* 0x0000000d5f097c24 */ /* 0x010fe2000f8e0206 */
[----:B------:R-:W-:Y:S02]  /*6e80*/  ULDC.64 UR12, c[0x0][0x210] ;  /* 0x00008400000c7ab9 */ /* 0x000fe40000000a00 */
[----:B0123--:R-:W-:Y:S02]  /*6e90*/  LEA R58, P5, R56, UR12, 0x1 ;  /* 0x0000000c383a7c11 */ /* 0x00ffe4000f8a08ff */
[----:B------:R-:W-:-:S04]  /*6ea0*/  IADD3 R9, R57, R9, RZ ;  /* 0x0000000939097210 */ /* 0x000fc80007ffe0ff */
[----:B------:R-:W-:-:S05]  /*6eb0*/  LEA.HI.X R59, R56, UR13, R9, 0x1, P5 ;  /* 0x0000000d383b7c11 */ /* 0x000fca000a8f0c09 */
[----:B------:R0:W-:Y:S02]  /*6ec0*/  STG.E desc[UR8][R58.64], R65 ;  /* 0x000000413a007986 */ /* 0x0001e4000c101908 */
.L_x_3703:
[----:B------:R-:W-:Y:S05]  /*6ed0*/  BSYNC B0 ;  /* 0x0000000000007941 */ /* 0x000fea0003800000 */
.L_x_3702:
        /* <DEDUP_REMOVED lines=11> */
.L_x_3704:
[----:B------:R-:W-:Y:S01]  /*6f90*/  LOP3.LUT P5, RZ, R5, 0x40000, RZ, 0xc0, !PT ;  /* 0x0004000005ff7812 */ /* 0x000fe200078ac0ff */
[----:B------:R-:W-:-:S12]  /*6fa0*/  BSSY B0, `(.L_x_3705) ;  /* 0x000000f000007945 */ /* 0x000fd80003800000 */
[----:B------:R-:W-:Y:S05]  /*6fb0*/  @!P5 BRA `(.L_x_3706) ;  /* 0x000000000034d947 */ /* 0x000fea0003800000 */
[----:B------:R-:W-:Y:S01]  /*6fc0*/  SHF.R.S32.HI R6, RZ, 0x1f, R93 ;  /* 0x0000001fff067819 */ /* 0x000fe2000001145d */
[----:B------:R-:W-:Y:S01]  /*6fd0*/  ULDC.64 UR12, c[0x0][0x270] ;  /* 0x00009c00000c7ab9 */ /* 0x000fe20000000a00 */
[----:B------:R-:W-:Y:S01]  /*6fe0*/  MOV R56, R70 ;  /* 0x0000004600387202 */ /* 0x000fe20000000f00 */
[----:B------:R-:W-:Y:S01]  /*6ff0*/  IMAD.MOV.U32 R57, RZ, RZ, R69 ;  /* 0x000000ffff397224 */ /* 0x000fe200078e0045 */
[----:B------:R-:W-:Y:S01]  /*7000*/  F2FP.BF16.F32.PACK_AB R11, R64, R11 ;  /* 0x0000000b400b723e */ /* 0x000fe200000010ff */
[----:B------:R-:W-:Y:S02]  /*7010*/  IMAD R6, R6, UR12, RZ ;  /* 0x0000000c06067c24 */ /* 0x000fe4000f8e02ff */
[----:B------:R-:W-:-:S04]  /*7020*/  IMAD.WIDE.U32 R56, R93, UR12, R56 ;  /* 0x0000000c5d387c25 */ /* 0x000fc8000f8e0038 */
[----:B----4-:R-:W-:Y:S01]  /*7030*/  IMAD R9, R93, UR13, R6 ;  /* 0x0000000d5d097c24 */ /* 0x010fe2000f8e0206 */
[----:B------:R-:W-:Y:S02]  /*7040*/  ULDC.64 UR12, c[0x0][0x210] ;  /* 0x00008400000c7ab9 */ /* 0x000fe40000000a00 */
[----:B0123--:R-:W-:Y:S02]  /*7050*/  LEA R58, P5, R56, UR12, 0x1 ;  /* 0x0000000c383a7c11 */ /* 0x00ffe4000f8a08ff */
[----:B------:R-:W-:-:S04]  /*7060*/  IADD3 R9, R57, R9, RZ ;  /* 0x0000000939097210 */ /* 0x000fc80007ffe0ff */
[----:B------:R-:W-:-:S05]  /*7070*/  LEA.HI.X R59, R56, UR13, R9, 0x1, P5 ;  /* 0x0000000d383b7c11 */ /* 0x000fca000a8f0c09 */
[----:B------:R0:W-:Y:S02]  /*7080*/  STG.E desc[UR8][R58.64], R11 ;  /* 0x0000000b3a007986 */ /* 0x0001e4000c101908 */
.L_x_3706:
[----:B------:R-:W-:Y:S05]  /*7090*/  BSYNC B0 ;  /* 0x0000000000007941 */ /* 0x000fea0003800000 */
.L_x_3705:
[----:B------:R-:W-:Y:S05]  /*70a0*/  @!P6 BRA `(.L_x_3707) ;  /* 0x000000000028e947 */ /* 0x000fea0003800000 */
[----:B------:R-:W-:Y:S01]  /*70b0*/  FMUL.FTZ R6, R12, -1.4426950216293334961 ;  /* 0xbfb8aa3b0c067820 */ /* 0x000fe20000410000 */
[----:B------:R-:W-:-:S05]  /*70c0*/  FMUL.FTZ R10, R63, -1.4426950216293334961 ;  /* 0xbfb8aa3b3f0a7820 */ /* 0x000fca0000410000 */
[----:B------:R-:W4:Y:S08]  /*70d0*/  MUFU.EX2 R6, R6 ;  /* 0x0000000600067308 */ /* 0x000f300000000800 */
[----:B------:R-:W0:Y:S01]  /*70e0*/  MUFU.EX2 R10, R10 ;  /* 0x0000000a000a7308 */ /* 0x000e220000000800 */
[----:B----4-:R-:W-:-:S07]  /*70f0*/  FADD.FTZ R9, R6, 1 ;  /* 0x3f80000006097421 */ /* 0x010fce0000010000 */
[----:B------:R-:W4:Y:S01]  /*7100*/  MUFU.RCP R9, R9 ;  /* 0x0000000900097308 */ /* 0x000f220000001000 */
[----:B0-----:R-:W-:-:S07]  /*7110*/  FADD.FTZ R11, R10, 1 ;  /* 0x3f8000000a0b7421 */ /* 0x001fce0000010000 */
[----:B------:R-:W0:Y:S01]  /*7120*/  MUFU.RCP R46, R11 ;  /* 0x0000000b002e7308 */ /* 0x000e220000001000 */
[----:B----4-:R-:W-:Y:S01]  /*7130*/  FMUL.FTZ R12, R12, R9 ;  /* 0x000000090c0c7220 */ /* 0x010fe20000410000 */
[----:B0-----:R-:W-:-:S07]  /*7140*/  FMUL.FTZ R63, R63, R46 ;  /* 0x0000002e3f3f7220 */ /* 0x001fce0000410000 */
.L_x_3707:
[----:B------:R-:W-:Y:S01]  /*7150*/  LOP3.LUT P5, RZ, R5, 0x20000, RZ, 0xc0, !PT ;  /* 0x0002000005ff7812 */ /* 0x000fe200078ac0ff */
[----:B------:R-:W-:-:S12]  /*7160*/  BSSY B0, `(.L_x_3708) ;  /* 0x000000f000007945 */ /* 0x000fd80003800000 */
[----:B------:R-:W-:Y:S05]  /*7170*/  @!P5 BRA `(.L_x_3709) ;  /* 0x000000000034d947 */ /* 0x000fea0003800000 */
[----:B------:R-:W-:Y:S01]  /*7180*/  SHF.R.S32.HI R6, RZ, 0x1f, R92 ;  /* 0x0000001fff067819 */ /* 0x000fe2000001145c */
[----:B------:R-:W-:Y:S01]  /*7190*/  ULDC.64 UR12, c[0x0][0x270] ;  /* 0x00009c00000c7ab9 */ /* 0x000fe20000000a00 */
[----:B------:R-:W-:Y:S02]  /*71a0*/  MOV R10, R70 ;  /* 0x00000046000a7202 */ /* 0x000fe40000000f00 */
[----:B0-----:R-:W-:Y:S01]  /*71b0*/  MOV R11, R69 ;  /* 0x00000045000b7202 */ /* 0x001fe20000000f00 */
[----:B----4-:R-:W-:Y:S01]  /*71c0*/  IMAD R9, R6, UR12, RZ ;  /* 0x0000000c06097c24 */ /* 0x010fe2000f8e02ff */
        /* <DEDUP_REMOVED lines=8> */
.L_x_3709:
[----:B------:R-:W-:Y:S05]  /*7250*/  BSYNC B0 ;  /* 0x0000000000007941 */ /* 0x000fea0003800000 */
.L_x_3708:
[----:B------:R-:W-:Y:S05]  /*7260*/  @!P6 BRA `(.L_x_3710) ;  /* 0x000000000028e947 */ /* 0x000fea0003800000 */
[----:B------:R-:W-:Y:S01]  /*7270*/  FMUL.FTZ R6, R13, -1.4426950216293334961 ;  /* 0xbfb8aa3b0d067820 */ /* 0x000fe20000410000 */
[----:B0-----:R-:W-:-:S05]  /*7280*/  FMUL.FTZ R11, R8, -1.4426950216293334961 ;  /* 0xbfb8aa3b080b7820 */ /* 0x001fca0000410000 */
[----:B------:R-:W4:Y:S08]  /*7290*/  MUFU.EX2 R6, R6 ;  /* 0x0000000600067308 */ /* 0x000f300000000800 */
[----:B------:R-:W0:Y:S01]  /*72a0*/  MUFU.EX2 R11, R11 ;  /* 0x0000000b000b7308 */ /* 0x000e220000000800 */
[----:B----4-:R-:W-:-:S07]  /*72b0*/  FADD.FTZ R9, R6, 1 ;  /* 0x3f80000006097421 */ /* 0x010fce0000010000 */
[----:B------:R-:W4:Y:S01]  /*72c0*/  MUFU.RCP R10, R9 ;  /* 0x00000009000a7308 */ /* 0x000f220000001000 */
[----:B0-----:R-:W-:-:S07]  /*72d0*/  FADD.FTZ R12, R11, 1 ;  /* 0x3f8000000b0c7421 */ /* 0x001fce0000010000 */
[----:B--2---:R-:W0:Y:S01]  /*72e0*/  MUFU.RCP R45, R12 ;  /* 0x0000000c002d7308 */ /* 0x004e220000001000 */
[----:B----4-:R-:W-:Y:S01]  /*72f0*/  FMUL.FTZ R13, R13, R10 ;  /* 0x0000000a0d0d7220 */ /* 0x010fe20000410000 */
[----:B0-----:R-:W-:-:S07]  /*7300*/  FMUL.FTZ R8, R8, R45 ;  /* 0x0000002d08087220 */ /* 0x001fce0000410000 */
.L_x_3710:
[----:B------:R-:W-:Y:S01]  /*7310*/  LOP3.LUT P5, RZ, R5, 0x10000, RZ, 0xc0, !PT ;  /* 0x0001000005ff7812 */ /* 0x000fe200078ac0ff */
[----:B------:R-:W-:-:S12]  /*7320*/  BSSY B0, `(.L_x_3711) ;  /* 0x000000f000007945 */ /* 0x000fd80003800000 */
[----:B------:R-:W-:Y:S05]  /*7330*/  @!P5 BRA `(.L_x_3712) ;  /* 0x000000000034d947 */ /* 0x000fea0003800000 */
[----:B------:R-:W-:Y:S01]  /*7340*/  SHF.R.S32.HI R6, RZ, 0x1f, R91 ;  /* 0x0000001fff067819 */ /* 0x000fe2000001145b */
[----:B------:R-:W-:Y:S01]  /*7350*/  ULDC.64 UR12, c[0x0][0x270] ;  /* 0x00009c00000c7ab9 */ /* 0x000fe20000000a00 */
[----:B0-----:R-:W-:Y:S01]  /*7360*/  MOV R11, R69 ;  /* 0x00000045000b7202 */ /* 0x001fe20000000f00 */
[----:B------:R-:W-:Y:S01]  /*7370*/  IMAD.MOV.U32 R10, RZ, RZ, R70 ;  /* 0x000000ffff0a7224 */ /* 0x000fe200078e0046 */
[----:B------:R-:W-:Y:S01]  /*7380*/  F2FP.BF16.F32.PACK_AB R13, R8, R13 ;  /* 0x0000000d080d723e */ /* 0x000fe200000010ff */
[----:B------:R-:W-:Y:S02]  /*7390*/  IMAD R6, R6, UR12, RZ ;  /* 0x0000000c06067c24 */ /* 0x000fe4000f8e02ff */
[----:B------:R-:W-:-:S04]  /*73a0*/  IMAD.WIDE.U32 R10, R91, UR12, R10 ;  /* 0x0000000c5b0a7c25 */ /* 0x000fc8000f8e000a */
[----:B----4-:R-:W-:Y:S01]  /*73b0*/  IMAD R9, R91, UR13, R6 ;  /* 0x0000000d5b097c24 */ /* 0x010fe2000f8e0206 */
[----:B------:R-:W-:Y:S02]  /*73c0*/  ULDC.64 UR12, c[0x0][0x210] ;  /* 0x00008400000c7ab9 */ /* 0x000fe40000000a00 */
[----:B------:R-:W-:Y:S02]  /*73d0*/  LEA R56, P5, R10, UR12, 0x1 ;  /* 0x0000000c0a387c11 */ /* 0x000fe4000f8a08ff */
[----:B------:R-:W-:-:S04]  /*73e0*/  IADD3 R9, R11, R9, RZ ;  /* 0x000000090b097210 */ /* 0x000fc80007ffe0ff */
[----:B------:R-:W-:-:S05]  /*73f0*/  LEA.HI.X R57, R10, UR13, R9, 0x1, P5 ;  /* 0x0000000d0a397c11 */ /* 0x000fca000a8f0c09 */
[----:B------:R0:W-:Y:S02]  /*7400*/  STG.E desc[UR8][R56.64], R13 ;  /* 0x0000000d38007986 */ /* 0x0001e4000c101908 */
.L_x_3712:
[----:B------:R-:W-:Y:S05]  /*7410*/  BSYNC B0 ;  /* 0x0000000000007941 */ /* 0x000fea0003800000 */
.L_x_3711:
[----:B------:R-:W-:Y:S05]  /*7420*/  @!P6 BRA `(.L_x_3713) ;  /* 0x000000000028e947 */ /* 0x000fea0003800000 */
[----:B------:R-:W-:Y:S01]  /*7430*/  FMUL.FTZ R10, R28, -1.4426950216293334961 ;  /* 0xbfb8aa3b1c0a7820 */ /* 0x000fe20000410000 */
[----:B------:R-:W-:-:S05]  /*7440*/  FMUL.FTZ R6, R14, -1.4426950216293334961 ;  /* 0xbfb8aa3b0e067820 */ /* 0x000fca0000410000 */
[----:B------:R-:W0:Y:S08]  /*7450*/  MUFU.EX2 R10, R10 ;  /* 0x0000000a000a7308 */ /* 0x000e300000000800 */
[----:B------:R-:W5:Y:S01]  /*7460*/  MUFU.EX2 R6, R6 ;  /* 0x0000000600067308 */ /* 0x000f620000000800 */
[----:B0-----:R-:W-:-:S07]  /*7470*/  FADD.FTZ R11, R10, 1 ;  /* 0x3f8000000a0b7421 */ /* 0x001fce0000010000 */
[----:B------:R-:W0:Y:S01]  /*7480*/  MUFU.RCP R11, R11 ;  /* 0x0000000b000b7308 */ /* 0x000e220000001000 */
[----:B-----5:R-:W-:-:S07]  /*7490*/  FADD.FTZ R8, R6, 1 ;  /* 0x3f80000006087421 */ /* 0x020fce0000010000 */
[----:B----4-:R-:W4:Y:S01]  /*74a0*/  MUFU.RCP R9, R8 ;  /* 0x0000000800097308 */ /* 0x010f220000001000 */
[----:B0-----:R-:W-:Y:S01]  /*74b0*/  FMUL.FTZ R28, R28, R11 ;  /* 0x0000000b1c1c7220 */ /* 0x001fe20000410000 */
[----:B----4-:R-:W-:-:S07]  /*74c0*/  FMUL.FTZ R14, R14, R9 ;  /* 0x000000090e0e7220 */ /* 0x010fce0000410000 */
.L_x_3713:
[----:B------:R-:W-:Y:S01]  /*74d0*/  LOP3.LUT P5, RZ, R5, 0x8000, RZ, 0xc0, !PT ;  /* 0x0000800005ff7812 */ /* 0x000fe200078ac0ff */
[----:B------:R-:W-:-:S12]  /*74e0*/  BSSY B0, `(.L_x_3714) ;  /* 0x000000f000007945 */ /* 0x000fd80003800000 */
[----:B------:R-:W-:Y:S05]  /*74f0*/  @!P5 BRA `(.L_x_3715) ;  /* 0x000000000034d947 */ /* 0x000fea0003800000 */
[----:B------:R-:W-:Y:S01]  /*7500*/  SHF.R.S32.HI R6, RZ, 0x1f, R90 ;  /* 0x0000001fff067819 */ /* 0x000fe2000001145a */
[----:B------:R-:W-:Y:S01]  /*7510*/  ULDC.64 UR12, c[0x0][0x270] ;  /* 0x00009c00000c7ab9 */ /* 0x000fe20000000a00 */
[----:B------:R-:W-:Y:S02]  /*7520*/  MOV R8, R70 ;  /* 0x0000004600087202 */ /* 0x000fe40000000f00 */
[----:B----4-:R-:W-:Y:S01]  /*7530*/  MOV R9, R69 ;  /* 0x0000004500097202 */ /* 0x010fe20000000f00 */
[----:B0-----:R-:W-:Y:S02]  /*7540*/  IMAD R11, R6, UR12, RZ ;  /* 0x0000000c060b7c24 */ /* 0x001fe4000f8e02ff */
[----:B------:R-:W-:-:S04]  /*7550*/  IMAD.WIDE.U32 R8, R90, UR12, R8 ;  /* 0x0000000c5a087c25 */ /* 0x000fc8000f8e0008 */
[----:B------:R-:W-:Y:S01]  /*7560*/  IMAD R11, R90, UR13, R11 ;  /* 0x0000000d5a0b7c24 */ /* 0x000fe2000f8e020b */
[----:B------:R-:W-:Y:S02]  /*7570*/  ULDC.64 UR12, c[0x0][0x210] ;  /* 0x00008400000c7ab9 */ /* 0x000fe40000000a00 */
[----:B------:R-:W-:Y:S01]  /*7580*/  LEA R10, P5, R8, UR12, 0x1 ;  /* 0x0000000c080a7c11 */ /* 0x000fe2000f8a08ff */
[----:B------:R-:W-:Y:S01]  /*7590*/  IMAD.IADD R11, R9, 0x1, R11 ;  /* 0x00000001090b7824 */ /* 0x000fe200078e020b */
[----:B------:R-:W-:-:S04]  /*75a0*/  F2FP.BF16.F32.PACK_AB R9, R28, R14 ;  /* 0x0000000e1c09723e */ /* 0x000fc800000010ff */
[----:B------:R-:W-:-:S05]  /*75b0*/  LEA.HI.X R11, R8, UR13, R11, 0x1, P5 ;  /* 0x0000000d080b7c11 */ /* 0x000fca000a8f0c0b */
[----:B------:R0:W-:Y:S02]  /*75c0*/  STG.E desc[UR8][R10.64], R9 ;  /* 0x000000090a007986 */ /* 0x0001e4000c101908 */
.L_x_3715:
[----:B------:R-:W-:Y:S05]  /*75d0*/  BSYNC B0 ;  /* 0x0000000000007941 */ /* 0x000fea0003800000 */
.L_x_3714:
[----:B------:R-:W-:Y:S05]  /*75e0*/  @!P6 BRA `(.L_x_3716) ;  /* 0x000000000028e947 */ /* 0x000fea0003800000 */
[----:B------:R-:W-:Y:S01]  /*75f0*/  FMUL.FTZ R6, R15, -1.4426950216293334961 ;  /* 0xbfb8aa3b0f067820 */ /* 0x000fe20000410000 */
[----:B0---4-:R-:W-:-:S05]  /*7600*/  FMUL.FTZ R9, R29, -1.4426950216293334961 ;  /* 0xbfb8aa3b1d097820 */ /* 0x011fca0000410000 */
[----:B------:R-:W0:Y:S08]  /*7610*/  MUFU.EX2 R6, R6 ;  /* 0x0000000600067308 */ /* 0x000e300000000800 */
[----:B------:R-:W4:Y:S01]  /*7620*/  MUFU.EX2 R9, R9 ;  /* 0x0000000900097308 */ /* 0x000f220000000800 */
[----:B0-----:R-:W-:-:S07]  /*7630*/  FADD.FTZ R8, R6, 1 ;  /* 0x3f80000006087421 */ /* 0x001fce0000010000 */
[----:B------:R-:W0:Y:S01]  /*7640*/  MUFU.RCP R8, R8 ;  /* 0x0000000800087308 */ /* 0x000e220000001000 */
[----:B----4-:R-:W-:-:S07]  /*7650*/  FADD.FTZ R10, R9, 1 ;  /* 0x3f800000090a7421 */ /* 0x010fce0000010000 */
[----:B------:R-:W4:Y:S01]  /*7660*/  MUFU.RCP R10, R10 ;  /* 0x0000000a000a7308 */ /* 0x000f220000001000 */
[----:B0-----:R-:W-:Y:S01]  /*7670*/  FMUL.FTZ R15, R15, R8 ;  /* 0x000000080f0f7220 */ /* 0x001fe20000410000 */
[----:B----4-:R-:W-:-:S07]  /*7680*/  FMUL.FTZ R29, R29, R10 ;  /* 0x0000000a1d1d7220 */ /* 0x010fce0000410000 */
.L_x_3716:
[----:B------:R-:W-:Y:S01]  /*7690*/  LOP3.LUT P5, RZ, R5, 0x4000, RZ, 0xc0, !PT ;  /* 0x0000400005ff7812 */ /* 0x000fe200078ac0ff */
[----:B------:R-:W-:-:S12]  /*76a0*/  BSSY B0, `(.L_x_3717) ;  /* 0x000000f000007945 */ /* 0x000fd80003800000 */
[----:B------:R-:W-:Y:S05]  /*76b0*/  @!P5 BRA `(.L_x_3718) ;  /* 0x000000000034d947 */ /* 0x000fea0003800000 */
[----:B------:R-:W-:Y:S01]  /*76c0*/  SHF.R.S32.HI R6, RZ, 0x1f, R88 ;  /* 0x0000001fff067819 */ /* 0x000fe20000011458 */
[----:B------:R-:W-:Y:S01]  /*76d0*/  ULDC.64 UR12, c[0x0][0x270] ;  /* 0x00009c00000c7ab9 */ /* 0x000fe20000000a00 */
[----:B------:R-:W-:Y:S02]  /*76e0*/  MOV R8, R70 ;  /* 0x0000004600087202 */ /* 0x000fe40000000f00 */
[----:B0---4-:R-:W-:Y:S01]  /*76f0*/  MOV R9, R69 ;  /* 0x0000004500097202 */ /* 0x011fe20000000f00 */
        /* <DEDUP_REMOVED lines=9> */
.L_x_3718:
[----:B------:R-:W-:Y:S05]  /*7790*/  BSYNC B0 ;  /* 0x0000000000007941 */ /* 0x000fea0003800000 */
.L_x_3717:
[----:B------:R-:W-:Y:S05]  /*77a0*/  @!P6 BRA `(.L_x_3719) ;  /* 0x000000000028e947 */ /* 0x000fea0003800000 */
[----:B0-----:R-:W-:Y:S01]  /*77b0*/  FMUL.FTZ R10, R30, -1.4426950216293334961 ;  /* 0xbfb8aa3b1e0a7820 */ /* 0x001fe20000410000 */
        /* <DEDUP_REMOVED lines=9> */
.L_x_3719:
[----:B------:R-:W-:Y:S01]  /*7850*/  LOP3.LUT P5, RZ, R5, 0x2000, RZ, 0xc0, !PT ;  /* 0x0000200005ff7812 */ /* 0x000fe200078ac0ff */
[----:B------:R-:W-:-:S12]  /*7860*/  BSSY B0, `(.L_x_3720) ;  /* 0x000000f000007945 */ /* 0x000fd80003800000 */
[----:B------:R-:W-:Y:S05]  /*7870*/  @!P5 BRA `(.L_x_3721) ;  /* 0x000000000034d947 */ /* 0x000fea0003800000 */
[----:B------:R-:W-:Y:S01]  /*7880*/  SHF.R.S32.HI R6, RZ, 0x1f, R87 ;  /* 0x0000001fff067819 */ /* 0x000fe20000011457 */
[----:B------:R-:W-:Y:S01]  /*7890*/  ULDC.64 UR12, c[0x0][0x270] ;  /* 0x00009c00000c7ab9 */ /* 0x000fe20000000a00 */
[----:B------:R-:W-:Y:S01]  /*78a0*/  MOV R8, R70 ;  /* 0x0000004600087202 */ /* 0x000fe20000000f00 */
[----:B0---4-:R-:W-:Y:S02]  /*78b0*/  IMAD.MOV.U32 R9, RZ, RZ, R69 ;  /* 0x000000ffff097224 */ /* 0x011fe400078e0045 */
[----:B------:R-:W-:Y:S02]  /*78c0*/  IMAD R6, R6, UR12, RZ ;  /* 0x0000000c06067c24 */ /* 0x000fe4000f8e02ff */
[----:B------:R-:W-:-:S04]  /*78d0*/  IMAD.WIDE.U32 R8, R87, UR12, R8 ;  /* 0x0000000c57087c25 */ /* 0x000fc8000f8e0008 */
[----:B------:R-:W-:Y:S01]  /*78e0*/  IMAD R11, R87, UR13, R6 ;  /* 0x0000000d570b7c24 */ /* 0x000fe2000f8e0206 */
[----:B------:R-:W-:Y:S02]  /*78f0*/  ULDC.64 UR12, c[0x0][0x210] ;  /* 0x00008400000c7ab9 */ /* 0x000fe40000000a00 */
[----:B------:R-:W-:Y:S02]  /*7900*/  LEA R10, P5, R8, UR12, 0x1 ;  /* 0x0000000c080a7c11 */ /* 0x000fe4000f8a08ff */
[----:B------:R-:W-:Y:S02]  /*7910*/  IADD3 R11, R9, R11, RZ ;  /* 0x0000000b090b7210 */ /* 0x000fe40007ffe0ff */
[----:B------:R-:W-:Y:S02]  /*7920*/  F2FP.BF16.F32.PACK_AB R9, R30, R16 ;  /* 0x000000101e09723e */ /* 0x000fe400000010ff */
[----:B------:R-:W-:-:S05]  /*7930*/  LEA.HI.X R11, R8, UR13, R11, 0x1, P5 ;  /* 0x0000000d080b7c11 */ /* 0x000fca000a8f0c0b */
[----:B------:R0:W-:Y:S02]  /*7940*/  STG.E desc[UR8][R10.64], R9 ;  /* 0x000000090a007986 */ /* 0x0001e4000c101908 */
.L_x_3721:
[----:B------:R-:W-:Y:S05]  /*7950*/  BSYNC B0 ;  /* 0x0000000000007941 */ /* 0x000fea0003800000 */
.L_x_3720:
        /* <DEDUP_REMOVED lines=11> */
.L_x_3722:
        /* <DEDUP_REMOVED lines=16> */
.L_x_3724:
[----:B------:R-:W-:Y:S05]  /*7b10*/  BSYNC B0 ;  /* 0x0000000000007941 */ /* 0x000fea0003800000 */
.L_x_3723:
        /* <DEDUP_REMOVED lines=11> */
.L_x_3725:
[----:B------:R-:W-:Y:S01]  /*7bd0*/  LOP3.LUT P5, RZ, R5, 0x800, RZ, 0xc0, !PT ;  /* 0x0000080005ff7812 */ /* 0x000fe200078ac0ff */
[----:B------:R-:W-:-:S12]  /*7be0*/  BSSY B0, `(.L_x_3726) ;  /* 0x000000f000007945 */ /* 0x000fd80003800000 */
[----:B------:R-:W-:Y:S05]  /*7bf0*/  @!P5 BRA `(.L_x_3727) ;  /* 0x000000000034d947 */ /* 0x000fea0003800000 */
[----:B------:R-:W-:Y:S01]  /*7c00*/  SHF.R.S32.HI R6, RZ, 0x1f, R85 ;  /* 0x0000001fff067819 */ /* 0x000fe20000011455 */
[----:B------:R-:W-:Y:S01]  /*7c10*/  ULDC.64 UR12, c[0x0][0x270] ;  /* 0x00009c00000c7ab9 */ /* 0x000fe20000000a00 */
[----:B0---4-:R-:W-:Y:S01]  /*7c20*/  MOV R9, R69 ;  /* 0x0000004500097202 */ /* 0x011fe20000000f00 */
[----:B------:R-:W-:Y:S02]  /*7c30*/  IMAD.MOV.U32 R8, RZ, RZ, R70 ;  /* 0x000000ffff087224 */ /* 0x000fe400078e0046 */
        /* <DEDUP_REMOVED lines=9> */
.L_x_3727:
[----:B------:R-:W-:Y:S05]  /*7cd0*/  BSYNC B0 ;  /* 0x0000000000007941 */ /* 0x000fea0003800000 */
.L_x_3726:
        /* <DEDUP_REMOVED lines=11> */
.L_x_3728:
        /* <DEDUP_REMOVED lines=12> */
[----:B------:R-:W-:Y:S01]  /*7e50*/  LEA R10, P5, R8, UR12, 0x1 ;  /* 0x0000000c080a7c11 */ /* 0x000fe2000f8a08ff */
[----:B------:R-:W-:-:S05]  /*7e60*/  IMAD.IADD R11, R9, 0x1, R11 ;  /* 0x00000001090b7824 */ /* 0x000fca00078e020b */
[----:B------:R-:W-:-:S05]  /*7e70*/  LEA.HI.X R11, R8, UR13, R11, 0x1, P5 ;  /* 0x0000000d080b7c11 */ /* 0x000fca000a8f0c0b */
[----:B------:R0:W-:Y:S02]  /*7e80*/  STG.E desc[UR8][R10.64], R19 ;  /* 0x000000130a007986 */ /* 0x0001e4000c101908 */
.L_x_3730:
[----:B------:R-:W-:Y:S05]  /*7e90*/  BSYNC B0 ;  /* 0x0000000000007941 */ /* 0x000fea0003800000 */
.L_x_3729:
        /* <DEDUP_REMOVED lines=11> */
.L_x_3731:
[----:B------:R-:W-:Y:S01]  /*7f50*/  LOP3.LUT P5, RZ, R5, 0x200, RZ, 0xc0, !PT ;  /* 0x0000020005ff7812 */ /* 0x000fe200078ac0ff */
[----:B------:R-:W-:-:S12]  /*7f60*/  BSSY B0, `(.L_x_3732) ;  /* 0x000000f000007945 */ /* 0x000fd80003800000 */
[----:B------:R-:W-:Y:S05]  /*7f70*/  @!P5 BRA `(.L_x_3733) ;  /* 0x000000000034d947 */ /* 0x000fea0003800000 */
[----:B------:R-:W-:Y:S01]  /*7f80*/  SHF.R.S32.HI R6, RZ, 0x1f, R82 ;  /* 0x0000001fff067819 */ /* 0x000fe20000011452 */
[----:B------:R-:W-:Y:S01]  /*7f90*/  ULDC.64 UR12, c[0x0][0x270] ;  /* 0x00009c00000c7ab9 */ /* 0x000fe20000000a00 */
[----:B------:R-:W-:Y:S02]  /*7fa0*/  MOV R8, R70 ;  /* 0x0000004600087202 */ /* 0x000fe40000000f00 */
[----:B0---4-:R-:W-:Y:S01]  /*7fb0*/  MOV R9, R69 ;  /* 0x0000004500097202 */ /* 0x011fe20000000f00 */
        /* <DEDUP_REMOVED lines=9> */
.L_x_3733:
[----:B------:R-:W-:Y:S05]  /*8050*/  BSYNC B0 ;  /* 0x0000000000007941 */ /* 0x000fea0003800000 */
.L_x_3732:
        /* <DEDUP_REMOVED lines=11> */
.L_x_3734:
[----:B------:R-:W-:Y:S01]  /*8110*/  LOP3.LUT P5, RZ, R5, 0x100, RZ, 0xc0, !PT ;  /* 0x0000010005ff7812 */ /* 0x000fe200078ac0ff */
[----:B------:R-:W-:-:S12]  /*8120*/  BSSY B0, `(.L_x_3735) ;  /* 0x000000e000007945 */ /* 0x000fd80003800000 */
[----:B------:R-:W-:Y:S05]  /*8130*/  @!P5 BRA `(.L_x_3736) ;  /* 0x000000000030d947 */ /* 0x000fea0003800000 */
[----:B------:R-:W-:Y:S01]  /*8140*/  ULDC.64 UR12, c[0x0][0x270] ;  /* 0x00009c00000c7ab9 */ /* 0x000fe20000000a00 */
[----:B------:R-:W-:Y:S01]  /*8150*/  MOV R8, R70 ;  /* 0x0000004600087202 */ /* 0x000fe20000000f00 */
[----:B------:R-:W-:Y:S01]  /*8160*/  IMAD R6, R125, UR12, RZ ;  /* 0x0000000c7d067c24 */ /* 0x000fe2000f8e02ff */
[----:B------:R-:W-:Y:S01]  /*8170*/  F2FP.BF16.F32.PACK_AB R21, R40, R21 ;  /* 0x000000152815723e */ /* 0x000fe200000010ff */
[----:B0---4-:R-:W-:Y:S02]  /*8180*/  IMAD.MOV.U32 R9, RZ, RZ, R69 ;  /* 0x000000ffff097224 */ /* 0x011fe400078e0045 */
[C---:B------:R-:W-:Y:S02]  /*8190*/  IMAD R11, R81.reuse, UR13, R6 ;  /* 0x0000000d510b7c24 */ /* 0x040fe4000f8e0206 */
[----:B------:R-:W-:Y:S01]  /*81a0*/  IMAD.WIDE.U32 R8, R81, UR12, R8 ;  /* 0x0000000c51087c25 */ /* 0x000fe2000f8e0008 */
[----:B------:R-:W-:-:S04]  /*81b0*/  ULDC.64 UR12, c[0x0][0x210] ;  /* 0x00008400000c7ab9 */ /* 0x000fc80000000a00 */
[----:B------:R-:W-:Y:S02]  /*81c0*/  IADD3 R11, R9, R11, RZ ;  /* 0x0000000b090b7210 */ /* 0x000fe40007ffe0ff */
[----:B------:R-:W-:-:S04]  /*81d0*/  LEA R10, P5, R8, UR12, 0x1 ;  /* 0x0000000c080a7c11 */ /* 0x000fc8000f8a08ff */
[----:B------:R-:W-:-:S05]  /*81e0*/  LEA.HI.X R11, R8, UR13, R11, 0x1, P5 ;  /* 0x0000000d080b7c11 */ /* 0x000fca000a8f0c0b */
[----:B------:R0:W-:Y:S04]  /*81f0*/  STG.E desc[UR8][R10.64], R21 ;  /* 0x000000150a007986 */ /* 0x0001e8000c101908 */
.L_x_3736:
[----:B------:R-:W-:Y:S05]  /*8200*/  BSYNC B0 ;  /* 0x0000000000007941 */ /* 0x000fea0003800000 */
.L_x_3735:
[----:B------:R-:W-:Y:S05]  /*8210*/  @!P6 BRA `(.L_x_3737) ;  /* 0x000000000028e947 */ /* 0x000fea0003800000 */
[----:B------:R-:W-:Y:S01]  /*8220*/  FMUL.FTZ R6, R22, -1.4426950216293334961 ;  /* 0xbfb8aa3b16067820 */ /* 0x000fe20000410000 */
[----:B0-----:R-:W-:-:S05]  /*8230*/  FMUL.FTZ R10, R47, -1.4426950216293334961 ;  /* 0xbfb8aa3b2f0a7820 */ /* 0x001fca0000410000 */
[----:B------:R-:W0:Y:S08]  /*8240*/  MUFU.EX2 R6, R6 ;  /* 0x0000000600067308 */ /* 0x000e300000000800 */
[----:B------:R-:W5:Y:S01]  /*8250*/  MUFU.EX2 R10, R10 ;  /* 0x0000000a000a7308 */ /* 0x000f620000000800 */
[----:B0-----:R-:W-:-:S07]  /*8260*/  FADD.FTZ R8, R6, 1 ;  /* 0x3f80000006087421 */ /* 0x001fce0000010000 */
[----:B----4-:R-:W0:Y:S01]  /*8270*/  MUFU.RCP R9, R8 ;  /* 0x0000000800097308 */ /* 0x010e220000001000 */
[----:B-----5:R-:W-:-:S07]  /*8280*/  FADD.FTZ R11, R10, 1 ;  /* 0x3f8000000a0b7421 */ /* 0x020fce0000010000 */
[----:B------:R-:W4:Y:S01]  /*8290*/  MUFU.RCP R12, R11 ;  /* 0x0000000b000c7308 */ /* 0x000f220000001000 */
[----:B0-----:R-:W-:Y:S01]  /*82a0*/  FMUL.FTZ R22, R22, R9 ;  /* 0x0000000916167220 */ /* 0x001fe20000410000 */
[----:B----4-:R-:W-:-:S07]  /*82b0*/  FMUL.FTZ R47, R47, R12 ;  /* 0x0000000c2f2f7220 */ /* 0x010fce0000410000 */
.L_x_3737:
[----:B------:R-:W-:Y:S01]  /*82c0*/  LOP3.LUT P5, RZ, R5, 0x80, RZ, 0xc0, !PT ;  /* 0x0000008005ff7812 */ /* 0x000fe200078ac0ff */
[----:B------:R-:W-:-:S12]  /*82d0*/  BSSY B0, `(.L_x_3738) ;  /* 0x000000e000007945 */ /* 0x000fd80003800000 */
[----:B------:R-:W-:Y:S05]  /*82e0*/  @!P5 BRA `(.L_x_3739) ;  /* 0x000000000030d947 */ /* 0x000fea0003800000 */
[----:B------:R-:W-:Y:S01]  /*82f0*/  ULDC.64 UR12, c[0x0][0x270] ;  /* 0x00009c00000c7ab9 */ /* 0x000fe20000000a00 */
[----:B------:R-:W-:Y:S01]  /*8300*/  MOV R8, R70 ;  /* 0x0000004600087202 */ /* 0x000fe20000000f00 */
[----:B0-----:R-:W-:Y:S01]  /*8310*/  IMAD R11, R124, UR12, RZ ;  /* 0x0000000c7c0b7c24 */ /* 0x001fe2000f8e02ff */
[----:B----4-:R-:W-:Y:S02]  /*8320*/  MOV R9, R69 ;  /* 0x0000004500097202 */ /* 0x010fe40000000f00 */
        /* <DEDUP_REMOVED lines=8> */
.L_x_3739:
[----:B------:R-:W-:Y:S05]  /*83b0*/  BSYNC B0 ;  /* 0x0000000000007941 */ /* 0x000fea0003800000 */
.L_x_3738:
        /* <DEDUP_REMOVED lines=11> */
.L_x_3740:
[----:B------:R-:W-:Y:S01]  /*8470*/  LOP3.LUT P5, RZ, R5, 0x40, RZ, 0xc0, !PT ;  /* 0x0000004005ff7812 */ /* 0x000fe200078ac0ff */
[----:B------:R-:W-:-:S12]  /*8480*/  BSSY B0, `(.L_x_3741) ;  /* 0x000000e000007945 */ /* 0x000fd80003800000 */
[----:B------:R-:W-:Y:S05]  /*8490*/  @!P5 BRA `(.L_x_3742) ;  /* 0x000000000030d947 */ /* 0x000fea0003800000 */
[----:B------:R-:W-:Y:S01]  /*84a0*/  ULDC.64 UR12, c[0x0][0x270] ;  /* 0x00009c00000c7ab9 */ /* 0x000fe20000000a00 */
[----:B0---4-:R-:W-:Y:S01]  /*84b0*/  MOV R9, R69 ;  /* 0x0000004500097202 */ /* 0x011fe20000000f00 */
[----:B------:R-:W-:Y:S01]  /*84c0*/  IMAD R6, R123, UR12, RZ ;  /* 0x0000000c7b067c24 */ /* 0x000fe2000f8e02ff */
        /* <DEDUP_REMOVED lines=9> */
.L_x_3742:
[----:B------:R-:W-:Y:S05]  /*8560*/  BSYNC B0 ;  /* 0x0000000000007941 */ /* 0x000fea0003800000 */
.L_x_3741:
        /* <DEDUP_REMOVED lines=11> */
.L_x_3743:
        /* <DEDUP_REMOVED lines=15> */
.L_x_3745:
[----:B------:R-:W-:Y:S05]  /*8710*/  BSYNC B0 ;  /* 0x0000000000007941 */ /* 0x000fea0003800000 */
.L_x_3744:
        /* <DEDUP_REMOVED lines=11> */
.L_x_3746:
[----:B------:R-:W-:Y:S01]  /*87d0*/  LOP3.LUT P5, RZ, R5, 0x10, RZ, 0xc0, !PT ;  /* 0x0000001005ff7812 */ /* 0x000fe200078ac0ff */
[----:B------:R-:W-:-:S12]  /*87e0*/  BSSY B0, `(.L_x_3747) ;  /* 0x000000e000007945 */ /* 0x000fd80003800000 */
[----:B------:R-:W-:Y:S05]  /*87f0*/  @!P5 BRA `(.L_x_3748) ;  /* 0x000000000030d947 */ /* 0x000fea0003800000 */
[----:B------:R-:W-:Y:S01]  /*8800*/  ULDC.64 UR12, c[0x0][0x270] ;  /* 0x00009c00000c7ab9 */ /* 0x000fe20000000a00 */
[----:B------:R-:W-:Y:S01]  /*8810*/  MOV R8, R70 ;  /* 0x0000004600087202 */ /* 0x000fe20000000f00 */
[----:B------:R-:W-:Y:S01]  /*8820*/  IMAD R6, R106, UR12, RZ ;  /* 0x0000000c6a067c24 */ /* 0x000fe2000f8e02ff */
[----:B0---4-:R-:W-:Y:S02]  /*8830*/  MOV R9, R69 ;  /* 0x0000004500097202 */ /* 0x011fe40000000f00 */
        /* <DEDUP_REMOVED lines=8> */
.L_x_3748:
[----:B------:R-:W-:Y:S05]  /*88c0*/  BSYNC B0 ;  /* 0x0000000000007941 */ /* 0x000fea0003800000 */
.L_x_3747:
        /* <DEDUP_REMOVED lines=11> */
.L_x_3749:
[----:B------:R-:W-:Y:S01]  /*8980*/  LOP3.LUT P5, RZ, R5, 0x8, RZ, 0xc0, !PT ;  /* 0x0000000805ff7812 */ /* 0x000fe200078ac0ff */
[----:B------:R-:W-:-:S12]  /*8990*/  BSSY B0, `(.L_x_3750) ;  /* 0x0000010000007945 */ /* 0x000fd80003800000 */
[----:B------:R-:W-:Y:S05]  /*89a0*/  @!P5 BRA `(.L_x_3751) ;  /* 0x000000000038d947 */ /* 0x000fea0003800000 */
[----:B0-----:R-:W-:Y:S01]  /*89b0*/  IADD3 R11, R0, 0xb8, RZ ;  /* 0x000000b8000b7810 */ /* 0x001fe20007ffe0ff */
[----:B------:R-:W-:Y:S01]  /*89c0*/  ULDC.64 UR12, c[0x0][0x270] ;  /* 0x00009c00000c7ab9 */ /* 0x000fe20000000a00 */
[----:B----4-:R-:W-:Y:S01]  /*89d0*/  MOV R9, R69 ;  /* 0x0000004500097202 */ /* 0x010fe20000000f00 */
[----:B------:R-:W-:Y:S01]  /*89e0*/  IMAD.MOV.U32 R8, RZ, RZ, R70 ;  /* 0x000000ffff087224 */ /* 0x000fe200078e0046 */
[----:B------:R-:W-:Y:S02]  /*89f0*/  SHF.R.S32.HI R6, RZ, 0x1f, R11 ;  /* 0x0000001fff067819 */ /* 0x000fe4000001140b */
[----:B------:R-:W-:Y:S01]  /*8a00*/  F2FP.BF16.F32.PACK_AB R51, R51, R26 ;  /* 0x0000001a3333723e */ /* 0x000fe200000010ff */
[----:B------:R-:W-:-:S04]  /*8a10*/  IMAD.WIDE.U32 R8, R11, UR12, R8 ;  /* 0x0000000c0b087c25 */ /* 0x000fc8000f8e0008 */
[----:B------:R-:W-:-:S04]  /*8a20*/  IMAD R6, R6, UR12, RZ ;  /* 0x0000000c06067c24 */ /* 0x000fc8000f8e02ff */
[----:B------:R-:W-:Y:S01]  /*8a30*/  IMAD R11, R11, UR13, R6 ;  /* 0x0000000d0b0b7c24 */ /* 0x000fe2000f8e0206 */
[----:B------:R-:W-:Y:S02]  /*8a40*/  ULDC.64 UR12, c[0x0][0x210] ;  /* 0x00008400000c7ab9 */ /* 0x000fe40000000a00 */
[----:B------:R-:W-:Y:S02]  /*8a50*/  LEA R10, P5, R8, UR12, 0x1 ;  /* 0x0000000c080a7c11 */ /* 0x000fe4000f8a08ff */
[----:B------:R-:W-:-:S04]  /*8a60*/  IADD3 R11, R9, R11, RZ ;  /* 0x0000000b090b7210 */ /* 0x000fc80007ffe0ff */
[----:B------:R-:W-:-:S05]  /*8a70*/  LEA.HI.X R11, R8, UR13, R11, 0x1, P5 ;  /* 0x0000000d080b7c11 */ /* 0x000fca000a8f0c0b */
[----:B------:R0:W-:Y:S02]  /*8a80*/  STG.E desc[UR8][R10.64], R51 ;  /* 0x000000330a007986 */ /* 0x0001e4000c101908 */
.L_x_3751:
[----:B------:R-:W-:Y:S05]  /*8a90*/  BSYNC B0 ;  /* 0x0000000000007941 */ /* 0x000fea0003800000 */
.L_x_3750:
        /* <DEDUP_REMOVED lines=11> */
.L_x_3752:
[----:B------:R-:W-:Y:S01]  /*8b50*/  LOP3.LUT P5, RZ, R5, 0x4, RZ, 0xc0, !PT ;  /* 0x0000000405ff7812 */ /* 0x000fe200078ac0ff */
[----:B------:R-:W-:-:S12]  /*8b60*/  BSSY B0, `(.L_x_3753) ;  /* 0x0000010000007945 */ /* 0x000fd80003800000 */
[----:B------:R-:W-:Y:S05]  /*8b70*/  @!P5 BRA `(.L_x_3754) ;  /* 0x000000000038d947 */ /* 0x000fea0003800000 */
[----:B0-----:R-:W-:Y:S01]  /*8b80*/  IADD3 R11, R0, 0xc0, RZ ;  /* 0x000000c0000b7810 */ /* 0x001fe20007ffe0ff */
[----:B------:R-:W-:Y:S01]  /*8b90*/  ULDC.64 UR12, c[0x0][0x270] ;  /* 0x00009c00000c7ab9 */ /* 0x000fe20000000a00 */
[----:B------:R-:W-:Y:S01]  /*8ba0*/  MOV R8, R70 ;  /* 0x0000004600087202 */ /* 0x000fe20000000f00 */
[----:B----4-:R-:W-:Y:S01]  /*8bb0*/  IMAD.MOV.U32 R9, RZ, RZ, R69 ;  /* 0x000000ffff097224 */ /* 0x010fe200078e0045 */
        /* <DEDUP_REMOVED lines=10> */
.L_x_3754:
[----:B------:R-:W-:Y:S05]  /*8c60*/  BSYNC B0 ;  /* 0x0000000000007941 */ /* 0x000fea0003800000 */
.L_x_3753:
        /* <DEDUP_REMOVED lines=11> */
.L_x_3755:
[----:B------:R-:W-:Y:S01]  /*8d20*/  LOP3.LUT P5, RZ, R5, 0x1, RZ, 0xc0, !PT ;  /* 0x0000000105ff7812 */ /* 0x000fe200078ac0ff */
[----:B------:R-:W-:-:S12]  /*8d30*/  BSSY B0, `(.L_x_3756) ;  /* 0x0000010000007945 */ /* 0x000fd80003800000 */
[----:B------:R-:W-:Y:S05]  /*8d40*/  @!P5 BRA `(.L_x_3757) ;  /* 0x000000000038d947 */ /* 0x000fea0003800000 */
[----:B0-----:R-:W-:Y:S01]  /*8d50*/  IADD3 R11, R0, 0xc8, RZ ;  /* 0x000000c8000b7810 */ /* 0x001fe20007ffe0ff */
[----:B------:R-:W-:Y:S01]  /*8d60*/  ULDC.64 UR12, c[0x0][0x270] ;  /* 0x00009c00000c7ab9 */ /* 0x000fe20000000a00 */
[----:B------:R-:W-:Y:S02]  /*8d70*/  MOV R8, R70 ;  /* 0x0000004600087202 */ /* 0x000fe40000000f00 */
[----:B------:R-:W-:Y:S02]  /*8d80*/  SHF.R.S32.HI R6, RZ, 0x1f, R11 ;  /* 0x0000001fff067819 */ /* 0x000fe4000001140b */
[----:B----4-:R-:W-:Y:S02]  /*8d90*/  MOV R9, R69 ;  /* 0x0000004500097202 */ /* 0x010fe40000000f00 */
[----:B------:R-:W-:Y:S01]  /*8da0*/  F2FP.BF16.F32.PACK_AB R53, R53, R38 ;  /* 0x000000263535723e */ /* 0x000fe200000010ff */
[----:B------:R-:W-:Y:S02]  /*8db0*/  IMAD R6, R6, UR12, RZ ;  /* 0x0000000c06067c24 */ /* 0x000fe4000f8e02ff */
[----:B------:R-:W-:-:S04]  /*8dc0*/  IMAD.WIDE.U32 R8, R11, UR12, R8 ;  /* 0x0000000c0b087c25 */ /* 0x000fc8000f8e0008 */
[----:B------:R-:W-:Y:S01]  /*8dd0*/  IMAD R11, R11, UR13, R6 ;  /* 0x0000000d0b0b7c24 */ /* 0x000fe2000f8e0206 */
[----:B------:R-:W-:Y:S02]  /*8de0*/  ULDC.64 UR12, c[0x0][0x210] ;  /* 0x00008400000c7ab9 */ /* 0x000fe40000000a00 */
[----:B------:R-:W-:Y:S01]  /*8df0*/  LEA R10, P5, R8, UR12, 0x1 ;  /* 0x0000000c080a7c11 */ /* 0x000fe2000f8a08ff */
[----:B------:R-:W-:-:S05]  /*8e00*/  IMAD.IADD R11, R9, 0x1, R11 ;  /* 0x00000001090b7824 */ /* 0x000fca00078e020b */
[----:B------:R-:W-:-:S05]  /*8e10*/  LEA.HI.X R11, R8, UR13, R11, 0x1, P5 ;  /* 0x0000000d080b7c11 */ /* 0x000fca000a8f0c0b */
[----:B------:R0:W-:Y:S02]  /*8e20*/  STG.E desc[UR8][R10.64], R53 ;  /* 0x000000350a007986 */ /* 0x0001e4000c101908 */
.L_x_3757:
[----:B------:R-:W-:Y:S05]  /*8e30*/  BSYNC B0 ;  /* 0x0000000000007941 */ /* 0x000fea0003800000 */
.L_x_3756:
        /* <DEDUP_REMOVED lines=11> */
.L_x_3758:
[----:B------:R-:W-:Y:S04]  /*8ef0*/  BSSY B0, `(.L_x_3759) ;  /* 0x0000010000007945 */ /* 0x000fe80003800000 */
        /* <DEDUP_REMOVED lines=11> */
[----:B------:R-:W-:Y:S02]  /*8fb0*/  LEA R10, P5, R8, UR12, 0x1 ;  /* 0x0000000c080a7c11 */ /* 0x000fe4000f8a08ff */
[----:B------:R-:W-:-:S04]  /*8fc0*/  IADD3 R11, R9, R11, RZ ;  /* 0x0000000b090b7210 */ /* 0x000fc80007ffe0ff */
[----:B------:R-:W-:-:S05]  /*8fd0*/  LEA.HI.X R11, R8, UR13, R11, 0x1, P5 ;  /* 0x0000000d080b7c11 */ /* 0x000fca000a8f0c0b */
[----:B------:R0:W-:Y:S02]  /*8fe0*/  STG.E desc[UR8][R10.64], R39 ;  /* 0x000000270a007986 */ /* 0x0001e4000c101908 */
.L_x_3760:
[----:B------:R-:W-:Y:S05]  /*8ff0*/  BSYNC B0 ;  /* 0x0000000000007941 */ /* 0x000fea0003800000 */
.L_x_3759:
        /* <DEDUP_REMOVED lines=11> */
.L_x_3761:
[----:B------:R-:W-:Y:S04]  /*90b0*/  BSSY B0, `(.L_x_3762) ;  /* 0x0000010000007945 */ /* 0x000fe80003800000 */
[----:B------:R-:W-:Y:S05]  /*90c0*/  @!P1 BRA `(.L_x_3763) ;  /* 0x0000000000389947 */ /* 0x000fea0003800000 */
[----:B0-----:R-:W-:Y:S01]  /*90d0*/  VIADD R11, R0, 0xd8 ;  /* 0x000000d8000b7836 */ /* 0x001fe20000000000 */
[----:B------:R-:W-:Y:S01]  /*90e0*/  ULDC.64 UR12, c[0x0][0x270] ;  /* 0x00009c00000c7ab9 */ /* 0x000fe20000000a00 */
[----:B------:R-:W-:Y:S02]  /*90f0*/  MOV R8, R70 ;  /* 0x0000004600087202 */ /* 0x000fe40000000f00 */
[----:B----4-:R-:W-:Y:S02]  /*9100*/  MOV R9, R69 ;  /* 0x0000004500097202 */ /* 0x010fe40000000f00 */
        /* <DEDUP_REMOVED lines=10> */
.L_x_3763:
[----:B------:R-:W-:Y:S05]  /*91b0*/  BSYNC B0 ;  /* 0x0000000000007941 */ /* 0x000fea0003800000 */
.L_x_3762:
        /* <DEDUP_REMOVED lines=11> */
.L_x_3764:
[----:B------:R-:W-:Y:S04]  /*9270*/  BSSY B0, `(.L_x_3765) ;  /* 0x0000010000007945 */ /* 0x000fe80003800000 */
[----:B------:R-:W-:Y:S05]  /*9280*/  @!P2 BRA `(.L_x_3766) ;  /* 0x000000000038a947 */ /* 0x000fea0003800000 */
[----:B0-----:R-:W-:Y:S01]  /*9290*/  IADD3 R11, R0, 0xe0, RZ ;  /* 0x000000e0000b7810 */ /* 0x001fe20007ffe0ff */
[----:B------:R-:W-:Y:S01]  /*92a0*/  ULDC.64 UR12, c[0x0][0x270] ;  /* 0x00009c00000c7ab9 */ /* 0x000fe20000000a00 */
[----:B----4-:R-:W-:Y:S01]  /*92b0*/  MOV R9, R69 ;  /* 0x0000004500097202 */ /* 0x010fe20000000f00 */
[----:B------:R-:W-:Y:S01]  /*92c0*/  IMAD.MOV.U32 R8, RZ, RZ, R70 ;  /* 0x000000ffff087224 */ /* 0x000fe200078e0046 */
[----:B------:R-:W-:-:S03]  /*92d0*/  SHF.R.S32.HI R6, RZ, 0x1f, R11 ;  /* 0x0000001fff067819 */ /* 0x000fc6000001140b */
[----:B------:R-:W-:-:S04]  /*92e0*/  IMAD.WIDE.U32 R8, R11, UR12, R8 ;  /* 0x0000000c0b087c25 */ /* 0x000fc8000f8e0008 */
[----:B------:R-:W-:-:S04]  /*92f0*/  IMAD R6, R6, UR12, RZ ;  /* 0x0000000c06067c24 */ /* 0x000fc8000f8e02ff */
[----:B------:R-:W-:Y:S01]  /*9300*/  IMAD R11, R11, UR13, R6 ;  /* 0x0000000d0b0b7c24 */ /* 0x000fe2000f8e0206 */
[----:B------:R-:W-:Y:S02]  /*9310*/  ULDC.64 UR12, c[0x0][0x210] ;  /* 0x00008400000c7ab9 */ /* 0x000fe40000000a00 */
[----:B------:R-:W-:Y:S02]  /*9320*/  LEA R10, P5, R8, UR12, 0x1 ;  /* 0x0000000c080a7c11 */ /* 0x000fe4000f8a08ff */
[----:B------:R-:W-:Y:S02]  /*9330*/  IADD3 R11, R9, R11, RZ ;  /* 0x0000000b090b7210 */ /* 0x000fe40007ffe0ff */
[----:B------:R-:W-:Y:S02]  /*9340*/  F2FP.BF16.F32.PACK_AB R9, R60, R42 ;  /* 0x0000002a3c09723e */ /* 0x000fe400000010ff */
[----:B------:R-:W-:-:S05]  /*9350*/  LEA.HI.X R11, R8, UR13, R11, 0x1, P5 ;  /* 0x0000000d080b7c11 */ /* 0x000fca000a8f0c0b */
[----:B------:R0:W-:Y:S02]  /*9360*/  STG.E desc[UR8][R10.64], R9 ;  /* 0x000000090a007986 */ /* 0x0001e4000c101908 */
.L_x_3766:
[----:B------:R-:W-:Y:S05]  /*9370*/  BSYNC B0 ;  /* 0x0000000000007941 */ /* 0x000fea0003800000 */
.L_x_3765:
        /* <DEDUP_REMOVED lines=11> */
.L_x_3767:
[----:B------:R-:W-:Y:S04]  /*9430*/  BSSY B0, `(.L_x_3768) ;  /* 0x0000010000007945 */ /* 0x000fe80003800000 */
        /* <DEDUP_REMOVED lines=15> */
.L_x_3769:
[----:B------:R-:W-:Y:S05]  /*9530*/  BSYNC B0 ;  /* 0x0000000000007941 */ /* 0x000fea0003800000 */
.L_x_3768:
        /* <DEDUP_REMOVED lines=11> */
.L_x_3770:
[----:B------:R-:W-:Y:S04]  /*95f0*/  BSSY B0, `(.L_x_3771) ;  /* 0x0000010000007945 */ /* 0x000fe80003800000 */
[----:B------:R-:W-:Y:S05]  /*9600*/  @!P4 BRA `(.L_x_3772) ;  /* 0x000000000038c947 */ /* 0x000fea0003800000 */
[----:B0-----:R-:W-:Y:S01]  /*9610*/  IADD3 R11, R0, 0xf0, RZ ;  /* 0x000000f0000b7810 */ /* 0x001fe20007ffe0ff */
[----:B------:R-:W-:Y:S01]  /*9620*/  ULDC.64 UR12, c[0x0][0x270] ;  /* 0x00009c00000c7ab9 */ /* 0x000fe20000000a00 */
[----:B------:R-:W-:Y:S02]  /*9630*/  MOV R8, R70 ;  /* 0x0000004600087202 */ /* 0x000fe40000000f00 */
[----:B------:R-:W-:Y:S02]  /*9640*/  SHF.R.S32.HI R6, RZ, 0x1f, R11 ;  /* 0x0000001fff067819 */ /* 0x000fe4000001140b */
[----:B----4-:R-:W-:-:S03]  /*9650*/  MOV R9, R69 ;  /* 0x0000004500097202 */ /* 0x010fc60000000f00 */
[----:B------:R-:W-:Y:S02]  /*9660*/  IMAD R6, R6, UR12, RZ ;  /* 0x0000000c06067c24 */ /* 0x000fe4000f8e02ff */
        /* <DEDUP_REMOVED lines=8> */
.L_x_3772:
[----:B------:R-:W-:Y:S05]  /*96f0*/  BSYNC B0 ;  /* 0x0000000000007941 */ /* 0x000fea0003800000 */
.L_x_3771:
        /* <DEDUP_REMOVED lines=11> */
.L_x_3773:
[----:B------:R-:W-:Y:S01]  /*97b0*/  ULDC.64 UR12, c[0x0][0x278] ;  /* 0x00009e00000c7ab9 */ /* 0x000fe20000000a00 */
[----:B------:R-:W-:Y:S01]  /*97c0*/  BSSY B0, `(.L_x_3774) ;  /* 0x0000010000007945 */ /* 0x000fe20003800000 */
[----:B------:R-:W-:-:S04]  /*97d0*/  ISETP.GE.U32.AND P5, PT, R37, UR12, PT ;  /* 0x0000000c25007c0c */ /* 0x000fc8000bfa6070 */
[----:B------:R-:W-:-:S04]  /*97e0*/  ISETP.GE.AND.EX P5, PT, R7, UR13, PT, P5 ;  /* 0x0000000d07007c0c */ /* 0x000fc8000bfa6350 */
[----:B------:R-:W-:-:S13]  /*97f0*/  ISETP.GT.U32.OR P5, PT, R105, 0x187, P5 ;  /* 0x000001876900780c */ /* 0x000fda0002fa4470 */
[----:B------:R-:W-:Y:S05]  /*9800*/  @P5 BRA `(.L_x_3775) ;  /* 0x00000000002c5947 */ /* 0x000fea0003800000 */
[----:B------:R-:W-:Y:S01]  /*9810*/  ULDC.64 UR12, c[0x0][0x270] ;  /* 0x00009c00000c7ab9 */ /* 0x000fe20000000a00 */
[----:B------:R-:W-:Y:S01]  /*9820*/  MOV R68, R70 ;  /* 0x0000004600447202 */ /* 0x000fe20000000f00 */
[----:B------:R-:W-:Y:S01]  /*9830*/  IMAD R6, R7, UR12, RZ ;  /* 0x0000000c07067c24 */ /* 0x000fe2000f8e02ff */
        /* <DEDUP_REMOVED lines=8> */
.L_x_3775:
[----:B------:R-:W-:Y:S05]  /*98c0*/  BSYNC B0 ;  /* 0x0000000000007941 */ /* 0x000fea0003800000 */
.L_x_3774:
[----:B0-----:R-:W0:Y:S01]  /*98d0*/  LDC R7, c[0x0][0x10] ;  /* 0x00000400ff077b82 */ /* 0x001e220000000800 */
[----:B------:R-:W-:Y:S02]  /*98e0*/  IADD3 R3, R3, 0x1, RZ ;  /* 0x0000000103037810 */ /* 0x000fe40007ffe0ff */
[----:B0-----:R-:W-:-:S04]  /*98f0*/  IADD3 R2, R7, R2, RZ ;  /* 0x0000000207027210 */ /* 0x001fc80007ffe0ff */
[----:B------:R-:W-:-:S13]  /*9900*/  ISETP.GE.AND P5, PT, R2, UR4, PT ;  /* 0x0000000402007c0c */ /* 0x000fda000bfa6270 */
[----:B------:R-:W-:Y:S05]  /*9910*/  @!P5 BRA `(.L_x_3776) ;  /* 0xffffff7000c8d947 */ /* 0x000fea000383ffff */
[----:B------:R-:W-:Y:S05]  /*9920*/  EXIT ;  /* 0x000000000000794d */ /* 0x000fea0003800000 */
.L_x_3777:
        /* <DEDUP_REMOVED lines=13> */
.L_x_5623:


//--------------------- .text._Z35group_norm_nhwc_fwd_one_pass_kernelI11Bf16IOFp32WLi512ELi98ELi392EEv26Group_norm_nhwc_fwd_params --------------------------
	.section	.text._Z35group_norm_nhwc_fwd_one_pass_kernelI11Bf16IOFp32WLi512ELi98ELi392EEv26Group_norm_nhwc_fwd_params,"ax",@progbits
	.align	128
        .global         _Z35group_norm_nhwc_fwd_one_pass_kernelI11Bf16IOFp32WLi512ELi98ELi392EEv26Group_norm_nhwc_fwd_params
        .type           _Z35group_norm_nhwc_fwd_one_pass_kernelI11Bf16IOFp32WLi512ELi98ELi392EEv26Group_norm_nhwc_fwd_params,@function
        .size           _Z35group_norm_nhwc_fwd_one_pass_kernelI11Bf16IOFp32WLi512ELi98ELi392EEv26Group_norm_nhwc_fwd_params,(.L_x_5624 - _Z35group_norm_nhwc_fwd_one_pass_kernelI11Bf16IOFp32WLi512ELi98ELi392EEv26Group_norm_nhwc_fwd_params)
        .other          _Z35group_norm_nhwc_fwd_one_pass_kernelI11Bf16IOFp32WLi512ELi98ELi392EEv26Group_norm_nhwc_fwd_params,@"STO_CUDA_ENTRY STV_DEFAULT"
_Z35group_norm_nhwc_fwd_one_pass_kernelI11Bf16IOFp32WLi512ELi98ELi392EEv26Group_norm_nhwc_fwd_params:
.text._Z35group_norm_nhwc_fwd_one_pass_kernelI11Bf16IOFp32WLi512ELi98ELi392EEv26Group_norm_nhwc_fwd_params:
[----:B------:R-:W0:Y:S08]  /*0000*/  LDC R1, c[0x0][0x28] ;  /* 0x00000a00ff017b82 */ /* 0x000e300000000800 */
[----:B------:R-:W1:Y:S01]  /*0010*/  S2UR UR8, SR_CTAID.Y ;  /* 0x00000000000879c3 */ /* 0x000e620000002600 */
[----:B------:R-:W-:Y:S01]  /*0020*/  ULDC UR4, c[0x0][0x288] ;  /* 0x0000a20000047ab9 */ /* 0x000fe20000000800 */
[----:B------:R-:W-:Y:S01]  /*0030*/  ULDC UR5, c[0x0][0x258] ;  /* 0x0000960000057ab9 */ /* 0x000fe20000000800 */
[----:B0-----:R-:W-:Y:S01]  /*0040*/  VIADD R1, R1, 0xfffffc60 ;  /* 0xfffffc6001017836 */ /* 0x001fe20000000000 */
[----:B------:R-:W-:-:S04]  /*0050*/  UIMAD UR4, UR4, UR5, URZ ;  /* 0x00000005040472a4 */ /* 0x000fc8000f8e023f */
[----:B------:R-:W-:Y:S01]  /*0060*/  R2UR UR5, R1 ;  /* 0x00000000010572ca */ /* 0x000fe200000e0000 */
[----:B-1----:R-:W-:-:S06]  /*0070*/  UISETP.GE.AND UP0, UPT, UR8, UR4, UPT ;  /* 0x000000040800728c */ /* 0x002fcc000bf06270 */
[----:B------:R-:W-:-:S13]  /*0080*/  PLOP3.LUT P0, PT, PT, PT, UP0, 0x80, 0x0 ;  /* 0x000000000000781c */ /* 0x000fda0003f0f008 */
[----:B------:R-:W-:Y:S05]  /*0090*/  @P0 EXIT ;  /* 0x000000000000094d */ /* 0x000fea0003800000 */
[----:B------:R-:W0:Y:S01]  /*00a0*/  S2R R2, SR_TID.X ;  /* 0x0000000000027919 */ /* 0x000e220000002100 */
[----:B------:R-:W1:Y:S01]  /*00b0*/  S2UR UR14, SR_CTAID.X ;  /* 0x00000000000e79c3 */ /* 0x000e620000002500 */
[----:B------:R-:W-:Y:S01]  /*00c0*/  UIADD3 UR5, UR5, 0x10, URZ ;  /* 0x0000001005057890 */ /* 0x000fe2000fffe03f */
[----:B------:R-:W-:Y:S01]  /*00d0*/  UMOV UR4, URZ ;  /* 0x0000003f00047c82 */ /* 0x000fe20008000000 */
[----:B------:R-:W-:-:S05]  /*00e0*/  ULDC.64 UR12, c[0x0][0x208] ;  /* 0x00008200000c7ab9 */ /* 0x000fca0000000a00 */
[----:B------:R-:W1:Y:S01]  /*00f0*/  LDC R5, c[0x0][0x294] ;  /* 0x0000a500ff057b82 */ /* 0x000e620000000800 */
[----:B0-----:R-:W-:-:S05]  /*0100*/  IMAD.WIDE.U32 R2, R2, 0x5397829d, RZ ;  /* 0x5397829d02027825 */ /* 0x001fca00078e00ff */
[----:B------:R-:W-:-:S05]  /*0110*/  SHF.R.U32.HI R0, RZ, 0x4, R3 ;  /* 0x00000004ff007819 */ /* 0x000fca0000011603 */
[----:B-1----:R-:W-:-:S07]  /*0120*/  IMAD R0, R5, UR14, R0 ;  /* 0x0000000e05007c24 */ /* 0x002fce000f8e0200 */
.L_x_3794:
[----:B------:R-:W-:Y:S01]  /*0130*/  ULDC UR11, c[0x0][0x288] ;  /* 0x0000a200000b7ab9 */ /* 0x000fe20000000800 */
[----:B------:R-:W-:Y:S01]  /*0140*/  IABS R7, UR8 ;  /* 0x0000000800077c13 */ /* 0x000fe20008000000 */
[----:B------:R-:W-:Y:S01]  /*0150*/  IMAD.U32 R5, RZ, RZ, UR11 ;  /* 0x0000000bff057e24 */ /* 0x000fe2000f8e00ff */
[----:B------:R-:W-:Y:S01]  /*0160*/  UMOV UR6, URZ ;  /* 0x0000003f00067c82 */ /* 0x000fe20008000000 */
[----:B------:R-:W-:Y:S01]  /*0170*/  ULDC.64 UR16, c[0x0][0x278] ;  /* 0x00009e0000107ab9 */ /* 0x000fe20000000a00 */
[----:B------:R-:W-:Y:S01]  /*0180*/  R2UR UR10, R7 ;  /* 0x00000000070a72ca */ /* 0x000fe200000e0000 */
[C---:B------:R-:W-:Y:S01]  /*0190*/  VIADD R17, R0.reuse, 0x8 ;  /* 0x0000000800117836 */ /* 0x040fe20000000000 */
[----:B------:R-:W-:Y:S01]  /*01a0*/  IABS R5, R5 ;  /* 0x0000000500057213 */ /* 0x000fe20000000000 */
[C---:B---3--:R-:W-:Y:S01]  /*01b0*/  VIADD R23, R0.reuse, 0x10 ;  /* 0x0000001000177836 */ /* 0x048fe20000000000 */
[----:B------:R-:W-:Y:S01]  /*01c0*/  SHF.R.S32.HI R9, RZ, 0x1f, R0 ;  /* 0x0000001fff097819 */ /* 0x000fe20000011400 */
[----:B------:R-:W-:Y:S01]  /*01d0*/  VIADD R16, R0, 0x18 ;  /* 0x0000001800107836 */ /* 0x000fe20000000000 */
[----:B------:R-:W-:-:S02]  /*01e0*/  R2UR UR15, R5 ;  /* 0x00000000050f72ca */ /* 0x000fc400000e0000 */
[----:B------:R-:W-:Y:S02]  /*01f0*/  ISETP.GE.U32.AND P1, PT, R0, UR16, PT ;  /* 0x0000001000007c0c */ /* 0x000fe4000bf26070 */
[----:B------:R-:W-:Y:S02]  /*0200*/  SHF.R.S32.HI R25, RZ, 0x1f, R17 ;  /* 0x0000001fff197819 */ /* 0x000fe40000011411 */
[----:B------:R-:W-:Y:S02]  /*0210*/  LOP3.LUT R2, R2, 0xfdffffff, RZ, 0xc0, !PT ;  /* 0xfdffffff02027812 */ /* 0x000fe400078ec0ff */
[----:B------:R-:W-:Y:S02]  /*0220*/  ISETP.GE.U32.AND P2, PT, R23, UR16, PT ;  /* 0x0000001017007c0c */ /* 0x000fe4000bf46070 */
[----:B------:R-:W-:Y:S02]  /*0230*/  SHF.R.S32.HI R27, RZ, 0x1f, R23 ;  /* 0x0000001fff1b7819 */ /* 0x000fe40000011417 */
[----:B------:R-:W-:Y:S01]  /*0240*/  SHF.R.S32.HI R29, RZ, 0x1f, R16 ;  /* 0x0000001fff1d7819 */ /* 0x000fe20000011410 */
[----:B0-----:R-:W0:Y:S01]  /*0250*/  I2F.RP R5, UR15 ;  /* 0x0000000f00057d06 */ /* 0x001e220008209400 */
[----:B------:R-:W-:-:S02]  /*0260*/  LOP3.LUT R3, R3, 0x7fffffff, RZ, 0xc0, !PT ;  /* 0x7fffffff03037812 */ /* 0x000fc400078ec0ff */
[----:B------:R-:W-:-:S05]  /*0270*/  IADD3 R64, R0, 0x1e8, RZ ;  /* 0x000001e800407810 */ /* 0x000fca0007ffe0ff */
[----:B0-----:R-:W0:Y:S02]  /*0280*/  MUFU.RCP R5, R5 ;  /* 0x0000000500057308 */ /* 0x001e240000001000 */
[----:B0-----:R-:W-:Y:S02]  /*0290*/  IADD3 R6, R5, 0xffffffe, RZ ;  /* 0x0ffffffe05067810 */ /* 0x001fe40007ffe0ff */
[----:B------:R-:W0:Y:S04]  /*02a0*/  S2R R5, SR_TID.X ;  /* 0x0000000000057919 */ /* 0x000e280000002100 */
[----:B------:R-:W1:Y:S02]  /*02b0*/  F2I.FTZ.U32.TRUNC.NTZ R6, R6 ;  /* 0x0000000600067305 */ /* 0x000e64000021f000 */
[----:B-1----:R-:W-:-:S13]  /*02c0*/  R2UR UR7, R6 ;  /* 0x00000000060772ca */ /* 0x002fda00000e0000 */
[----:B------:R-:W-:Y:S01]  /*02d0*/  UIADD3 UR9, URZ, -UR7, URZ ;  /* 0x800000073f097290 */ /* 0x000fe2000fffe03f */
[C---:B0-----:R-:W-:Y:S01]  /*02e0*/  IMAD.WIDE.U32 R6, R5.reuse, 0x5397829d, RZ ;  /* 0x5397829d05067825 */ /* 0x041fe200078e00ff */
[----:B------:R-:W-:Y:S02]  /*02f0*/  ISETP.GT.U32.AND P0, PT, R5, 0x187, PT ;  /* 0x000001870500780c */ /* 0x000fe40003f04070 */
[----:B------:R-:W-:Y:S02]  /*0300*/  UIMAD UR9, UR9, UR15, URZ ;  /* 0x0000000f090972a4 */ /* 0x000fe4000f8e023f */
[----:B------:R-:W-:Y:S02]  /*0310*/  SHF.R.U32.HI R6, RZ, 0x4, R7 ;  /* 0x00000004ff067819 */ /* 0x000fe40000011607 */
[----:B------:R-:W-:Y:S01]  /*0320*/  UIMAD.WIDE.U32 UR6, UR7, UR9, UR6 ;  /* 0x00000009070672a5 */ /* 0x000fe2000f8e0006 */
[----:B------:R-:W-:Y:S02]  /*0330*/  ISETP.GE.OR.EX P3, PT, R9, UR17, P0, P1 ;  /* 0x0000001109007c0c */ /* 0x000fe40008766710 */
[----:B------:R-:W-:Y:S01]  /*0340*/  ISETP.GE.U32.AND P1, PT, R17, UR16, PT ;  /* 0x0000001011007c0c */ /* 0x000fe2000bf26070 */
[----:B------:R-:W-:Y:S01]  /*0350*/  UIMAD.WIDE.U32 UR6, UR7, UR10, URZ ;  /* 0x0000000a070672a5 */ /* 0x000fe2000f8e003f */
[----:B------:R-:W-:Y:S01]  /*0360*/  IMAD R6, R6, -0x31, R5 ;  /* 0xffffffcf06067824 */ /* 0x000fe200078e0205 */
[----:B------:R-:W-:-:S02]  /*0370*/  ISETP.GE.OR.EX P5, PT, R27, UR17, P0, P2 ;  /* 0x000000111b007c0c */ /* 0x000fc400087a6720 */
[----:B------:R-:W-:Y:S01]  /*0380*/  UIADD3 UR6, -UR7, URZ, URZ ;  /* 0x0000003f07067290 */ /* 0x000fe2000fffe13f */
[----:B------:R-:W-:Y:S02]  /*0390*/  ISETP.GE.OR.EX P6, PT, R25, UR17, P0, P1 ;  /* 0x0000001119007c0c */ /* 0x000fe400087c6710 */
[----:B------:R-:W-:Y:S01]  /*03a0*/  SHF.L.U32 R6, R6, 0x1, RZ ;  /* 0x0000000106067819 */ /* 0x000fe200000006ff */
[----:B------:R-:W-:Y:S02]  /*03b0*/  UIMAD UR6, UR15, UR6, UR10 ;  /* 0x000000060f0672a4 */ /* 0x000fe4000f8e020a */
[----:B------:R-:W-:Y:S01]  /*03c0*/  @P3 LOP3.LUT R2, R2, 0x2000000, RZ, 0xfc, !PT ;  /* 0x0200000002023812 */ /* 0x000fe200078efcff */
[----:B------:R-:W0:Y:S01]  /*03d0*/  @!P3 LDC.64 R32, c[0x0][0x270] ;  /* 0x00009c00ff20bb82 */ /* 0x000e220000000a00 */
[----:B------:R-:W-:Y:S01]  /*03e0*/  UISETP.GT.U32.AND UP0, UPT, UR15, UR6, UPT ;  /* 0x000000060f00728c */ /* 0x000fe2000bf04070 */
[----:B------:R-:W-:Y:S02]  /*03f0*/  SHF.R.S32.HI R5, RZ, 0x1f, R6 ;  /* 0x0000001fff057819 */ /* 0x000fe40000011406 */
[----:B------:R-:W-:-:S04]  /*0400*/  LOP3.LUT R2, R2, 0xfeffffff, RZ, 0xc0, !PT ;  /* 0xfeffffff02027812 */ /* 0x000fc800078ec0ff */
[----:B------:R-:W-:Y:S01]  /*0410*/  @P6 LOP3.LUT R2, R2, 0x1000000, RZ, 0xfc, !PT ;  /* 0x0100000002026812 */ /* 0x000fe200078efcff */
[----:B------:R-:W1:Y:S03]  /*0420*/  @!P3 LDC.64 R34, c[0x0][0x220] ;  /* 0x00008800ff22bb82 */ /* 0x000e660000000a00 */
[----:B------:R-:W-:Y:S01]  /*0430*/  @!UP0 UIADD3 UR6, UR6, -UR15, URZ ;  /* 0x8000000f06068290 */ /* 0x000fe2000fffe03f */
[----:B------:R-:W-:Y:S01]  /*0440*/  LOP3.LUT R2, R2, 0xff7fffff, RZ, 0xc0, !PT ;  /* 0xff7fffff02027812 */ /* 0x000fe200078ec0ff */
[----:B------:R-:W-:Y:S02]  /*0450*/  @!UP0 UIADD3 UR7, UR7, 0x1, URZ ;  /* 0x0000000107078890 */ /* 0x000fe4000fffe03f */
[----:B------:R-:W-:Y:S01]  /*0460*/  UISETP.GE.U32.AND UP1, UPT, UR6, UR15, UPT ;  /* 0x0000000f0600728c */ /* 0x000fe2000bf26070 */
[----:B------:R-:W-:Y:S01]  /*0470*/  @P5 LOP3.LUT R2, R2, 0x800000, RZ, 0xfc, !PT ;  /* 0x0080000002025812 */ /* 0x000fe200078efcff */
[----:B------:R-:W-:Y:S01]  /*0480*/  ULOP3.LUT UR6, UR8, UR11, URZ, 0x3c, !UPT ;  /* 0x0000000b08067292 */ /* 0x000fe2000f8e3c3f */
[----:B------:R-:W2:Y:S02]  /*0490*/  @!P6 LDC.64 R18, c[0x0][0x270] ;  /* 0x00009c00ff12eb82 */ /* 0x000ea40000000a00 */
[----:B------:R-:W-:Y:S01]  /*04a0*/  LOP3.LUT R2, R2, 0xffbfffff, RZ, 0xc0, !PT ;  /* 0xffbfffff02027812 */ /* 0x000fe200078ec0ff */
[----:B------:R-:W-:-:S05]  /*04b0*/  UISETP.GE.AND UP0, UPT, UR6, URZ, UPT ;  /* 0x0000003f0600728c */ /* 0x000fca000bf06270 */
[----:B------:R-:W-:Y:S01]  /*04c0*/  @UP1 UIADD3 UR7, UR7, 0x1, URZ ;  /* 0x0000000107071890 */ /* 0x000fe2000fffe03f */
[----:B------:R-:W3:Y:S01]  /*04d0*/  @!P5 LDC.64 R14, c[0x0][0x270] ;  /* 0x00009c00ff0edb82 */ /* 0x000ee20000000a00 */
[----:B------:R-:W-:-:S05]  /*04e0*/  UISETP.NE.AND UP1, UPT, UR11, URZ, UPT ;  /* 0x0000003f0b00728c */ /* 0x000fca000bf25270 */
[----:B------:R-:W-:Y:S02]  /*04f0*/  UMOV UR9, UR7 ;  /* 0x0000000700097c82 */ /* 0x000fe40008000000 */
[----:B------:R-:W-:Y:S01]  /*0500*/  @!UP0 UIADD3 UR9, -UR9, URZ, URZ ;  /* 0x0000003f09098290 */ /* 0x000fe2000fffe13f */
[----:B------:R-:W4:Y:S03]  /*0510*/  @!P6 LDC.64 R68, c[0x0][0x220] ;  /* 0x00008800ff44eb82 */ /* 0x000f260000000a00 */
[----:B------:R-:W-:Y:S01]  /*0520*/  @!UP1 ULOP3.LUT UR9, URZ, UR11, URZ, 0x33, !UPT ;  /* 0x0000000b3f099292 */ /* 0x000fe2000f8e333f */
[----:B--2---:R-:W-:-:S03]  /*0530*/  @!P6 IMAD R22, R25, R18, RZ ;  /* 0x000000121916e224 */ /* 0x004fc600078e02ff */
[----:B------:R-:W-:Y:S01]  /*0540*/  UIADD3 UR6, -UR9, URZ, URZ ;  /* 0x0000003f09067290 */ /* 0x000fe2000fffe13f */
[----:B------:R-:W2:Y:S01]  /*0550*/  @!P5 LDC.64 R66, c[0x0][0x220] ;  /* 0x00008800ff42db82 */ /* 0x000ea20000000a00 */
[----:B------:R-:W-:Y:S01]  /*0560*/  USHF.R.S32.HI UR7, URZ, 0x1f, UR9 ;  /* 0x0000001f3f077899 */ /* 0x000fe20008011409 */
[----:B------:R-:W-:Y:S01]  /*0570*/  @!P6 IMAD R25, R17, R19, R22 ;  /* 0x000000131119e224 */ /* 0x000fe200078e0216 */
[----:B------:R-:W-:-:S03]  /*0580*/  UIMAD UR6, UR11, UR6, UR8 ;  /* 0x000000060b0672a4 */ /* 0x000fc6000f8e0208 */
[----:B------:R-:W-:Y:S01]  /*0590*/  ULDC.64 UR10, c[0x0][0x280] ;  /* 0x0000a000000a7ab9 */ /* 0x000fe20000000a00 */
[----:B------:R-:W-:Y:S01]  /*05a0*/  UIMAD UR6, UR6, 0x62, URZ ;  /* 0x00000062060678a4 */ /* 0x000fe2000f8e023f */
[----:B------:R-:W-:Y:S01]  /*05b0*/  MOV R11, UR10 ;  /* 0x0000000a000b7c02 */ /* 0x000fe20008000f00 */
[----:B------:R-:W-:Y:S01]  /*05c0*/  UIMAD UR7, UR7, UR10, URZ ;  /* 0x0000000a070772a4 */ /* 0x000fe2000f8e023f */
[----:B---3--:R-:W-:-:S03]  /*05d0*/  @!P5 IMAD R22, R27, R14, RZ ;  /* 0x0000000e1b16d224 */ /* 0x008fc600078e02ff */
[----:B------:R-:W-:Y:S01]  /*05e0*/  IMAD.U32 R8, RZ, RZ, UR6 ;  /* 0x00000006ff087e24 */ /* 0x000fe2000f8e00ff */
[----:B------:R-:W-:Y:S01]  /*05f0*/  IADD3 R6, P1, R6, UR6, RZ ;  /* 0x0000000606067c10 */ /* 0x000fe2000ff3e0ff */
[----:B------:R-:W-:Y:S01]  /*0600*/  UIMAD UR7, UR9, UR11, UR7 ;  /* 0x0000000b090772a4 */ /* 0x000fe2000f8e0207 */
[----:B------:R-:W-:Y:S02]  /*0610*/  @!P5 IMAD R27, R23, R15, R22 ;  /* 0x0000000f171bd224 */ /* 0x000fe400078e0216 */
[----:B------:R-:W-:Y:S01]  /*0620*/  LEA.HI.X.SX32 R7, R8, R5, 0x1, P1 ;  /* 0x0000000508077211 */ /* 0x000fe200008f0eff */
[----:B------:R-:W-:Y:S01]  /*0630*/  VIADD R5, R0, 0x20 ;  /* 0x0000002000057836 */ /* 0x000fe20000000000 */
[----:B------:R-:W-:Y:S01]  /*0640*/  ISETP.GE.U32.AND P1, PT, R16, UR16, PT ;  /* 0x0000001010007c0c */ /* 0x000fe2000bf26070 */
[----:B------:R-:W-:-:S03]  /*0650*/  IMAD.WIDE.U32 R6, R11, UR9, R6 ;  /* 0x000000090b067c25 */ /* 0x000fc6000f8e0006 */
[----:B------:R-:W-:Y:S02]  /*0660*/  ISETP.GE.OR.EX P4, PT, R29, UR17, P0, P1 ;  /* 0x000000111d007c0c */ /* 0x000fe40008786710 */
[----:B------:R-:W-:Y:S02]  /*0670*/  ISETP.GE.U32.AND P2, PT, R5, UR16, PT ;  /* 0x0000001005007c0c */ /* 0x000fe4000bf46070 */
[----:B------:R-:W-:-:S04]  /*0680*/  SHF.R.S32.HI R31, RZ, 0x1f, R5 ;  /* 0x0000001fff1f7819 */ /* 0x000fc80000011405 */
[----:B------:R-:W-:-:S05]  /*0690*/  ISETP.GE.OR.EX P3, PT, R31, UR17, P0, P2 ;  /* 0x000000111f007c0c */ /* 0x000fca0008766720 */
[----:B------:R-:W-:Y:S01]  /*06a0*/  @P4 LOP3.LUT R2, R2, 0x400000, RZ, 0xfc, !PT ;  /* 0x0040000002024812 */ /* 0x000fe200078efcff */
[----:B------:R-:W3:Y:S03]  /*06b0*/  @!P4 LDC.64 R12, c[0x0][0x270] ;  /* 0x00009c00ff0ccb82 */ /* 0x000ee60000000a00 */
[C---:B------:R-:W-:Y:S02]  /*06c0*/  LOP3.LUT P2, RZ, R2.reuse, 0x2000000, RZ, 0xc0, !PT ;  /* 0x0200000002ff7812 */ /* 0x040fe4000784c0ff */
[----:B------:R-:W-:-:S03]  /*06d0*/  LOP3.LUT R2, R2, 0xffdfffff, RZ, 0xc0, !PT ;  /* 0xffdfffff02027812 */ /* 0x000fc600078ec0ff */
[----:B------:R-:W2:Y:S01]  /*06e0*/  @!P3 LDC.64 R10, c[0x0][0x270] ;  /* 0x00009c00ff0abb82 */ /* 0x000ea20000000a00 */
[----:B------:R-:W-:-:S04]  /*06f0*/  @P3 LOP3.LUT R2, R2, 0x200000, RZ, 0xfc, !PT ;  /* 0x0020000002023812 */ /* 0x000fc800078efcff */
[----:B------:R-:W-:-:S03]  /*0700*/  LOP3.LUT R2, R2, 0xffefffff, RZ, 0xc0, !PT ;  /* 0xffefffff02027812 */ /* 0x000fc600078ec0ff */
[----:B0-----:R-:W-:Y:S01]  /*0710*/  @!P2 IMAD R8, R9, R32, RZ ;  /* 0x000000200908a224 */ /* 0x001fe200078e02ff */
[----:B------:R-:W0:Y:S01]  /*0720*/  @!P4 LDC.64 R52, c[0x0][0x220] ;  /* 0x00008800ff34cb82 */ /* 0x000e220000000a00 */
[----:B------:R-:W-:Y:S01]  /*0730*/  VIADD R9, R7, UR7 ;  /* 0x0000000707097c36 */ /* 0x000fe20008000000 */
[----:B------:R-:W-:Y:S01]  /*0740*/  ULDC.64 UR6, c[0x0][0x278] ;  /* 0x00009e0000067ab9 */ /* 0x000fe20000000a00 */
[----:B------:R-:W-:Y:S01]  /*0750*/  @!P2 IMAD R33, R0, R33, R8 ;  /* 0x000000210021a224 */ /* 0x000fe200078e0208 */
[----:B------:R-:W-:Y:S01]  /*0760*/  @!P2 MOV R8, R6 ;  /* 0x000000060008a202 */ /* 0x000fe20000000f00 */
[----:B---3--:R-:W-:-:S03]  /*0770*/  @!P4 IMAD R29, R29, R12, RZ ;  /* 0x0000000c1d1dc224 */ /* 0x008fc600078e02ff */
[----:B------:R-:W3:Y:S01]  /*0780*/  @!P3 LDC.64 R54, c[0x0][0x220] ;  /* 0x00008800ff36bb82 */ /* 0x000ee20000000a00 */
[----:B------:R-:W-:-:S04]  /*0790*/  @!P2 IMAD.WIDE.U32 R20, R0, R32, R8 ;  /* 0x000000200014a225 */ /* 0x000fc800078e0008 */
[----:B------:R-:W-:Y:S01]  /*07a0*/  @!P2 IMAD.IADD R21, R21, 0x1, R33 ;  /* 0x000000011515a824 */ /* 0x000fe200078e0221 */
[----:B-1----:R-:W-:Y:S01]  /*07b0*/  @!P2 LEA R36, P1, R20, R34, 0x1 ;  /* 0x000000221424a211 */ /* 0x002fe200078208ff */
[----:B------:R-:W-:-:S03]  /*07c0*/  @!P4 IMAD R29, R16, R13, R29 ;  /* 0x0000000d101dc224 */ /* 0x000fc600078e021d */
[----:B------:R-:W-:Y:S01]  /*07d0*/  @!P2 LEA.HI.X R37, R20, R35, R21, 0x1, P1 ;  /* 0x000000231425a211 */ /* 0x000fe200008f0c15 */
[----:B------:R-:W-:Y:S01]  /*07e0*/  @!P6 IMAD.MOV.U32 R20, RZ, RZ, R6 ;  /* 0x000000ffff14e224 */ /* 0x000fe200078e0006 */
[----:B------:R-:W-:-:S03]  /*07f0*/  @!P6 MOV R21, R9 ;  /* 0x000000090015e202 */ /* 0x000fc60000000f00 */
[----:B------:R-:W-:Y:S01]  /*0800*/  @!P2 STL.64 [R1+0x110], R36 ;  /* 0x000110240100a387 */ /* 0x000fe20000100a00 */
[----:B------:R-:W-:-:S04]  /*0810*/  @!P6 IMAD.WIDE.U32 R18, R17, R18, R20 ;  /* 0x000000121112e225 */ /* 0x000fc800078e0014 */
[----:B------:R-:W-:Y:S01]  /*0820*/  @!P5 IMAD.MOV.U32 R20, RZ, RZ, R6 ;  /* 0x000000ffff14d224 */ /* 0x000fe200078e0006 */
[----:B------:R-:W-:Y:S01]  /*0830*/  @!P6 IADD3 R17, R19, R25, RZ ;  /* 0x000000191311e210 */ /* 0x000fe20007ffe0ff */
[----:B------:R-:W-:Y:S01]  /*0840*/  @!P5 IMAD.MOV.U32 R21, RZ, RZ, R9 ;  /* 0x000000ffff15d224 */ /* 0x000fe200078e0009 */
[C---:B----4-:R-:W-:Y:S02]  /*0850*/  @!P6 LEA R68, P1, R18.reuse, R68, 0x1 ;  /* 0x000000441244e211 */ /* 0x050fe400078208ff */
[----:B------:R-:W-:Y:S01]  /*0860*/  @!P4 MOV R19, R9 ;  /* 0x000000090013c202 */ /* 0x000fe20000000f00 */
[----:B------:R-:W-:Y:S01]  /*0870*/  @!P5 IMAD.WIDE.U32 R14, R23, R14, R20 ;  /* 0x0000000e170ed225 */ /* 0x000fe200078e0014 */
[----:B------:R-:W-:-:S03]  /*0880*/  @!P6 LEA.HI.X R69, R18, R69, R17, 0x1, P1 ;  /* 0x000000451245e211 */ /* 0x000fc600008f0c11 */
[----:B------:R-:W-:Y:S01]  /*0890*/  @!P5 IMAD.IADD R15, R15, 0x1, R27 ;  /* 0x000000010f0fd824 */ /* 0x000fe200078e021b */
[C---:B--2---:R-:W-:Y:S01]  /*08a0*/  @!P5 LEA R66, P1, R14.reuse, R66, 0x1 ;  /* 0x000000420e42d211 */ /* 0x044fe200078208ff */
[----:B------:R-:W-:Y:S01]  /*08b0*/  @!P4 IMAD.MOV.U32 R18, RZ, RZ, R6 ;  /* 0x000000ffff12c224 */ /* 0x000fe200078e0006 */
[----:B------:R-:W-:Y:S01]  /*08c0*/  STL.64 [R1+0x388], R68 ;  /* 0x0003884401007387 */ /* 0x000fe20000100a00 */
[----:B------:R-:W-:Y:S01]  /*08d0*/  @!P3 IMAD R20, R31, R10, RZ ;  /* 0x0000000a1f14b224 */ /* 0x000fe200078e02ff */
[----:B------:R-:W-:Y:S01]  /*08e0*/  @!P5 LEA.HI.X R67, R14, R67, R15, 0x1, P1 ;  /* 0x000000430e43d211 */ /* 0x000fe200008f0c0f */
[----:B------:R-:W-:Y:S01]  /*08f0*/  @!P4 IMAD.WIDE.U32 R12, R16, R12, R18 ;  /* 0x0000000c100cc225 */ /* 0x000fe200078e0012 */
[----:B------:R-:W-:Y:S03]  /*0900*/  STL [R1+0x380], R69 ;  /* 0x0003804501007387 */ /* 0x000fe60000100800 */
[----:B------:R-:W-:Y:S01]  /*0910*/  @!P3 IMAD.MOV.U32 R14, RZ, RZ, R6 ;  /* 0x000000ffff0eb224 */ /* 0x000fe200078e0006 */
[----:B0-----:R-:W-:Y:S01]  /*0920*/  @!P4 LEA R52, P1, R12, R52, 0x1 ;  /* 0x000000340c34c211 */ /* 0x001fe200078208ff */
[----:B------:R-:W-:Y:S01]  /*0930*/  @!P3 IMAD.MOV.U32 R15, RZ, RZ, R9 ;  /* 0x000000ffff0fb224 */ /* 0x000fe200078e0009 */
[----:B------:R-:W-:Y:S01]  /*0940*/  STL.64 [R1+0x390], R66 ;  /* 0x0003904201007387 */ /* 0x000fe20000100a00 */
[----:B------:R-:W-:-:S02]  /*0950*/  @!P3 IMAD R17, R5, R11, R20 ;  /* 0x0000000b0511b224 */ /* 0x000fc400078e0214 */
[----:B------:R-:W-:Y:S01]  /*0960*/  @!P3 IMAD.WIDE.U32 R10, R5, R10, R14 ;  /* 0x0000000a050ab225 */ /* 0x000fe200078e000e */
[----:B------:R-:W-:Y:S01]  /*0970*/  @!P4 IADD3 R5, R13, R29, RZ ;  /* 0x0000001d0d05c210 */ /* 0x000fe20007ffe0ff */
[----:B------:R-:W-:Y:S02]  /*0980*/  STL [R1+0x370], R67 ;  /* 0x0003704301007387 */ /* 0x000fe40000100800 */
[----:B------:R-:W-:Y:S01]  /*0990*/  @!P3 IMAD.IADD R11, R11, 0x1, R17 ;  /* 0x000000010b0bb824 */ /* 0x000fe200078e0211 */
[----:B------:R-:W-:Y:S01]  /*09a0*/  @!P4 LEA.HI.X R53, R12, R53, R5, 0x1, P1 ;  /* 0x000000350c35c211 */ /* 0x000fe200008f0c05 */
[----:B------:R-:W-:Y:S01]  /*09b0*/  VIADD R5, R0, 0x28 ;  /* 0x0000002800057836 */ /* 0x000fe20000000000 */
[----:B---3--:R-:W-:-:S03]  /*09c0*/  @!P3 LEA R54, P1, R10, R54, 0x1 ;  /* 0x000000360a36b211 */ /* 0x008fc600078208ff */
[----:B------:R-:W-:Y:S01]  /*09d0*/  STL.64 [R1+0x378], R52 ;  /* 0x0003783401007387 */ /* 0x000fe20000100a00 */
[----:B------:R-:W-:Y:S02]  /*09e0*/  @!P3 LEA.HI.X R55, R10, R55, R11, 0x1, P1 ;  /* 0x000000370a37b211 */ /* 0x000fe400008f0c0b */
[----:B------:R-:W-:Y:S01]  /*09f0*/  ISETP.GE.U32.AND P1, PT, R5, UR16, PT ;  /* 0x0000001005007c0c */ /* 0x000fe2000bf26070 */
[----:B------:R-:W-:Y:S01]  /*0a00*/  STL [R1+0x36c], R53 ;  /* 0x00036c3501007387 */ /* 0x000fe20000100800 */
[----:B------:R-:W-:-:S03]  /*0a10*/  SHF.R.S32.HI R11, RZ, 0x1f, R5 ;  /* 0x0000001fff0b7819 */ /* 0x000fc60000011405 */
[----:B------:R-:W-:Y:S01]  /*0a20*/  STL.64 [R1+0x398], R54 ;  /* 0x0003983601007387 */ /* 0x000fe20000100a00 */
[----:B------:R-:W-:-:S03]  /*0a30*/  ISETP.GE.OR.EX P2, PT, R11, UR17, P0, P1 ;  /* 0x000000110b007c0c */ /* 0x000fc60008746710 */
[----:B------:R-:W-:Y:S10]  /*0a40*/  STL [R1+0x368], R55 ;  /* 0x0003683701007387 */ /* 0x000ff40000100800 */
        /* <DEDUP_REMOVED lines=8> */
[----:B------:R-:W-:-:S04]  /*0ad0*/  @!P2 IMAD.WIDE.U32 R10, R5, R12, R10 ;  /* 0x0000000c050aa225 */ /* 0x000fc800078e000a */
[----:B------:R-:W-:Y:S01]  /*0ae0*/  @!P2 IMAD.IADD R5, R11, 0x1, R13 ;  /* 0x000000010b05a824 */ /* 0x000fe200078e020d */
[----:B-1----:R-:W-:-:S04]  /*0af0*/  @!P2 LEA R26, P1, R10, R26, 0x1 ;  /* 0x0000001a0a1aa211 */ /* 0x002fc800078208ff */
[----:B------:R-:W-:Y:S02]  /*0b00*/  @!P2 LEA.HI.X R27, R10, R27, R5, 0x1, P1 ;  /* 0x0000001b0a1ba211 */ /* 0x000fe400008f0c05 */
[----:B------:R-:W-:Y:S02]  /*0b10*/  IADD3 R5, R0, 0x30, RZ ;  /* 0x0000003000057810 */ /* 0x000fe40007ffe0ff */
[----:B------:R-:W-:Y:S01]  /*0b20*/  LOP3.LUT R4, R4, 0xfffffffe, RZ, 0xc0, !PT ;  /* 0xfffffffe04047812 */ /* 0x000fe200078ec0ff */
[----:B------:R0:W-:Y:S01]  /*0b30*/  STL [R1+0x364], R27 ;  /* 0x0003641b01007387 */ /* 0x0001e20000100800 */
[----:B------:R-:W-:Y:S02]  /*0b40*/  SHF.R.S32.HI R11, RZ, 0x1f, R5 ;  /* 0x0000001fff0b7819 */ /* 0x000fe40000011405 */
[----:B------:R-:W-:-:S04]  /*0b50*/  ISETP.GE.U32.AND P1, PT, R5, UR16, PT ;  /* 0x0000001005007c0c */ /* 0x000fc8000bf26070 */
[----:B------:R-:W-:-:S13]  /*0b60*/  ISETP.GE.OR.EX P2, PT, R11, UR17, P0, P1 ;  /* 0x000000110b007c0c */ /* 0x000fda0008746710 */
[----:B------:R-:W1:Y:S01]  /*0b70*/  @!P2 LDC.64 R12, c[0x0][0x270] ;  /* 0x00009c00ff0cab82 */ /* 0x000e620000000a00 */
[----:B------:R-:W-:-:S04]  /*0b80*/  @P2 LOP3.LUT R2, R2, 0x80000, RZ, 0xfc, !PT ;  /* 0x0008000002022812 */ /* 0x000fc800078efcff */
[----:B------:R-:W-:-:S03]  /*0b90*/  LOP3.LUT R2, R2, 0xfffbffff, RZ, 0xc0, !PT ;  /* 0xfffbffff02027812 */ /* 0x000fc600078ec0ff */
[----:B------:R-:W2:Y:S01]  /*0ba0*/  @!P2 LDC.64 R22, c[0x0][0x220] ;  /* 0x00008800ff16ab82 */ /* 0x000ea20000000a00 */
[----:B-1----:R-:W-:Y:S02]  /*0bb0*/  @!P2 IMAD R10, R11, R12, RZ ;  /* 0x0000000c0b0aa224 */ /* 0x002fe400078e02ff */
[----:B------:R-:W-:Y:S02]  /*0bc0*/  @!P2 IMAD.MOV.U32 R11, RZ, RZ, R9 ;  /* 0x000000ffff0ba224 */ /* 0x000fe400078e0009 */
[----:B------:R-:W-:Y:S02]  /*0bd0*/  @!P2 IMAD R13, R5, R13, R10 ;  /* 0x0000000d050da224 */ /* 0x000fe400078e020a */
[----:B------:R-:W-:-:S04]  /*0be0*/  @!P2 IMAD.MOV.U32 R10, RZ, RZ, R6 ;  /* 0x000000ffff0aa224 */ /* 0x000fc800078e0006 */
[----:B------:R-:W-:-:S05]  /*0bf0*/  @!P2 IMAD.WIDE.U32 R10, R5, R12, R10 ;  /* 0x0000000c050aa225 */ /* 0x000fca00078e000a */
[----:B------:R-:W-:Y:S02]  /*0c00*/  @!P2 IADD3 R5, R11, R13, RZ ;  /* 0x0000000d0b05a210 */ /* 0x000fe40007ffe0ff */
[----:B--2---:R-:W-:-:S04]  /*0c10*/  @!P2 LEA R22, P1, R10, R22, 0x1 ;  /* 0x000000160a16a211 */ /* 0x004fc800078208ff */
[----:B------:R-:W-:Y:S01]  /*0c20*/  @!P2 LEA.HI.X R23, R10, R23, R5, 0x1, P1 ;  /* 0x000000170a17a211 */ /* 0x000fe200008f0c05 */
[----:B------:R-:W-:-:S05]  /*0c30*/  VIADD R5, R0, 0x38 ;  /* 0x0000003800057836 */ /* 0x000fca0000000000 */
[----:B------:R-:W-:Y:S02]  /*0c40*/  SHF.R.S32.HI R11, RZ, 0x1f, R5 ;  /* 0x0000001fff0b7819 */ /* 0x000fe40000011405 */
[----:B------:R-:W-:-:S04]  /*0c50*/  ISETP.GE.U32.AND P1, PT, R5, UR16, PT ;  /* 0x0000001005007c0c */ /* 0x000fc8000bf26070 */
[----:B------:R-:W-:-:S13]  /*0c60*/  ISETP.GE.OR.EX P2, PT, R11, UR17, P0, P1 ;  /* 0x000000110b007c0c */ /* 0x000fda0008746710 */
[----:B------:R-:W1:Y:S01]  /*0c70*/  @!P2 LDC.64 R12, c[0x0][0x270] ;  /* 0x00009c00ff0cab82 */ /* 0x000e620000000a00 */
[----:B------:R-:W-:-:S04]  /*0c80*/  @P2 LOP3.LUT R2, R2, 0x40000, RZ, 0xfc, !PT ;  /* 0x0004000002022812 */ /* 0x000fc800078efcff */
[----:B------:R-:W-:-:S03]  /*0c90*/  LOP3.LUT R2, R2, 0xfffdffff, RZ, 0xc0, !PT ;  /* 0xfffdffff02027812 */ /* 0x000fc600078ec0ff */
[----:B------:R-:W2:Y:S01]  /*0ca0*/  @!P2 LDC.64 R44, c[0x0][0x220] ;  /* 0x00008800ff2cab82 */ /* 0x000ea20000000a00 */
[----:B-1----:R-:W-:Y:S01]  /*0cb0*/  @!P2 IMAD R10, R11, R12, RZ ;  /* 0x0000000c0b0aa224 */ /* 0x002fe200078e02ff */
[----:B------:R-:W-:-:S03]  /*0cc0*/  @!P2 MOV R11, R9 ;  /* 0x00000009000ba202 */ /* 0x000fc60000000f00 */
[----:B------:R-:W-:Y:S02]  /*0cd0*/  @!P2 IMAD R13, R5, R13, R10 ;  /* 0x0000000d050da224 */ /* 0x000fe400078e020a */
[----:B------:R-:W-:-:S04]  /*0ce0*/  @!P2 IMAD.MOV.U32 R10, RZ, RZ, R6 ;  /* 0x000000ffff0aa224 */ /* 0x000fc800078e0006 */
[----:B------:R-:W-:-:S04]  /*0cf0*/  @!P2 IMAD.WIDE.U32 R10, R5, R12, R10 ;  /* 0x0000000c050aa225 */ /* 0x000fc800078e000a */
[----:B------:R-:W-:Y:S01]  /*0d00*/  @!P2 IMAD.IADD R5, R11, 0x1, R13 ;  /* 0x000000010b05a824 */ /* 0x000fe200078e020d */
        /* <DEDUP_REMOVED lines=12> */
[----:B------:R-:W-:Y:S01]  /*0dd0*/  @!P2 IMAD R13, R5, R13, R10 ;  /* 0x0000000d050da224 */ /* 0x000fe200078e020a */
[----:B------:R-:W-:-:S05]  /*0de0*/  @!P2 MOV R10, R6 ;  /* 0x00000006000aa202 */ /* 0x000fca0000000f00 */
[----:B------:R-:W-:-:S04]  /*0df0*/  @!P2 IMAD.WIDE.U32 R10, R5, R12, R10 ;  /* 0x0000000c050aa225 */ /* 0x000fc800078e000a */
[----:B------:R-:W-:Y:S01]  /*0e00*/  @!P2 IMAD.IADD R5, R11, 0x1, R13 ;  /* 0x000000010b05a824 */ /* 0x000fe200078e020d */
[----:B--2---:R-:W-:-:S04]  /*0e10*/  @!P2 LEA R46, P1, R10, R46, 0x1 ;  /* 0x0000002e0a2ea211 */ /* 0x004fc800078208ff */
[----:B------:R-:W-:Y:S02]  /*0e20*/  @!P2 LEA.HI.X R47, R10, R47, R5, 0x1, P1 ;  /* 0x0000002f0a2fa211 */ /* 0x000fe400008f0c05 */
[----:B------:R-:W-:Y:S02]  /*0e30*/  IADD3 R5, R0, 0x48, RZ ;  /* 0x0000004800057810 */ /* 0x000fe40007ffe0ff */
[----:B------:R-:W-:Y:S01]  /*0e40*/  @P0 LOP3.LUT R4, R4, 0x1, RZ, 0xfc, !PT ;  /* 0x0000000104040812 */ /* 0x000fe200078efcff */
[----:B------:R1:W-:Y:S01]  /*0e50*/  STL [R1+0x360], R47 ;  /* 0x0003602f01007387 */ /* 0x0003e20000100800 */
[----:B------:R-:W-:Y:S02]  /*0e60*/  SHF.R.S32.HI R11, RZ, 0x1f, R5 ;  /* 0x0000001fff0b7819 */ /* 0x000fe40000011405 */
[----:B------:R-:W-:-:S04]  /*0e70*/  ISETP.GE.U32.AND P1, PT, R5, UR16, PT ;  /* 0x0000001005007c0c */ /* 0x000fc8000bf26070 */
[----:B------:R-:W-:-:S13]  /*0e80*/  ISETP.GE.OR.EX P2, PT, R11, UR17, P0, P1 ;  /* 0x000000110b007c0c */ /* 0x000fda0008746710 */
[----:B------:R-:W2:Y:S01]  /*0e90*/  @!P2 LDC.64 R12, c[0x0][0x270] ;  /* 0x00009c00ff0cab82 */ /* 0x000ea20000000a00 */
[----:B------:R-:W-:-:S04]  /*0ea0*/  @P2 LOP3.LUT R2, R2, 0x10000, RZ, 0xfc, !PT ;  /* 0x0001000002022812 */ /* 0x000fc800078efcff */
[----:B------:R-:W-:-:S03]  /*0eb0*/  LOP3.LUT R2, R2, 0xffff7fff, RZ, 0xc0, !PT ;  /* 0xffff7fff02027812 */ /* 0x000fc600078ec0ff */
[----:B------:R-:W3:Y:S01]  /*0ec0*/  @!P2 LDC.64 R56, c[0x0][0x220] ;  /* 0x00008800ff38ab82 */ /* 0x000ee20000000a00 */
[----:B--2---:R-:W-:Y:S02]  /*0ed0*/  @!P2 IMAD R10, R11, R12, RZ ;  /* 0x0000000c0b0aa224 */ /* 0x004fe400078e02ff */
[----:B------:R-:W-:Y:S02]  /*0ee0*/  @!P2 IMAD.MOV.U32 R11, RZ, RZ, R9 ;  /* 0x000000ffff0ba224 */ /* 0x000fe400078e0009 */
[----:B------:R-:W-:Y:S02]  /*0ef0*/  @!P2 IMAD R13, R5, R13, R10 ;  /* 0x0000000d050da224 */ /* 0x000fe400078e020a */
[----:B------:R-:W-:-:S04]  /*0f00*/  @!P2 IMAD.MOV.U32 R10, RZ, RZ, R6 ;  /* 0x000000ffff0aa224 */ /* 0x000fc800078e0006 */
[----:B------:R-:W-:-:S05]  /*0f10*/  @!P2 IMAD.WIDE.U32 R10, R5, R12, R10 ;  /* 0x0000000c050aa225 */ /* 0x000fca00078e000a */
[----:B------:R-:W-:Y:S02]  /*0f20*/  @!P2 IADD3 R5, R11, R13, RZ ;  /* 0x0000000d0b05a210 */ /* 0x000fe40007ffe0ff */
[----:B---3--:R-:W-:-:S04]  /*0f30*/  @!P2 LEA R56, P1, R10, R56, 0x1 ;  /* 0x000000380a38a211 */ /* 0x008fc800078208ff */
[----:B------:R-:W-:Y:S01]  /*0f40*/  @!P2 LEA.HI.X R57, R10, R57, R5, 0x1, P1 ;  /* 0x000000390a39a211 */ /* 0x000fe200008f0c05 */
[----:B------:R-:W-:Y:S01]  /*0f50*/  VIADD R5, R0, 0x50 ;  /* 0x0000005000057836 */ /* 0x000fe20000000000 */
[----:B0-----:R-:W-:Y:S02]  /*0f60*/  PRMT R27, RZ, 0x7610, R27 ;  /* 0x00007610ff1b7816 */ /* 0x001fe4000000001b */
[----:B-1----:R-:W-:Y:S01]  /*0f70*/  PRMT R47, RZ, 0x7610, R47 ;  /* 0x00007610ff2f7816 */ /* 0x002fe2000000002f */
        /* <DEDUP_REMOVED lines=16> */
[----:B------:R-:W-:Y:S01]  /*1080*/  VIADD R5, R0, 0x58 ;  /* 0x0000005800057836 */ /* 0x000fe20000000000 */
[----:B0-----:R-:W-:Y:S02]  /*1090*/  PRMT R57, RZ, 0x7610, R57 ;  /* 0x00007610ff397816 */ /* 0x001fe40000000039 */
        /* <DEDUP_REMOVED lines=17> */
[----:B------:R-:W-:-:S04]  /*11b0*/  IADD3 R5, R0, 0x60, RZ ;  /* 0x0000006000057810 */ /* 0x000fc80007ffe0ff */
        /* <DEDUP_REMOVED lines=48> */
[----:B0-----:R-:W-:Y:S01]  /*14c0*/  PRMT R21, RZ, 0x7610, R21 ;  /* 0x00007610ff157816 */ /* 0x001fe20000000015 */
        /* <DEDUP_REMOVED lines=16> */
[----:B------:R-:W-:Y:S01]  /*15d0*/  VIADD R5, R0, 0x80 ;  /* 0x0000008000057836 */ /* 0x000fe20000000000 */
[----:B0-----:R-:W-:Y:S01]  /*15e0*/  PRMT R49, RZ, 0x7610, R49 ;  /* 0x00007610ff317816 */ /* 0x001fe20000000031 */
[----:B------:R-:W-:Y:S03]  /*15f0*/  STL [R1+0x350], R42 ;  /* 0x0003502a01007387 */ /* 0x000fe60000100800 */
[----:B------:R-:W-:Y:S01]  /*1600*/  SHF.R.S32.HI R11, RZ, 0x1f, R5 ;  /* 0x0000001fff0b7819 */ /* 0x000fe20000011405 */
[----:B------:R-:W-:Y:S01]  /*1610*/  STL [R1+0x34c], R43 ;  /* 0x00034c2b01007387 */ /* 0x000fe20000100800 */
        /* <DEDUP_REMOVED lines=8> */
[----:B------:R-:W-:Y:S02]  /*16a0*/  @!P2 IMAD R13, R5, R13, R10 ;  /* 0x0000000d050da224 */ /* 0x000fe400078e020a */
[----:B------:R-:W-:-:S04]  /*16b0*/  @!P2 IMAD.MOV.U32 R10, RZ, RZ, R6 ;  /* 0x000000ffff0aa224 */ /* 0x000fc800078e0006 */
[----:B------:R-:W-:-:S04]  /*16c0*/  @!P2 IMAD.WIDE.U32 R10, R5, R12, R10 ;  /* 0x0000000c050aa225 */ /* 0x000fc800078e000a */
[----:B------:R-:W-:Y:S01]  /*16d0*/  @!P2 IMAD.IADD R5, R11, 0x1, R13 ;  /* 0x000000010b05a824 */ /* 0x000fe200078e020d */
[----:B-1----:R-:W-:-:S04]  /*16e0*/  @!P2 LEA R34, P1, R10, R34, 0x1 ;  /* 0x000000220a22a211 */ /* 0x002fc800078208ff */
[----:B------:R-:W-:Y:S01]  /*16f0*/  @!P2 LEA.HI.X R35, R10, R35, R5, 0x1, P1 ;  /* 0x000000230a23a211 */ /* 0x000fe200008f0c05 */
[----:B------:R-:W-:-:S04]  /*1700*/  VIADD R5, R0, 0x88 ;  /* 0x0000008800057836 */ /* 0x000fc80000000000 */
        /* <DEDUP_REMOVED lines=35> */
[----:B------:R-:W-:Y:S02]  /*1940*/  PRMT R43, RZ, 0x7610, R43 ;  /* 0x00007610ff2b7816 */ /* 0x000fe4000000002b */
[----:B------:R-:W-:Y:S01]  /*1950*/  PRMT R42, RZ, 0x7610, R42 ;  /* 0x00007610ff2a7816 */ /* 0x000fe2000000002a */
[----:B------:R-:W-:Y:S01]  /*1960*/  STL [R1+0x340], R37 ;  /* 0x0003402501007387 */ /* 0x000fe20000100800 */
        /* <DEDUP_REMOVED lines=16> */
[----:B0-----:R-:W-:-:S03]  /*1a70*/  PRMT R33, RZ, 0x7610, R33 ;  /* 0x00007610ff217816 */ /* 0x001fc60000000021 */
        /* <DEDUP_REMOVED lines=36> */
[----:B0-----:R-:W-:Y:S01]  /*1cc0*/  PRMT R29, RZ, 0x7610, R29 ;  /* 0x00007610ff1d7816 */ /* 0x001fe2000000001d */
[----:B------:R-:W-:Y:S01]  /*1cd0*/  STL [R1+0x334], R19 ;  /* 0x0003341301007387 */ /* 0x000fe20000100800 */
[----:B------:R-:W-:Y:S02]  /*1ce0*/  SHF.R.S32.HI R13, RZ, 0x1f, R5 ;  /* 0x0000001fff0d7819 */ /* 0x000fe40000011405 */
        /* <DEDUP_REMOVED lines=14> */
[----:B------:R-:W-:-:S05]  /*1dd0*/  VIADD R5, R0, 0xb8 ;  /* 0x000000b800057836 */ /* 0x000fca0000000000 */
[----:B------:R-:W-:Y:S02]  /*1de0*/  SHF.R.S32.HI R13, RZ, 0x1f, R5 ;  /* 0x0000001fff0d7819 */ /* 0x000fe40000011405 */
        /* <DEDUP_REMOVED lines=14> */
[----:B------:R-:W-:-:S04]  /*1ed0*/  IADD3 R5, R0, 0xc0, RZ ;  /* 0x000000c000057810 */ /* 0x000fc80007ffe0ff */
        /* <DEDUP_REMOVED lines=9> */
[----:B------:R-:W-:Y:S02]  /*1f70*/  @!P2 IMAD R11, R5, R11, R12 ;  /* 0x0000000b050ba224 */ /* 0x000fe400078e020c */
[----:B------:R-:W-:-:S04]  /*1f80*/  @!P2 IMAD.MOV.U32 R12, RZ, RZ, R6 ;  /* 0x000000ffff0ca224 */ /* 0x000fc800078e0006 */
[----:B------:R-:W-:-:S05]  /*1f90*/  @!P2 IMAD.WIDE.U32 R12, R5, R10, R12 ;  /* 0x0000000a050ca225 */ /* 0x000fca00078e000c */
[----:B------:R-:W-:Y:S02]  /*1fa0*/  @!P2 IADD3 R5, R13, R11, RZ ;  /* 0x0000000b0d05a210 */ /* 0x000fe40007ffe0ff */
        /* <DEDUP_REMOVED lines=19> */
[----:B------:R-:W-:Y:S01]  /*20e0*/  @!P2 STL.64 [R1+0x230], R62 ;  /* 0x0002303e0100a387 */ /* 0x000fe20000100a00 */
        /* <DEDUP_REMOVED lines=15> */
[----:B------:R-:W-:-:S03]  /*21e0*/  IADD3 R5, R0, 0xd8, RZ ;  /* 0x000000d800057810 */ /* 0x000fc60007ffe0ff */
[----:B------:R0:W-:Y:S01]  /*21f0*/  @!P2 STL.64 [R1+0x250], R16 ;  /* 0x000250100100a387 */ /* 0x0001e20000100a00 */
[----:B------:R-:W-:Y:S02]  /*2200*/  SHF.R.S32.HI R15, RZ, 0x1f, R5 ;  /* 0x0000001fff0f7819 */ /* 0x000fe40000011405 */
[----:B------:R-:W-:-:S04]  /*2210*/  ISETP.GE.U32.AND P1, PT, R5, UR16, PT ;  /* 0x0000001005007c0c */ /* 0x000fc8000bf26070 */
[----:B------:R-:W-:-:S13]  /*2220*/  ISETP.GE.OR.EX P2, PT, R15, UR17, P0, P1 ;  /* 0x000000110f007c0c */ /* 0x000fda0008746710 */
[----:B------:R-:W1:Y:S01]  /*2230*/  @!P2 LDC.64 R10, c[0x0][0x270] ;  /* 0x00009c00ff0aab82 */ /* 0x000e620000000a00 */
[----:B------:R-:W-:-:S04]  /*2240*/  @P2 LOP3.LUT R3, R3, 0x40000000, RZ, 0xfc, !PT ;  /* 0x4000000003032812 */ /* 0x000fc800078efcff */
[----:B------:R-:W-:-:S03]  /*2250*/  LOP3.LUT R3, R3, 0xdfffffff, RZ, 0xc0, !PT ;  /* 0xdfffffff03037812 */ /* 0x000fc600078ec0ff */
[----:B------:R-:W0:Y:S01]  /*2260*/  @!P2 LDC.64 R12, c[0x0][0x220] ;  /* 0x00008800ff0cab82 */ /* 0x000e220000000a00 */
[----:B-1----:R-:W-:Y:S02]  /*2270*/  @!P2 IMAD R14, R15, R10, RZ ;  /* 0x0000000a0f0ea224 */ /* 0x002fe400078e02ff */
[----:B------:R-:W-:Y:S02]  /*2280*/  @!P2 IMAD.MOV.U32 R15, RZ, RZ, R9 ;  /* 0x000000ffff0fa224 */ /* 0x000fe400078e0009 */
[----:B------:R-:W-:Y:S02]  /*2290*/  @!P2 IMAD R11, R5, R11, R14 ;  /* 0x0000000b050ba224 */ /* 0x000fe400078e020e */
[----:B------:R-:W-:-:S04]  /*22a0*/  @!P2 IMAD.MOV.U32 R14, RZ, RZ, R6 ;  /* 0x000000ffff0ea224 */ /* 0x000fc800078e0006 */
[----:B------:R-:W-:-:S04]  /*22b0*/  @!P2 IMAD.WIDE.U32 R14, R5, R10, R14 ;  /* 0x0000000a050ea225 */ /* 0x000fc800078e000e */
[----:B------:R-:W-:Y:S01]  /*22c0*/  VIADD R5, R0, 0xe0 ;  /* 0x000000e000057836 */ /* 0x000fe20000000000 */
[----:B------:R-:W-:Y:S02]  /*22d0*/  @!P2 IADD3 R11, R15, R11, RZ ;  /* 0x0000000b0f0ba210 */ /* 0x000fe40007ffe0ff */
[----:B0-----:R-:W-:-:S04]  /*22e0*/  @!P2 LEA R16, P1, R14, R12, 0x1 ;  /* 0x0000000c0e10a211 */ /* 0x001fc800078208ff */
[----:B------:R-:W-:Y:S02]  /*22f0*/  @!P2 LEA.HI.X R17, R14, R13, R11, 0x1, P1 ;  /* 0x0000000d0e11a211 */ /* 0x000fe400008f0c0b */
        /* <DEDUP_REMOVED lines=12> */
[----:B------:R-:W-:-:S04]  /*23c0*/  @!P2 IMAD.WIDE.U32 R14, R5, R10, R14 ;  /* 0x0000000a050ea225 */ /* 0x000fc800078e000e */
[----:B------:R-:W-:Y:S01]  /*23d0*/  @!P2 IMAD.IADD R11, R15, 0x1, R11 ;  /* 0x000000010f0ba824 */ /* 0x000fe200078e020b */
[----:B0-----:R-:W-:Y:S01]  /*23e0*/  @!P2 LEA R16, P1, R14, R12, 0x1 ;  /* 0x0000000c0e10a211 */ /* 0x001fe200078208ff */
[----:B------:R-:W-:-:S03]  /*23f0*/  VIADD R5, R0, 0xe8 ;  /* 0x000000e800057836 */ /* 0x000fc60000000000 */
[----:B------:R-:W-:Y:S02]  /*2400*/  @!P2 LEA.HI.X R17, R14, R13, R11, 0x1, P1 ;  /* 0x0000000d0e11a211 */ /* 0x000fe400008f0c0b */
        /* <DEDUP_REMOVED lines=13> */
[----:B------:R-:W-:-:S03]  /*24e0*/  IADD3 R5, R0, 0xf0, RZ ;  /* 0x000000f000057810 */ /* 0x000fc60007ffe0ff */
[----:B------:R-:W-:Y:S01]  /*24f0*/  @!P2 IMAD.IADD R11, R15, 0x1, R11 ;  /* 0x000000010f0ba824 */ /* 0x000fe200078e020b */
[----:B0-----:R-:W-:-:S04]  /*2500*/  @!P2 LEA R16, P1, R14, R12, 0x1 ;  /* 0x0000000c0e10a211 */ /* 0x001fc800078208ff */
        /* <DEDUP_REMOVED lines=196> */
[----:B------:R-:W2:Y:S01]  /*3150*/  @!P2 LDC.64 R10, c[0x0][0x220] ;  /* 0x00008800ff0aab82 */ /* 0x000ea20000000a00 */
[----:B-1----:R-:W-:-:S04]  /*3160*/  @!P2 IMAD R14, R14, R12, RZ ;  /* 0x0000000c0e0ea224 */ /* 0x002fc800078e02ff */
[----:B------:R-:W-:Y:S01]  /*3170*/  @!P2 IMAD R13, R5, R13, R14 ;  /* 0x0000000d050da224 */ /* 0x000fe200078e020e */
[----:B------:R-:W-:-:S05]  /*3180*/  @!P2 MOV R14, R6 ;  /* 0x00000006000ea202 */ /* 0x000fca0000000f00 */
[----:B------:R-:W-:Y:S01]  /*3190*/  @!P2 IMAD.WIDE.U32 R14, R5, R12, R14 ;  /* 0x0000000c050ea225 */ /* 0x000fe200078e000e */
[----:B------:R-:W-:-:S03]  /*31a0*/  IADD3 R5, R0, 0x150, RZ ;  /* 0x0000015000057810 */ /* 0x000fc60007ffe0ff */
[----:B------:R-:W-:Y:S01]  /*31b0*/  @!P2 IMAD.IADD R13, R15, 0x1, R13 ;  /* 0x000000010f0da824 */ /* 0x000fe200078e020d */
[----:B--2---:R-:W-:-:S04]  /*31c0*/  @!P2 LEA R62, P1, R14, R10, 0x1 ;  /* 0x0000000a0e3ea211 */ /* 0x004fc800078208ff */
[----:B------:R-:W-:Y:S02]  /*31d0*/  @!P2 LEA.HI.X R63, R14, R11, R13, 0x1, P1 ;  /* 0x0000000b0e3fa211 */ /* 0x000fe400008f0c0d */
[----:B------:R-:W-:Y:S02]  /*31e0*/  SHF.R.S32.HI R14, RZ, 0x1f, R5 ;  /* 0x0000001fff0e7819 */ /* 0x000fe40000011405 */
[----:B------:R-:W-:-:S04]  /*31f0*/  ISETP.GE.U32.AND P1, PT, R5, UR16, PT ;  /* 0x0000001005007c0c */ /* 0x000fc8000bf26070 */
        /* <DEDUP_REMOVED lines=72> */
[----:B------:R-:W2:Y:S01]  /*3680*/  @!P2 LDC.64 R12, c[0x0][0x220] ;  /* 0x00008800ff0cab82 */ /* 0x000ea20000000a00 */
[----:B-1----:R-:W-:-:S04]  /*3690*/  @!P2 IMAD R14, R14, R10, RZ ;  /* 0x0000000a0e0ea224 */ /* 0x002fc800078e02ff */
[----:B------:R-:W-:Y:S02]  /*36a0*/  @!P2 IMAD R11, R5, R11, R14 ;  /* 0x0000000b050ba224 */ /* 0x000fe400078e020e */
[----:B------:R-:W-:-:S04]  /*36b0*/  @!P2 IMAD.MOV.U32 R14, RZ, RZ, R6 ;  /* 0x000000ffff0ea224 */ /* 0x000fc800078e0006 */
[----:B------:R-:W-:-:S04]  /*36c0*/  @!P2 IMAD.WIDE.U32 R14, R5, R10, R14 ;  /* 0x0000000a050ea225 */ /* 0x000fc800078e000e */
[----:B------:R-:W-:Y:S01]  /*36d0*/  @!P2 IMAD.IADD R11, R15, 0x1, R11 ;  /* 0x000000010f0ba824 */ /* 0x000fe200078e020b */
[----:B--2---:R-:W-:Y:S01]  /*36e0*/  @!P2 LEA R52, P1, R14, R12, 0x1 ;  /* 0x0000000c0e34a211 */ /* 0x004fe200078208ff */
[----:B------:R-:W-:-:S03]  /*36f0*/  VIADD R5, R0, 0x178 ;  /* 0x0000017800057836 */ /* 0x000fc60000000000 */
        /* <DEDUP_REMOVED lines=26> */
[----:B------:R-:W-:Y:S02]  /*38a0*/  @!P2 IMAD R11, R5, R11, R14 ;  /* 0x0000000b050ba224 */ /* 0x000fe400078e020e */
[----:B------:R-:W-:-:S04]  /*38b0*/  @!P2 IMAD.MOV.U32 R14, RZ, RZ, R6 ;  /* 0x000000ffff0ea224 */ /* 0x000fc800078e0006 */
[----:B------:R-:W-:-:S04]  /*38c0*/  @!P2 IMAD.WIDE.U32 R14, R5, R10, R14 ;  /* 0x0000000a050ea225 */ /* 0x000fc800078e000e */
[----:B------:R-:W-:Y:S01]  /*38d0*/  VIADD R5, R0, 0x188 ;  /* 0x0000018800057836 */ /* 0x000fe20000000000 */
[----:B------:R-:W-:Y:S02]  /*38e0*/  @!P2 IADD3 R11, R15, R11, RZ ;  /* 0x0000000b0f0ba210 */ /* 0x000fe40007ffe0ff */
[----:B--2---:R-:W-:-:S04]  /*38f0*/  @!P2 LEA R68, P1, R14, R12, 0x1 ;  /* 0x0000000c0e44a211 */ /* 0x004fc800078208ff */
[----:B------:R-:W-:Y:S02]  /*3900*/  @!P2 LEA.HI.X R69, R14, R13, R11, 0x1, P1 ;  /* 0x0000000d0e45a211 */ /* 0x000fe400008f0c0b */
[----:B------:R-:W-:Y:S02]  /*3910*/  SHF.R.S32.HI R14, RZ, 0x1f, R5 ;  /* 0x0000001fff0e7819 */ /* 0x000fe40000011405 */
[----:B------:R-:W-:-:S04]  /*3920*/  ISETP.GE.U32.AND P1, PT, R5, UR16, PT ;  /* 0x0000001005007c0c */ /* 0x000fc8000bf26070 */
        /* <DEDUP_REMOVED lines=139> */
[----:B------:R-:W-:-:S06]  /*41e0*/  @P2 LOP3.LUT R3, R3, 0x1, RZ, 0xfc, !PT ;  /* 0x0000000103032812 */ /* 0x000fcc00078efcff */
        /* <DEDUP_REMOVED lines=34> */
[----:B0-----:R-:W0:Y:S01]  /*4410*/  @!P2 LDC.64 R16, c[0x0][0x220] ;  /* 0x00008800ff10ab82 */ /* 0x001e220000000a00 */
[----:B-1----:R-:W-:-:S04]  /*4420*/  @!P2 IMAD R12, R12, R10, RZ ;  /* 0x0000000a0c0ca224 */ /* 0x002fc800078e02ff */
[----:B------:R-:W-:Y:S01]  /*4430*/  @!P2 IMAD R11, R5, R11, R12 ;  /* 0x0000000b050ba224 */ /* 0x000fe200078e020c */
[----:B------:R-:W-:-:S05]  /*4440*/  @!P2 MOV R12, R6 ;  /* 0x00000006000ca202 */ /* 0x000fca0000000f00 */
[----:B------:R-:W-:-:S04]  /*4450*/  @!P2 IMAD.WIDE.U32 R12, R5, R10, R12 ;  /* 0x0000000a050ca225 */ /* 0x000fc800078e000c */
[----:B------:R-:W-:Y:S01]  /*4460*/  @!P2 IMAD.IADD R11, R13, 0x1, R11 ;  /* 0x000000010d0ba824 */ /* 0x000fe200078e020b */
[----:B0-----:R-:W-:-:S04]  /*4470*/  @!P2 LEA R16, P3, R12, R16, 0x1 ;  /* 0x000000100c10a211 */ /* 0x001fc800078608ff */
[----:B------:R-:W-:Y:S02]  /*4480*/  @!P2 LEA.HI.X R17, R12, R17, R11, 0x1, P3 ;  /* 0x000000110c11a211 */ /* 0x000fe400018f0c0b */
[C---:B------:R-:W-:Y:S02]  /*4490*/  LOP3.LUT P2, RZ, R2.reuse, 0x800000, RZ, 0xc0, !PT ;  /* 0x0080000002ff7812 */ /* 0x040fe4000784c0ff */
[----:B------:R-:W-:Y:S01]  /*44a0*/  LOP3.LUT R2, R2, 0xf7ffffff, RZ, 0xc0, !PT ;  /* 0xf7ffffff02027812 */ /* 0x000fe200078ec0ff */
[----:B------:R0:W-:Y:S02]  /*44b0*/  STL.64 [R1+0x2d8], R16 ;  /* 0x0002d81001007387 */ /* 0x0001e40000100a00 */
[----:B0-----:R-:W-:Y:S01]  /*44c0*/  MOV R16, R62 ;  /* 0x0000003e00107202 */ /* 0x001fe20000000f00 */
[----:B------:R-:W-:Y:S02]  /*44d0*/  VIADD R62, R0, 0x1e0 ;  /* 0x000001e0003e7836 */ /* 0x000fe40000000000 */
[----:B------:R-:W-:-:S03]  /*44e0*/  IMAD.MOV.U32 R17, RZ, RZ, R63 ;  /* 0x000000ffff117224 */ /* 0x000fc600078e003f */
[----:B------:R-:W-:Y:S02]  /*44f0*/  SHF.R.S32.HI R5, RZ, 0x1f, R62 ;  /* 0x0000001fff057819 */ /* 0x000fe4000001143e */
[----:B------:R-:W-:-:S04]  /*4500*/  ISETP.GE.U32.AND P3, PT, R62, UR6, PT ;  /* 0x000000063e007c0c */ /* 0x000fc8000bf66070 */
[----:B------:R-:W-:-:S13]  /*4510*/  ISETP.GE.OR.EX P3, PT, R5, UR7, P0, P3 ;  /* 0x0000000705007c0c */ /* 0x000fda0008766730 */
[----:B------:R-:W0:Y:S01]  /*4520*/  @!P3 LDC.64 R10, c[0x0][0x270] ;  /* 0x00009c00ff0abb82 */ /* 0x000e220000000a00 */
[----:B------:R-:W-:Y:S01]  /*4530*/  @!P3 MOV R12, R6 ;  /* 0x00000006000cb202 */ /* 0x000fe20000000f00 */
[----:B------:R-:W-:Y:S01]  /*4540*/  @!P3 IMAD.MOV.U32 R13, RZ, RZ, R9 ;  /* 0x000000ffff0db224 */ /* 0x000fe200078e0009 */
[----:B------:R-:W-:-:S05]  /*4550*/  @P3 LOP3.LUT R2, R2, 0x8000000, RZ, 0xfc, !PT ;  /* 0x0800000002023812 */ /* 0x000fca00078efcff */
[----:B------:R-:W1:Y:S01]  /*4560*/  @!P3 LDC.64 R14, c[0x0][0x220] ;  /* 0x00008800ff0ebb82 */ /* 0x000e620000000a00 */
[----:B0-----:R-:W-:-:S04]  /*4570*/  @!P3 IMAD R5, R5, R10, RZ ;  /* 0x0000000a0505b224 */ /* 0x001fc800078e02ff */
[C---:B------:R-:W-:Y:S02]  /*4580*/  @!P3 IMAD R5, R62.reuse, R11, R5 ;  /* 0x0000000b3e05b224 */ /* 0x040fe400078e0205 */
[----:B------:R-:W-:-:S04]  /*4590*/  @!P3 IMAD.WIDE.U32 R10, R62, R10, R12 ;  /* 0x0000000a3e0ab225 */ /* 0x000fc800078e000c */
[----:B------:R-:W-:Y:S01]  /*45a0*/  @!P3 IMAD.IADD R5, R11, 0x1, R5 ;  /* 0x000000010b05b824 */ /* 0x000fe200078e0205 */
[----:B-1----:R-:W-:-:S04]  /*45b0*/  @!P3 LEA R14, P4, R10, R14, 0x1 ;  /* 0x0000000e0a0eb211 */ /* 0x002fc800078808ff */
[----:B------:R-:W-:Y:S02]  /*45c0*/  @!P3 LEA.HI.X R15, R10, R15, R5, 0x1, P4 ;  /* 0x0000000f0a0fb211 */ /* 0x000fe400020f0c05 */
[----:B------:R-:W-:Y:S02]  /*45d0*/  SHF.R.S32.HI R5, RZ, 0x1f, R64 ;  /* 0x0000001fff057819 */ /* 0x000fe40000011440 */
[----:B------:R-:W-:Y:S01]  /*45e0*/  ISETP.GE.U32.AND P4, PT, R64, UR6, PT ;  /* 0x0000000640007c0c */ /* 0x000fe2000bf86070 */
[----:B------:R0:W-:Y:S01]  /*45f0*/  STL.64 [R1+0x2e0], R14 ;  /* 0x0002e00e01007387 */ /* 0x0001e20000100a00 */
[C---:B------:R-:W-:Y:S02]  /*4600*/  LOP3.LUT P3, RZ, R2.reuse, 0x400000, RZ, 0xc0, !PT ;  /* 0x0040000002ff7812 */ /* 0x040fe4000786c0ff */
[----:B------:R-:W-:Y:S02]  /*4610*/  ISETP.GE.OR.EX P4, PT, R5, UR7, P0, P4 ;  /* 0x0000000705007c0c */ /* 0x000fe40008786740 */
[----:B------:R-:W-:Y:S01]  /*4620*/  LOP3.LUT R2, R2, 0xbfffffff, RZ, 0xc0, !PT ;  /* 0xbfffffff02027812 */ /* 0x000fe200078ec0ff */
[----:B0-----:R-:W-:-:S02]  /*4630*/  VIADD R15, R0, 0x1f0 ;  /* 0x000001f0000f7836 */ /* 0x001fc40000000000 */
[----:B------:R-:W-:-:S08]  /*4640*/  IMAD.MOV.U32 R14, RZ, RZ, R68 ;  /* 0x000000ffff0e7224 */ /* 0x000fd000078e0044 */
[----:B------:R-:W0:Y:S01]  /*4650*/  @!P4 LDC.64 R10, c[0x0][0x270] ;  /* 0x00009c00ff0acb82 */ /* 0x000e220000000a00 */
[----:B------:R-:W-:Y:S01]  /*4660*/  @!P4 IMAD.MOV.U32 R62, RZ, RZ, R6 ;  /* 0x000000ffff3ec224 */ /* 0x000fe200078e0006 */
[----:B------:R-:W-:Y:S01]  /*4670*/  @P4 LOP3.LUT R2, R2, 0x40000000, RZ, 0xfc, !PT ;  /* 0x4000000002024812 */ /* 0x000fe200078efcff */
[----:B------:R-:W-:-:S05]  /*4680*/  @!P4 IMAD.MOV.U32 R63, RZ, RZ, R9 ;  /* 0x000000ffff3fc224 */ /* 0x000fca00078e0009 */
[----:B------:R-:W1:Y:S01]  /*4690*/  @!P4 LDC.64 R12, c[0x0][0x220] ;  /* 0x00008800ff0ccb82 */ /* 0x000e620000000a00 */
[----:B0-----:R-:W-:-:S04]  /*46a0*/  @!P4 IMAD R5, R5, R10, RZ ;  /* 0x0000000a0505c224 */ /* 0x001fc800078e02ff */
[C---:B------:R-:W-:Y:S02]  /*46b0*/  @!P4 IMAD R5, R64.reuse, R11, R5 ;  /* 0x0000000b4005c224 */ /* 0x040fe400078e0205 */
[----:B------:R-:W-:-:S05]  /*46c0*/  @!P4 IMAD.WIDE.U32 R10, R64, R10, R62 ;  /* 0x0000000a400ac225 */ /* 0x000fca00078e003e */
[----:B------:R-:W-:Y:S02]  /*46d0*/  @!P4 IADD3 R5, R11, R5, RZ ;  /* 0x000000050b05c210 */ /* 0x000fe40007ffe0ff */
[----:B-1----:R-:W-:-:S04]  /*46e0*/  @!P4 LEA R12, P5, R10, R12, 0x1 ;  /* 0x0000000c0a0cc211 */ /* 0x002fc800078a08ff */
[----:B------:R-:W-:Y:S02]  /*46f0*/  @!P4 LEA.HI.X R13, R10, R13, R5, 0x1, P5 ;  /* 0x0000000d0a0dc211 */ /* 0x000fe400028f0c05 */
[----:B------:R-:W-:Y:S02]  /*4700*/  SHF.R.S32.HI R5, RZ, 0x1f, R15 ;  /* 0x0000001fff057819 */ /* 0x000fe4000001140f */
[----:B------:R-:W-:Y:S01]  /*4710*/  ISETP.GE.U32.AND P5, PT, R15, UR6, PT ;  /* 0x000000060f007c0c */ /* 0x000fe2000bfa6070 */
[----:B------:R0:W-:Y:S03]  /*4720*/  STL.64 [R1+0x2e8], R12 ;  /* 0x0002e80c01007387 */ /* 0x0001e60000100a00 */
[----:B------:R-:W-:-:S13]  /*4730*/  ISETP.GE.OR.EX P5, PT, R5, UR7, P0, P5 ;  /* 0x0000000705007c0c */ /* 0x000fda00087a6750 */
[----:B------:R-:W1:Y:S01]  /*4740*/  @!P5 LDC.64 R62, c[0x0][0x270] ;  /* 0x00009c00ff3edb82 */ /* 0x000e620000000a00 */
[----:B------:R-:W-:Y:S01]  /*4750*/  @!P5 MOV R65, R9 ;  /* 0x000000090041d202 */ /* 0x000fe20000000f00 */
[----:B------:R-:W-:-:S06]  /*4760*/  @!P5 IMAD.MOV.U32 R64, RZ, RZ, R6 ;  /* 0x000000ffff40d224 */ /* 0x000fcc00078e0006 */
[----:B------:R-:W2:Y:S01]  /*4770*/  @!P5 LDC.64 R10, c[0x0][0x220] ;  /* 0x00008800ff0adb82 */ /* 0x000ea20000000a00 */
[----:B-1----:R-:W-:-:S04]  /*4780*/  @!P5 IMAD R5, R5, R62, RZ ;  /* 0x0000003e0505d224 */ /* 0x002fc800078e02ff */
[C---:B------:R-:W-:Y:S02]  /*4790*/  @!P5 IMAD R5, R15.reuse, R63, R5 ;  /* 0x0000003f0f05d224 */ /* 0x040fe400078e0205 */
[----:B------:R-:W-:-:S04]  /*47a0*/  @!P5 IMAD.WIDE.U32 R62, R15, R62, R64 ;  /* 0x0000003e0f3ed225 */ /* 0x000fc800078e0040 */
[----:B------:R-:W-:Y:S01]  /*47b0*/  IMAD.MOV.U32 R15, RZ, RZ, R69 ;  /* 0x000000ffff0f7224 */ /* 0x000fe200078e0045 */
[----:B------:R-:W-:Y:S01]  /*47c0*/  @!P5 IADD3 R5, R63, R5, RZ ;  /* 0x000000053f05d210 */ /* 0x000fe20007ffe0ff */
[----:B------:R-:W3:Y:S01]  /*47d0*/  LDL.LU.64 R68, [R1+0x110] ;  /* 0x0001100001447983 */ /* 0x000ee20000300a00 */
[----:B--2---:R-:W-:Y:S02]  /*47e0*/  @!P5 LEA R10, P6, R62, R10, 0x1 ;  /* 0x0000000a3e0ad211 */ /* 0x004fe400078c08ff */
[----:B0-----:R-:W-:Y:S02]  /*47f0*/  IADD3 R12, R0, 0x1f8, RZ ;  /* 0x000001f8000c7810 */ /* 0x001fe40007ffe0ff */
[----:B------:R-:W-:Y:S02]  /*4800*/  @!P5 LEA.HI.X R11, R62, R11, R5, 0x1, P6 ;  /* 0x0000000b3e0bd211 */ /* 0x000fe400030f0c05 */
[----:B------:R-:W-:Y:S02]  /*4810*/  SHF.R.S32.HI R5, RZ, 0x1f, R12 ;  /* 0x0000001fff057819 */ /* 0x000fe4000001140c */
[----:B------:R-:W-:Y:S01]  /*4820*/  ISETP.GE.U32.AND P6, PT, R12, UR6, PT ;  /* 0x000000060c007c0c */ /* 0x000fe2000bfc6070 */
[----:B------:R0:W-:Y:S03]  /*4830*/  STL.64 [R1+0x2f0], R10 ;  /* 0x0002f00a01007387 */ /* 0x0001e60000100a00 */
[----:B------:R-:W-:-:S02]  /*4840*/  ISETP.GE.OR.EX P6, PT, R5, UR7, P0, P6 ;  /* 0x0000000705007c0c */ /* 0x000fc400087c6760 */
[----:B------:R-:W-:Y:S01]  /*4850*/  LOP3.LUT R2, R2, 0x7fffffff, RZ, 0xc0, !PT ;  /* 0x7fffffff02027812 */ /* 0x000fe200078ec0ff */
[----:B0-----:R-:W-:Y:S02]  /*4860*/  IMAD.MOV.U32 R10, RZ, RZ, R54 ;  /* 0x000000ffff0a7224 */ /* 0x001fe400078e0036 */
[----:B------:R-:W-:-:S08]  /*4870*/  IMAD.MOV.U32 R11, RZ, RZ, R55 ;  /* 0x000000ffff0b7224 */ /* 0x000fd000078e0037 */
[----:B------:R-:W0:Y:S08]  /*4880*/  @!P6 LDC.64 R64, c[0x0][0x270] ;  /* 0x00009c00ff40eb82 */ /* 0x000e300000000a00 */
[----:B------:R-:W1:Y:S01]  /*4890*/  @!P6 LDC.64 R62, c[0x0][0x220] ;  /* 0x00008800ff3eeb82 */ /* 0x000e620000000a00 */
[----:B------:R-:W-:Y:S02]  /*48a0*/  @!P6 IMAD.MOV.U32 R54, RZ, RZ, R6 ;  /* 0x000000ffff36e224 */ /* 0x000fe400078e0006 */
[----:B------:R-:W-:Y:S01]  /*48b0*/  @!P6 IMAD.MOV.U32 R55, RZ, RZ, R9 ;  /* 0x000000ffff37e224 */ /* 0x000fe200078e0009 */
[----:B------:R-:W-:Y:S01]  /*48c0*/  @P5 LOP3.LUT R2, R2, 0x80000000, RZ, 0xfc, !PT ;  /* 0x8000000002025812 */ /* 0x000fe200078efcff */
[----:B0-----:R-:W-:-:S04]  /*48d0*/  @!P6 IMAD R5, R5, R64, RZ ;  /* 0x000000400505e224 */ /* 0x001fc800078e02ff */
[C---:B------:R-:W-:Y:S02]  /*48e0*/  @!P6 IMAD R5, R12.reuse, R65, R5 ;  /* 0x000000410c05e224 */ /* 0x040fe400078e0205 */
[----:B------:R-:W-:Y:S01]  /*48f0*/  @!P6 IMAD.WIDE.U32 R64, R12, R64, R54 ;  /* 0x000000400c40e225 */ /* 0x000fe200078e0036 */
[----:B------:R-:W-:Y:S01]  /*4900*/  MOV R12, R66 ;  /* 0x00000042000c7202 */ /* 0x000fe20000000f00 */
[----:B------:R-:W2:Y:S02]  /*4910*/  LDL.LU.64 R54, [R1+0x398] ;  /* 0x0003980001367983 */ /* 0x000ea40000300a00 */
[----:B------:R-:W-:Y:S01]  /*4920*/  @!P6 IMAD.IADD R5, R65, 0x1, R5 ;  /* 0x000000014105e824 */ /* 0x000fe200078e0205 */
[----:B-1----:R-:W-:Y:S01]  /*4930*/  @!P6 LEA R66, P4, R64, R62, 0x1 ;  /* 0x0000003e4042e211 */ /* 0x002fe200078808ff */
[----:B------:R-:W-:Y:S01]  /*4940*/  IMAD.MOV.U32 R13, RZ, RZ, R67 ;  /* 0x000000ffff0d7224 */ /* 0x000fe200078e0043 */
[----:B------:R-:W-:Y:S02]  /*4950*/  LOP3.LUT P0, RZ, R2, 0x2000000, RZ, 0xc0, !PT ;  /* 0x0200000002ff7812 */ /* 0x000fe4000780c0ff */
[----:B------:R-:W-:Y:S01]  /*4960*/  @!P6 LEA.HI.X R67, R64, R63, R5, 0x1, P4 ;  /* 0x0000003f4043e211 */ /* 0x000fe200020f0c05 */
[----:B------:R-:W-:-:S10]  /*4970*/  HFMA2.MMA R5, -RZ, RZ, 0, 0 ;  /* 0x00000000ff057435 */ /* 0x000fd400000001ff */
[----:B---3--:R0:W3:Y:S04]  /*4980*/  @!P0 LDG.E R5, desc[UR12][R68.64] ;  /* 0x0000000c44058981 */ /* 0x0080e8000c1e1900 */
[----:B------:R-:W0:Y:S01]  /*4990*/  LDL.LU.64 R68, [R1+0x388] ;  /* 0x0003880001447983 */ /* 0x000e220000300a00 */
[----:B------:R-:W-:Y:S02]  /*49a0*/  PRMT R62, RZ, 0x7610, R62 ;  /* 0x00007610ff3e7816 */ /* 0x000fe4000000003e */
[----:B0-----:R-:W-:Y:S02]  /*49b0*/  PRMT R69, RZ, 0x7610, R69 ;  /* 0x00007610ff457816 */ /* 0x001fe40000000045 */
[----:B---3--:R-:W-:-:S05]  /*49c0*/  @!P0 SHF.R.U32.HI R69, RZ, 0x10, R5 ;  /* 0x00000010ff458819 */ /* 0x008fca0000011605 */
[----:B------:R0:W-:Y:S04]  /*49d0*/  STL [R1+0x120], R69 ;  /* 0x0001204501007387 */ /* 0x0001e80000100800 */
[----:B0-----:R-:W3:Y:S01]  /*49e0*/  LDL.LU R69, [R1+0x380] ;  /* 0x0003800001457983 */ /* 0x001ee20000300800 */
[----:B------:R-:W-:-:S05]  /*49f0*/  @!P0 PRMT R62, R5, 0x7610, R62 ;  /* 0x00007610053e8816 */ /* 0x000fca000000003e */
[----:B------:R0:W-:Y:S04]  /*4a00*/  STL.S16 [R1+0x11c], R62 ;  /* 0x00011c3e01007387 */ /* 0x0001e80000100600 */
[----:B------:R1:W-:Y:S01]  /*4a10*/  @!P6 STL.64 [R1+0x290], R66 ;  /* 0x000290420100e387 */ /* 0x0003e20000100a00 */
[----:B0-----:R-:W-:-:S03]  /*4a20*/  IMAD.MOV.U32 R62, RZ, RZ, RZ ;  /* 0x000000ffff3e7224 */ /* 0x001fc600078e00ff */
[----:B-1----:R-:W4:Y:S04]  /*4a30*/  LDL.LU.64 R66, [R1+0x390] ;  /* 0x0003900001427983 */ /* 0x002f280000300a00 */
[----:B---3--:R-:W3:Y:S01]  /*4a40*/  @!P1 LDG.E R62, desc[UR12][R68.64] ;  /* 0x0000000c443e9981 */ /* 0x008ee2000c1e1900 */
[----:B----4-:R-:W-:Y:S02]  /*4a50*/  PRMT R67, RZ, 0x7610, R67 ;  /* 0x00007610ff437816 */ /* 0x010fe40000000043 */
[----:B---3--:R-:W-:-:S05]  /*4a60*/  @!P1 SHF.R.U32.HI R67, RZ, 0x10, R62 ;  /* 0x00000010ff439819 */ /* 0x008fca000001163e */
[----:B------:R0:W-:Y:S04]  /*4a70*/  STL [R1+0x118], R67 ;  /* 0x0001184301007387 */ /* 0x0001e80000100800 */
[----:B0-----:R-:W3:Y:S01]  /*4a80*/  LDL.LU R67, [R1+0x370] ;  /* 0x0003700001437983 */ /* 0x001ee20000300800 */
[----:B------:R-:W-:-:S04]  /*4a90*/  PRMT R63, RZ, 0x7610, R63 ;  /* 0x00007610ff3f7816 */ /* 0x000fc8000000003f */
[----:B------:R-:W-:Y:S01]  /*4aa0*/  @!P1 PRMT R63, R62, 0x7610, R63 ;  /* 0x000076103e3f9816 */ /* 0x000fe2000000003f */
[----:B------:R-:W-:Y:S04]  /*4ab0*/  STL.64 [R1+0x2f8], R68 ;  /* 0x0002f84401007387 */ /* 0x000fe80000100a00 */
[----:B------:R0:W-:Y:S02]  /*4ac0*/  STL.S16 [R1+0x114], R63 ;  /* 0x0001143f01007387 */ /* 0x0001e40000100600 */
[----:B0-----:R-:W-:Y:S01]  /*4ad0*/  IMAD.MOV.U32 R63, RZ, RZ, RZ ;  /* 0x000000ffff3f7224 */ /* 0x001fe200078e00ff */
[----:B------:R-:W-:Y:S01]  /*4ae0*/  MOV R69, R53 ;  /* 0x0000003500457202 */ /* 0x000fe20000000f00 */
[----:B------:R-:W-:Y:S02]  /*4af0*/  IMAD.MOV.U32 R68, RZ, RZ, R52 ;  /* 0x000000ffff447224 */ /* 0x000fe400078e0034 */
[----:B------:R-:W4:Y:S04]  /*4b00*/  LDL.LU.64 R52, [R1+0x378] ;  /* 0x0003780001347983 */ /* 0x000f280000300a00 */
[----:B---3--:R-:W3:Y:S01]  /*4b10*/  @!P2 LDG.E R63, desc[UR12][R66.64] ;  /* 0x0000000c423fa981 */ /* 0x008ee2000c1e1900 */
[----:B----4-:R-:W-:-:S02]  /*4b20*/  PRMT R53, RZ, 0x7610, R53 ;  /* 0x00007610ff357816 */ /* 0x010fc40000000035 */
[----:B---3--:R-:W-:-:S05]  /*4b30*/  @!P2 SHF.R.U32.HI R53, RZ, 0x10, R63 ;  /* 0x00000010ff35a819 */ /* 0x008fca000001163f */
[----:B------:R0:W-:Y:S04]  /*4b40*/  STL [R1+0x110], R53 ;  /* 0x0001103501007387 */ /* 0x0001e80000100800 */
[----:B0-----:R-:W3:Y:S01]  /*4b50*/  LDL.LU R53, [R1+0x36c] ;  /* 0x00036c0001357983 */ /* 0x001ee20000300800 */
[----:B------:R-:W-:-:S04]  /*4b60*/  PRMT R64, RZ, 0x7610, R64 ;  /* 0x00007610ff407816 */ /* 0x000fc80000000040 */
[----:B------:R-:W-:-:S05]  /*4b70*/  @!P2 PRMT R64, R63, 0x7610, R64 ;  /* 0x000076103f40a816 */ /* 0x000fca0000000040 */
[----:B------:R0:W-:Y:S02]  /*4b80*/  STL.S16 [R1+0x138], R64 ;  /* 0x0001384001007387 */ /* 0x0001e40000100600 */
[----:B0-----:R-:W-:-:S06]  /*4b90*/  IMAD.MOV.U32 R64, RZ, RZ, RZ ;  /* 0x000000ffff407224 */ /* 0x001fcc00078e00ff */
[----:B---3--:R-:W3:Y:S01]  /*4ba0*/  @!P3 LDG.E R64, desc[UR12][R52.64] ;  /* 0x0000000c3440b981 */ /* 0x008ee2000c1e1900 */
[----:B--2---:R-:W-:Y:S02]  /*4bb0*/  PRMT R55, RZ, 0x7610, R55 ;  /* 0x00007610ff377816 */ /* 0x004fe40000000037 */
[----:B------:R-:W-:Y:S02]  /*4bc0*/  PRMT R65, RZ, 0x7610, R65 ;  /* 0x00007610ff417816 */ /* 0x000fe40000000041 */
[----:B------:R-:W-:Y:S02]  /*4bd0*/  LOP3.LUT P5, RZ, R2, 0x200000, RZ, 0xc0, !PT ;  /* 0x0020000002ff7812 */ /* 0x000fe400078ac0ff */
[----:B---3--:R-:W-:-:S05]  /*4be0*/  @!P3 SHF.R.U32.HI R55, RZ, 0x10, R64 ;  /* 0x00000010ff37b819 */ /* 0x008fca0000011640 */
[----:B------:R0:W-:Y:S04]  /*4bf0*/  STL [R1+0x13c], R55 ;  /* 0x00013c3701007387 */ /* 0x0001e80000100800 */
[----:B0-----:R-:W2:Y:S01]  /*4c00*/  LDL.LU R55, [R1+0x368] ;  /* 0x0003680001377983 */ /* 0x001ea20000300800 */
[----:B------:R-:W-:-:S05]  /*4c10*/  @!P3 PRMT R65, R64, 0x7610, R65 ;  /* 0x000076104041b816 */ /* 0x000fca0000000041 */
[----:B------:R0:W-:Y:S02]  /*4c20*/  STL.S16 [R1+0x124], R65 ;  /* 0x0001244101007387 */ /* 0x0001e40000100600 */
[----:B0-----:R-:W-:-:S10]  /*4c30*/  HFMA2.MMA R65, -RZ, RZ, 0, 0 ;  /* 0x00000000ff417435 */ /* 0x001fd400000001ff */
[----:B--2---:R0:W2:Y:S01]  /*4c40*/  @!P5 LDG.E R65, desc[UR12][R54.64] ;  /* 0x0000000c3641d981 */ /* 0x0040a2000c1e1900 */
[----:B------:R-:W-:Y:S02]  /*4c50*/  LOP3.LUT P4, RZ, R2, 0x100000, RZ, 0xc0, !PT ;  /* 0x0010000002ff7812 */ /* 0x000fe4000788c0ff */
[----:B0-----:R-:W-:Y:S02]  /*4c60*/  PRMT R54, RZ, 0x7610, R54 ;  /* 0x00007610ff367816 */ /* 0x001fe40000000036 */
[----:B--2---:R-:W-:-:S05]  /*4c70*/  @!P5 SHF.R.U32.HI R27, RZ, 0x10, R65 ;  /* 0x00000010ff1bd819 */ /* 0x004fca0000011641 */
[----:B------:R0:W-:Y:S04]  /*4c80*/  STL [R1+0x154], R27 ;  /* 0x0001541b01007387 */ /* 0x0001e80000100800 */
[----:B0-----:R-:W2:Y:S01]  /*4c90*/  LDL.LU R27, [R1+0x364] ;  /* 0x00036400011b7983 */ /* 0x001ea20000300800 */
[----:B------:R-:W-:-:S05]  /*4ca0*/  @!P5 PRMT R54, R65, 0x7610, R54 ;  /* 0x000076104136d816 */ /* 0x000fca0000000036 */
[----:B------:R0:W-:Y:S02]  /*4cb0*/  STL.S16 [R1+0x150], R54 ;  /* 0x0001503601007387 */ /* 0x0001e40000100600 */
[----:B0-----:R-:W-:-:S06]  /*4cc0*/  IMAD.MOV.U32 R54, RZ, RZ, RZ ;  /* 0x000000ffff367224 */ /* 0x001fcc00078e00ff */
[----:B--2---:R0:W2:Y:S01]  /*4cd0*/  @!P4 LDG.E R54, desc[UR12][R26.64] ;  /* 0x0000000c1a36c981 */ /* 0x0040a2000c1e1900 */
[----:B------:R-:W-:Y:S02]  /*4ce0*/  LOP3.LUT P1, RZ, R2, 0x80000, RZ, 0xc0, !PT ;  /* 0x0008000002ff7812 */ /* 0x000fe4000782c0ff */
[----:B0-----:R-:W-:-:S04]  /*4cf0*/  PRMT R26, RZ, 0x7610, R26 ;  /* 0x00007610ff1a7816 */ /* 0x001fc8000000001a */
[----:B--2---:R-:W-:-:S05]  /*4d00*/  @!P4 PRMT R26, R54, 0x7610, R26 ;  /* 0x00007610361ac816 */ /* 0x004fca000000001a */
[----:B------:R0:W-:Y:S02]  /*4d10*/  STL.S16 [R1+0x160], R26 ;  /* 0x0001601a01007387 */ /* 0x0001e40000100600 */
[----:B0-----:R-:W-:-:S06]  /*4d20*/  IMAD.MOV.U32 R26, RZ, RZ, RZ ;  /* 0x000000ffff1a7224 */ /* 0x001fcc00078e00ff */
[----:B------:R0:W2:Y:S01]  /*4d30*/  @!P1 LDG.E R26, desc[UR12][R22.64] ;  /* 0x0000000c161a9981 */ /* 0x0000a2000c1e1900 */
[----:B------:R-:W-:Y:S02]  /*4d40*/  LOP3.LUT P2, RZ, R2, 0x40000, RZ, 0xc0, !PT ;  /* 0x0004000002ff7812 */ /* 0x000fe4000784c0ff */
[----:B0-----:R-:W-:Y:S02]  /*4d50*/  PRMT R22, RZ, 0x7610, R22 ;  /* 0x00007610ff167816 */ /* 0x001fe40000000016 */
[----:B--2---:R-:W-:-:S05]  /*4d60*/  @!P1 SHF.R.U32.HI R22, RZ, 0x10, R26 ;  /* 0x00000010ff169819 */ /* 0x004fca000001161a */
[----:B------:R0:W-:Y:S02]  /*4d70*/  STL [R1+0x164], R22 ;  /* 0x0001641601007387 */ /* 0x0001e40000100800 */
[----:B0-----:R-:W-:-:S06]  /*4d80*/  MOV R22, RZ ;  /* 0x000000ff00167202 */ /* 0x001fcc0000000f00 */
[----:B------:R-:W2:Y:S01]  /*4d90*/  @!P2 LDG.E R22, desc[UR12][R44.64] ;  /* 0x0000000c2c16a981 */ /* 0x000ea2000c1e1900 */
[----:B------:R-:W-:Y:S02]  /*4da0*/  PRMT R23, RZ, 0x7610, R23 ;  /* 0x00007610ff177816 */ /* 0x000fe40000000017 */
[----:B------:R-:W-:Y:S02]  /*4db0*/  LOP3.LUT P3, RZ, R2, 0x20000, RZ, 0xc0, !PT ;  /* 0x0002000002ff7812 */ /* 0x000fe4000786c0ff */
[----:B--2---:R-:W-:-:S05]  /*4dc0*/  @!P2 SHF.R.U32.HI R47, RZ, 0x10, R22 ;  /* 0x00000010ff2fa819 */ /* 0x004fca0000011616 */
[----:B------:R0:W-:Y:S04]  /*4dd0*/  STL [R1+0x17c], R47 ;  /* 0x00017c2f01007387 */ /* 0x0001e80000100800 */
[----:B0-----:R-:W2:Y:S01]  /*4de0*/  LDL.LU R47, [R1+0x360] ;  /* 0x00036000012f7983 */ /* 0x001ea20000300800 */
[----:B------:R-:W-:-:S05]  /*4df0*/  @!P2 PRMT R23, R22, 0x7610, R23 ;  /* 0x000076101617a816 */ /* 0x000fca0000000017 */
[----:B------:R0:W-:Y:S02]  /*4e00*/  STL.S16 [R1+0x180], R23 ;  /* 0x0001801701007387 */ /* 0x0001e40000100600 */
[----:B0-----:R-:W-:-:S06]  /*4e10*/  IMAD.MOV.U32 R23, RZ, RZ, RZ ;  /* 0x000000ffff177224 */ /* 0x001fcc00078e00ff */
[----:B--2---:R-:W2:Y:S01]  /*4e20*/  @!P3 LDG.E R23, desc[UR12][R46.64] ;  /* 0x0000000c2e17b981 */ /* 0x004ea2000c1e1900 */
[----:B------:R-:W-:Y:S02]  /*4e30*/  PRMT R27, RZ, 0x7610, R27 ;  /* 0x00007610ff1b7816 */ /* 0x000fe4000000001b */
[----:B------:R-:W-:Y:S02]  /*4e40*/  @P6 LOP3.LUT R4, R4, 0x2, RZ, 0xfc, !PT ;  /* 0x0000000204046812 */ /* 0x000fe400078efcff */
        /* <DEDUP_REMOVED lines=9> */
[----:B------:R-:W-:Y:S02]  /*4ee0*/  LOP3.LUT P0, RZ, R2, 0x8000, RZ, 0xc0, !PT ;  /* 0x0000800002ff7812 */ /* 0x000fe4000780c0ff */
[----:B--2---:R-:W-:-:S05]  /*4ef0*/  @!P6 SHF.R.U32.HI R21, RZ, 0x10, R27 ;  /* 0x00000010ff15e819 */ /* 0x004fca000001161b */
[----:B------:R0:W-:Y:S04]  /*4f00*/  STL [R1+0x194], R21 ;  /* 0x0001941501007387 */ /* 0x0001e80000100800 */
[----:B0-----:R-:W2:Y:S01]  /*4f10*/  LDL.LU R21, [R1+0x358] ;  /* 0x0003580001157983 */ /* 0x001ea20000300800 */
[----:B------:R-:W-:-:S05]  /*4f20*/  @!P6 PRMT R44, R27, 0x7610, R44 ;  /* 0x000076101b2ce816 */ /* 0x000fca000000002c */
[----:B------:R0:W-:Y:S01]  /*4f30*/  STL.S16 [R1+0x1a0], R44 ;  /* 0x0001a02c01007387 */ /* 0x0001e20000100600 */
[----:B------:R-:W-:Y:S01]  /*4f40*/  LOP3.LUT P5, RZ, R2, 0x4000, RZ, 0xc0, !PT ;  /* 0x0000400002ff7812 */ /* 0x000fe200078ac0ff */
[----:B0-----:R-:W-:-:S10]  /*4f50*/  HFMA2.MMA R44, -RZ, RZ, 0, 0 ;  /* 0x00000000ff2c7435 */ /* 0x001fd400000001ff */
[----:B--2---:R0:W2:Y:S02]  /*4f60*/  @!P0 LDG.E R44, desc[UR12][R20.64] ;  /* 0x0000000c142c8981 */ /* 0x0040a4000c1e1900 */
[----:B0-----:R-:W-:-:S06]  /*4f70*/  IMAD.MOV.U32 R20, RZ, RZ, RZ ;  /* 0x000000ffff147224 */ /* 0x001fcc00078e00ff */
[----:B------:R0:W3:Y:S01]  /*4f80*/  @!P5 LDG.E R20, desc[UR12][R24.64] ;  /* 0x0000000c1814d981 */ /* 0x0000e2000c1e1900 */
[----:B------:R-:W-:-:S04]  /*4f90*/  PRMT R53, RZ, 0x7610, R53 ;  /* 0x00007610ff357816 */ /* 0x000fc80000000035 */
[----:B------:R-:W-:Y:S02]  /*4fa0*/  @!P1 PRMT R53, R26, 0x7610, R53 ;  /* 0x000076101a359816 */ /* 0x000fe40000000035 */
[----:B------:R-:W-:Y:S02]  /*4fb0*/  LOP3.LUT P1, RZ, R2, 0x1000, RZ, 0xc0, !PT ;  /* 0x0000100002ff7812 */ /* 0x000fe4000782c0ff */
[----:B0-----:R-:W-:Y:S02]  /*4fc0*/  PRMT R24, RZ, 0x7610, R24 ;  /* 0x00007610ff187816 */ /* 0x001fe40000000018 */
[----:B------:R-:W-:Y:S02]  /*4fd0*/  PRMT R21, RZ, 0x7610, R21 ;  /* 0x00007610ff157816 */ /* 0x000fe40000000015 */
[----:B------:R-:W-:Y:S02]  /*4fe0*/  PRMT R52, RZ, 0x7610, R52 ;  /* 0x00007610ff347816 */ /* 0x000fe40000000034 */
[----:B------:R-:W-:-:S02]  /*4ff0*/  @!P4 SHF.R.U32.HI R52, RZ, 0x10, R54 ;  /* 0x00000010ff34c819 */ /* 0x000fc40000011636 */
[----:B------:R-:W-:Y:S02]  /*5000*/  LOP3.LUT P4, RZ, R2, 0x2000, RZ, 0xc0, !PT ;  /* 0x0000200002ff7812 */ /* 0x000fe4000788c0ff */
[----:B--2---:R-:W-:-:S05]  /*5010*/  @!P0 SHF.R.U32.HI R24, RZ, 0x10, R44 ;  /* 0x00000010ff188819 */ /* 0x004fca000001162c */
[----:B------:R0:W-:Y:S01]  /*5020*/  STL [R1+0x184], R24 ;  /* 0x0001841801007387 */ /* 0x0001e20000100800 */
[----:B---3--:R-:W-:Y:S02]  /*5030*/  @!P5 SHF.R.U32.HI R49, RZ, 0x10, R20 ;  /* 0x00000010ff31d819 */ /* 0x008fe40000011614 */
[----:B0-----:R-:W-:-:S03]  /*5040*/  MOV R24, RZ ;  /* 0x000000ff00187202 */ /* 0x001fc60000000f00 */
[----:B------:R0:W-:Y:S01]  /*5050*/  STL [R1+0x1a8], R49 ;  /* 0x0001a83101007387 */ /* 0x0001e20000100800 */
[----:B------:R-:W-:-:S03]  /*5060*/  @!P0 PRMT R21, R44, 0x7610, R21 ;  /* 0x000076102c158816 */ /* 0x000fc60000000015 */
[----:B------:R-:W2:Y:S04]  /*5070*/  @!P1 LDG.E R24, desc[UR12][R30.64] ;  /* 0x0000000c1e189981 */ /* 0x000ea8000c1e1900 */
[----:B0-----:R-:W3:Y:S04]  /*5080*/  LDL.LU R49, [R1+0x354] ;  /* 0x0003540001317983 */ /* 0x001ee80000300800 */
[----:B------:R0:W-:Y:S02]  /*5090*/  STL.S16 [R1+0x1ac], R21 ;  /* 0x0001ac1501007387 */ /* 0x0001e40000100600 */
[----:B0-----:R-:W-:-:S06]  /*50a0*/  IMAD.MOV.U32 R21, RZ, RZ, RZ ;  /* 0x000000ffff157224 */ /* 0x001fcc00078e00ff */
[----:B------:R-:W4:Y:S01]  /*50b0*/  @!P4 LDG.E R21, desc[UR12][R38.64] ;  /* 0x0000000c2615c981 */ /* 0x000f22000c1e1900 */
[----:B------:R-:W-:Y:S02]  /*50c0*/  PRMT R25, RZ, 0x7610, R25 ;  /* 0x00007610ff197816 */ /* 0x000fe40000000019 */
[----:B------:R-:W-:Y:S02]  /*50d0*/  LOP3.LUT P2, RZ, R2, 0x800, RZ, 0xc0, !PT ;  /* 0x0000080002ff7812 */ /* 0x000fe4000784c0ff */
[----:B------:R-:W-:-:S05]  /*50e0*/  @!P5 PRMT R25, R20, 0x7610, R25 ;  /* 0x000076101419d816 */ /* 0x000fca0000000019 */
[----:B------:R0:W-:Y:S02]  /*50f0*/  STL.S16 [R1+0x1a4], R25 ;  /* 0x0001a41901007387 */ /* 0x0001e40000100600 */
[----:B0-----:R-:W-:Y:S01]  /*5100*/  IMAD.MOV.U32 R25, RZ, RZ, RZ ;  /* 0x000000ffff197224 */ /* 0x001fe200078e00ff */
[----:B--2---:R-:W-:-:S05]  /*5110*/  @!P1 SHF.R.U32.HI R35, RZ, 0x10, R24 ;  /* 0x00000010ff239819 */ /* 0x004fca0000011618 */
[----:B---3--:R-:W2:Y:S04]  /*5120*/  @!P2 LDG.E R25, desc[UR12][R48.64] ;  /* 0x0000000c3019a981 */ /* 0x008ea8000c1e1900 */
[----:B------:R0:W-:Y:S04]  /*5130*/  STL [R1+0x1b8], R35 ;  /* 0x0001b82301007387 */ /* 0x0001e80000100800 */
[----:B0-----:R-:W3:Y:S01]  /*5140*/  LDL.LU R35, [R1+0x348] ;  /* 0x0003480001237983 */ /* 0x001ee20000300800 */
[----:B----4-:R-:W-:Y:S02]  /*5150*/  @!P4 SHF.R.U32.HI R42, RZ, 0x10, R21 ;  /* 0x00000010ff2ac819 */ /* 0x010fe40000011615 */
[----:B------:R-:W-:-:S03]  /*5160*/  @!P4 PRMT R43, R21, 0x7610, R43 ;  /* 0x00007610152bc816 */ /* 0x000fc6000000002b */
[----:B------:R0:W-:Y:S04]  /*5170*/  STL [R1+0x1bc], R42 ;  /* 0x0001bc2a01007387 */ /* 0x0001e80000100800 */
[----:B------:R1:W-:Y:S04]  /*5180*/  STL.S16 [R1+0x1c0], R43 ;  /* 0x0001c02b01007387 */ /* 0x0003e80000100600 */
[----:B0-----:R-:W4:Y:S04]  /*5190*/  LDL.LU R42, [R1+0x350] ;  /* 0x00035000012a7983 */ /* 0x001f280000300800 */
[----:B-1----:R-:W4:Y:S01]  /*51a0*/  LDL.LU R43, [R1+0x34c] ;  /* 0x00034c00012b7983 */ /* 0x002f220000300800 */
[----:B------:R-:W-:-:S04]  /*51b0*/  PRMT R30, RZ, 0x7610, R30 ;  /* 0x00007610ff1e7816 */ /* 0x000fc8000000001e */
[----:B------:R-:W-:Y:S02]  /*51c0*/  @!P1 PRMT R30, R24, 0x7610, R30 ;  /* 0x00007610181e9816 */ /* 0x000fe4000000001e */
[----:B------:R-:W-:-:S03]  /*51d0*/  LOP3.LUT P6, RZ, R2, 0x200, RZ, 0xc0, !PT ;  /* 0x0000020002ff7812 */ /* 0x000fc600078cc0ff */
[----:B------:R0:W-:Y:S01]  /*51e0*/  STL.S16 [R1+0x1c8], R30 ;  /* 0x0001c81e01007387 */ /* 0x0001e20000100600 */
[----:B------:R-:W-:Y:S01]  /*51f0*/  LOP3.LUT P3, RZ, R2, 0x400, RZ, 0xc0, !PT ;  /* 0x0000040002ff7812 */ /* 0x000fe2000786c0ff */
[----:B0-----:R-:W-:Y:S02]  /*5200*/  HFMA2.MMA R30, -RZ, RZ, 0, 0 ;  /* 0x00000000ff1e7435 */ /* 0x001fe400000001ff */
[----:B------:R0:W-:Y:S02]  /*5210*/  STL [R1+0x10], R5 ;  /* 0x0000100501007387 */ /* 0x0001e40000100800 */
[----:B0-----:R-:W-:Y:S01]  /*5220*/  IMAD.MOV.U32 R5, RZ, RZ, RZ ;  /* 0x000000ffff057224 */ /* 0x001fe200078e00ff */
[----:B--2---:R-:W-:-:S05]  /*5230*/  @!P2 SHF.R.U32.HI R33, RZ, 0x10, R25 ;  /* 0x00000010ff21a819 */ /* 0x004fca0000011619 */
[----:B------:R0:W-:Y:S04]  /*5240*/  STL [R1+0x1cc], R33 ;  /* 0x0001cc2101007387 */ /* 0x0001e80000100800 */
[----:B---3--:R-:W2:Y:S04]  /*5250*/  @!P6 LDG.E R30, desc[UR12][R34.64] ;  /* 0x0000000c221ee981 */ /* 0x008ea8000c1e1900 */
[----:B0-----:R-:W3:Y:S04]  /*5260*/  LDL.LU R33, [R1+0x344] ;  /* 0x0003440001217983 */ /* 0x001ee80000300800 */
[----:B----4-:R-:W4:Y:S01]  /*5270*/  @!P3 LDG.E R5, desc[UR12][R42.64] ;  /* 0x0000000c2a05b981 */ /* 0x010f22000c1e1900 */
[----:B------:R-:W-:-:S02]  /*5280*/  PRMT R31, RZ, 0x7610, R31 ;  /* 0x00007610ff1f7816 */ /* 0x000fc4000000001f */
[----:B------:R-:W-:Y:S02]  /*5290*/  LOP3.LUT P0, RZ, R2, 0x100, RZ, 0xc0, !PT ;  /* 0x0000010002ff7812 */ /* 0x000fe4000780c0ff */
[----:B------:R-:W-:-:S05]  /*52a0*/  @!P2 PRMT R31, R25, 0x7610, R31 ;  /* 0x00007610191fa816 */ /* 0x000fca000000001f */
[----:B------:R0:W-:Y:S02]  /*52b0*/  STL.S16 [R1+0x1d0], R31 ;  /* 0x0001d01f01007387 */ /* 0x0001e40000100600 */
[----:B0-----:R-:W-:-:S06]  /*52c0*/  IMAD.MOV.U32 R31, RZ, RZ, RZ ;  /* 0x000000ffff1f7224 */ /* 0x001fcc00078e00ff */
[----:B---3--:R0:W3:Y:S01]  /*52d0*/  @!P0 LDG.E R31, desc[UR12][R32.64] ;  /* 0x0000000c201f8981 */ /* 0x0080e2000c1e1900 */
[----:B--2---:R-:W-:-:S05]  /*52e0*/  @!P6 SHF.R.U32.HI R51, RZ, 0x10, R30 ;  /* 0x00000010ff33e819 */ /* 0x004fca000001161e */
[----:B------:R1:W-:Y:S04]  /*52f0*/  STL [R1+0x1d8], R51 ;  /* 0x0001d83301007387 */ /* 0x0003e80000100800 */
[----:B-1----:R-:W2:Y:S01]  /*5300*/  LDL.LU R51, [R1+0x33c] ;  /* 0x00033c0001337983 */ /* 0x002ea20000300800 */
[----:B----4-:R-:W-:-:S05]  /*5310*/  @!P3 SHF.R.U32.HI R37, RZ, 0x10, R5 ;  /* 0x00000010ff25b819 */ /* 0x010fca0000011605 */
[----:B------:R1:W-:Y:S04]  /*5320*/  STL [R1+0x1c4], R37 ;  /* 0x0001c42501007387 */ /* 0x0003e80000100800 */
[----:B-1----:R-:W4:Y:S01]  /*5330*/  LDL.LU R37, [R1+0x340] ;  /* 0x0003400001257983 */ /* 0x002f220000300800 */
[----:B0-----:R-:W-:Y:S02]  /*5340*/  PRMT R33, RZ, 0x7610, R33 ;  /* 0x00007610ff217816 */ /* 0x001fe40000000021 */
[----:B------:R-:W-:Y:S02]  /*5350*/  LOP3.LUT P4, RZ, R2, 0x40, RZ, 0xc0, !PT ;  /* 0x0000004002ff7812 */ /* 0x000fe4000788c0ff */
[----:B------:R-:W-:Y:S02]  /*5360*/  @!P6 PRMT R33, R30, 0x7610, R33 ;  /* 0x000076101e21e816 */ /* 0x000fe40000000021 */
[----:B------:R-:W-:-:S03]  /*5370*/  PRMT R32, RZ, 0x7610, R32 ;  /* 0x00007610ff207816 */ /* 0x000fc60000000020 */
[----:B------:R0:W-:Y:S01]  /*5380*/  STL.S16 [R1+0x1d4], R33 ;  /* 0x0001d42101007387 */ /* 0x0001e20000100600 */
[----:B------:R-:W-:Y:S02]  /*5390*/  LOP3.LUT P5, RZ, R2, 0x80, RZ, 0xc0, !PT ;  /* 0x0000008002ff7812 */ /* 0x000fe400078ac0ff */
[----:B------:R-:W-:Y:S02]  /*53a0*/  @!P3 PRMT R32, R5, 0x7610, R32 ;  /* 0x000076100520b816 */ /* 0x000fe40000000020 */
[----:B0-----:R-:W-:-:S03]  /*53b0*/  MOV R33, RZ ;  /* 0x000000ff00217202 */ /* 0x001fc60000000f00 */
[----:B------:R0:W-:Y:S02]  /*53c0*/  STL.S16 [R1+0x1dc], R32 ;  /* 0x0001dc2001007387 */ /* 0x0001e40000100600 */
[----:B0-----:R-:W-:Y:S01]  /*53d0*/  IMAD.MOV.U32 R32, RZ, RZ, RZ ;  /* 0x000000ffff207224 */ /* 0x001fe200078e00ff */
[----:B---3--:R-:W-:-:S05]  /*53e0*/  @!P0 SHF.R.U32.HI R29, RZ, 0x10, R31 ;  /* 0x00000010ff1d8819 */ /* 0x008fca000001161f */
[----:B------:R0:W-:Y:S04]  /*53f0*/  STL [R1+0x1ec], R29 ;  /* 0x0001ec1d01007387 */ /* 0x0001e80000100800 */
[----:B0-----:R-:W3:Y:S04]  /*5400*/  LDL.LU R29, [R1+0x338] ;  /* 0x00033800011d7983 */ /* 0x001ee80000300800 */
[----:B--2---:R-:W2:Y:S04]  /*5410*/  @!P4 LDG.E R33, desc[UR12][R50.64] ;  /* 0x0000000c3221c981 */ /* 0x004ea8000c1e1900 */
[----:B----4-:R-:W4:Y:S01]  /*5420*/  @!P5 LDG.E R32, desc[UR12][R36.64] ;  /* 0x0000000c2420d981 */ /* 0x010f22000c1e1900 */
[----:B------:R-:W-:-:S02]  /*5430*/  PRMT R34, RZ, 0x7610, R34 ;  /* 0x00007610ff227816 */ /* 0x000fc40000000022 */
[----:B------:R-:W-:Y:S02]  /*5440*/  LOP3.LUT P1, RZ, R2, 0x20, RZ, 0xc0, !PT ;  /* 0x0000002002ff7812 */ /* 0x000fe4000782c0ff */
[----:B------:R-:W-:-:S05]  /*5450*/  @!P0 PRMT R34, R31, 0x7610, R34 ;  /* 0x000076101f228816 */ /* 0x000fca0000000022 */
[----:B------:R0:W-:Y:S02]  /*5460*/  STL.S16 [R1+0x1f0], R34 ;  /* 0x0001f02201007387 */ /* 0x0001e40000100600 */
[----:B0-----:R-:W-:Y:S01]  /*5470*/  IMAD.MOV.U32 R34, RZ, RZ, RZ ;  /* 0x000000ffff227224 */ /* 0x001fe200078e00ff */
[----:B------:R-:W-:Y:S02]  /*5480*/  LOP3.LUT P3, RZ, R2, 0x8, RZ, 0xc0, !PT ;  /* 0x0000000802ff7812 */ /* 0x000fe4000786c0ff */
[----:B------:R-:W-:-:S03]  /*5490*/  PRMT R19, RZ, 0x7610, R19 ;  /* 0x00007610ff137816 */ /* 0x000fc60000000013 */
[----:B---3--:R0:W3:Y:S02]  /*54a0*/  @!P1 LDG.E R34, desc[UR12][R28.64] ;  /* 0x0000000c1c229981 */ /* 0x0080e4000c1e1900 */
[----:B0-----:R-:W-:-:S04]  /*54b0*/  PRMT R28, RZ, 0x7610, R28 ;  /* 0x00007610ff1c7816 */ /* 0x001fc8000000001c */
[----:B--2---:R-:W-:-:S05]  /*54c0*/  @!P4 PRMT R28, R33, 0x7610, R28 ;  /* 0x00007610211cc816 */ /* 0x004fca000000001c */
[----:B------:R0:W-:Y:S01]  /*54d0*/  STL.S16 [R1+0x208], R28 ;  /* 0x0002081c01007387 */ /* 0x0001e20000100600 */
[----:B----4-:R-:W-:Y:S01]  /*54e0*/  @!P5 SHF.R.U32.HI R19, RZ, 0x10, R32 ;  /* 0x00000010ff13d819 */ /* 0x010fe20000011620 */
[----:B0-----:R-:W-:-:S04]  /*54f0*/  HFMA2.MMA R28, -RZ, RZ, 0, 0 ;  /* 0x00000000ff1c7435 */ /* 0x001fc800000001ff */
[----:B------:R0:W-:Y:S06]  /*5500*/  STL [R1+0x1e8], R19 ;  /* 0x0001e81301007387 */ /* 0x0001ec0000100800 */
[----:B------:R-:W2:Y:S04]  /*5510*/  @!P3 LDG.E R28, desc[UR12][R60.64] ;  /* 0x0000000c3c1cb981 */ /* 0x000ea8000c1e1900 */
[----:B0-----:R-:W4:Y:S01]  /*5520*/  LDL.LU R19, [R1+0x334] ;  /* 0x0003340001137983 */ /* 0x001f220000300800 */
[----:B------:R-:W-:-:S02]  /*5530*/  LOP3.LUT P2, RZ, R2, 0x10, RZ, 0xc0, !PT ;  /* 0x0000001002ff7812 */ /* 0x000fc4000784c0ff */
[----:B------:R-:W-:Y:S01]  /*5540*/  PRMT R29, RZ, 0x7610, R29 ;  /* 0x00007610ff1d7816 */ /* 0x000fe2000000001d */
[----:B------:R0:W-:Y:S01]  /*5550*/  STL [R1+0x28], R26 ;  /* 0x0000281a01007387 */ /* 0x0001e20000100800 */
[----:B------:R-:W-:-:S03]  /*5560*/  LOP3.LUT P6, RZ, R2, 0x4, RZ, 0xc0, !PT ;  /* 0x0000000402ff7812 */ /* 0x000fc600078cc0ff */
[----:B------:R-:W-:Y:S04]  /*5570*/  STL [R1+0x2b8], R0 ;  /* 0x0002b80001007387 */ /* 0x000fe80000100800 */
[----:B------:R-:W-:Y:S01]  /*5580*/  STL [R1+0x310], R0 ;  /* 0x0003100001007387 */ /* 0x000fe20000100800 */
[----:B0-----:R-:W-:-:S03]  /*5590*/  IMAD.MOV.U32 R26, RZ, RZ, RZ ;  /* 0x000000ffff1a7224 */ /* 0x001fc600078e00ff */
[----:B------:R-:W-:Y:S04]  /*55a0*/  STL [R1+0x314], R0 ;  /* 0x0003140001007387 */ /* 0x000fe80000100800 */
[----:B------:R-:W-:Y:S04]  /*55b0*/  STL [R1+0x318], R0 ;  /* 0x0003180001007387 */ /* 0x000fe80000100800 */
[----:B------:R-:W-:Y:S04]  /*55c0*/  STL [R1+0x31c], R0 ;  /* 0x00031c0001007387 */ /* 0x000fe80000100800 */
[----:B------:R-:W-:Y:S04]  /*55d0*/  STL [R1+0x320], R0 ;  /* 0x0003200001007387 */ /* 0x000fe80000100800 */
[----:B------:R-:W-:Y:S04]  /*55e0*/  STL [R1+0x324], R0 ;  /* 0x0003240001007387 */ /* 0x000fe80000100800 */
[----:B------:R-:W-:Y:S04]  /*55f0*/  STL [R1+0x328], R0 ;  /* 0x0003280001007387 */ /* 0x000fe80000100800 */
[----:B------:R-:W-:Y:S04]  /*5600*/  STL [R1+0x32c], R0 ;  /* 0x00032c0001007387 */ /* 0x000fe80000100800 */
[----:B------:R0:W-:Y:S01]  /*5610*/  STL [R1+0x330], R0 ;  /* 0x0003300001007387 */ /* 0x0001e20000100800 */
[----:B------:R-:W-:-:S02]  /*5620*/  PRMT R36, RZ, 0x7610, R36 ;  /* 0x00007610ff247816 */ /* 0x000fc40000000024 */
[----:B------:R-:W-:Y:S01]  /*5630*/  LOP3.LUT P0, RZ, R2, 0x2, RZ, 0xc0, !PT ;  /* 0x0000000202ff7812 */ /* 0x000fe2000780c0ff */
[----:B------:R-:W-:Y:S01]  /*5640*/  STL.64 [R1+0x308], R52 ;  /* 0x0003083401007387 */ /* 0x000fe20000100a00 */
[----:B------:R-:W-:-:S03]  /*5650*/  PRMT R37, RZ, 0x7610, R37 ;  /* 0x00007610ff257816 */ /* 0x000fc60000000025 */
[----:B------:R-:W4:Y:S01]  /*5660*/  LDL.LU.64 R60, [R1+0x250] ;  /* 0x00025000013c7983 */ /* 0x000f220000300a00 */
[----:B0-----:R-:W-:Y:S02]  /*5670*/  PRMT R0, RZ, 0x7610, R0 ;  /* 0x00007610ff007816 */ /* 0x001fe40000000000 */
[----:B---3--:R-:W-:-:S05]  /*5680*/  @!P1 PRMT R29, R34, 0x7610, R29 ;  /* 0x00007610221d9816 */ /* 0x008fca000000001d */
[----:B------:R0:W-:Y:S02]  /*5690*/  STL.S16 [R1+0x218], R29 ;  /* 0x0002181d01007387 */ /* 0x0001e40000100600 */
[----:B0-----:R-:W-:-:S06]  /*56a0*/  IMAD.MOV.U32 R29, RZ, RZ, RZ ;  /* 0x000000ffff1d7224 */ /* 0x001fcc00078e00ff */
[----:B------:R-:W3:Y:S01]  /*56b0*/  @!P6 LDG.E R29, desc[UR12][R58.64] ;  /* 0x0000000c3a1de981 */ /* 0x000ee2000c1e1900 */
[----:B--2---:R-:W-:-:S03]  /*56c0*/  @!P3 SHF.R.U32.HI R0, RZ, 0x10, R28 ;  /* 0x00000010ff00b819 */ /* 0x004fc6000001161c */
[----:B----4-:R-:W2:Y:S04]  /*56d0*/  @!P2 LDG.E R26, desc[UR12][R18.64] ;  /* 0x0000000c121aa981 */ /* 0x010ea8000c1e1900 */
[----:B------:R0:W-:Y:S04]  /*56e0*/  STL [R1+0x21c], R0 ;  /* 0x00021c0001007387 */ /* 0x0001e80000100800 */
[----:B0-----:R-:W4:Y:S01]  /*56f0*/  LDL.LU R0, [R1+0x330] ;  /* 0x0003300001007983 */ /* 0x001f220000300800 */
[----:B------:R-:W-:Y:S02]  /*5700*/  PRMT R53, RZ, 0x7610, R53 ;  /* 0x00007610ff357816 */ /* 0x000fe40000000035 */
[----:B------:R-:W-:-:S02]  /*5710*/  PRMT R52, RZ, 0x7610, R52 ;  /* 0x00007610ff347816 */ /* 0x000fc40000000034 */
[----:B------:R-:W-:Y:S02]  /*5720*/  @!P5 PRMT R53, R32, 0x7610, R53 ;  /* 0x000076102035d816 */ /* 0x000fe40000000035 */
[----:B------:R-:W-:-:S03]  /*5730*/  @!P4 SHF.R.U32.HI R52, RZ, 0x10, R33 ;  /* 0x00000010ff34c819 */ /* 0x000fc60000011621 */
[----:B------:R-:W-:Y:S04]  /*5740*/  STL.S16 [R1+0x1f8], R53 ;  /* 0x0001f83501007387 */ /* 0x000fe80000100600 */
[----:B------:R0:W-:Y:S04]  /*5750*/  STL [R1+0x1f4], R52 ;  /* 0x0001f43401007387 */ /* 0x0001e80000100800 */
[----:B0-----:R-:W3:Y:S01]  /*5760*/  LDL.LU.64 R52, [R1+0x230] ;  /* 0x0002300001347983 */ /* 0x001ee20000300a00 */
[----:B--2---:R-:W-:-:S05]  /*5770*/  @!P2 PRMT R36, R26, 0x7610, R36 ;  /* 0x000076101a24a816 */ /* 0x004fca0000000024 */
[----:B------:R0:W-:Y:S01]  /*5780*/  STL.S16 [R1+0x22c], R36 ;  /* 0x00022c2401007387 */ /* 0x0001e20000100600 */
[----:B----4-:R-:W-:Y:S01]  /*5790*/  PRMT R0, RZ, 0x7610, R0 ;  /* 0x00007610ff007816 */ /* 0x010fe20000000000 */
[----:B0-----:R-:W-:Y:S01]  /*57a0*/  IMAD.MOV.U32 R36, RZ, RZ, RZ ;  /* 0x000000ffff247224 */ /* 0x001fe200078e00ff */
[----:B---3--:R-:W-:-:S05]  /*57b0*/  @!P6 SHF.R.U32.HI R0, RZ, 0x10, R29 ;  /* 0x00000010ff00e819 */ /* 0x008fca000001161d */
[----:B------:R0:W-:Y:S04]  /*57c0*/  STL [R1+0x230], R0 ;  /* 0x0002300001007387 */ /* 0x0001e80000100800 */
[----:B------:R-:W2:Y:S04]  /*57d0*/  @!P0 LDG.E R36, desc[UR12][R40.64] ;  /* 0x0000000c28248981 */ /* 0x000ea8000c1e1900 */
[----:B0-----:R-:W3:Y:S01]  /*57e0*/  LDL.LU R0, [R1+0x32c] ;  /* 0x00032c0001007983 */ /* 0x001ee20000300800 */
[----:B------:R-:W-:Y:S02]  /*57f0*/  LOP3.LUT P5, RZ, R2, 0x1, RZ, 0xc0, !PT ;  /* 0x0000000102ff7812 */ /* 0x000fe400078ac0ff */
[----:B------:R-:W-:-:S05]  /*5800*/  @!P3 PRMT R37, R28, 0x7610, R37 ;  /* 0x000076101c25b816 */ /* 0x000fca0000000025 */
[----:B------:R0:W-:Y:S02]  /*5810*/  STL.S16 [R1+0x1fc], R37 ;  /* 0x0001fc2501007387 */ /* 0x0001e40000100600 */
[----:B0-----:R-:W-:-:S06]  /*5820*/  IMAD.MOV.U32 R37, RZ, RZ, RZ ;  /* 0x000000ffff257224 */ /* 0x001fcc00078e00ff */
[----:B------:R-:W4:Y:S01]  /*5830*/  @!P5 LDG.E R37, desc[UR12][R52.64] ;  /* 0x0000000c3425d981 */ /* 0x000f22000c1e1900 */
[----:B------:R-:W-:Y:S02]  /*5840*/  PRMT R38, RZ, 0x7610, R38 ;  /* 0x00007610ff267816 */ /* 0x000fe40000000026 */
[----:B---3--:R-:W-:Y:S01]  /*5850*/  PRMT R0, RZ, 0x7610, R0 ;  /* 0x00007610ff007816 */ /* 0x008fe20000000000 */
[----:B------:R-:W-:Y:S01]  /*5860*/  STL.64 [R1+0x300], R66 ;  /* 0x0003004201007387 */ /* 0x000fe20000100a00 */
[----:B--2---:R-:W-:Y:S02]  /*5870*/  @!P0 SHF.R.U32.HI R0, RZ, 0x10, R36 ;  /* 0x00000010ff008819 */ /* 0x004fe40000011624 */
[----:B------:R-:W-:Y:S01]  /*5880*/  LOP3.LUT P4, RZ, R3, 0x80000000, RZ, 0xc0, !PT ;  /* 0x8000000003ff7812 */ /* 0x000fe2000788c0ff */
[----:B------:R-:W2:Y:S04]  /*5890*/  LDL.LU.64 R52, [R1+0x260] ;  /* 0x0002600001347983 */ /* 0x000ea80000300a00 */
[----:B------:R0:W-:Y:S04]  /*58a0*/  STL [R1+0x234], R0 ;  /* 0x0002340001007387 */ /* 0x0001e80000100800 */
[----:B0-----:R-:W3:Y:S01]  /*58b0*/  LDL.LU R0, [R1+0x328] ;  /* 0x0003280001007983 */ /* 0x001ee20000300800 */
[----:B------:R-:W-:-:S05]  /*58c0*/  @!P6 PRMT R38, R29, 0x7610, R38 ;  /* 0x000076101d26e816 */ /* 0x000fca0000000026 */
[----:B------:R0:W-:Y:S02]  /*58d0*/  STL.S16 [R1+0x240], R38 ;  /* 0x0002402601007387 */ /* 0x0001e40000100600 */
[----:B0-----:R-:W-:Y:S01]  /*58e0*/  HFMA2.MMA R38, -RZ, RZ, 0, 0 ;  /* 0x00000000ff267435 */ /* 0x001fe200000001ff */
[----:B------:R-:W-:Y:S02]  /*58f0*/  PRMT R67, RZ, 0x7610, R67 ;  /* 0x00007610ff437816 */ /* 0x000fe40000000043 */
[----:B------:R-:W-:Y:S02]  /*5900*/  PRMT R66, RZ, 0x7610, R66 ;  /* 0x00007610ff427816 */ /* 0x000fe40000000042 */
[----:B------:R-:W-:Y:S02]  /*5910*/  @!P1 SHF.R.U32.HI R67, RZ, 0x10, R34 ;  /* 0x00000010ff439819 */ /* 0x000fe40000011622 */
[----:B------:R-:W-:-:S03]  /*5920*/  @!P2 SHF.R.U32.HI R66, RZ, 0x10, R26 ;  /* 0x00000010ff42a819 */ /* 0x000fc6000001161a */
[----:B------:R-:W2:Y:S04]  /*5930*/  @!P4 LDG.E R38, desc[UR12][R60.64] ;  /* 0x0000000c3c26c981 */ /* 0x000ea8000c1e1900 */
[----:B------:R-:W-:Y:S04]  /*5940*/  STL [R1+0x20c], R67 ;  /* 0x00020c4301007387 */ /* 0x000fe80000100800 */
[----:B------:R-:W-:Y:S01]  /*5950*/  STL [R1+0x228], R66 ;  /* 0x0002284201007387 */ /* 0x000fe20000100800 */
[----:B---3--:R-:W-:-:S03]  /*5960*/  PRMT R0, RZ, 0x7610, R0 ;  /* 0x00007610ff007816 */ /* 0x008fc60000000000 */
[----:B------:R-:W3:Y:S01]  /*5970*/  LDL.LU.64 R60, [R1+0x278] ;  /* 0x00027800013c7983 */ /* 0x000ee20000300a00 */
[----:B----4-:R-:W-:-:S05]  /*5980*/  @!P5 SHF.R.U32.HI R0, RZ, 0x10, R37 ;  /* 0x00000010ff00d819 */ /* 0x010fca0000011625 */
[----:B------:R0:W-:Y:S04]  /*5990*/  STL [R1+0x254], R0 ;  /* 0x0002540001007387 */ /* 0x0001e80000100800 */
[----:B0-----:R-:W4:Y:S01]  /*59a0*/  LDL.LU R0, [R1+0x324] ;  /* 0x0003240001007983 */ /* 0x001f220000300800 */
[----:B------:R-:W-:Y:S01]  /*59b0*/  IMAD.MOV.U32 R66, RZ, RZ, R68 ;  /* 0x000000ffff427224 */ /* 0x000fe200078e0044 */
[----:B------:R-:W-:Y:S02]  /*59c0*/  MOV R67, R69 ;  /* 0x0000004500437202 */ /* 0x000fe40000000f00 */
[----:B------:R-:W3:Y:S01]  /*59d0*/  LDL.LU.64 R68, [R1+0x2b0] ;  /* 0x0002b00001447983 */ /* 0x000ee20000300a00 */
[----:B------:R-:W-:Y:S02]  /*59e0*/  PRMT R35, RZ, 0x7610, R35 ;  /* 0x00007610ff237816 */ /* 0x000fe40000000023 */
[----:B------:R-:W-:-:S02]  /*59f0*/  LOP3.LUT P1, RZ, R3, 0x40000000, RZ, 0xc0, !PT ;  /* 0x4000000003ff7812 */ /* 0x000fc4000782c0ff */
[----:B------:R-:W-:-:S05]  /*5a00*/  @!P0 PRMT R35, R36, 0x7610, R35 ;  /* 0x0000761024238816 */ /* 0x000fca0000000023 */
[----:B------:R0:W-:Y:S02]  /*5a10*/  STL.S16 [R1+0x250], R35 ;  /* 0x0002502301007387 */ /* 0x0001e40000100600 */
[----:B0-----:R-:W-:Y:S01]  /*5a20*/  IMAD.MOV.U32 R35, RZ, RZ, RZ ;  /* 0x000000ffff237224 */ /* 0x001fe200078e00ff */
[----:B----4-:R-:W-:Y:S02]  /*5a30*/  PRMT R0, RZ, 0x7610, R0 ;  /* 0x00007610ff007816 */ /* 0x010fe40000000000 */
[----:B--2---:R-:W-:-:S03]  /*5a40*/  @!P4 SHF.R.U32.HI R0, RZ, 0x10, R38 ;  /* 0x00000010ff00c819 */ /* 0x004fc60000011626 */
[----:B---3--:R-:W2:Y:S04]  /*5a50*/  @!P1 LDG.E R35, desc[UR12][R68.64] ;  /* 0x0000000c44239981 */ /* 0x008ea8000c1e1900 */
[----:B------:R0:W-:Y:S04]  /*5a60*/  STL [R1+0x264], R0 ;  /* 0x0002640001007387 */ /* 0x0001e80000100800 */
[----:B------:R-:W3:Y:S04]  /*5a70*/  LDL.LU.64 R68, [R1+0x280] ;  /* 0x0002800001447983 */ /* 0x000ee80000300a00 */
[----:B0-----:R-:W4:Y:S04]  /*5a80*/  LDL.LU R0, [R1+0x320] ;  /* 0x0003200001007983 */ /* 0x001f280000300800 */
[----:B------:R0:W-:Y:S01]  /*5a90*/  STL [R1+0x34], R27 ;  /* 0x0000341b01007387 */ /* 0x0001e20000100800 */
[----:B------:R-:W-:-:S02]  /*5aa0*/  LOP3.LUT P2, RZ, R3, 0x20000000, RZ, 0xc0, !PT ;  /* 0x2000000003ff7812 */ /* 0x000fc4000784c0ff */
[----:B------:R-:W-:Y:S02]  /*5ab0*/  PRMT R18, RZ, 0x7610, R18 ;  /* 0x00007610ff127816 */ /* 0x000fe40000000012 */
[----:B0-----:R-:W-:-:S04]  /*5ac0*/  PRMT R27, RZ, 0x7610, R27 ;  /* 0x00007610ff1b7816 */ /* 0x001fc8000000001b */
[----:B------:R-:W-:Y:S02]  /*5ad0*/  @!P5 PRMT R27, R37, 0x7610, R27 ;  /* 0x00007610251bd816 */ /* 0x000fe4000000001b */
[C---:B------:R-:W-:Y:S02]  /*5ae0*/  LOP3.LUT P6, RZ, R3.reuse, 0x8000000, RZ, 0xc0, !PT ;  /* 0x0800000003ff7812 */ /* 0x040fe400078cc0ff */
[----:B------:R-:W-:Y:S01]  /*5af0*/  LOP3.LUT P3, RZ, R3, 0x10000000, RZ, 0xc0, !PT ;  /* 0x1000000003ff7812 */ /* 0x000fe2000786c0ff */
[----:B------:R0:W-:Y:S01]  /*5b00*/  STL.S16 [R1+0x244], R27 ;  /* 0x0002441b01007387 */ /* 0x0001e20000100600 */
[----:B------:R-:W-:-:S03]  /*5b10*/  @!P4 PRMT R18, R38, 0x7610, R18 ;  /* 0x000076102612c816 */ /* 0x000fc60000000012 */
[----:B------:R1:W-:Y:S01]  /*5b20*/  STL [R1+0x4c], R5 ;  /* 0x00004c0501007387 */ /* 0x0003e20000100800 */
[----:B0-----:R-:W-:-:S03]  /*5b30*/  IMAD.MOV.U32 R27, RZ, RZ, RZ ;  /* 0x000000ffff1b7224 */ /* 0x001fc600078e00ff */
[----:B------:R0:W-:Y:S01]  /*5b40*/  STL.S16 [R1+0x260], R18 ;  /* 0x0002601201007387 */ /* 0x0001e20000100600 */
[----:B-1----:R-:W-:-:S03]  /*5b50*/  IMAD.MOV.U32 R5, RZ, RZ, RZ ;  /* 0x000000ffff057224 */ /* 0x002fc600078e00ff */
[----:B------:R-:W2:Y:S01]  /*5b60*/  @!P2 LDG.E R27, desc[UR12][R52.64] ;  /* 0x0000000c341ba981 */ /* 0x000ea2000c1e1900 */
[----:B0-----:R-:W-:-:S03]  /*5b70*/  MOV R18, RZ ;  /* 0x000000ff00127202 */ /* 0x001fc60000000f00 */
[----:B------:R-:W2:Y:S04]  /*5b80*/  LDL.LU.64 R52, [R1+0x298] ;  /* 0x0002980001347983 */ /* 0x000ea80000300a00 */
[----:B------:R-:W2:Y:S04]  /*5b90*/  @!P3 LDG.E R18, desc[UR12][R60.64] ;  /* 0x0000000c3c12b981 */ /* 0x000ea8000c1e1900 */
[----:B------:R-:W2:Y:S04]  /*5ba0*/  LDL.LU.64 R60, [R1+0x2a0] ;  /* 0x0002a000013c7983 */ /* 0x000ea80000300a00 */
[----:B---3--:R-:W3:Y:S01]  /*5bb0*/  @!P6 LDG.E R5, desc[UR12][R68.64] ;  /* 0x0000000c4405e981 */ /* 0x008ee2000c1e1900 */
[----:B----4-:R-:W-:-:S04]  /*5bc0*/  PRMT R0, RZ, 0x7610, R0 ;  /* 0x00007610ff007816 */ /* 0x010fc80000000000 */
[----:B--2---:R-:W-:Y:S01]  /*5bd0*/  @!P1 PRMT R0, R35, 0x7610, R0 ;  /* 0x0000761023009816 */ /* 0x004fe20000000000 */
[----:B------:R-:W2:Y:S04]  /*5be0*/  LDL.LU.64 R68, [R1+0x2a8] ;  /* 0x0002a80001447983 */ /* 0x000ea80000300a00 */
[----:B------:R0:W-:Y:S04]  /*5bf0*/  STL.S16 [R1+0x27c], R0 ;  /* 0x00027c0001007387 */ /* 0x0001e80000100600 */
[----:B0-----:R-:W4:Y:S04]  /*5c00*/  LDL.LU R0, [R1+0x31c] ;  /* 0x00031c0001007983 */ /* 0x001f280000300800 */
[----:B------:R0:W-:Y:S01]  /*5c10*/  STL [R1+0x48], R25 ;  /* 0x0000481901007387 */ /* 0x0001e20000100800 */
[----:B------:R-:W-:-:S03]  /*5c20*/  LOP3.LUT P0, RZ, R3, 0x4000000, RZ, 0xc0, !PT ;  /* 0x0400000003ff7812 */ /* 0x000fc6000780c0ff */
[----:B------:R1:W-:Y:S01]  /*5c30*/  STL [R1+0x44], R24 ;  /* 0x0000441801007387 */ /* 0x0003e20000100800 */
[----:B0-----:R-:W-:-:S03]  /*5c40*/  PRMT R25, RZ, 0x7610, R25 ;  /* 0x00007610ff197816 */ /* 0x001fc60000000019 */
[----:B------:R0:W-:Y:S01]  /*5c50*/  STL [R1+0x30], R23 ;  /* 0x0000301701007387 */ /* 0x0001e20000100800 */
[----:B------:R-:W-:Y:S02]  /*5c60*/  @!P2 PRMT R25, R27, 0x7610, R25 ;  /* 0x000076101b19a816 */ /* 0x000fe40000000019 */
[----:B-1----:R-:W-:Y:S02]  /*5c70*/  PRMT R24, RZ, 0x7610, R24 ;  /* 0x00007610ff187816 */ /* 0x002fe40000000018 */
[C---:B------:R-:W-:Y:S02]  /*5c80*/  LOP3.LUT P4, RZ, R3.reuse, 0x1000000, RZ, 0xc0, !PT ;  /* 0x0100000003ff7812 */ /* 0x040fe4000788c0ff */
[----:B0-----:R-:W-:Y:S01]  /*5c90*/  PRMT R23, RZ, 0x7610, R23 ;  /* 0x00007610ff177816 */ /* 0x001fe20000000017 */
[----:B------:R0:W-:Y:S01]  /*5ca0*/  STL.S16 [R1+0x280], R25 ;  /* 0x0002801901007387 */ /* 0x0001e20000100600 */
[----:B------:R-:W-:Y:S02]  /*5cb0*/  LOP3.LUT P5, RZ, R3, 0x2000000, RZ, 0xc0, !PT ;  /* 0x0200000003ff7812 */ /* 0x000fe400078ac0ff */
[----:B------:R-:W-:Y:S01]  /*5cc0*/  @!P3 PRMT R23, R18, 0x7610, R23 ;  /* 0x000076101217b816 */ /* 0x000fe20000000017 */
[----:B0-----:R-:W-:-:S04]  /*5cd0*/  IMAD.MOV.U32 R25, RZ, RZ, RZ ;  /* 0x000000ffff197224 */ /* 0x001fc800078e00ff */
[----:B------:R0:W-:Y:S04]  /*5ce0*/  STL.S16 [R1+0x29c], R23 ;  /* 0x00029c1701007387 */ /* 0x0001e80000100600 */
[----:B------:R-:W4:Y:S01]  /*5cf0*/  @!P0 LDG.E R25, desc[UR12][R52.64] ;  /* 0x0000000c34198981 */ /* 0x000f22000c1e1900 */
[----:B0-----:R-:W-:-:S03]  /*5d00*/  HFMA2.MMA R23, -RZ, RZ, 0, 0 ;  /* 0x00000000ff177435 */ /* 0x001fc600000001ff */
[----:B------:R-:W4:Y:S07]  /*5d10*/  LDL.LU.64 R52, [R1+0x288] ;  /* 0x0002880001347983 */ /* 0x000f2e0000300a00 */
[----:B------:R-:W4:Y:S04]  /*5d20*/  @!P5 LDG.E R23, desc[UR12][R60.64] ;  /* 0x0000000c3c17d981 */ /* 0x000f28000c1e1900 */
[----:B------:R-:W4:Y:S01]  /*5d30*/  LDL.LU.64 R60, [R1+0x270] ;  /* 0x00027000013c7983 */ /* 0x000f220000300a00 */
[----:B---3--:R-:W-:-:S05]  /*5d40*/  @!P6 PRMT R24, R5, 0x7610, R24 ;  /* 0x000076100518e816 */ /* 0x008fca0000000018 */
[----:B------:R0:W-:Y:S02]  /*5d50*/  STL.S16 [R1+0x2a0], R24 ;  /* 0x0002a01801007387 */ /* 0x0001e40000100600 */
[----:B0-----:R-:W-:-:S06]  /*5d60*/  IMAD.MOV.U32 R24, RZ, RZ, RZ ;  /* 0x000000ffff187224 */ /* 0x001fcc00078e00ff */
[----:B--2---:R-:W2:Y:S01]  /*5d70*/  @!P4 LDG.E R24, desc[UR12][R68.64] ;  /* 0x0000000c4418c981 */ /* 0x004ea2000c1e1900 */
[----:B----4-:R-:W-:Y:S02]  /*5d80*/  PRMT R0, RZ, 0x7610, R0 ;  /* 0x00007610ff007816 */ /* 0x010fe40000000000 */
[----:B------:R-:W-:-:S05]  /*5d90*/  @!P2 SHF.R.U32.HI R0, RZ, 0x10, R27 ;  /* 0x00000010ff00a819 */ /* 0x000fca000001161b */
[----:B------:R0:W-:Y:S04]  /*5da0*/  STL [R1+0x284], R0 ;  /* 0x0002840001007387 */ /* 0x0001e80000100800 */
[----:B------:R-:W3:Y:S04]  /*5db0*/  LDL.LU.64 R68, [R1+0x268] ;  /* 0x0002680001447983 */ /* 0x000ee80000300a00 */
[----:B0-----:R-:W4:Y:S01]  /*5dc0*/  LDL.LU R0, [R1+0x318] ;  /* 0x0003180001007983 */ /* 0x001f220000300800 */
[----:B------:R-:W-:-:S03]  /*5dd0*/  PRMT R51, RZ, 0x7610, R51 ;  /* 0x00007610ff337816 */ /* 0x000fc60000000033 */
[----:B------:R0:W-:Y:S01]  /*5de0*/  STL [R1+0x2c], R22 ;  /* 0x00002c1601007387 */ /* 0x0001e20000100800 */
[----:B------:R-:W-:Y:S02]  /*5df0*/  @!P1 SHF.R.U32.HI R51, RZ, 0x10, R35 ;  /* 0x00000010ff339819 */ /* 0x000fe40000011623 */
[----:B------:R-:W-:Y:S01]  /*5e00*/  LOP3.LUT P1, RZ, R3, 0x800000, RZ, 0xc0, !PT ;  /* 0x0080000003ff7812 */ /* 0x000fe2000782c0ff */
[----:B------:R1:W-:Y:S01]  /*5e10*/  STL [R1+0x40], R21 ;  /* 0x0000401501007387 */ /* 0x0003e20000100800 */
[----:B0-----:R-:W-:Y:S02]  /*5e20*/  PRMT R22, RZ, 0x7610, R22 ;  /* 0x00007610ff167816 */ /* 0x001fe40000000016 */
[----:B-1----:R-:W-:Y:S02]  /*5e30*/  PRMT R21, RZ, 0x7610, R21 ;  /* 0x00007610ff157816 */ /* 0x002fe40000000015 */
[----:B------:R-:W-:Y:S02]  /*5e40*/  @!P0 PRMT R22, R25, 0x7610, R22 ;  /* 0x0000761019168816 */ /* 0x000fe40000000016 */
[----:B------:R-:W-:-:S03]  /*5e50*/  PRMT R19, RZ, 0x7610, R19 ;  /* 0x00007610ff137816 */ /* 0x000fc60000000013 */
[----:B------:R0:W-:Y:S01]  /*5e60*/  STL.S16 [R1+0x2a8], R22 ;  /* 0x0002a81601007387 */ /* 0x0001e20000100600 */
[----:B------:R-:W-:Y:S01]  /*5e70*/  LOP3.LUT P2, RZ, R3, 0x400000, RZ, 0xc0, !PT ;  /* 0x0040000003ff7812 */ /* 0x000fe2000784c0ff */
[----:B0-----:R-:W-:Y:S01]  /*5e80*/  IMAD.MOV.U32 R22, RZ, RZ, RZ ;  /* 0x000000ffff167224 */ /* 0x001fe200078e00ff */
[----:B------:R-:W-:-:S05]  /*5e90*/  @!P5 PRMT R19, R23, 0x7610, R19 ;  /* 0x000076101713d816 */ /* 0x000fca0000000013 */
[----:B------:R-:W3:Y:S04]  /*5ea0*/  @!P1 LDG.E R22, desc[UR12][R52.64] ;  /* 0x0000000c34169981 */ /* 0x000ee8000c1e1900 */
[----:B------:R0:W-:Y:S04]  /*5eb0*/  STL.S16 [R1+0x28c], R19 ;  /* 0x00028c1301007387 */ /* 0x0001e80000100600 */
[----:B------:R-:W3:Y:S01]  /*5ec0*/  LDL.LU.64 R52, [R1+0x258] ;  /* 0x0002580001347983 */ /* 0x000ee20000300a00 */
[----:B0-----:R-:W-:-:S06]  /*5ed0*/  MOV R19, RZ ;  /* 0x000000ff00137202 */ /* 0x001fcc0000000f00 */
[----:B------:R-:W3:Y:S04]  /*5ee0*/  @!P2 LDG.E R19, desc[UR12][R60.64] ;  /* 0x0000000c3c13a981 */ /* 0x000ee8000c1e1900 */
[----:B------:R-:W3:Y:S01]  /*5ef0*/  LDL.LU.64 R60, [R1+0x248] ;  /* 0x00024800013c7983 */ /* 0x000ee20000300a00 */
[----:B--2---:R-:W-:-:S05]  /*5f00*/  @!P4 PRMT R21, R24, 0x7610, R21 ;  /* 0x000076101815c816 */ /* 0x004fca0000000015 */
[----:B------:R0:W-:Y:S01]  /*5f10*/  STL.S16 [R1+0x270], R21 ;  /* 0x0002701501007387 */ /* 0x0001e20000100600 */
[----:B----4-:R-:W-:Y:S02]  /*5f20*/  PRMT R0, RZ, 0x7610, R0 ;  /* 0x00007610ff007816 */ /* 0x010fe40000000000 */
[----:B------:R-:W-:Y:S02]  /*5f30*/  @!P3 SHF.R.U32.HI R0, RZ, 0x10, R18 ;  /* 0x00000010ff00b819 */ /* 0x000fe40000011612 */
[----:B------:R-:W-:-:S03]  /*5f40*/  LOP3.LUT P3, RZ, R3, 0x200000, RZ, 0xc0, !PT ;  /* 0x0020000003ff7812 */ /* 0x000fc6000786c0ff */
[----:B------:R1:W-:Y:S01]  /*5f50*/  STL [R1+0x278], R0 ;  /* 0x0002780001007387 */ /* 0x0003e20000100800 */
[----:B0-----:R-:W-:-:S03]  /*5f60*/  IMAD.MOV.U32 R21, RZ, RZ, RZ ;  /* 0x000000ffff157224 */ /* 0x001fc600078e00ff */
[----:B-1----:R-:W2:Y:S06]  /*5f70*/  LDL.LU R0, [R1+0x314] ;  /* 0x0003140001007983 */ /* 0x002eac0000300800 */
[----:B---3--:R-:W3:Y:S04]  /*5f80*/  @!P3 LDG.E R21, desc[UR12][R68.64] ;  /* 0x0000000c4415b981 */ /* 0x008ee8000c1e1900 */
[----:B------:R-:W4:Y:S01]  /*5f90*/  LDL.LU.64 R68, [R1+0x238] ;  /* 0x0002380001447983 */ /* 0x000f220000300a00 */
[----:B------:R-:W-:-:S02]  /*5fa0*/  PRMT R55, RZ, 0x7610, R55 ;  /* 0x00007610ff377816 */ /* 0x000fc40000000037 */
[----:B------:R-:W-:Y:S01]  /*5fb0*/  @!P4 SHF.R.U32.HI R55, RZ, 0x10, R24 ;  /* 0x00000010ff37c819 */ /* 0x000fe20000011618 */
[----:B------:R0:W-:Y:S01]  /*5fc0*/  STL [R1+0x3c], R20 ;  /* 0x00003c1401007387 */ /* 0x0001e20000100800 */
[----:B------:R-:W-:-:S03]  /*5fd0*/  PRMT R59, RZ, 0x7610, R59 ;  /* 0x00007610ff3b7816 */ /* 0x000fc6000000003b */
[----:B------:R1:W-:Y:S01]  /*5fe0*/  STL [R1+0x14], R62 ;  /* 0x0000143e01007387 */ /* 0x0003e20000100800 */
[----:B------:R-:W-:Y:S02]  /*5ff0*/  @!P5 SHF.R.U32.HI R59, RZ, 0x10, R23 ;  /* 0x00000010ff3bd819 */ /* 0x000fe40000011617 */
[C---:B------:R-:W-:Y:S01]  /*6000*/  LOP3.LUT P5, RZ, R3.reuse, 0x40000, RZ, 0xc0, !PT ;  /* 0x0004000003ff7812 */ /* 0x040fe200078ac0ff */
[----:B------:R1:W-:Y:S01]  /*6010*/  STL [R1+0x24], R54 ;  /* 0x0000243601007387 */ /* 0x0003e20000100800 */
[----:B0-----:R-:W-:Y:S02]  /*6020*/  PRMT R20, RZ, 0x7610, R20 ;  /* 0x00007610ff147816 */ /* 0x001fe40000000014 */
[----:B-1----:R-:W-:Y:S02]  /*6030*/  PRMT R62, RZ, 0x7610, R62 ;  /* 0x00007610ff3e7816 */ /* 0x002fe4000000003e */
[----:B------:R-:W-:Y:S02]  /*6040*/  @!P0 SHF.R.U32.HI R62, RZ, 0x10, R25 ;  /* 0x00000010ff3e8819 */ /* 0x000fe40000011619 */
[----:B------:R-:W-:-:S02]  /*6050*/  LOP3.LUT P0, RZ, R3, 0x80000, RZ, 0xc0, !PT ;  /* 0x0008000003ff7812 */ /* 0x000fc4000780c0ff */
[----:B------:R-:W-:Y:S01]  /*6060*/  PRMT R54, RZ, 0x7610, R54 ;  /* 0x00007610ff367816 */ /* 0x000fe20000000036 */
[----:B------:R0:W-:Y:S01]  /*6070*/  STL [R1+0x2c4], R7 ;  /* 0x0002c40701007387 */ /* 0x0001e20000100800 */
[----:B------:R-:W-:Y:S02]  /*6080*/  @!P1 SHF.R.U32.HI R54, RZ, 0x10, R22 ;  /* 0x00000010ff369819 */ /* 0x000fe40000011616 */
[----:B------:R-:W-:Y:S01]  /*6090*/  @!P1 PRMT R20, R22, 0x7610, R20 ;  /* 0x0000761016149816 */ /* 0x000fe20000000014 */
[----:B------:R1:W-:Y:S04]  /*60a0*/  STL [R1+0x274], R55 ;  /* 0x0002743701007387 */ /* 0x0003e80000100800 */
[----:B------:R1:W-:Y:S01]  /*60b0*/  STL [R1+0x2c8], R6 ;  /* 0x0002c80601007387 */ /* 0x0003e20000100800 */
[----:B0-----:R-:W-:Y:S01]  /*60c0*/  PRMT R7, RZ, 0x7610, R7 ;  /* 0x00007610ff077816 */ /* 0x001fe20000000007 */
[----:B-1----:R-:W-:-:S02]  /*60d0*/  HFMA2.MMA R55, -RZ, RZ, 0, 0 ;  /* 0x00000000ff377435 */ /* 0x002fc400000001ff */
[----:B------:R0:W-:Y:S01]  /*60e0*/  STL [R1+0x268], R54 ;  /* 0x0002683601007387 */ /* 0x0001e20000100800 */
[----:B------:R-:W-:-:S03]  /*60f0*/  PRMT R6, RZ, 0x7610, R6 ;  /* 0x00007610ff067816 */ /* 0x000fc60000000006 */
[----:B------:R1:W-:Y:S01]  /*6100*/  STL.S16 [R1+0x26c], R20 ;  /* 0x00026c1401007387 */ /* 0x0003e20000100600 */
[----:B------:R-:W-:-:S03]  /*6110*/  LOP3.LUT P1, RZ, R3, 0x10000, RZ, 0xc0, !PT ;  /* 0x0001000003ff7812 */ /* 0x000fc6000782c0ff */
[----:B------:R4:W4:Y:S01]  /*6120*/  @!P0 LDG.E R55, desc[UR12][R60.64] ;  /* 0x0000000c3c378981 */ /* 0x000922000c1e1900 */
[----:B0-----:R-:W-:Y:S01]  /*6130*/  MOV R54, RZ ;  /* 0x000000ff00367202 */ /* 0x001fe20000000f00 */
[----:B-1----:R-:W-:Y:S02]  /*6140*/  IMAD.MOV.U32 R20, RZ, RZ, RZ ;  /* 0x000000ffff147224 */ /* 0x002fe400078e00ff */
[----:B------:R0:W-:Y:S02]  /*6150*/  STL [R1+0x2a4], R62 ;  /* 0x0002a43e01007387 */ /* 0x0001e40000100800 */
[----:B0-----:R-:W-:-:S06]  /*6160*/  IMAD.MOV.U32 R62, RZ, RZ, RZ ;  /* 0x000000ffff3e7224 */ /* 0x001fcc00078e00ff */
[----:B------:R-:W4:Y:S04]  /*6170*/  @!P1 LDG.E R62, desc[UR12][R16.64] ;  /* 0x0000000c103e9981 */ /* 0x000f28000c1e1900 */
[----:B------:R-:W4:Y:S01]  /*6180*/  LDL.LU.64 R16, [R1+0x1e0] ;  /* 0x0001e00001107983 */ /* 0x000f220000300a00 */
[----:B--2---:R-:W-:Y:S02]  /*6190*/  PRMT R0, RZ, 0x7610, R0 ;  /* 0x00007610ff007816 */ /* 0x004fe40000000000 */
[----:B------:R-:W-:Y:S02]  /*61a0*/  @!P6 SHF.R.U32.HI R0, RZ, 0x10, R5 ;  /* 0x00000010ff00e819 */ /* 0x000fe40000011605 */
[----:B------:R-:W-:Y:S02]  /*61b0*/  LOP3.LUT P6, RZ, R3, 0x100000, RZ, 0xc0, !PT ;  /* 0x0010000003ff7812 */ /* 0x000fe400078cc0ff */
[----:B---3--:R-:W-:-:S02]  /*61c0*/  @!P3 SHF.R.U32.HI R6, RZ, 0x10, R21 ;  /* 0x00000010ff06b819 */ /* 0x008fc40000011615 */
[----:B------:R-:W-:Y:S01]  /*61d0*/  @!P3 PRMT R7, R21, 0x7610, R7 ;  /* 0x000076101507b816 */ /* 0x000fe20000000007 */
[----:B------:R0:W-:Y:S04]  /*61e0*/  STL [R1+0x298], R0 ;  /* 0x0002980001007387 */ /* 0x0001e80000100800 */
[----:B------:R1:W-:Y:S04]  /*61f0*/  STL.64 [R1+0x2d0], R6 ;  /* 0x0002d00601007387 */ /* 0x0003e80000100a00 */
[----:B------:R-:W2:Y:S04]  /*6200*/  @!P6 LDG.E R20, desc[UR12][R52.64] ;  /* 0x0000000c3414e981 */ /* 0x000ea8000c1e1900 */
[----:B0-----:R-:W3:Y:S01]  /*6210*/  LDL.LU R0, [R1+0x310] ;  /* 0x0003100001007983 */ /* 0x001ee20000300800 */
[----:B-1----:R-:W-:-:S03]  /*6220*/  IMAD.MOV.U32 R6, RZ, RZ, R66 ;  /* 0x000000ffff067224 */ /* 0x002fc600078e0042 */
[----:B----4-:R-:W4:Y:S01]  /*6230*/  @!P5 LDG.E R54, desc[UR12][R68.64] ;  /* 0x0000000c4436d981 */ /* 0x010f22000c1e1900 */
[----:B------:R-:W-:-:S03]  /*6240*/  IMAD.MOV.U32 R7, RZ, RZ, R67 ;  /* 0x000000ffff077224 */ /* 0x000fc600078e0043 */
[----:B------:R-:W2:Y:S04]  /*6250*/  LDL.LU.64 R52, [R1+0x220] ;  /* 0x0002200001347983 */ /* 0x000ea80000300a00 */
[----:B------:R-:W2:Y:S04]  /*6260*/  LDL.LU.64 R66, [R1+0x210] ;  /* 0x0002100001427983 */ /* 0x000ea80000300a00 */
[----:B------:R-:W2:Y:S04]  /*6270*/  LDL.LU.64 R68, [R1+0x200] ;  /* 0x0002000001447983 */ /* 0x000ea80000300a00 */
[----:B------:R0:W-:Y:S01]  /*6280*/  STL [R1+0x68], R28 ;  /* 0x0000681c01007387 */ /* 0x0001e20000100800 */
[----:B------:R-:W-:-:S03]  /*6290*/  LOP3.LUT P4, RZ, R3, 0x20000, RZ, 0xc0, !PT ;  /* 0x0002000003ff7812 */ /* 0x000fc6000788c0ff */
[----:B------:R1:W-:Y:S01]  /*62a0*/  STL [R1+0x60], R34 ;  /* 0x0000602201007387 */ /* 0x0003e20000100800 */
[----:B------:R-:W-:Y:S02]  /*62b0*/  LOP3.LUT P3, RZ, R3, 0x4000, RZ, 0xc0, !PT ;  /* 0x0000400003ff7812 */ /* 0x000fe4000786c0ff */
[----:B0-----:R-:W-:Y:S02]  /*62c0*/  PRMT R28, RZ, 0x7610, R28 ;  /* 0x00007610ff1c7816 */ /* 0x001fe4000000001c */
[----:B-1----:R-:W-:Y:S02]  /*62d0*/  PRMT R34, RZ, 0x7610, R34 ;  /* 0x00007610ff227816 */ /* 0x002fe40000000022 */
[----:B------:R-:W-:Y:S02]  /*62e0*/  @!P2 SHF.R.U32.HI R34, RZ, 0x10, R19 ;  /* 0x00000010ff22a819 */ /* 0x000fe40000011613 */
[----:B------:R-:W-:Y:S02]  /*62f0*/  @!P2 PRMT R28, R19, 0x7610, R28 ;  /* 0x00007610131ca816 */ /* 0x000fe4000000001c */
[----:B------:R-:W-:Y:S01]  /*6300*/  LOP3.LUT P2, RZ, R3, 0x8000, RZ, 0xc0, !PT ;  /* 0x0000800003ff7812 */ /* 0x000fe2000784c0ff */
[----:B------:R0:W-:Y:S01]  /*6310*/  STL [R1+0x288], R59 ;  /* 0x0002883b01007387 */ /* 0x0001e20000100800 */
[----:B------:R-:W-:-:S02]  /*6320*/  CS2R R60, SRZ ;  /* 0x00000000003c7805 */ /* 0x000fc4000001ff00 */
[----:B------:R-:W-:Y:S02]  /*6330*/  PRMT R50, RZ, 0x7610, R50 ;  /* 0x00007610ff327816 */ /* 0x000fe40000000032 */
[----:B------:R-:W-:Y:S02]  /*6340*/  PRMT R48, RZ, 0x7610, R48 ;  /* 0x00007610ff307816 */ /* 0x000fe40000000030 */
[----:B------:R-:W-:Y:S01]  /*6350*/  PRMT R46, RZ, 0x7610, R46 ;  /* 0x00007610ff2e7816 */ /* 0x000fe2000000002e */
[----:B0-----:R-:W-:Y:S01]  /*6360*/  IMAD.MOV.U32 R59, RZ, RZ, RZ ;  /* 0x000000ffff3b7224 */ /* 0x001fe200078e00ff */
[----:B------:R-:W-:Y:S01]  /*6370*/  @!P0 PRMT R50, R55, 0x7610, R50 ;  /* 0x0000761037328816 */ /* 0x000fe20000000032 */
[----:B------:R0:W-:Y:S04]  /*6380*/  STL [R1+0x258], R34 ;  /* 0x0002582201007387 */ /* 0x0001e80000100800 */
[----:B------:R1:W-:Y:S01]  /*6390*/  STL [R1+0x88], R5 ;  /* 0x0000880501007387 */ /* 0x0003e20000100800 */
[----:B0-----:R-:W-:-:S02]  /*63a0*/  IMAD.MOV.U32 R34, RZ, RZ, RZ ;  /* 0x000000ffff227224 */ /* 0x001fc400078e00ff */
[----:B-1----:R-:W-:Y:S01]  /*63b0*/  IMAD.MOV.U32 R5, RZ, RZ, RZ ;  /* 0x000000ffff057224 */ /* 0x002fe200078e00ff */
[----:B---3--:R-:W-:Y:S02]  /*63c0*/  PRMT R0, RZ, 0x7610, R0 ;  /* 0x00007610ff007816 */ /* 0x008fe40000000000 */
[----:B------:R-:W-:Y:S02]  /*63d0*/  @!P0 SHF.R.U32.HI R0, RZ, 0x10, R55 ;  /* 0x00000010ff008819 */ /* 0x000fe40000011637 */
[C---:B------:R-:W-:Y:S02]  /*63e0*/  LOP3.LUT P0, RZ, R3.reuse, 0x1000, RZ, 0xc0, !PT ;  /* 0x0000100003ff7812 */ /* 0x040fe4000780c0ff */
[----:B----4-:R-:W-:Y:S02]  /*63f0*/  @!P5 SHF.R.U32.HI R46, RZ, 0x10, R54 ;  /* 0x00000010ff2ed819 */ /* 0x010fe40000011636 */
[----:B------:R-:W-:Y:S01]  /*6400*/  @!P5 PRMT R48, R54, 0x7610, R48 ;  /* 0x000076103630d816 */ /* 0x000fe20000000030 */
[----:B--2---:R-:W2:Y:S01]  /*6410*/  @!P4 LDG.E R60, desc[UR12][R52.64] ;  /* 0x0000000c343cc981 */ /* 0x004ea2000c1e1900 */
[----:B------:R-:W-:-:S03]  /*6420*/  LOP3.LUT P5, RZ, R3, 0x800, RZ, 0xc0, !PT ;  /* 0x0000080003ff7812 */ /* 0x000fc600078ac0ff */
[----:B------:R-:W3:Y:S04]  /*6430*/  @!P2 LDG.E R59, desc[UR12][R66.64] ;  /* 0x0000000c423ba981 */ /* 0x000ee8000c1e1900 */
[----:B------:R-:W4:Y:S04]  /*6440*/  @!P3 LDG.E R61, desc[UR12][R68.64] ;  /* 0x0000000c443db981 */ /* 0x000f28000c1e1900 */
[----:B------:R-:W4:Y:S04]  /*6450*/  @!P0 LDG.E R5, desc[UR12][R16.64] ;  /* 0x0000000c10058981 */ /* 0x000f28000c1e1900 */
[----:B------:R-:W4:Y:S04]  /*6460*/  @!P5 LDG.E R34, desc[UR12][R6.64] ;  /* 0x0000000c0622d981 */ /* 0x000f28000c1e1900 */
[----:B------:R0:W-:Y:S04]  /*6470*/  STL [R1+0x54], R31 ;  /* 0x0000541f01007387 */ /* 0x0001e80000100800 */
[----:B------:R-:W4:Y:S04]  /*6480*/  LDL.LU.64 R16, [R1+0x1b0] ;  /* 0x0001b00001107983 */ /* 0x000f280000300a00 */
[----:B------:R-:W4:Y:S01]  /*6490*/  LDL.LU.64 R6, [R1+0x198] ;  /* 0x0001980001067983 */ /* 0x000f220000300a00 */
[----:B0-----:R-:W-:-:S03]  /*64a0*/  PRMT R31, RZ, 0x7610, R31 ;  /* 0x00007610ff1f7816 */ /* 0x001fc6000000001f */
[----:B------:R0:W-:Y:S01]  /*64b0*/  STL [R1+0x38], R44 ;  /* 0x0000382c01007387 */ /* 0x0001e20000100800 */
[----:B------:R-:W-:-:S03]  /*64c0*/  @!P1 PRMT R31, R62, 0x7610, R31 ;  /* 0x000076103e1f9816 */ /* 0x000fc6000000001f */
[----:B------:R1:W-:Y:S01]  /*64d0*/  STL [R1+0x2bc], R9 ;  /* 0x0002bc0901007387 */ /* 0x0003e20000100800 */
[----:B------:R-:W-:Y:S02]  /*64e0*/  PRMT R47, RZ, 0x7610, R47 ;  /* 0x00007610ff2f7816 */ /* 0x000fe4000000002f */
[----:B------:R-:W-:Y:S02]  /*64f0*/  PRMT R43, RZ, 0x7610, R43 ;  /* 0x00007610ff2b7816 */ /* 0x000fe4000000002b */
[----:B------:R-:W-:Y:S01]  /*6500*/  PRMT R41, RZ, 0x7610, R41 ;  /* 0x00007610ff297816 */ /* 0x000fe20000000029 */
[----:B------:R1:W-:Y:S01]  /*6510*/  STL [R1+0x2c0], R8 ;  /* 0x0002c00801007387 */ /* 0x0003e20000100800 */
[----:B0-----:R-:W-:Y:S02]  /*6520*/  PRMT R44, RZ, 0x7610, R44 ;  /* 0x00007610ff2c7816 */ /* 0x001fe4000000002c */
[----:B------:R-:W-:Y:S02]  /*6530*/  @!P1 SHF.R.U32.HI R44, RZ, 0x10, R62 ;  /* 0x00000010ff2c9819 */ /* 0x000fe4000001163e */
[----:B------:R-:W-:-:S02]  /*6540*/  PRMT R49, RZ, 0x7610, R49 ;  /* 0x00007610ff317816 */ /* 0x000fc40000000031 */
[----:B------:R-:W-:Y:S02]  /*6550*/  PRMT R45, RZ, 0x7610, R45 ;  /* 0x00007610ff2d7816 */ /* 0x000fe4000000002d */
[----:B------:R-:W-:Y:S01]  /*6560*/  PRMT R42, RZ, 0x7610, R42 ;  /* 0x00007610ff2a7816 */ /* 0x000fe2000000002a */
[----:B------:R0:W-:Y:S01]  /*6570*/  STL.S16 [R1+0x25c], R28 ;  /* 0x00025c1c01007387 */ /* 0x0001e20000100600 */
[C---:B------:R-:W-:Y:S02]  /*6580*/  LOP3.LUT P1, RZ, R3.reuse, 0x200, RZ, 0xc0, !PT ;  /* 0x0000020003ff7812 */ /* 0x040fe4000782c0ff */
[----:B-1----:R-:W-:Y:S01]  /*6590*/  PRMT R9, RZ, 0x7610, R9 ;  /* 0x00007610ff097816 */ /* 0x002fe20000000009 */
[----:B------:R1:W-:Y:S01]  /*65a0*/  STL [R1+0x84], R18 ;  /* 0x0000841201007387 */ /* 0x0003e20000100800 */
[----:B------:R-:W-:Y:S02]  /*65b0*/  PRMT R8, RZ, 0x7610, R8 ;  /* 0x00007610ff087816 */ /* 0x000fe40000000008 */
[----:B------:R-:W-:Y:S01]  /*65c0*/  @!P6 SHF.R.U32.HI R8, RZ, 0x10, R20 ;  /* 0x00000010ff08e819 */ /* 0x000fe20000011614 */
[----:B------:R1:W-:Y:S01]  /*65d0*/  STL [R1+0x9c], R19 ;  /* 0x00009c1301007387 */ /* 0x0003e20000100800 */
[----:B------:R-:W-:Y:S01]  /*65e0*/  @!P6 PRMT R9, R20, 0x7610, R9 ;  /* 0x000076101409e816 */ /* 0x000fe20000000009 */
[----:B0-----:R-:W-:Y:S01]  /*65f0*/  IMAD.MOV.U32 R28, RZ, RZ, RZ ;  /* 0x000000ffff1c7224 */ /* 0x001fe200078e00ff */
[----:B------:R-:W-:Y:S01]  /*6600*/  LOP3.LUT P6, RZ, R3, 0x2000, RZ, 0xc0, !PT ;  /* 0x0000200003ff7812 */ /* 0x000fe200078cc0ff */
[----:B------:R0:W-:Y:S01]  /*6610*/  STL [R1+0x8c], R25 ;  /* 0x00008c1901007387 */ /* 0x0001e20000100800 */
[----:B-1----:R-:W-:-:S03]  /*6620*/  HFMA2.MMA R18, -RZ, RZ, 0, 0 ;  /* 0x00000000ff127435 */ /* 0x002fc600000001ff */
[----:B------:R1:W-:Y:S01]  /*6630*/  STL [R1+0x90], R23 ;  /* 0x0000901701007387 */ /* 0x0003e20000100800 */
[----:B------:R-:W-:-:S03]  /*6640*/  HFMA2.MMA R19, -RZ, RZ, 0, 0 ;  /* 0x00000000ff137435 */ /* 0x000fc600000001ff */
[----:B------:R-:W4:Y:S01]  /*6650*/  @!P1 LDG.E R28, desc[UR12][R14.64] ;  /* 0x0000000c0e1c9981 */ /* 0x000f22000c1e1900 */
[----:B0-----:R-:W-:-:S03]  /*6660*/  IMAD.MOV.U32 R25, RZ, RZ, RZ ;  /* 0x000000ffff197224 */ /* 0x001fc600078e00ff */
[----:B------:R-:W4:Y:S01]  /*6670*/  @!P6 LDG.E R18, desc[UR12][R10.64] ;  /* 0x0000000c0a12e981 */ /* 0x000f22000c1e1900 */
[----:B-1----:R-:W-:-:S03]  /*6680*/  MOV R23, RZ ;  /* 0x000000ff00177202 */ /* 0x002fc60000000f00 */
[----:B------:R0:W-:Y:S04]  /*6690*/  STL [R1+0x78], R38 ;  /* 0x0000782601007387 */ /* 0x0001e80000100800 */
[----:B------:R-:W4:Y:S01]  /*66a0*/  LDL.LU.64 R14, [R1+0x170] ;  /* 0x00017000010e7983 */ /* 0x000f220000300a00 */
[----:B------:R-:W-:-:S03]  /*66b0*/  PRMT R40, RZ, 0x7610, R40 ;  /* 0x00007610ff287816 */ /* 0x000fc60000000028 */
[----:B------:R1:W-:Y:S04]  /*66c0*/  STL [R1+0xa4], R20 ;  /* 0x0000a41401007387 */ /* 0x0003e80000100800 */
[----:B------:R1:W-:Y:S04]  /*66d0*/  STL [R1+0x50], R30 ;  /* 0x0000501e01007387 */ /* 0x0003e80000100800 */
[----:B------:R1:W-:Y:S01]  /*66e0*/  STL [R1+0x70], R36 ;  /* 0x0000702401007387 */ /* 0x0003e20000100800 */
[----:B------:R-:W-:-:S03]  /*66f0*/  PRMT R39, RZ, 0x7610, R39 ;  /* 0x00007610ff277816 */ /* 0x000fc60000000027 */
[----:B------:R1:W-:Y:S04]  /*6700*/  STL [R1+0x58], R32 ;  /* 0x0000582001007387 */ /* 0x0003e80000100800 */
[----:B------:R1:W-:Y:S04]  /*6710*/  STL [R1+0x5c], R33 ;  /* 0x00005c2101007387 */ /* 0x0003e80000100800 */
[----:B------:R-:W-:Y:S04]  /*6720*/  STL [R1+0x94], R24 ;  /* 0x0000941801007387 */ /* 0x000fe80000100800 */
[----:B------:R1:W-:Y:S04]  /*6730*/  STL [R1+0x98], R22 ;  /* 0x0000981601007387 */ /* 0x0003e80000100800 */
[----:B------:R-:W-:Y:S04]  /*6740*/  STL [R1+0x64], R26 ;  /* 0x0000641a01007387 */ /* 0x000fe80000100800 */
[----:B------:R-:W-:Y:S04]  /*6750*/  STL [R1+0x6c], R29 ;  /* 0x00006c1d01007387 */ /* 0x000fe80000100800 */
[----:B------:R1:W-:Y:S04]  /*6760*/  STL [R1+0x74], R37 ;  /* 0x0000742501007387 */ /* 0x0003e80000100800 */
[----:B------:R1:W-:Y:S04]  /*6770*/  STL [R1+0x7c], R35 ;  /* 0x00007c2301007387 */ /* 0x0003e80000100800 */
[----:B------:R1:W-:Y:S04]  /*6780*/  STL [R1+0x80], R27 ;  /* 0x0000801b01007387 */ /* 0x0003e80000100800 */
[----:B------:R1:W-:Y:S04]  /*6790*/  STL [R1+0xa0], R21 ;  /* 0x0000a01501007387 */ /* 0x0003e80000100800 */
[----:B------:R1:W-:Y:S04]  /*67a0*/  STL [R1+0xb4], R62 ;  /* 0x0000b43e01007387 */ /* 0x0003e80000100800 */
[----:B------:R1:W-:Y:S04]  /*67b0*/  STL [R1+0xac], R54 ;  /* 0x0000ac3601007387 */ /* 0x0003e80000100800 */
[----:B------:R-:W4:Y:S04]  /*67c0*/  LDL.LU.64 R68, [R1+0x2f8] ;  /* 0x0002f80001447983 */ /* 0x000f280000300a00 */
[----:B------:R-:W4:Y:S04]  /*67d0*/  LDL.LU.64 R66, [R1+0x300] ;  /* 0x0003000001427983 */ /* 0x000f280000300a00 */
[----:B------:R-:W-:Y:S04]  /*67e0*/  STL [R1+0x1c], R64 ;  /* 0x00001c4001007387 */ /* 0x000fe80000100800 */
[----:B------:R-:W-:Y:S01]  /*67f0*/  STL [R1+0x18], R63 ;  /* 0x0000183f01007387 */ /* 0x000fe20000100800 */
[----:B------:R-:W-:-:S03]  /*6800*/  PRMT R58, RZ, 0x7610, R58 ;  /* 0x00007610ff3a7816 */ /* 0x000fc6000000003a */
[----:B------:R-:W-:Y:S01]  /*6810*/  STL [R1+0xa8], R55 ;  /* 0x0000a83701007387 */ /* 0x000fe20000100800 */
[----:B------:R-:W-:Y:S02]  /*6820*/  PRMT R57, RZ, 0x7610, R57 ;  /* 0x00007610ff397816 */ /* 0x000fe40000000039 */
[----:B------:R-:W-:Y:S01]  /*6830*/  PRMT R56, RZ, 0x7610, R56 ;  /* 0x00007610ff387816 */ /* 0x000fe20000000038 */
[----:B------:R-:W4:Y:S04]  /*6840*/  LDL.LU.64 R10, [R1+0x2f0] ;  /* 0x0002f000010a7983 */ /* 0x000f280000300a00 */
[----:B------:R-:W-:Y:S04]  /*6850*/  STL [R1+0x20], R65 ;  /* 0x0000204101007387 */ /* 0x000fe80000100800 */
[----:B------:R-:W4:Y:S01]  /*6860*/  LDL.LU.64 R52, [R1+0x308] ;  /* 0x0003080001347983 */ /* 0x000f220000300a00 */
[----:B--2---:R-:W-:-:S02]  /*6870*/  @!P4 SHF.R.U32.HI R49, RZ, 0x10, R60 ;  /* 0x00000010ff31c819 */ /* 0x004fc4000001163c */
[----:B------:R-:W-:Y:S02]  /*6880*/  @!P4 PRMT R47, R60, 0x7610, R47 ;  /* 0x000076103c2fc816 */ /* 0x000fe4000000002f */
[----:B---3--:R-:W-:Y:S02]  /*6890*/  @!P2 SHF.R.U32.HI R45, RZ, 0x10, R59 ;  /* 0x00000010ff2da819 */ /* 0x008fe4000001163b */
[----:B------:R-:W-:Y:S02]  /*68a0*/  @!P2 PRMT R43, R59, 0x7610, R43 ;  /* 0x000076103b2ba816 */ /* 0x000fe4000000002b */
[----:B----4-:R-:W-:Y:S02]  /*68b0*/  @!P3 SHF.R.U32.HI R42, RZ, 0x10, R61 ;  /* 0x00000010ff2ab819 */ /* 0x010fe4000001163d */
[----:B------:R-:W-:Y:S02]  /*68c0*/  @!P3 PRMT R41, R61, 0x7610, R41 ;  /* 0x000076103d29b816 */ /* 0x000fe40000000029 */
[----:B------:R-:W-:-:S02]  /*68d0*/  LOP3.LUT P4, RZ, R3, 0x400, RZ, 0xc0, !PT ;  /* 0x0000040003ff7812 */ /* 0x000fc4000788c0ff */
[C---:B------:R-:W-:Y:S02]  /*68e0*/  LOP3.LUT P2, RZ, R3.reuse, 0x100, RZ, 0xc0, !PT ;  /* 0x0000010003ff7812 */ /* 0x040fe4000784c0ff */
[----:B------:R-:W-:-:S09]  /*68f0*/  LOP3.LUT P3, RZ, R3, 0x80, RZ, 0xc0, !PT ;  /* 0x0000008003ff7812 */ /* 0x000fd2000786c0ff */
[----:B------:R-:W2:Y:S04]  /*6900*/  @!P4 LDG.E R23, desc[UR12][R12.64] ;  /* 0x0000000c0c17c981 */ /* 0x000ea8000c1e1900 */
[----:B------:R-:W3:Y:S04]  /*6910*/  @!P2 LDG.E R25, desc[UR12][R16.64] ;  /* 0x0000000c1019a981 */ /* 0x000ee8000c1e1900 */
[----:B------:R-:W4:Y:S04]  /*6920*/  @!P3 LDG.E R19, desc[UR12][R6.64] ;  /* 0x0000000c0613b981 */ /* 0x000f28000c1e1900 */
[----:B------:R-:W4:Y:S04]  /*6930*/  LDL.LU.64 R12, [R1+0x188] ;  /* 0x00018800010c7983 */ /* 0x000f280000300a00 */
[----:B------:R-:W4:Y:S01]  /*6940*/  LDL.LU.64 R16, [R1+0x168] ;  /* 0x0001680001107983 */ /* 0x000f220000300a00 */
[----:B0-----:R-:W-:-:S02]  /*6950*/  PRMT R38, RZ, 0x7610, R38 ;  /* 0x00007610ff267816 */ /* 0x001fc40000000026 */
[----:B------:R-:W-:Y:S01]  /*6960*/  @!P0 SHF.R.U32.HI R40, RZ, 0x10, R5 ;  /* 0x00000010ff288819 */ /* 0x000fe20000011605 */
[----:B-1----:R-:W-:Y:S01]  /*6970*/  IMAD.MOV.U32 R20, RZ, RZ, RZ ;  /* 0x000000ffff147224 */ /* 0x002fe200078e00ff */
[----:B------:R-:W-:Y:S01]  /*6980*/  @!P0 PRMT R38, R5, 0x7610, R38 ;  /* 0x0000761005268816 */ /* 0x000fe20000000026 */
[----:B------:R-:W4:Y:S01]  /*6990*/  LDL.LU.64 R6, [R1+0x158] ;  /* 0x0001580001067983 */ /* 0x000f220000300a00 */
[----:B------:R-:W-:Y:S02]  /*69a0*/  LOP3.LUT P0, RZ, R3, 0x20, RZ, 0xc0, !PT ;  /* 0x0000002003ff7812 */ /* 0x000fe4000780c0ff */
[----:B------:R-:W-:Y:S02]  /*69b0*/  PRMT R30, RZ, 0x7610, R30 ;  /* 0x00007610ff1e7816 */ /* 0x000fe4000000001e */
[----:B------:R-:W-:Y:S02]  /*69c0*/  PRMT R36, RZ, 0x7610, R36 ;  /* 0x00007610ff247816 */ /* 0x000fe40000000024 */
[----:B------:R-:W-:-:S02]  /*69d0*/  @!P5 SHF.R.U32.HI R36, RZ, 0x10, R34 ;  /* 0x00000010ff24d819 */ /* 0x000fc40000011622 */
[----:B------:R-:W-:Y:S02]  /*69e0*/  @!P5 PRMT R30, R34, 0x7610, R30 ;  /* 0x00007610221ed816 */ /* 0x000fe4000000001e */
[----:B------:R-:W-:Y:S02]  /*69f0*/  LOP3.LUT P5, RZ, R3, 0x10, RZ, 0xc0, !PT ;  /* 0x0000001003ff7812 */ /* 0x000fe400078ac0ff */
[----:B------:R-:W-:Y:S02]  /*6a00*/  PRMT R32, RZ, 0x7610, R32 ;  /* 0x00007610ff207816 */ /* 0x000fe40000000020 */
[----:B------:R-:W-:Y:S02]  /*6a10*/  PRMT R33, RZ, 0x7610, R33 ;  /* 0x00007610ff217816 */ /* 0x000fe40000000021 */
[----:B------:R-:W-:Y:S02]  /*6a20*/  PRMT R22, RZ, 0x7610, R22 ;  /* 0x00007610ff167816 */ /* 0x000fe40000000016 */
[----:B------:R-:W-:-:S02]  /*6a30*/  PRMT R24, RZ, 0x7610, R24 ;  /* 0x00007610ff187816 */ /* 0x000fc40000000018 */
[----:B------:R-:W-:Y:S02]  /*6a40*/  PRMT R37, RZ, 0x7610, R37 ;  /* 0x00007610ff257816 */ /* 0x000fe40000000025 */
[----:B------:R-:W-:Y:S02]  /*6a50*/  PRMT R35, RZ, 0x7610, R35 ;  /* 0x00007610ff237816 */ /* 0x000fe40000000023 */
[----:B------:R-:W-:Y:S02]  /*6a60*/  PRMT R29, RZ, 0x7610, R29 ;  /* 0x00007610ff1d7816 */ /* 0x000fe4000000001d */
[----:B------:R-:W-:Y:S02]  /*6a70*/  PRMT R27, RZ, 0x7610, R27 ;  /* 0x00007610ff1b7816 */ /* 0x000fe4000000001b */
[----:B------:R-:W-:Y:S02]  /*6a80*/  PRMT R26, RZ, 0x7610, R26 ;  /* 0x00007610ff1a7816 */ /* 0x000fe4000000001a */
[----:B------:R-:W-:Y:S01]  /*6a90*/  @!P6 SHF.R.U32.HI R37, RZ, 0x10, R18 ;  /* 0x00000010ff25e819 */ /* 0x000fe20000011612 */
[----:B------:R-:W4:Y:S01]  /*6aa0*/  @!P0 LDG.E R20, desc[UR12][R14.64] ;  /* 0x0000000c0e148981 */ /* 0x000f22000c1e1900 */
[----:B------:R-:W-:-:S02]  /*6ab0*/  @!P6 PRMT R39, R18, 0x7610, R39 ;  /* 0x000076101227e816 */ /* 0x000fc40000000027 */
[----:B------:R-:W-:Y:S02]  /*6ac0*/  @!P1 SHF.R.U32.HI R29, RZ, 0x10, R28 ;  /* 0x00000010ff1d9819 */ /* 0x000fe4000001161c */
[----:B------:R-:W-:Y:S01]  /*6ad0*/  @!P1 PRMT R33, R28, 0x7610, R33 ;  /* 0x000076101c219816 */ /* 0x000fe20000000021 */
[----:B------:R-:W4:Y:S01]  /*6ae0*/  LDL.LU.64 R14, [R1+0x140] ;  /* 0x00014000010e7983 */ /* 0x000f220000300a00 */
[C---:B------:R-:W-:Y:S02]  /*6af0*/  LOP3.LUT P6, RZ, R3.reuse, 0x40, RZ, 0xc0, !PT ;  /* 0x0000004003ff7812 */ /* 0x040fe400078cc0ff */
[----:B------:R-:W-:Y:S01]  /*6b00*/  LOP3.LUT P1, RZ, R3, 0x4, RZ, 0xc0, !PT ;  /* 0x0000000403ff7812 */ /* 0x000fe2000782c0ff */
[----:B------:R-:W-:Y:S01]  /*6b10*/  IMAD.MOV.U32 R21, RZ, RZ, RZ ;  /* 0x000000ffff157224 */ /* 0x000fe200078e00ff */
[----:B--2---:R-:W-:Y:S02]  /*6b20*/  @!P4 SHF.R.U32.HI R35, RZ, 0x10, R23 ;  /* 0x00000010ff23c819 */ /* 0x004fe40000011617 */
[----:B------:R-:W-:-:S02]  /*6b30*/  @!P4 PRMT R32, R23, 0x7610, R32 ;  /* 0x000076101720c816 */ /* 0x000fc40000000020 */
[----:B---3--:R-:W-:Y:S02]  /*6b40*/  @!P2 SHF.R.U32.HI R27, RZ, 0x10, R25 ;  /* 0x00000010ff1ba819 */ /* 0x008fe40000011619 */
[----:B------:R-:W-:Y:S02]  /*6b50*/  @!P2 PRMT R22, R25, 0x7610, R22 ;  /* 0x000076101916a816 */ /* 0x000fe40000000016 */
[----:B----4-:R-:W-:Y:S02]  /*6b60*/  @!P3 SHF.R.U32.HI R26, RZ, 0x10, R19 ;  /* 0x00000010ff1ab819 */ /* 0x010fe40000011613 */
[----:B------:R-:W-:Y:S02]  /*6b70*/  @!P3 PRMT R24, R19, 0x7610, R24 ;  /* 0x000076101318b816 */ /* 0x000fe40000000018 */
[C---:B------:R-:W-:Y:S01]  /*6b80*/  LOP3.LUT P4, RZ, R3.reuse, 0x8, RZ, 0xc0, !PT ;  /* 0x0000000803ff7812 */ /* 0x040fe2000788c0ff */
[----:B------:R-:W2:Y:S01]  /*6b90*/  @!P6 LDG.E R21, desc[UR12][R12.64] ;  /* 0x0000000c0c15e981 */ /* 0x000ea2000c1e1900 */
[----:B------:R-:W-:-:S02]  /*6ba0*/  LOP3.LUT P2, RZ, R3, 0x2, RZ, 0xc0, !PT ;  /* 0x0000000203ff7812 */ /* 0x000fc4000784c0ff */
[----:B------:R-:W-:Y:S02]  /*6bb0*/  LOP3.LUT P3, RZ, R3, 0x1, RZ, 0xc0, !PT ;  /* 0x0000000103ff7812 */ /* 0x000fe4000786c0ff */
[----:B------:R-:W-:Y:S01]  /*6bc0*/  MOV R3, RZ ;  /* 0x000000ff00037202 */ /* 0x000fe20000000f00 */
[----:B------:R-:W3:Y:S05]  /*6bd0*/  LDL.LU.64 R12, [R1+0x148] ;  /* 0x00014800010c7983 */ /* 0x000eea0000300a00 */
[----:B------:R-:W4:Y:S04]  /*6be0*/  @!P5 LDG.E R3, desc[UR12][R16.64] ;  /* 0x0000000c1003d981 */ /* 0x000f28000c1e1900 */
[----:B------:R-:W2:Y:S01]  /*6bf0*/  LDL.LU.64 R16, [R1+0x130] ;  /* 0x0001300001107983 */ /* 0x000ea20000300a00 */
[----:B------:R-:W-:Y:S01]  /*6c00*/  HFMA2.MMA R62, -RZ, RZ, 0, 0 ;  /* 0x00000000ff3e7435 */ /* 0x000fe200000001ff */
[----:B------:R-:W-:-:S02]  /*6c10*/  IMAD.MOV.U32 R54, RZ, RZ, RZ ;  /* 0x000000ffff367224 */ /* 0x000fc400078e00ff */
[----:B------:R0:W-:Y:S04]  /*6c20*/  STL [R1+0xb8], R59 ;  /* 0x0000b83b01007387 */ /* 0x0001e80000100800 */
[----:B------:R-:W4:Y:S01]  /*6c30*/  @!P4 LDG.E R54, desc[UR12][R6.64] ;  /* 0x0000000c0636c981 */ /* 0x000f22000c1e1900 */
[----:B0-----:R-:W-:-:S03]  /*6c40*/  IMAD.MOV.U32 R59, RZ, RZ, RZ ;  /* 0x000000ffff3b7224 */ /* 0x001fc600078e00ff */
[----:B------:R0:W-:Y:S01]  /*6c50*/  STL [R1+0xb0], R60 ;  /* 0x0000b03c01007387 */ /* 0x0001e20000100800 */
[----:B------:R-:W-:Y:S02]  /*6c60*/  PRMT R64, RZ, 0x7610, R64 ;  /* 0x00007610ff407816 */ /* 0x000fe40000000040 */
[----:B------:R-:W-:Y:S01]  /*6c70*/  PRMT R63, RZ, 0x7610, R63 ;  /* 0x00007610ff3f7816 */ /* 0x000fe2000000003f */
[----:B------:R1:W-:Y:S01]  /*6c80*/  STL [R1+0xc0], R18 ;  /* 0x0000c01201007387 */ /* 0x0003e20000100800 */
[----:B------:R-:W-:Y:S02]  /*6c90*/  PRMT R68, RZ, 0x7610, R68 ;  /* 0x00007610ff447816 */ /* 0x000fe40000000044 */
[----:B------:R-:W-:Y:S01]  /*6ca0*/  PRMT R66, RZ, 0x7610, R66 ;  /* 0x00007610ff427816 */ /* 0x000fe20000000042 */
[----:B------:R1:W-:Y:S04]  /*6cb0*/  STL [R1+0xc4], R5 ;  /* 0x0000c40501007387 */ /* 0x0003e80000100800 */
[----:B------:R-:W4:Y:S01]  /*6cc0*/  @!P2 LDG.E R62, desc[UR12][R14.64] ;  /* 0x0000000c0e3ea981 */ /* 0x000f22000c1e1900 */
[----:B0-----:R-:W-:Y:S01]  /*6cd0*/  IMAD.MOV.U32 R60, RZ, RZ, RZ ;  /* 0x000000ffff3c7224 */ /* 0x001fe200078e00ff */
[----:B------:R-:W-:-:S02]  /*6ce0*/  PRMT R67, RZ, 0x7610, R67 ;  /* 0x00007610ff437816 */ /* 0x000fc40000000043 */
[----:B------:R-:W-:Y:S01]  /*6cf0*/  PRMT R55, RZ, 0x7610, R55 ;  /* 0x00007610ff377816 */ /* 0x000fe20000000037 */
[----:B------:R-:W4:Y:S04]  /*6d00*/  LDL.LU.64 R6, [R1+0x128] ;  /* 0x0001280001067983 */ /* 0x000f280000300a00 */
[----:B------:R-:W4:Y:S04]  /*6d10*/  LDL.LU.64 R14, [R1+0x2e0] ;  /* 0x0002e000010e7983 */ /* 0x000f280000300a00 */
[----:B---3--:R-:W3:Y:S04]  /*6d20*/  @!P1 LDG.E R60, desc[UR12][R12.64] ;  /* 0x0000000c0c3c9981 */ /* 0x008ee8000c1e1900 */
[----:B------:R-:W3:Y:S04]  /*6d30*/  LDL.LU.64 R12, [R1+0x2e8] ;  /* 0x0002e800010c7983 */ /* 0x000ee80000300a00 */
[----:B--2---:R-:W2:Y:S04]  /*6d40*/  @!P3 LDG.E R59, desc[UR12][R16.64] ;  /* 0x0000000c103bb981 */ /* 0x004ea8000c1e1900 */
[----:B------:R-:W2:Y:S01]  /*6d50*/  LDL.LU.64 R16, [R1+0x2d8] ;  /* 0x0002d80001107983 */ /* 0x000ea20000300a00 */
[----:B----4-:R-:W-:-:S02]  /*6d60*/  @!P4 SHF.R.U32.HI R66, RZ, 0x10, R54 ;  /* 0x00000010ff42c819 */ /* 0x010fc40000011636 */
[----:B------:R-:W-:Y:S02]  /*6d70*/  @!P4 PRMT R68, R54, 0x7610, R68 ;  /* 0x000076103644c816 */ /* 0x000fe40000000044 */
[----:B------:R-:W-:Y:S02]  /*6d80*/  LOP3.LUT P4, RZ, R2, 0x40000000, RZ, 0xc0, !PT ;  /* 0x4000000002ff7812 */ /* 0x000fe4000788c0ff */
[----:B-1----:R-:W-:Y:S01]  /*6d90*/  MOV R18, RZ ;  /* 0x000000ff00127202 */ /* 0x002fe20000000f00 */
[----:B------:R-:W-:Y:S01]  /*6da0*/  IMAD.MOV.U32 R5, RZ, RZ, RZ ;  /* 0x000000ffff057224 */ /* 0x000fe200078e00ff */
[----:B------:R-:W-:Y:S02]  /*6db0*/  @!P2 SHF.R.U32.HI R63, RZ, 0x10, R62 ;  /* 0x00000010ff3fa819 */ /* 0x000fe4000001163e */
[----:B------:R-:W-:Y:S02]  /*6dc0*/  @!P2 PRMT R64, R62, 0x7610, R64 ;  /* 0x000076103e40a816 */ /* 0x000fe40000000040 */
[----:B------:R-:W-:-:S02]  /*6dd0*/  LOP3.LUT P2, RZ, R2, 0x10000000, RZ, 0xc0, !PT ;  /* 0x1000000002ff7812 */ /* 0x000fc4000784c0ff */
[----:B------:R-:W-:Y:S02]  /*6de0*/  PRMT R69, RZ, 0x7610, R69 ;  /* 0x00007610ff457816 */ /* 0x000fe40000000045 */
[----:B------:R-:W-:Y:S02]  /*6df0*/  @!P5 SHF.R.U32.HI R69, RZ, 0x10, R3 ;  /* 0x00000010ff45d819 */ /* 0x000fe40000011603 */
[----:B------:R-:W-:Y:S02]  /*6e00*/  @!P5 PRMT R67, R3, 0x7610, R67 ;  /* 0x000076100343d816 */ /* 0x000fe40000000043 */
[----:B------:R-:W-:Y:S02]  /*6e10*/  LOP3.LUT P5, RZ, R2, 0x80000000, RZ, 0xc0, !PT ;  /* 0x8000000002ff7812 */ /* 0x000fe400078ac0ff */
[----:B------:R-:W-:Y:S02]  /*6e20*/  @!P6 SHF.R.U32.HI R57, RZ, 0x10, R21 ;  /* 0x00000010ff39e819 */ /* 0x000fe40000011615 */
[----:B------:R-:W-:-:S02]  /*6e30*/  @!P6 PRMT R58, R21, 0x7610, R58 ;  /* 0x00007610153ae816 */ /* 0x000fc4000000003a */
[----:B------:R-:W-:Y:S02]  /*6e40*/  @!P0 SHF.R.U32.HI R56, RZ, 0x10, R20 ;  /* 0x00000010ff388819 */ /* 0x000fe40000011614 */
[----:B------:R-:W-:Y:S02]  /*6e50*/  @!P0 PRMT R55, R20, 0x7610, R55 ;  /* 0x0000761014378816 */ /* 0x000fe40000000037 */
[C---:B------:R-:W-:Y:S02]  /*6e60*/  LOP3.LUT P6, RZ, R4.reuse, 0x2, RZ, 0xc0, !PT ;  /* 0x0000000204ff7812 */ /* 0x040fe400078cc0ff */
[----:B------:R-:W-:Y:S02]  /*6e70*/  LOP3.LUT P0, RZ, R4, 0x1, RZ, 0xc0, !PT ;  /* 0x0000000104ff7812 */ /* 0x000fe4000780c0ff */
[----:B------:R-:W-:Y:S02]  /*6e80*/  PRMT R4, RZ, 0x7610, R4 ;  /* 0x00007610ff047816 */ /* 0x000fe40000000004 */
[----:B------:R-:W-:-:S02]  /*6e90*/  PRMT R65, RZ, 0x7610, R65 ;  /* 0x00007610ff417816 */ /* 0x000fc40000000041 */
[----:B---3--:R-:W-:Y:S02]  /*6ea0*/  @!P1 SHF.R.U32.HI R65, RZ, 0x10, R60 ;  /* 0x00000010ff419819 */ /* 0x008fe4000001163c */
[----:B------:R-:W-:Y:S02]  /*6eb0*/  @!P1 PRMT R4, R60, 0x7610, R4 ;  /* 0x000076103c049816 */ /* 0x000fe40000000004 */
[----:B------:R-:W-:Y:S01]  /*6ec0*/  LOP3.LUT P1, RZ, R2, 0x20000000, RZ, 0xc0, !PT ;  /* 0x2000000002ff7812 */ /* 0x000fe2000782c0ff */
[----:B------:R0:W3:Y:S04]  /*6ed0*/  @!P4 LDG.E R5, desc[UR12][R12.64] ;  /* 0x0000000c0c05c981 */ /* 0x0000e8000c1e1900 */
[----:B--2---:R1:W2:Y:S01]  /*6ee0*/  @!P2 LDG.E R18, desc[UR12][R16.64] ;  /* 0x0000000c1012a981 */ /* 0x0042a2000c1e1900 */
[----:B0-----:R-:W-:-:S03]  /*6ef0*/  HFMA2.MMA R12, -RZ, RZ, 0, 0 ;  /* 0x00000000ff0c7435 */ /* 0x001fc600000001ff */
[----:B------:R-:W4:Y:S01]  /*6f00*/  LDL.LU R13, [R1+0x11c] ;  /* 0x00011c00010d7983 */ /* 0x000f220000300800 */
[----:B-1----:R-:W-:-:S06]  /*6f10*/  PRMT R17, RZ, 0x7610, R17 ;  /* 0x00007610ff117816 */ /* 0x002fcc0000000011 */
[----:B------:R0:W3:Y:S01]  /*6f20*/  @!P5 LDG.E R12, desc[UR12][R10.64] ;  /* 0x0000000c0a0cd981 */ /* 0x0000e2000c1e1900 */
[----:B------:R-:W-:Y:S02]  /*6f30*/  PRMT R16, RZ, 0x7610, R16 ;  /* 0x00007610ff107816 */ /* 0x000fe40000000010 */
[----:B------:R-:W-:Y:S02]  /*6f40*/  @!P3 SHF.R.U32.HI R16, RZ, 0x10, R59 ;  /* 0x00000010ff10b819 */ /* 0x000fe4000001163b */
[----:B------:R-:W-:Y:S02]  /*6f50*/  @!P3 PRMT R17, R59, 0x7610, R17 ;  /* 0x000076103b11b816 */ /* 0x000fe40000000011 */
[----:B------:R-:W-:Y:S01]  /*6f60*/  LOP3.LUT P3, RZ, R2, 0x8000000, RZ, 0xc0, !PT ;  /* 0x0800000002ff7812 */ /* 0x000fe2000786c0ff */
[----:B------:R-:W-:Y:S01]  /*6f70*/  IMAD.MOV.U32 R2, RZ, RZ, RZ ;  /* 0x000000ffff027224 */ /* 0x000fe200078e00ff */
[----:B------:R-:W0:Y:S11]  /*6f80*/  LDL.LU R11, [R1+0x120] ;  /* 0x00012000010b7983 */ /* 0x000e360000300800 */
[----:B------:R1:W3:Y:S04]  /*6f90*/  @!P3 LDG.E R2, desc[UR12][R14.64] ;  /* 0x0000000c0e02b981 */ /* 0x0002e8000c1e1900 */
[----:B------:R-:W2:Y:S04]  /*6fa0*/  LDL.LU R14, [R1+0x114] ;  /* 0x00011400010e7983 */ /* 0x000ea80000300800 */
[----:B------:R-:W1:Y:S01]  /*6fb0*/  LDL.LU R15, [R1+0x118] ;  /* 0x00011800010f7983 */ /* 0x000e620000300800 */
[----:B0-----:R-:W-:-:S02]  /*6fc0*/  IMAD.U32 R10, R11, 0x10000, RZ ;  /* 0x000100000b0a7824 */ /* 0x001fc400078e00ff */
[----:B----4-:R-:W-:Y:S01]  /*6fd0*/  IMAD.U32 R11, R13, 0x10000, RZ ;  /* 0x000100000d0b7824 */ /* 0x010fe200078e00ff */
[----:B--2---:R-:W-:Y:S01]  /*6fe0*/  SHF.L.U32 R13, R14, 0x10, RZ ;  /* 0x000000100e0d7819 */ /* 0x004fe200000006ff */
[----:B-1----:R-:W-:Y:S02]  /*6ff0*/  IMAD.U32 R14, R15, 0x10000, RZ ;  /* 0x000100000f0e7824 */ /* 0x002fe400078e00ff */
[----:B------:R-:W-:Y:S01]  /*7000*/  FMUL.FTZ R15, R10, R10 ;  /* 0x0000000a0a0f7220 */ /* 0x000fe20000410000 */
[----:B------:R-:W-:-:S03]  /*7010*/  FADD.FTZ R10, R11, R10 ;  /* 0x0000000a0b0a7221 */ /* 0x000fc60000010000 */
[----:B------:R-:W-:Y:S01]  /*7020*/  FFMA.FTZ R15, R11, R11, R15 ;  /* 0x0000000b0b0f7223 */ /* 0x000fe2000001000f */
[----:B------:R-:W-:Y:S01]  /*7030*/  FADD.FTZ R11, R13, R14 ;  /* 0x0000000e0d0b7221 */ /* 0x000fe20000010000 */
[----:B------:R-:W-:-:S04]  /*7040*/  FMUL.FTZ R14, R14, R14 ;  /* 0x0000000e0e0e7220 */ /* 0x000fc80000410000 */
[----:B------:R-:W-:Y:S02]  /*7050*/  FFMA.FTZ R13, R13, R13, R14 ;  /* 0x0000000d0d0d7223 */ /* 0x000fe4000001000e */
[----:B------:R-:W2:Y:S01]  /*7060*/  LDL.LU R14, [R1+0x110] ;  /* 0x00011000010e7983 */ /* 0x000ea20000300800 */
[----:B------:R-:W-:-:S04]  /*7070*/  FADD.FTZ R10, RZ, R10 ;  /* 0x0000000aff0a7221 */ /* 0x000fc80000010000 */
[----:B------:R-:W-:Y:S01]  /*7080*/  FADD.FTZ R10, R10, R11 ;  /* 0x0000000b0a0a7221 */ /* 0x000fe20000010000 */
[----:B--2---:R-:W-:Y:S02]  /*7090*/  IMAD.U32 R11, R14, 0x10000, RZ ;  /* 0x000100000e0b7824 */ /* 0x004fe400078e00ff */
[----:B------:R-:W-:Y:S02]  /*70a0*/  FADD.FTZ R14, RZ, R15 ;  /* 0x0000000fff0e7221 */ /* 0x000fe40000010000 */
[----:B------:R-:W2:Y:S02]  /*70b0*/  LDL.LU R15, [R1+0x138] ;  /* 0x00013800010f7983 */ /* 0x000ea40000300800 */
[----:B------:R-:W-:Y:S01]  /*70c0*/  FADD.FTZ R13, R14, R13 ;  /* 0x0000000d0e0d7221 */ /* 0x000fe20000010000 */
[----:B------:R-:W-:Y:S01]  /*70d0*/  FMUL.FTZ R14, R11, R11 ;  /* 0x0000000b0b0e7220 */ /* 0x000fe20000410000 */
[----:B------:R0:W-:Y:S02]  /*70e0*/  STL [R1+0xbc], R61 ;  /* 0x0000bc3d01007387 */ /* 0x0001e40000100800 */
[----:B0-----:R-:W-:-:S06]  /*70f0*/  IMAD.MOV.U32 R61, RZ, RZ, RZ ;  /* 0x000000ffff3d7224 */ /* 0x001fcc00078e00ff */
[----:B------:R-:W4:Y:S04]  /*7100*/  @!P1 LDG.E R61, desc[UR12][R6.64] ;  /* 0x0000000c063d9981 */ /* 0x000f28000c1e1900 */
[----:B------:R-:W3:Y:S04]  /*7110*/  LDL.LU R6, [R1+0x124] ;  /* 0x0001240001067983 */ /* 0x000ee80000300800 */
[----:B------:R-:W4:Y:S01]  /*7120*/  LDL.LU R7, [R1+0x150] ;  /* 0x0001500001077983 */ /* 0x000f220000300800 */
[----:B--2---:R-:W-:-:S05]  /*7130*/  SHF.L.U32 R15, R15, 0x10, RZ ;  /* 0x000000100f0f7819 */ /* 0x004fca00000006ff */
[C---:B------:R-:W-:Y:S01]  /*7140*/  FADD.FTZ R11, R15.reuse, R11 ;  /* 0x0000000b0f0b7221 */ /* 0x040fe20000010000 */
[----:B------:R-:W-:Y:S02]  /*7150*/  FFMA.FTZ R14, R15, R15, R14 ;  /* 0x0000000f0f0e7223 */ /* 0x000fe4000001000e */
[----:B------:R-:W2:Y:S01]  /*7160*/  LDL.LU R15, [R1+0x13c] ;  /* 0x00013c00010f7983 */ /* 0x000ea20000300800 */
[----:B------:R-:W-:Y:S01]  /*7170*/  FADD.FTZ R10, R10, R11 ;  /* 0x0000000b0a0a7221 */ /* 0x000fe20000010000 */
[----:B------:R-:W-:Y:S01]  /*7180*/  FADD.FTZ R13, R13, R14 ;  /* 0x0000000e0d0d7221 */ /* 0x000fe20000010000 */
[----:B--2---:R-:W-:Y:S02]  /*7190*/  IMAD.U32 R11, R15, 0x10000, RZ ;  /* 0x000100000f0b7824 */ /* 0x004fe400078e00ff */
[----:B---3--:R-:W-:Y:S02]  /*71a0*/  IMAD.U32 R15, R6, 0x10000, RZ ;  /* 0x00010000060f7824 */ /* 0x008fe400078e00ff */
[----:B------:R-:W-:Y:S01]  /*71b0*/  FMUL.FTZ R14, R11, R11 ;  /* 0x0000000b0b0e7220 */ /* 0x000fe20000410000 */
[----:B------:R-:W-:-:S02]  /*71c0*/  IMAD.U32 R52, R52, 0x10000, RZ ;  /* 0x0001000034347824 */ /* 0x000fc400078e00ff */
[----:B------:R-:W-:Y:S01]  /*71d0*/  FADD.FTZ R11, R15, R11 ;  /* 0x0000000b0f0b7221 */ /* 0x000fe20000010000 */
[----:B------:R-:W-:Y:S02]  /*71e0*/  IMAD.U32 R53, R53, 0x10000, RZ ;  /* 0x0001000035357824 */ /* 0x000fe400078e00ff */
[----:B------:R-:W-:Y:S01]  /*71f0*/  FFMA.FTZ R14, R15, R15, R14 ;  /* 0x0000000f0f0e7223 */ /* 0x000fe2000001000e */
[----:B------:R-:W2:Y:S04]  /*7200*/  LDL.LU R6, [R1+0x190] ;  /* 0x0001900001067983 */ /* 0x000ea80000300800 */
[----:B------:R-:W3:Y:S01]  /*7210*/  LDL.LU R15, [R1+0x154] ;  /* 0x00015400010f7983 */ /* 0x000ee20000300800 */
[----:B------:R-:W-:Y:S01]  /*7220*/  FADD.FTZ R10, R10, R11 ;  /* 0x0000000b0a0a7221 */ /* 0x000fe20000010000 */
[----:B------:R-:W-:Y:S01]  /*7230*/  FADD.FTZ R13, R13, R14 ;  /* 0x0000000e0d0d7221 */ /* 0x000fe20000010000 */
[----:B---3--:R-:W-:Y:S01]  /*7240*/  SHF.L.U32 R11, R15, 0x10, RZ ;  /* 0x000000100f0b7819 */ /* 0x008fe200000006ff */
[----:B----4-:R-:W-:-:S02]  /*7250*/  IMAD.U32 R15, R7, 0x10000, RZ ;  /* 0x00010000070f7824 */ /* 0x010fc400078e00ff */
[----:B------:R-:W3:Y:S02]  /*7260*/  LDL.LU R7, [R1+0x194] ;  /* 0x0001940001077983 */ /* 0x000ee40000300800 */
[----:B------:R-:W-:Y:S01]  /*7270*/  FMUL.FTZ R14, R11, R11 ;  /* 0x0000000b0b0e7220 */ /* 0x000fe20000410000 */
[----:B------:R-:W-:-:S03]  /*7280*/  FADD.FTZ R11, R15, R11 ;  /* 0x0000000b0f0b7221 */ /* 0x000fc60000010000 */
[----:B------:R-:W-:Y:S02]  /*7290*/  FFMA.FTZ R14, R15, R15, R14 ;  /* 0x0000000f0f0e7223 */ /* 0x000fe4000001000e */
[----:B------:R-:W4:Y:S02]  /*72a0*/  LDL.LU R15, [R1+0x160] ;  /* 0x00016000010f7983 */ /* 0x000f240000300800 */
[----:B------:R-:W-:Y:S02]  /*72b0*/  FADD.FTZ R13, R13, R14 ;  /* 0x0000000e0d0d7221 */ /* 0x000fe40000010000 */
[----:B------:R-:W2:Y:S01]  /*72c0*/  LDL.LU R14, [R1+0x164] ;  /* 0x00016400010e7983 */ /* 0x000ea20000300800 */
[----:B------:R-:W-:Y:S01]  /*72d0*/  FADD.FTZ R10, R10, R11 ;  /* 0x0000000b0a0a7221 */ /* 0x000fe20000010000 */
[----:B------:R-:W-:Y:S01]  /*72e0*/  FMUL.FTZ R11, R52, R52 ;  /* 0x00000034340b7220 */ /* 0x000fe20000410000 */
[----:B----4-:R-:W-:Y:S01]  /*72f0*/  SHF.L.U32 R15, R15, 0x10, RZ ;  /* 0x000000100f0f7819 */ /* 0x010fe200000006ff */
[----:B--2---:R-:W-:-:S04]  /*7300*/  IMAD.U32 R14, R14, 0x10000, RZ ;  /* 0x000100000e0e7824 */ /* 0x004fc800078e00ff */
[C---:B------:R-:W-:Y:S01]  /*7310*/  FFMA.FTZ R11, R15.reuse, R15, R11 ;  /* 0x0000000f0f0b7223 */ /* 0x040fe2000001000b */
[----:B------:R-:W-:Y:S02]  /*7320*/  FADD.FTZ R52, R15, R52 ;  /* 0x000000340f347221 */ /* 0x000fe40000010000 */
[----:B------:R-:W2:Y:S01]  /*7330*/  LDL.LU R15, [R1+0x17c] ;  /* 0x00017c00010f7983 */ /* 0x000ea20000300800 */
[----:B------:R-:W-:Y:S01]  /*7340*/  FADD.FTZ R11, R13, R11 ;  /* 0x0000000b0d0b7221 */ /* 0x000fe20000010000 */
[----:B------:R-:W-:Y:S01]  /*7350*/  FMUL.FTZ R13, R14, R14 ;  /* 0x0000000e0e0d7220 */ /* 0x000fe20000410000 */
[----:B------:R-:W-:Y:S01]  /*7360*/  FADD.FTZ R10, R10, R52 ;  /* 0x000000340a0a7221 */ /* 0x000fe20000010000 */
[C---:B------:R-:W-:Y:S01]  /*7370*/  FADD.FTZ R14, R53.reuse, R14 ;  /* 0x0000000e350e7221 */ /* 0x040fe20000010000 */
[----:B------:R-:W4:Y:S01]  /*7380*/  LDL.LU R52, [R1+0x180] ;  /* 0x0001800001347983 */ /* 0x000f220000300800 */
[----:B------:R-:W-:-:S03]  /*7390*/  FFMA.FTZ R13, R53, R53, R13 ;  /* 0x00000035350d7223 */ /* 0x000fc6000001000d */
[----:B------:R-:W3:Y:S01]  /*73a0*/  LDL.LU R53, [R1+0x178] ;  /* 0x0001780001357983 */ /* 0x000ee20000300800 */
[----:B------:R-:W-:Y:S01]  /*73b0*/  FADD.FTZ R10, R10, R14 ;  /* 0x0000000e0a0a7221 */ /* 0x000fe20000010000 */
[----:B------:R-:W-:Y:S01]  /*73c0*/  FADD.FTZ R11, R11, R13 ;  /* 0x0000000d0b0b7221 */ /* 0x000fe20000010000 */
[----:B------:R-:W-:Y:S02]  /*73d0*/  SHF.L.U32 R13, R6, 0x10, RZ ;  /* 0x00000010060d7819 */ /* 0x000fe400000006ff */
[----:B------:R-:W3:Y:S01]  /*73e0*/  LDL.LU R6, [R1+0x1b8] ;  /* 0x0001b80001067983 */ /* 0x000ee20000300800 */
[----:B--2---:R-:W-:Y:S01]  /*73f0*/  SHF.L.U32 R15, R15, 0x10, RZ ;  /* 0x000000100f0f7819 */ /* 0x004fe200000006ff */
[----:B----4-:R-:W-:Y:S02]  /*7400*/  IMAD.U32 R52, R52, 0x10000, RZ ;  /* 0x0001000034347824 */ /* 0x010fe400078e00ff */
[----:B---3--:R-:W-:Y:S02]  /*7410*/  IMAD.U32 R14, R53, 0x10000, RZ ;  /* 0x00010000350e7824 */ /* 0x008fe400078e00ff */
[----:B------:R-:W-:Y:S01]  /*7420*/  FMUL.FTZ R53, R15, R15 ;  /* 0x0000000f0f357220 */ /* 0x000fe20000410000 */
[----:B------:R-:W-:-:S03]  /*7430*/  FADD.FTZ R15, R52, R15 ;  /* 0x0000000f340f7221 */ /* 0x000fc60000010000 */
[----:B------:R-:W-:Y:S01]  /*7440*/  FFMA.FTZ R53, R52, R52, R53 ;  /* 0x0000003434357223 */ /* 0x000fe20000010035 */
[----:B------:R-:W-:Y:S01]  /*7450*/  FADD.FTZ R52, R10, R15 ;  /* 0x0000000f0a347221 */ /* 0x000fe20000010000 */
[----:B------:R-:W-:Y:S02]  /*7460*/  FMUL.FTZ R15, R14, R14 ;  /* 0x0000000e0e0f7220 */ /* 0x000fe40000410000 */
[----:B------:R-:W-:Y:S02]  /*7470*/  FADD.FTZ R11, R11, R53 ;  /* 0x000000350b0b7221 */ /* 0x000fe40000010000 */
[C---:B------:R-:W-:Y:S01]  /*7480*/  FFMA.FTZ R15, R13.reuse, R13, R15 ;  /* 0x0000000d0d0f7223 */ /* 0x040fe2000001000f */
[----:B------:R-:W-:Y:S01]  /*7490*/  FADD.FTZ R14, R13, R14 ;  /* 0x0000000e0d0e7221 */ /* 0x000fe20000010000 */
[----:B------:R-:W2:Y:S02]  /*74a0*/  LDL.LU R53, [R1+0x1ac] ;  /* 0x0001ac0001357983 */ /* 0x000ea40000300800 */
[----:B------:R-:W-:-:S02]  /*74b0*/  FADD.FTZ R11, R11, R15 ;  /* 0x0000000f0b0b7221 */ /* 0x000fc40000010000 */
[----:B------:R-:W3:Y:S04]  /*74c0*/  LDL.LU R13, [R1+0x1a0] ;  /* 0x0001a000010d7983 */ /* 0x000ee80000300800 */
[----:B------:R-:W4:Y:S01]  /*74d0*/  LDL.LU R15, [R1+0x184] ;  /* 0x00018400010f7983 */ /* 0x000f220000300800 */
[----:B------:R-:W-:Y:S02]  /*74e0*/  IMAD.U32 R10, R7, 0x10000, RZ ;  /* 0x00010000070a7824 */ /* 0x000fe400078e00ff */
[----:B------:R-:W-:Y:S01]  /*74f0*/  FADD.FTZ R52, R52, R14 ;  /* 0x0000000e34347221 */ /* 0x000fe20000010000 */
[----:B------:R-:W2:Y:S01]  /*7500*/  LDL.LU R7, [R1+0x1c8] ;  /* 0x0001c80001077983 */ /* 0x000ea20000300800 */
[----:B------:R-:W-:Y:S01]  /*7510*/  FMUL.FTZ R14, R10, R10 ;  /* 0x0000000a0a0e7220 */ /* 0x000fe20000410000 */
[----:B---3--:R-:W-:Y:S01]  /*7520*/  IMAD.U32 R13, R13, 0x10000, RZ ;  /* 0x000100000d0d7824 */ /* 0x008fe200078e00ff */
[----:B----4-:R-:W-:-:S03]  /*7530*/  SHF.L.U32 R15, R15, 0x10, RZ ;  /* 0x000000100f0f7819 */ /* 0x010fc600000006ff */
[C---:B------:R-:W-:Y:S01]  /*7540*/  FADD.FTZ R10, R13.reuse, R10 ;  /* 0x0000000a0d0a7221 */ /* 0x040fe20000010000 */
[----:B------:R-:W-:Y:S01]  /*7550*/  FFMA.FTZ R14, R13, R13, R14 ;  /* 0x0000000d0d0e7223 */ /* 0x000fe2000001000e */
[----:B--2---:R-:W-:Y:S02]  /*7560*/  IMAD.U32 R13, R53, 0x10000, RZ ;  /* 0x00010000350d7824 */ /* 0x004fe400078e00ff */
[----:B------:R-:W-:Y:S01]  /*7570*/  FMUL.FTZ R53, R15, R15 ;  /* 0x0000000f0f357220 */ /* 0x000fe20000410000 */
[----:B------:R-:W-:Y:S01]  /*7580*/  FADD.FTZ R11, R11, R14 ;  /* 0x0000000e0b0b7221 */ /* 0x000fe20000010000 */
[C---:B------:R-:W-:Y:S01]  /*7590*/  FADD.FTZ R15, R13.reuse, R15 ;  /* 0x0000000f0d0f7221 */ /* 0x040fe20000010000 */
[----:B------:R-:W2:Y:S01]  /*75a0*/  LDL.LU R14, [R1+0x1a4] ;  /* 0x0001a400010e7983 */ /* 0x000ea20000300800 */
[----:B------:R-:W-:-:S03]  /*75b0*/  FFMA.FTZ R53, R13, R13, R53 ;  /* 0x0000000d0d357223 */ /* 0x000fc60000010035 */
[----:B------:R-:W3:Y:S01]  /*75c0*/  LDL.LU R13, [R1+0x1a8] ;  /* 0x0001a800010d7983 */ /* 0x000ee20000300800 */
[----:B------:R-:W-:Y:S01]  /*75d0*/  FADD.FTZ R10, R52, R10 ;  /* 0x0000000a340a7221 */ /* 0x000fe20000010000 */
[----:B------:R-:W-:Y:S02]  /*75e0*/  FADD.FTZ R11, R11, R53 ;  /* 0x000000350b0b7221 */ /* 0x000fe40000010000 */
[----:B------:R-:W4:Y:S04]  /*75f0*/  LDL.LU R52, [R1+0x1bc] ;  /* 0x0001bc0001347983 */ /* 0x000f280000300800 */
[----:B------:R-:W4:Y:S01]  /*7600*/  LDL.LU R53, [R1+0x1c0] ;  /* 0x0001c00001357983 */ /* 0x000f220000300800 */
[----:B------:R-:W-:Y:S01]  /*7610*/  FADD.FTZ R10, R10, R15 ;  /* 0x0000000f0a0a7221 */ /* 0x000fe20000010000 */
[----:B--2---:R-:W-:Y:S01]  /*7620*/  SHF.L.U32 R14, R14, 0x10, RZ ;  /* 0x000000100e0e7819 */ /* 0x004fe200000006ff */
[----:B---3--:R-:W-:-:S04]  /*7630*/  IMAD.U32 R13, R13, 0x10000, RZ ;  /* 0x000100000d0d7824 */ /* 0x008fc800078e00ff */
[----:B------:R-:W-:Y:S01]  /*7640*/  FMUL.FTZ R15, R13, R13 ;  /* 0x0000000d0d0f7220 */ /* 0x000fe20000410000 */
[----:B----4-:R-:W-:Y:S02]  /*7650*/  IMAD.U32 R52, R52, 0x10000, RZ ;  /* 0x0001000034347824 */ /* 0x010fe400078e00ff */
[C---:B------:R-:W-:Y:S01]  /*7660*/  FADD.FTZ R13, R14.reuse, R13 ;  /* 0x0000000d0e0d7221 */ /* 0x040fe20000010000 */
[----:B------:R-:W-:Y:S02]  /*7670*/  IMAD.U32 R53, R53, 0x10000, RZ ;  /* 0x0001000035357824 */ /* 0x000fe400078e00ff */
[----:B------:R-:W-:Y:S01]  /*7680*/  FFMA.FTZ R15, R14, R14, R15 ;  /* 0x0000000e0e0f7223 */ /* 0x000fe2000001000f */
[----:B------:R-:W-:Y:S01]  /*7690*/  FMUL.FTZ R14, R52, R52 ;  /* 0x00000034340e7220 */ /* 0x000fe20000410000 */
[----:B------:R-:W-:Y:S01]  /*76a0*/  FADD.FTZ R10, R10, R13 ;  /* 0x0000000d0a0a7221 */ /* 0x000fe20000010000 */
[C---:B------:R-:W-:Y:S01]  /*76b0*/  FADD.FTZ R52, R53.reuse, R52 ;  /* 0x0000003435347221 */ /* 0x040fe20000010000 */
[----:B------:R-:W-:Y:S01]  /*76c0*/  SHF.L.U32 R13, R6, 0x10, RZ ;  /* 0x00000010060d7819 */ /* 0x000fe200000006ff */
[----:B------:R-:W-:Y:S01]  /*76d0*/  FFMA.FTZ R14, R53, R53, R14 ;  /* 0x00000035350e7223 */ /* 0x000fe2000001000e */
[----:B------:R-:W-:Y:S01]  /*76e0*/  FADD.FTZ R11, R11, R15 ;  /* 0x0000000f0b0b7221 */ /* 0x000fe20000010000 */
[----:B------:R-:W-:Y:S01]  /*76f0*/  FADD.FTZ R53, R10, R52 ;  /* 0x000000340a357221 */ /* 0x000fe20000010000 */
[----:B------:R-:W2:Y:S01]  /*7700*/  LDL.LU R6, [R1+0x1f0] ;  /* 0x0001f00001067983 */ /* 0x000ea20000300800 */
[----:B------:R-:W-:-:S02]  /*7710*/  IMAD.U32 R15, R7, 0x10000, RZ ;  /* 0x00010000070f7824 */ /* 0x000fc400078e00ff */
[----:B------:R-:W-:Y:S01]  /*7720*/  FADD.FTZ R11, R11, R14 ;  /* 0x0000000e0b0b7221 */ /* 0x000fe20000010000 */
[----:B------:R-:W3:Y:S01]  /*7730*/  LDL.LU R10, [R1+0x1cc] ;  /* 0x0001cc00010a7983 */ /* 0x000ee20000300800 */
[----:B------:R-:W-:-:S03]  /*7740*/  FMUL.FTZ R52, R13, R13 ;  /* 0x0000000d0d347220 */ /* 0x000fc60000410000 */
[----:B------:R-:W4:Y:S01]  /*7750*/  LDL.LU R14, [R1+0x1d0] ;  /* 0x0001d000010e7983 */ /* 0x000f220000300800 */
[C---:B------:R-:W-:Y:S01]  /*7760*/  FFMA.FTZ R52, R15.reuse, R15, R52 ;  /* 0x0000000f0f347223 */ /* 0x040fe20000010034 */
[----:B------:R-:W-:Y:S02]  /*7770*/  FADD.FTZ R13, R15, R13 ;  /* 0x0000000d0f0d7221 */ /* 0x000fe40000010000 */
[----:B------:R-:W2:Y:S01]  /*7780*/  LDL.LU R15, [R1+0x1c4] ;  /* 0x0001c400010f7983 */ /* 0x000ea20000300800 */
[----:B------:R-:W-:-:S03]  /*7790*/  FADD.FTZ R11, R11, R52 ;  /* 0x000000340b0b7221 */ /* 0x000fc60000010000 */
[----:B------:R-:W2:Y:S01]  /*77a0*/  LDL.LU R52, [R1+0x1dc] ;  /* 0x0001dc0001347983 */ /* 0x000ea20000300800 */
[----:B------:R-:W-:-:S03]  /*77b0*/  FADD.FTZ R53, R53, R13 ;  /* 0x0000000d35357221 */ /* 0x000fc60000010000 */
[----:B------:R-:W2:Y:S01]  /*77c0*/  LDL.LU R7, [R1+0x1e8] ;  /* 0x0001e80001077983 */ /* 0x000ea20000300800 */
[----:B---3--:R-:W-:Y:S01]  /*77d0*/  IMAD.U32 R10, R10, 0x10000, RZ ;  /* 0x000100000a0a7824 */ /* 0x008fe200078e00ff */
[----:B----4-:R-:W-:-:S03]  /*77e0*/  SHF.L.U32 R14, R14, 0x10, RZ ;  /* 0x000000100e0e7819 */ /* 0x010fc600000006ff */
[----:B------:R-:W-:-:S04]  /*77f0*/  FMUL.FTZ R13, R10, R10 ;  /* 0x0000000a0a0d7220 */ /* 0x000fc80000410000 */
[C---:B------:R-:W-:Y:S01]  /*7800*/  FFMA.FTZ R13, R14.reuse, R14, R13 ;  /* 0x0000000e0e0d7223 */ /* 0x040fe2000001000d */
[----:B--2---:R-:W-:Y:S02]  /*7810*/  IMAD.U32 R15, R15, 0x10000, RZ ;  /* 0x000100000f0f7824 */ /* 0x004fe400078e00ff */
[----:B------:R-:W-:Y:S01]  /*7820*/  FADD.FTZ R10, R14, R10 ;  /* 0x0000000a0e0a7221 */ /* 0x000fe20000010000 */
[----:B------:R-:W-:Y:S02]  /*7830*/  IMAD.U32 R14, R52, 0x10000, RZ ;  /* 0x00010000340e7824 */ /* 0x000fe400078e00ff */
[----:B------:R-:W-:Y:S01]  /*7840*/  FADD.FTZ R11, R11, R13 ;  /* 0x0000000d0b0b7221 */ /* 0x000fe20000010000 */
[----:B------:R-:W-:Y:S01]  /*7850*/  FMUL.FTZ R52, R15, R15 ;  /* 0x0000000f0f347220 */ /* 0x000fe20000410000 */
[----:B------:R-:W2:Y:S01]  /*7860*/  LDL.LU R13, [R1+0x1d8] ;  /* 0x0001d800010d7983 */ /* 0x000ea20000300800 */
[C---:B------:R-:W-:Y:S02]  /*7870*/  FADD.FTZ R15, R14.reuse, R15 ;  /* 0x0000000f0e0f7221 */ /* 0x040fe40000010000 */
[----:B------:R-:W-:-:S02]  /*7880*/  FFMA.FTZ R52, R14, R14, R52 ;  /* 0x0000000e0e347223 */ /* 0x000fc40000010034 */
[----:B------:R-:W3:Y:S01]  /*7890*/  LDL.LU R14, [R1+0x1d4] ;  /* 0x0001d400010e7983 */ /* 0x000ee20000300800 */
[----:B------:R-:W-:-:S03]  /*78a0*/  FADD.FTZ R10, R53, R10 ;  /* 0x0000000a350a7221 */ /* 0x000fc60000010000 */
[----:B------:R-:W4:Y:S01]  /*78b0*/  LDL.LU R53, [R1+0x1ec] ;  /* 0x0001ec0001357983 */ /* 0x000f220000300800 */
[----:B------:R-:W-:Y:S01]  /*78c0*/  FADD.FTZ R10, R10, R15 ;  /* 0x0000000f0a0a7221 */ /* 0x000fe20000010000 */
[----:B------:R-:W-:Y:S01]  /*78d0*/  FADD.FTZ R11, R11, R52 ;  /* 0x000000340b0b7221 */ /* 0x000fe20000010000 */
[----:B--2---:R-:W-:Y:S01]  /*78e0*/  SHF.L.U32 R13, R13, 0x10, RZ ;  /* 0x000000100d0d7819 */ /* 0x004fe200000006ff */
[----:B---3--:R-:W-:-:S04]  /*78f0*/  IMAD.U32 R14, R14, 0x10000, RZ ;  /* 0x000100000e0e7824 */ /* 0x008fc800078e00ff */
[----:B------:R-:W-:Y:S01]  /*7900*/  FMUL.FTZ R15, R13, R13 ;  /* 0x0000000d0d0f7220 */ /* 0x000fe20000410000 */
[----:B----4-:R-:W-:-:S03]  /*7910*/  SHF.L.U32 R52, R53, 0x10, RZ ;  /* 0x0000001035347819 */ /* 0x010fc600000006ff */
[C---:B------:R-:W-:Y:S01]  /*7920*/  FFMA.FTZ R15, R14.reuse, R14, R15 ;  /* 0x0000000e0e0f7223 */ /* 0x040fe2000001000f */
[----:B------:R-:W-:Y:S01]  /*7930*/  FADD.FTZ R13, R14, R13 ;  /* 0x0000000d0e0d7221 */ /* 0x000fe20000010000 */
[----:B------:R-:W-:Y:S02]  /*7940*/  IMAD.U32 R53, R6, 0x10000, RZ ;  /* 0x0001000006357824 */ /* 0x000fe400078e00ff */
[----:B------:R-:W-:Y:S01]  /*7950*/  FMUL.FTZ R14, R52, R52 ;  /* 0x00000034340e7220 */ /* 0x000fe20000410000 */
[----:B------:R-:W-:Y:S01]  /*7960*/  FADD.FTZ R11, R11, R15 ;  /* 0x0000000f0b0b7221 */ /* 0x000fe20000010000 */
[----:B------:R-:W-:Y:S01]  /*7970*/  FADD.FTZ R10, R10, R13 ;  /* 0x0000000d0a0a7221 */ /* 0x000fe20000010000 */
[----:B------:R-:W2:Y:S01]  /*7980*/  LDL.LU R15, [R1+0x1f8] ;  /* 0x0001f800010f7983 */ /* 0x000ea20000300800 */
[C---:B------:R-:W-:Y:S01]  /*7990*/  FADD.FTZ R52, R53.reuse, R52 ;  /* 0x0000003435347221 */ /* 0x040fe20000010000 */
[----:B------:R-:W-:Y:S02]  /*79a0*/  FFMA.FTZ R14, R53, R53, R14 ;  /* 0x00000035350e7223 */ /* 0x000fe4000001000e */
[----:B------:R-:W3:Y:S02]  /*79b0*/  LDL.LU R53, [R1+0x1f4] ;  /* 0x0001f40001357983 */ /* 0x000ee40000300800 */
[----:B------:R-:W-:-:S02]  /*79c0*/  FADD.FTZ R11, R11, R14 ;  /* 0x0000000e0b0b7221 */ /* 0x000fc40000010000 */
[----:B------:R-:W4:Y:S01]  /*79d0*/  LDL.LU R14, [R1+0x208] ;  /* 0x00020800010e7983 */ /* 0x000f220000300800 */
[----:B------:R-:W-:Y:S01]  /*79e0*/  SHF.L.U32 R13, R7, 0x10, RZ ;  /* 0x00000010070d7819 */ /* 0x000fe200000006ff */
[----:B------:R-:W-:Y:S02]  /*79f0*/  FADD.FTZ R52, R10, R52 ;  /* 0x000000340a347221 */ /* 0x000fe40000010000 */
[----:B------:R-:W4:Y:S02]  /*7a00*/  LDL.LU R6, [R1+0x21c] ;  /* 0x00021c0001067983 */ /* 0x000f240000300800 */
[----:B------:R-:W-:Y:S02]  /*7a10*/  FMUL.FTZ R10, R13, R13 ;  /* 0x0000000d0d0a7220 */ /* 0x000fe40000410000 */
[----:B------:R-:W4:Y:S01]  /*7a20*/  LDL.LU R7, [R1+0x1fc] ;  /* 0x0001fc0001077983 */ /* 0x000f220000300800 */
[----:B--2---:R-:W-:Y:S01]  /*7a30*/  IMAD.U32 R15, R15, 0x10000, RZ ;  /* 0x000100000f0f7824 */ /* 0x004fe200078e00ff */
[----:B---3--:R-:W-:-:S03]  /*7a40*/  SHF.L.U32 R53, R53, 0x10, RZ ;  /* 0x0000001035357819 */ /* 0x008fc600000006ff */
[C---:B------:R-:W-:Y:S01]  /*7a50*/  FADD.FTZ R13, R15.reuse, R13 ;  /* 0x0000000d0f0d7221 */ /* 0x040fe20000010000 */
[----:B------:R-:W-:Y:S01]  /*7a60*/  FFMA.FTZ R10, R15, R15, R10 ;  /* 0x0000000f0f0a7223 */ /* 0x000fe2000001000a */
[----:B----4-:R-:W-:Y:S02]  /*7a70*/  IMAD.U32 R14, R14, 0x10000, RZ ;  /* 0x000100000e0e7824 */ /* 0x010fe400078e00ff */
[----:B------:R-:W-:Y:S01]  /*7a80*/  FADD.FTZ R52, R52, R13 ;  /* 0x0000000d34347221 */ /* 0x000fe20000010000 */
[----:B------:R-:W-:Y:S01]  /*7a90*/  FMUL.FTZ R13, R53, R53 ;  /* 0x00000035350d7220 */ /* 0x000fe20000410000 */
[----:B------:R-:W-:Y:S01]  /*7aa0*/  FADD.FTZ R11, R11, R10 ;  /* 0x0000000a0b0b7221 */ /* 0x000fe20000010000 */
[----:B------:R-:W2:Y:S04]  /*7ab0*/  LDL.LU R15, [R1+0x218] ;  /* 0x00021800010f7983 */ /* 0x000ea80000300800 */
[----:B------:R-:W3:Y:S01]  /*7ac0*/  LDL.LU R10, [R1+0x20c] ;  /* 0x00020c00010a7983 */ /* 0x000ee20000300800 */
[C---:B------:R-:W-:Y:S01]  /*7ad0*/  FFMA.FTZ R13, R14.reuse, R14, R13 ;  /* 0x0000000e0e0d7223 */ /* 0x040fe2000001000d */
[----:B------:R-:W-:-:S03]  /*7ae0*/  FADD.FTZ R53, R14, R53 ;  /* 0x000000350e357221 */ /* 0x000fc60000010000 */
[----:B------:R-:W-:Y:S02]  /*7af0*/  FADD.FTZ R11, R11, R13 ;  /* 0x0000000d0b0b7221 */ /* 0x000fe40000010000 */
[----:B------:R-:W4:Y:S01]  /*7b00*/  LDL.LU R13, [R1+0x228] ;  /* 0x00022800010d7983 */ /* 0x000f220000300800 */
[----:B------:R-:W-:-:S03]  /*7b10*/  FADD.FTZ R52, R52, R53 ;  /* 0x0000003534347221 */ /* 0x000fc60000010000 */
[----:B------:R-:W4:Y:S01]  /*7b20*/  LDL.LU R53, [R1+0x22c] ;  /* 0x00022c0001357983 */ /* 0x000f220000300800 */
[----:B--2---:R-:W-:Y:S01]  /*7b30*/  IMAD.U32 R14, R15, 0x10000, RZ ;  /* 0x000100000f0e7824 */ /* 0x004fe200078e00ff */
[----:B---3--:R-:W-:-:S05]  /*7b40*/  SHF.L.U32 R10, R10, 0x10, RZ ;  /* 0x000000100a0a7819 */ /* 0x008fca00000006ff */
[----:B------:R-:W-:Y:S01]  /*7b50*/  FMUL.FTZ R15, R10, R10 ;  /* 0x0000000a0a0f7220 */ /* 0x000fe20000410000 */
[----:B----4-:R-:W-:-:S03]  /*7b60*/  SHF.L.U32 R13, R13, 0x10, RZ ;  /* 0x000000100d0d7819 */ /* 0x010fc600000006ff */
[C---:B------:R-:W-:Y:S01]  /*7b70*/  FFMA.FTZ R15, R14.reuse, R14, R15 ;  /* 0x0000000e0e0f7223 */ /* 0x040fe2000001000f */
[----:B------:R-:W-:Y:S01]  /*7b80*/  FADD.FTZ R10, R14, R10 ;  /* 0x0000000a0e0a7221 */ /* 0x000fe20000010000 */
[----:B------:R-:W-:Y:S02]  /*7b90*/  IMAD.U32 R14, R53, 0x10000, RZ ;  /* 0x00010000350e7824 */ /* 0x000fe400078e00ff */
[----:B------:R-:W-:Y:S01]  /*7ba0*/  FADD.FTZ R11, R11, R15 ;  /* 0x0000000f0b0b7221 */ /* 0x000fe20000010000 */
[----:B------:R-:W-:Y:S01]  /*7bb0*/  FMUL.FTZ R15, R13, R13 ;  /* 0x0000000d0d0f7220 */ /* 0x000fe20000410000 */
[----:B------:R-:W-:-:S03]  /*7bc0*/  FADD.FTZ R13, R14, R13 ;  /* 0x0000000d0e0d7221 */ /* 0x000fc60000010000 */
[----:B------:R-:W-:Y:S02]  /*7bd0*/  FFMA.FTZ R15, R14, R14, R15 ;  /* 0x0000000e0e0f7223 */ /* 0x000fe4000001000f */
[----:B------:R-:W2:Y:S01]  /*7be0*/  LDL.LU R14, [R1+0x230] ;  /* 0x00023000010e7983 */ /* 0x000ea20000300800 */
[----:B------:R-:W-:Y:S01]  /*7bf0*/  FADD.FTZ R10, R52, R10 ;  /* 0x0000000a340a7221 */ /* 0x000fe20000010000 */
[----:B------:R-:W-:Y:S01]  /*7c00*/  SHF.L.U32 R52, R6, 0x10, RZ ;  /* 0x0000001006347819 */ /* 0x000fe200000006ff */
[----:B------:R-:W-:Y:S02]  /*7c10*/  IMAD.U32 R53, R7, 0x10000, RZ ;  /* 0x0001000007357824 */ /* 0x000fe400078e00ff */
[----:B------:R-:W-:Y:S01]  /*7c20*/  FADD.FTZ R10, R10, R13 ;  /* 0x0000000d0a0a7221 */ /* 0x000fe20000010000 */
[----:B------:R-:W-:Y:S01]  /*7c30*/  FADD.FTZ R11, R11, R15 ;  /* 0x0000000f0b0b7221 */ /* 0x000fe20000010000 */
[----:B------:R-:W-:Y:S01]  /*7c40*/  IMAD.U32 R51, R51, 0x10000, RZ ;  /* 0x0001000033337824 */ /* 0x000fe200078e00ff */
[----:B------:R-:W3:Y:S04]  /*7c50*/  LDL.LU R15, [R1+0x240] ;  /* 0x00024000010f7983 */ /* 0x000ee80000300800 */
[----:B------:R-:W4:Y:S01]  /*7c60*/  LDL.LU.64 R6, [R1+0x290] ;  /* 0x0002900001067983 */ /* 0x000f220000300a00 */
[----:B--2---:R-:W-:Y:S01]  /*7c70*/  SHF.L.U32 R13, R14, 0x10, RZ ;  /* 0x000000100e0d7819 */ /* 0x004fe200000006ff */
[----:B------:R-:W-:Y:S01]  /*7c80*/  FMUL.FTZ R14, R52, R52 ;  /* 0x00000034340e7220 */ /* 0x000fe20000410000 */
[----:B------:R-:W-:-:S03]  /*7c90*/  FADD.FTZ R52, R53, R52 ;  /* 0x0000003435347221 */ /* 0x000fc60000010000 */
[----:B------:R-:W-:Y:S02]  /*7ca0*/  FFMA.FTZ R14, R53, R53, R14 ;  /* 0x00000035350e7223 */ /* 0x000fe4000001000e */
[----:B------:R-:W2:Y:S02]  /*7cb0*/  LDL.LU R53, [R1+0x234] ;  /* 0x0002340001357983 */ /* 0x000ea40000300800 */
[----:B------:R-:W-:Y:S02]  /*7cc0*/  FADD.FTZ R11, R11, R14 ;  /* 0x0000000e0b0b7221 */ /* 0x000fe40000010000 */
[----:B------:R-:W4:Y:S01]  /*7cd0*/  LDL.LU R14, [R1+0x250] ;  /* 0x00025000010e7983 */ /* 0x000f220000300800 */
[----:B------:R-:W-:Y:S01]  /*7ce0*/  FADD.FTZ R52, R10, R52 ;  /* 0x000000340a347221 */ /* 0x000fe20000010000 */
[----:B---3--:R-:W-:Y:S02]  /*7cf0*/  IMAD.U32 R15, R15, 0x10000, RZ ;  /* 0x000100000f0f7824 */ /* 0x008fe400078e00ff */
[----:B------:R-:W-:-:S02]  /*7d00*/  FMUL.FTZ R10, R13, R13 ;  /* 0x0000000d0d0a7220 */ /* 0x000fc40000410000 */
[C---:B------:R-:W-:Y:S02]  /*7d10*/  FADD.FTZ R13, R15.reuse, R13 ;  /* 0x0000000d0f0d7221 */ /* 0x040fe40000010000 */
[----:B------:R-:W-:-:S04]  /*7d20*/  FFMA.FTZ R10, R15, R15, R10 ;  /* 0x0000000f0f0a7223 */ /* 0x000fc8000001000a */
[----:B------:R-:W-:Y:S01]  /*7d30*/  FADD.FTZ R10, R11, R10 ;  /* 0x0000000a0b0a7221 */ /* 0x000fe20000010000 */
[----:B------:R-:W-:Y:S01]  /*7d40*/  FADD.FTZ R13, R52, R13 ;  /* 0x0000000d340d7221 */ /* 0x000fe20000010000 */
[----:B------:R-:W3:Y:S04]  /*7d50*/  LDL.LU R11, [R1+0x254] ;  /* 0x00025400010b7983 */ /* 0x000ee80000300800 */
[----:B------:R-:W3:Y:S01]  /*7d60*/  LDL.LU R52, [R1+0x244] ;  /* 0x0002440001347983 */ /* 0x000ee20000300800 */
[----:B--2---:R-:W-:Y:S01]  /*7d70*/  SHF.L.U32 R53, R53, 0x10, RZ ;  /* 0x0000001035357819 */ /* 0x004fe200000006ff */
[----:B----4-:R-:W-:-:S04]  /*7d80*/  IMAD.U32 R14, R14, 0x10000, RZ ;  /* 0x000100000e0e7824 */ /* 0x010fc800078e00ff */
[----:B------:R-:W-:-:S04]  /*7d90*/  FMUL.FTZ R15, R53, R53 ;  /* 0x00000035350f7220 */ /* 0x000fc80000410000 */
[C---:B------:R-:W-:Y:S01]  /*7da0*/  FFMA.FTZ R15, R14.reuse, R14, R15 ;  /* 0x0000000e0e0f7223 */ /* 0x040fe2000001000f */
[----:B------:R-:W-:-:S03]  /*7db0*/  FADD.FTZ R53, R14, R53 ;  /* 0x000000350e357221 */ /* 0x000fc60000010000 */
[----:B------:R-:W-:Y:S02]  /*7dc0*/  FADD.FTZ R10, R10, R15 ;  /* 0x0000000f0a0a7221 */ /* 0x000fe40000010000 */
[----:B------:R-:W2:Y:S01]  /*7dd0*/  LDL.LU R15, [R1+0x264] ;  /* 0x00026400010f7983 */ /* 0x000ea20000300800 */
[----:B------:R-:W-:-:S03]  /*7de0*/  FADD.FTZ R13, R13, R53 ;  /* 0x000000350d0d7221 */ /* 0x000fc60000010000 */
[----:B------:R-:W4:Y:S01]  /*7df0*/  LDL.LU R53, [R1+0x260] ;  /* 0x0002600001357983 */ /* 0x000f220000300800 */
[----:B---3--:R-:W-:Y:S01]  /*7e00*/  SHF.L.U32 R11, R11, 0x10, RZ ;  /* 0x000000100b0b7819 */ /* 0x008fe200000006ff */
[----:B------:R-:W-:-:S04]  /*7e10*/  IMAD.U32 R14, R52, 0x10000, RZ ;  /* 0x00010000340e7824 */ /* 0x000fc800078e00ff */
[----:B------:R-:W-:Y:S01]  /*7e20*/  FMUL.FTZ R52, R11, R11 ;  /* 0x0000000b0b347220 */ /* 0x000fe20000410000 */
[----:B------:R-:W-:-:S03]  /*7e30*/  FADD.FTZ R11, R14, R11 ;  /* 0x0000000b0e0b7221 */ /* 0x000fc60000010000 */
[----:B------:R-:W-:Y:S01]  /*7e40*/  FFMA.FTZ R52, R14, R14, R52 ;  /* 0x0000000e0e347223 */ /* 0x000fe20000010034 */
[----:B------:R-:W-:-:S03]  /*7e50*/  FADD.FTZ R11, R13, R11 ;  /* 0x0000000b0d0b7221 */ /* 0x000fc60000010000 */
[----:B------:R-:W-:Y:S02]  /*7e60*/  FADD.FTZ R10, R10, R52 ;  /* 0x000000340a0a7221 */ /* 0x000fe40000010000 */
[----:B------:R-:W3:Y:S01]  /*7e70*/  LDL.LU R52, [R1+0x27c] ;  /* 0x00027c0001347983 */ /* 0x000ee20000300800 */
[----:B--2---:R-:W-:Y:S01]  /*7e80*/  IMAD.U32 R15, R15, 0x10000, RZ ;  /* 0x000100000f0f7824 */ /* 0x004fe200078e00ff */
[----:B----4-:R-:W-:-:S03]  /*7e90*/  SHF.L.U32 R53, R53, 0x10, RZ ;  /* 0x0000001035357819 */ /* 0x010fc600000006ff */
        /* <DEDUP_REMOVED lines=8> */
[----:B------:R-:W-:-:S04]  /*7f20*/  FMUL.FTZ R53, R51, R51 ;  /* 0x0000003333357220 */ /* 0x000fc80000410000 */
[C---:B------:R-:W-:Y:S01]  /*7f30*/  FADD.FTZ R51, R52.reuse, R51 ;  /* 0x0000003334337221 */ /* 0x040fe20000010000 */
[----:B------:R-:W-:Y:S02]  /*7f40*/  FFMA.FTZ R53, R52, R52, R53 ;  /* 0x0000003434357223 */ /* 0x000fe40000010035 */
[----:B------:R-:W3:Y:S01]  /*7f50*/  LDL.LU R52, [R1+0x278] ;  /* 0x0002780001347983 */ /* 0x000ee20000300800 */
[----:B------:R-:W-:Y:S01]  /*7f60*/  FADD.FTZ R11, R11, R51 ;  /* 0x000000330b0b7221 */ /* 0x000fe20000010000 */
[----:B------:R-:W-:Y:S02]  /*7f70*/  FADD.FTZ R10, R10, R53 ;  /* 0x000000350a0a7221 */ /* 0x000fe40000010000 */
[----:B------:R-:W3:Y:S01]  /*7f80*/  LDL.LU R53, [R1+0x29c] ;  /* 0x00029c0001357983 */ /* 0x000ee20000300800 */
[----:B--2---:R-:W-:Y:S01]  /*7f90*/  IMAD.U32 R13, R13, 0x10000, RZ ;  /* 0x000100000d0d7824 */ /* 0x004fe200078e00ff */
[----:B----4-:R-:W-:-:S03]  /*7fa0*/  SHF.L.U32 R15, R15, 0x10, RZ ;  /* 0x000000100f0f7819 */ /* 0x010fc600000006ff */
[----:B------:R-:W-:Y:S02]  /*7fb0*/  FMUL.FTZ R51, R13, R13 ;  /* 0x0000000d0d337220 */ /* 0x000fe40000410000 */
[C---:B------:R-:W-:Y:S02]  /*7fc0*/  FADD.FTZ R13, R15.reuse, R13 ;  /* 0x0000000d0f0d7221 */ /* 0x040fe40000010000 */
[----:B------:R-:W-:Y:S02]  /*7fd0*/  FFMA.FTZ R51, R15, R15, R51 ;  /* 0x0000000f0f337223 */ /* 0x000fe40000010033 */
[----:B------:R-:W2:Y:S02]  /*7fe0*/  LDL.LU R15, [R1+0x298] ;  /* 0x00029800010f7983 */ /* 0x000ea40000300800 */
[----:B------:R-:W-:Y:S02]  /*7ff0*/  FADD.FTZ R10, R10, R51 ;  /* 0x000000330a0a7221 */ /* 0x000fe40000010000 */
[----:B------:R-:W4:Y:S01]  /*8000*/  LDL.LU R51, [R1+0x2a0] ;  /* 0x0002a00001337983 */ /* 0x000f220000300800 */
[----:B---3--:R-:W-:Y:S01]  /*8010*/  IMAD.U32 R52, R52, 0x10000, RZ ;  /* 0x0001000034347824 */ /* 0x008fe200078e00ff */
[----:B------:R-:W-:Y:S01]  /*8020*/  SHF.L.U32 R53, R53, 0x10, RZ ;  /* 0x0000001035357819 */ /* 0x000fe200000006ff */
[----:B------:R-:W-:Y:S01]  /*8030*/  FADD.FTZ R11, R11, R13 ;  /* 0x0000000d0b0b7221 */ /* 0x000fe20000010000 */
[----:B--2---:R-:W-:-:S02]  /*8040*/  IMAD.U32 R13, R15, 0x10000, RZ ;  /* 0x000100000f0d7824 */ /* 0x004fc400078e00ff */
[----:B------:R-:W-:Y:S01]  /*8050*/  FMUL.FTZ R15, R52, R52 ;  /* 0x00000034340f7220 */ /* 0x000fe20000410000 */
[----:B------:R-:W-:-:S03]  /*8060*/  FADD.FTZ R52, R53, R52 ;  /* 0x0000003435347221 */ /* 0x000fc60000010000 */
[----:B------:R-:W-:Y:S01]  /*8070*/  FFMA.FTZ R15, R53, R53, R15 ;  /* 0x00000035350f7223 */ /* 0x000fe2000001000f */
[----:B------:R-:W-:Y:S01]  /*8080*/  FADD.FTZ R53, R11, R52 ;  /* 0x000000340b357221 */ /* 0x000fe20000010000 */
[----:B----4-:R-:W-:Y:S01]  /*8090*/  SHF.L.U32 R51, R51, 0x10, RZ ;  /* 0x0000001033337819 */ /* 0x010fe200000006ff */
[----:B------:R-:W2:Y:S01]  /*80a0*/  LDL.LU R11, [R1+0x2a4] ;  /* 0x0002a400010b7983 */ /* 0x000ea20000300800 */
[----:B------:R-:W-:Y:S01]  /*80b0*/  FMUL.FTZ R52, R13, R13 ;  /* 0x0000000d0d347220 */ /* 0x000fe20000410000 */
[----:B------:R-:W-:Y:S02]  /*80c0*/  FADD.FTZ R10, R10, R15 ;  /* 0x0000000f0a0a7221 */ /* 0x000fe40000010000 */
[----:B------:R-:W3:Y:S01]  /*80d0*/  LDL.LU R15, [R1+0x2a8] ;  /* 0x0002a800010f7983 */ /* 0x000ee20000300800 */
[C---:B------:R-:W-:Y:S01]  /*80e0*/  FFMA.FTZ R52, R51.reuse, R51, R52 ;  /* 0x0000003333347223 */ /* 0x040fe20000010034 */
[----:B------:R-:W-:Y:S02]  /*80f0*/  FADD.FTZ R13, R51, R13 ;  /* 0x0000000d330d7221 */ /* 0x000fe40000010000 */
[----:B------:R-:W4:Y:S01]  /*8100*/  LDL.LU R51, [R1+0x288] ;  /* 0x0002880001337983 */ /* 0x000f220000300800 */
[----:B------:R-:W-:-:S03]  /*8110*/  FADD.FTZ R10, R10, R52 ;  /* 0x000000340a0a7221 */ /* 0x000fc60000010000 */
[----:B------:R-:W4:Y:S01]  /*8120*/  LDL.LU R52, [R1+0x28c] ;  /* 0x00028c0001347983 */ /* 0x000f220000300800 */
[----:B------:R-:W-:Y:S01]  /*8130*/  FADD.FTZ R53, R53, R13 ;  /* 0x0000000d35357221 */ /* 0x000fe20000010000 */
[----:B--2---:R-:W-:Y:S01]  /*8140*/  IMAD.U32 R11, R11, 0x10000, RZ ;  /* 0x000100000b0b7824 */ /* 0x004fe200078e00ff */
[----:B---3--:R-:W-:-:S03]  /*8150*/  SHF.L.U32 R15, R15, 0x10, RZ ;  /* 0x000000100f0f7819 */ /* 0x008fc600000006ff */
[----:B------:R-:W-:Y:S01]  /*8160*/  FMUL.FTZ R13, R11, R11 ;  /* 0x0000000b0b0d7220 */ /* 0x000fe20000410000 */
[----:B----4-:R-:W-:-:S03]  /*8170*/  IMAD.U32 R51, R51, 0x10000, RZ ;  /* 0x0001000033337824 */ /* 0x010fc600078e00ff */
[C---:B------:R-:W-:Y:S01]  /*8180*/  FFMA.FTZ R13, R15.reuse, R15, R13 ;  /* 0x0000000f0f0d7223 */ /* 0x040fe2000001000d */
[----:B------:R-:W-:Y:S01]  /*8190*/  FADD.FTZ R11, R15, R11 ;  /* 0x0000000b0f0b7221 */ /* 0x000fe20000010000 */
[----:B------:R-:W-:Y:S01]  /*81a0*/  SHF.L.U32 R15, R52, 0x10, RZ ;  /* 0x00000010340f7819 */ /* 0x000fe200000006ff */
[----:B------:R-:W-:Y:S01]  /*81b0*/  FMUL.FTZ R52, R51, R51 ;  /* 0x0000003333347220 */ /* 0x000fe20000410000 */
[----:B------:R-:W-:Y:S02]  /*81c0*/  FADD.FTZ R10, R10, R13 ;  /* 0x0000000d0a0a7221 */ /* 0x000fe40000010000 */
[----:B------:R-:W2:Y:S01]  /*81d0*/  LDL.LU R13, [R1+0x274] ;  /* 0x00027400010d7983 */ /* 0x000ea20000300800 */
[C---:B------:R-:W-:Y:S01]  /*81e0*/  FADD.FTZ R51, R15.reuse, R51 ;  /* 0x000000330f337221 */ /* 0x040fe20000010000 */
[----:B------:R-:W-:Y:S02]  /*81f0*/  FFMA.FTZ R52, R15, R15, R52 ;  /* 0x0000000f0f347223 */ /* 0x000fe40000010034 */
[----:B------:R-:W3:Y:S01]  /*8200*/  LDL.LU R15, [R1+0x270] ;  /* 0x00027000010f7983 */ /* 0x000ee20000300800 */
[----:B------:R-:W-:Y:S01]  /*8210*/  FADD.FTZ R11, R53, R11 ;  /* 0x0000000b350b7221 */ /* 0x000fe20000010000 */
[----:B------:R-:W-:-:S02]  /*8220*/  FADD.FTZ R10, R10, R52 ;  /* 0x000000340a0a7221 */ /* 0x000fc40000010000 */
[----:B------:R-:W4:Y:S01]  /*8230*/  LDL.LU R53, [R1+0x26c] ;  /* 0x00026c0001357983 */ /* 0x000f220000300800 */
[----:B------:R-:W-:-:S03]  /*8240*/  FADD.FTZ R11, R11, R51 ;  /* 0x000000330b0b7221 */ /* 0x000fc60000010000 */
[----:B------:R-:W4:Y:S01]  /*8250*/  LDL.LU R52, [R1+0x268] ;  /* 0x0002680001347983 */ /* 0x000f220000300800 */
[----:B------:R-:W-:-:S06]  /*8260*/  MOV R14, RZ ;  /* 0x000000ff000e7202 */ /* 0x000fcc0000000f00 */
[----:B------:R-:W4:Y:S04]  /*8270*/  @!P6 LDG.E R14, desc[UR12][R6.64] ;  /* 0x0000000c060ee981 */ /* 0x000f28000c1e1900 */
[----:B------:R-:W4:Y:S01]  /*8280*/  LDL.LU.64 R6, [R1+0x2d0] ;  /* 0x0002d00001067983 */ /* 0x000f220000300a00 */
[----:B--2---:R-:W-:Y:S01]  /*8290*/  IMAD.U32 R13, R13, 0x10000, RZ ;  /* 0x000100000d0d7824 */ /* 0x004fe200078e00ff */
[----:B---3--:R-:W-:-:S03]  /*82a0*/  SHF.L.U32 R15, R15, 0x10, RZ ;  /* 0x000000100f0f7819 */ /* 0x008fc600000006ff */
[----:B------:R-:W-:-:S04]  /*82b0*/  FMUL.FTZ R51, R13, R13 ;  /* 0x0000000d0d337220 */ /* 0x000fc80000410000 */
[C---:B------:R-:W-:Y:S01]  /*82c0*/  FFMA.FTZ R51, R15.reuse, R15, R51 ;  /* 0x0000000f0f337223 */ /* 0x040fe20000010033 */
[----:B------:R-:W-:Y:S02]  /*82d0*/  FADD.FTZ R13, R15, R13 ;  /* 0x0000000d0f0d7221 */ /* 0x000fe40000010000 */
[----:B------:R-:W2:Y:S01]  /*82e0*/  LDL.LU R15, [R1+0x258] ;  /* 0x00025800010f7983 */ /* 0x000ea20000300800 */
[----:B------:R-:W-:-:S03]  /*82f0*/  FADD.FTZ R10, R10, R51 ;  /* 0x000000330a0a7221 */ /* 0x000fc60000010000 */
[----:B------:R-:W3:Y:S01]  /*8300*/  LDL.LU R51, [R1+0x25c] ;  /* 0x00025c0001337983 */ /* 0x000ee20000300800 */
[----:B----4-:R-:W-:Y:S01]  /*8310*/  IMAD.U32 R52, R52, 0x10000, RZ ;  /* 0x0001000034347824 */ /* 0x010fe200078e00ff */
[----:B------:R-:W-:Y:S01]  /*8320*/  SHF.L.U32 R53, R53, 0x10, RZ ;  /* 0x0000001035357819 */ /* 0x000fe200000006ff */
[----:B------:R-:W-:Y:S01]  /*8330*/  FADD.FTZ R11, R11, R13 ;  /* 0x0000000d0b0b7221 */ /* 0x000fe20000010000 */
[----:B------:R-:W-:Y:S02]  /*8340*/  SHF.L.U32 R50, R50, 0x10, RZ ;  /* 0x0000001032327819 */ /* 0x000fe400000006ff */
[----:B------:R-:W-:Y:S01]  /*8350*/  SHF.L.U32 R48, R48, 0x10, RZ ;  /* 0x0000001030307819 */ /* 0x000fe200000006ff */
[----:B------:R-:W-:Y:S02]  /*8360*/  IMAD.U32 R49, R49, 0x10000, RZ ;  /* 0x0001000031317824 */ /* 0x000fe400078e00ff */
[----:B------:R-:W-:Y:S01]  /*8370*/  IMAD.U32 R44, R44, 0x10000, RZ ;  /* 0x000100002c2c7824 */ /* 0x000fe200078e00ff */
[----:B------:R-:W-:-:S02]  /*8380*/  SHF.L.U32 R31, R31, 0x10, RZ ;  /* 0x000000101f1f7819 */ /* 0x000fc400000006ff */
[----:B------:R-:W-:Y:S01]  /*8390*/  SHF.L.U32 R43, R43, 0x10, RZ ;  /* 0x000000102b2b7819 */ /* 0x000fe200000006ff */
[----:B------:R-:W-:Y:S01]  /*83a0*/  IMAD.U32 R42, R42, 0x10000, RZ ;  /* 0x000100002a2a7824 */ /* 0x000fe200078e00ff */
[----:B------:R-:W-:Y:S02]  /*83b0*/  SHF.L.U32 R41, R41, 0x10, RZ ;  /* 0x0000001029297819 */ /* 0x000fe400000006ff */
[----:B------:R-:W-:Y:S02]  /*83c0*/  SHF.L.U32 R39, R39, 0x10, RZ ;  /* 0x0000001027277819 */ /* 0x000fe400000006ff */
[----:B------:R-:W-:Y:S02]  /*83d0*/  SHF.L.U32 R38, R38, 0x10, RZ ;  /* 0x0000001026267819 */ /* 0x000fe400000006ff */
[----:B------:R-:W-:Y:S01]  /*83e0*/  SHF.L.U32 R30, R30, 0x10, RZ ;  /* 0x000000101e1e7819 */ /* 0x000fe200000006ff */
[----:B------:R-:W-:Y:S01]  /*83f0*/  IMAD.U32 R35, R35, 0x10000, RZ ;  /* 0x0001000023237824 */ /* 0x000fe200078e00ff */
[----:B------:R-:W-:-:S02]  /*8400*/  SHF.L.U32 R32, R32, 0x10, RZ ;  /* 0x0000001020207819 */ /* 0x000fc400000006ff */
[----:B------:R-:W-:Y:S01]  /*8410*/  SHF.L.U32 R33, R33, 0x10, RZ ;  /* 0x0000001021217819 */ /* 0x000fe200000006ff */
[----:B------:R-:W-:Y:S01]  /*8420*/  IMAD.U32 R27, R27, 0x10000, RZ ;  /* 0x000100001b1b7824 */ /* 0x000fe200078e00ff */
[----:B------:R-:W-:Y:S02]  /*8430*/  SHF.L.U32 R22, R22, 0x10, RZ ;  /* 0x0000001016167819 */ /* 0x000fe400000006ff */
[----:B------:R-:W-:Y:S01]  /*8440*/  SHF.L.U32 R24, R24, 0x10, RZ ;  /* 0x0000001018187819 */ /* 0x000fe200000006ff */
[----:B------:R-:W-:Y:S01]  /*8450*/  IMAD.U32 R57, R57, 0x10000, RZ ;  /* 0x0001000039397824 */ /* 0x000fe200078e00ff */
[----:B------:R-:W-:Y:S01]  /*8460*/  SHF.L.U32 R58, R58, 0x10, RZ ;  /* 0x000000103a3a7819 */ /* 0x000fe200000006ff */
[----:B------:R-:W-:Y:S01]  /*8470*/  IMAD.U32 R56, R56, 0x10000, RZ ;  /* 0x0001000038387824 */ /* 0x000fe200078e00ff */
[----:B------:R-:W-:Y:S02]  /*8480*/  SHF.L.U32 R55, R55, 0x10, RZ ;  /* 0x0000001037377819 */ /* 0x000fe400000006ff */
[----:B------:R-:W-:Y:S01]  /*8490*/  SHF.L.U32 R67, R67, 0x10, RZ ;  /* 0x0000001043437819 */ /* 0x000fe200000006ff */
[----:B------:R-:W-:Y:S01]  /*84a0*/  IMAD.U32 R65, R65, 0x10000, RZ ;  /* 0x0001000041417824 */ /* 0x000fe200078e00ff */
[----:B------:R-:W-:Y:S01]  /*84b0*/  SHF.L.U32 R68, R68, 0x10, RZ ;  /* 0x0000001044447819 */ /* 0x000fe200000006ff */
[----:B------:R0:W-:Y:S01]  /*84c0*/  STL [R1+0xe4], R3 ;  /* 0x0000e40301007387 */ /* 0x0001e20000100800 */
[----:B------:R-:W-:Y:S01]  /*84d0*/  SHF.L.U32 R4, R4, 0x10, RZ ;  /* 0x0000001004047819 */ /* 0x000fe200000006ff */
[----:B------:R-:W-:Y:S01]  /*84e0*/  IMAD.U32 R63, R63, 0x10000, RZ ;  /* 0x000100003f3f7824 */ /* 0x000fe200078e00ff */
[----:B------:R-:W-:Y:S01]  /*84f0*/  SHF.L.U32 R64, R64, 0x10, RZ ;  /* 0x0000001040407819 */ /* 0x000fe200000006ff */
[----:B0-----:R-:W-:-:S02]  /*8500*/  FMUL.FTZ R3, R65, R65 ;  /* 0x0000004141037220 */ /* 0x001fc40000410000 */
[C---:B------:R-:W-:Y:S02]  /*8510*/  FADD.FTZ R65, R4.reuse, R65 ;  /* 0x0000004104417221 */ /* 0x040fe40000010000 */
[----:B------:R-:W-:Y:S01]  /*8520*/  FFMA.FTZ R4, R4, R4, R3 ;  /* 0x0000000404047223 */ /* 0x000fe20000010003 */
[----:B------:R-:W-:Y:S01]  /*8530*/  FMUL.FTZ R3, R63, R63 ;  /* 0x0000003f3f037220 */ /* 0x000fe20000410000 */
[----:B------:R-:W-:-:S03]  /*8540*/  FADD.FTZ R63, R64, R63 ;  /* 0x0000003f403f7221 */ /* 0x000fc60000010000 */
[--C-:B------:R-:W-:Y:S01]  /*8550*/  FFMA.FTZ R64, R64, R64, R3.reuse ;  /* 0x0000004040407223 */ /* 0x100fe20000010003 */
[----:B------:R-:W-:Y:S02]  /*8560*/  PRMT R3, RZ, 0x7610, R3 ;  /* 0x00007610ff037816 */ /* 0x000fe40000000003 */
[----:B------:R-:W-:Y:S01]  /*8570*/  @!P1 SHF.R.U32.HI R3, RZ, 0x10, R61 ;  /* 0x00000010ff039819 */ /* 0x000fe2000001163d */
[----:B------:R-:W-:Y:S01]  /*8580*/  IMAD.U32 R16, R16, 0x10000, RZ ;  /* 0x0001000010107824 */ /* 0x000fe200078e00ff */
[----:B------:R-:W-:Y:S01]  /*8590*/  SHF.L.U32 R17, R17, 0x10, RZ ;  /* 0x0000001011117819 */ /* 0x000fe200000006ff */
[----:B------:R0:W-:Y:S02]  /*85a0*/  STL [R1+0xe0], R20 ;  /* 0x0000e01401007387 */ /* 0x0001e40000100800 */
[----:B0-----:R-:W-:-:S04]  /*85b0*/  FMUL.FTZ R20, R16, R16 ;  /* 0x0000001010147220 */ /* 0x001fc80000410000 */
[----:B------:R-:W-:Y:S01]  /*85c0*/  FFMA.FTZ R20, R17, R17, R20 ;  /* 0x0000001111147223 */ /* 0x000fe20000010014 */
[----:B------:R0:W-:Y:S01]  /*85d0*/  STL [R1+0xd8], R19 ;  /* 0x0000d81301007387 */ /* 0x0001e20000100800 */
[----:B--2---:R-:W-:Y:S02]  /*85e0*/  IMAD.U32 R13, R15, 0x10000, RZ ;  /* 0x000100000f0d7824 */ /* 0x004fe400078e00ff */
[----:B------:R-:W-:Y:S01]  /*85f0*/  FMUL.FTZ R15, R52, R52 ;  /* 0x00000034340f7220 */ /* 0x000fe20000410000 */
[----:B------:R-:W-:Y:S01]  /*8600*/  FADD.FTZ R52, R53, R52 ;  /* 0x0000003435347221 */ /* 0x000fe20000010000 */
[----:B---3--:R-:W-:Y:S02]  /*8610*/  SHF.L.U32 R51, R51, 0x10, RZ ;  /* 0x0000001033337819 */ /* 0x008fe400000006ff */
[----:B------:R-:W-:Y:S01]  /*8620*/  FFMA.FTZ R15, R53, R53, R15 ;  /* 0x00000035350f7223 */ /* 0x000fe2000001000f */
[----:B------:R-:W-:Y:S01]  /*8630*/  FADD.FTZ R53, R11, R52 ;  /* 0x000000340b357221 */ /* 0x000fe20000010000 */
[----:B------:R-:W-:Y:S01]  /*8640*/  FMUL.FTZ R52, R13, R13 ;  /* 0x0000000d0d347220 */ /* 0x000fe20000410000 */
[----:B------:R-:W-:-:S02]  /*8650*/  IMAD.U32 R11, R6, 0x10000, RZ ;  /* 0x00010000060b7824 */ /* 0x000fc400078e00ff */
[----:B------:R-:W-:Y:S01]  /*8660*/  FADD.FTZ R13, R51, R13 ;  /* 0x0000000d330d7221 */ /* 0x000fe20000010000 */
[----:B------:R-:W-:Y:S01]  /*8670*/  FADD.FTZ R10, R10, R15 ;  /* 0x0000000f0a0a7221 */ /* 0x000fe20000010000 */
[----:B------:R-:W-:Y:S01]  /*8680*/  SHF.L.U32 R15, R7, 0x10, RZ ;  /* 0x00000010070f7819 */ /* 0x000fe200000006ff */
[----:B------:R-:W-:Y:S01]  /*8690*/  FFMA.FTZ R52, R51, R51, R52 ;  /* 0x0000003333347223 */ /* 0x000fe20000010034 */
[----:B------:R-:W-:Y:S01]  /*86a0*/  FADD.FTZ R53, R53, R13 ;  /* 0x0000000d35357221 */ /* 0x000fe20000010000 */
[----:B------:R-:W-:Y:S01]  /*86b0*/  FMUL.FTZ R13, R11, R11 ;  /* 0x0000000b0b0d7220 */ /* 0x000fe20000410000 */
[----:B------:R-:W-:Y:S02]  /*86c0*/  IMAD.U32 R51, R8, 0x10000, RZ ;  /* 0x0001000008337824 */ /* 0x000fe400078e00ff */
[C---:B------:R-:W-:Y:S01]  /*86d0*/  FADD.FTZ R11, R15.reuse, R11 ;  /* 0x0000000b0f0b7221 */ /* 0x040fe20000010000 */
[----:B------:R-:W-:Y:S01]  /*86e0*/  FADD.FTZ R10, R10, R52 ;  /* 0x000000340a0a7221 */ /* 0x000fe20000010000 */
[----:B------:R-:W-:Y:S01]  /*86f0*/  FFMA.FTZ R13, R15, R15, R13 ;  /* 0x0000000f0f0d7223 */ /* 0x000fe2000001000d */
[----:B------:R-:W-:Y:S01]  /*8700*/  SHF.L.U32 R15, R9, 0x10, RZ ;  /* 0x00000010090f7819 */ /* 0x000fe200000006ff */
[----:B------:R-:W-:Y:S01]  /*8710*/  FMUL.FTZ R52, R51, R51 ;  /* 0x0000003333347220 */ /* 0x000fe20000410000 */
[----:B------:R-:W-:Y:S01]  /*8720*/  FADD.FTZ R11, R53, R11 ;  /* 0x0000000b350b7221 */ /* 0x000fe20000010000 */
[----:B------:R-:W-:Y:S01]  /*8730*/  FADD.FTZ R10, R10, R13 ;  /* 0x0000000d0a0a7221 */ /* 0x000fe20000010000 */
[----:B------:R1:W5:Y:S01]  /*8740*/  LDL.LU R6, [R1+0x2c8] ;  /* 0x0002c80001067983 */ /* 0x0003620000300800 */
[C---:B------:R-:W-:Y:S01]  /*8750*/  FADD.FTZ R51, R15.reuse, R51 ;  /* 0x000000330f337221 */ /* 0x040fe20000010000 */
[----:B------:R-:W-:Y:S01]  /*8760*/  FFMA.FTZ R15, R15, R15, R52 ;  /* 0x0000000f0f0f7223 */ /* 0x000fe20000010034 */
[----:B------:R-:W-:Y:S01]  /*8770*/  IMAD.U32 R13, R0, 0x10000, RZ ;  /* 0x00010000000d7824 */ /* 0x000fe200078e00ff */
[----:B------:R1:W5:Y:S02]  /*8780*/  LDL.LU R7, [R1+0x2c4] ;  /* 0x0002c40001077983 */ /* 0x0003640000300800 */
[----:B------:R-:W-:Y:S01]  /*8790*/  FADD.FTZ R10, R10, R15 ;  /* 0x0000000f0a0a7221 */ /* 0x000fe20000010000 */
[----:B------:R-:W-:Y:S01]  /*87a0*/  FMUL.FTZ R15, R13, R13 ;  /* 0x0000000d0d0f7220 */ /* 0x000fe20000410000 */
[----:B------:R-:W-:Y:S01]  /*87b0*/  FADD.FTZ R52, R50, R13 ;  /* 0x0000000d32347221 */ /* 0x000fe20000010000 */
[----:B------:R-:W-:-:S02]  /*87c0*/  IMAD.U32 R13, R46, 0x10000, RZ ;  /* 0x000100002e0d7824 */ /* 0x000fc400078e00ff */
[----:B------:R-:W-:Y:S01]  /*87d0*/  FADD.FTZ R11, R11, R51 ;  /* 0x000000330b0b7221 */ /* 0x000fe20000010000 */
[----:B------:R-:W-:Y:S01]  /*87e0*/  FFMA.FTZ R15, R50, R50, R15 ;  /* 0x00000032320f7223 */ /* 0x000fe2000001000f */
[----:B------:R1:W5:Y:S01]  /*87f0*/  LDL.LU R8, [R1+0x2c0] ;  /* 0x0002c00001087983 */ /* 0x0003620000300800 */
[----:B------:R-:W-:Y:S01]  /*8800*/  FMUL.FTZ R51, R13, R13 ;  /* 0x0000000d0d337220 */ /* 0x000fe20000410000 */
[----:B------:R-:W-:Y:S01]  /*8810*/  FADD.FTZ R46, R48, R13 ;  /* 0x0000000d302e7221 */ /* 0x000fe20000010000 */
[----:B------:R-:W-:Y:S01]  /*8820*/  FADD.FTZ R13, R10, R15 ;  /* 0x0000000f0a0d7221 */ /* 0x000fe20000010000 */
[----:B------:R-:W-:Y:S01]  /*8830*/  FADD.FTZ R11, R11, R52 ;  /* 0x000000340b0b7221 */ /* 0x000fe20000010000 */
[----:B------:R-:W-:Y:S01]  /*8840*/  SHF.L.U32 R10, R47, 0x10, RZ ;  /* 0x000000102f0a7819 */ /* 0x000fe200000006ff */
[----:B------:R-:W-:Y:S01]  /*8850*/  FFMA.FTZ R48, R48, R48, R51 ;  /* 0x0000003030307223 */ /* 0x000fe20000010033 */
[----:B------:R1:W5:Y:S01]  /*8860*/  LDL.LU R9, [R1+0x2bc] ;  /* 0x0002bc0001097983 */ /* 0x0003620000300800 */
[----:B------:R-:W-:-:S02]  /*8870*/  FADD.FTZ R11, R11, R46 ;  /* 0x0000002e0b0b7221 */ /* 0x000fc40000010000 */
[----:B------:R-:W-:Y:S01]  /*8880*/  FADD.FTZ R46, R10, R49 ;  /* 0x000000310a2e7221 */ /* 0x000fe20000010000 */
[----:B------:R-:W-:Y:S01]  /*8890*/  FMUL.FTZ R15, R49, R49 ;  /* 0x00000031310f7220 */ /* 0x000fe20000410000 */
[----:B------:R-:W-:Y:S01]  /*88a0*/  FADD.FTZ R13, R13, R48 ;  /* 0x000000300d0d7221 */ /* 0x000fe20000010000 */
[----:B------:R1:W5:Y:S01]  /*88b0*/  LDL.LU R0, [R1+0x2b8] ;  /* 0x0002b80001007983 */ /* 0x0003620000300800 */
[----:B------:R-:W-:Y:S01]  /*88c0*/  FADD.FTZ R11, R11, R46 ;  /* 0x0000002e0b0b7221 */ /* 0x000fe20000010000 */
[----:B------:R-:W-:Y:S01]  /*88d0*/  FMUL.FTZ R46, R44, R44 ;  /* 0x0000002c2c2e7220 */ /* 0x000fe20000410000 */
[----:B------:R-:W-:Y:S02]  /*88e0*/  IMAD.U32 R48, R45, 0x10000, RZ ;  /* 0x000100002d307824 */ /* 0x000fe400078e00ff */
[----:B------:R-:W-:Y:S01]  /*88f0*/  FFMA.FTZ R10, R10, R10, R15 ;  /* 0x0000000a0a0a7223 */ /* 0x000fe2000001000f */
[C---:B------:R-:W-:Y:S01]  /*8900*/  FADD.FTZ R44, R31.reuse, R44 ;  /* 0x0000002c1f2c7221 */ /* 0x040fe20000010000 */
[----:B------:R-:W-:Y:S01]  /*8910*/  FFMA.FTZ R31, R31, R31, R46 ;  /* 0x0000001f1f1f7223 */ /* 0x000fe2000001002e */
[----:B------:R-:W-:Y:S01]  /*8920*/  FMUL.FTZ R46, R48, R48 ;  /* 0x00000030302e7220 */ /* 0x000fe20000410000 */
[----:B------:R-:W-:Y:S01]  /*8930*/  FADD.FTZ R10, R13, R10 ;  /* 0x0000000a0d0a7221 */ /* 0x000fe20000010000 */
[----:B------:R-:W-:Y:S01]  /*8940*/  FADD.FTZ R48, R43, R48 ;  /* 0x000000302b307221 */ /* 0x000fe20000010000 */
[----:B------:R-:W-:Y:S01]  /*8950*/  FADD.FTZ R11, R11, R44 ;  /* 0x0000002c0b0b7221 */ /* 0x000fe20000010000 */
[----:B------:R-:W-:Y:S01]  /*8960*/  FFMA.FTZ R43, R43, R43, R46 ;  /* 0x0000002b2b2b7223 */ /* 0x000fe2000001002e */
[----:B------:R-:W-:Y:S01]  /*8970*/  FADD.FTZ R10, R10, R31 ;  /* 0x0000001f0a0a7221 */ /* 0x000fe20000010000 */
[----:B------:R-:W-:Y:S01]  /*8980*/  FMUL.FTZ R44, R42, R42 ;  /* 0x0000002a2a2c7220 */ /* 0x000fe20000410000 */
[----:B------:R-:W-:-:S02]  /*8990*/  IMAD.U32 R46, R37, 0x10000, RZ ;  /* 0x00010000252e7824 */ /* 0x000fc400078e00ff */
[C---:B------:R-:W-:Y:S01]  /*89a0*/  FADD.FTZ R42, R41.reuse, R42 ;  /* 0x0000002a292a7221 */ /* 0x040fe20000010000 */
[----:B------:R-:W-:Y:S02]  /*89b0*/  IMAD.U32 R13, R40, 0x10000, RZ ;  /* 0x00010000280d7824 */ /* 0x000fe400078e00ff */
[----:B------:R-:W-:Y:S01]  /*89c0*/  FADD.FTZ R10, R10, R43 ;  /* 0x0000002b0a0a7221 */ /* 0x000fe20000010000 */
[----:B------:R-:W-:Y:S01]  /*89d0*/  FFMA.FTZ R41, R41, R41, R44 ;  /* 0x0000002929297223 */ /* 0x000fe2000001002c */
[----:B------:R-:W-:Y:S01]  /*89e0*/  FMUL.FTZ R40, R46, R46 ;  /* 0x0000002e2e287220 */ /* 0x000fe20000410000 */
[----:B------:R-:W-:Y:S01]  /*89f0*/  FADD.FTZ R11, R11, R48 ;  /* 0x000000300b0b7221 */ /* 0x000fe20000010000 */
[C---:B------:R-:W-:Y:S01]  /*8a00*/  FADD.FTZ R46, R39.reuse, R46 ;  /* 0x0000002e272e7221 */ /* 0x040fe20000010000 */
[----:B------:R-:W-:Y:S01]  /*8a10*/  FADD.FTZ R10, R10, R41 ;  /* 0x000000290a0a7221 */ /* 0x000fe20000010000 */
[----:B------:R-:W-:Y:S01]  /*8a20*/  FFMA.FTZ R39, R39, R39, R40 ;  /* 0x0000002727277223 */ /* 0x000fe20000010028 */
[----:B------:R-:W-:Y:S01]  /*8a30*/  FMUL.FTZ R15, R13, R13 ;  /* 0x0000000d0d0f7220 */ /* 0x000fe20000410000 */
[----:B------:R-:W-:Y:S01]  /*8a40*/  FADD.FTZ R11, R11, R42 ;  /* 0x0000002a0b0b7221 */ /* 0x000fe20000010000 */
[----:B------:R-:W-:-:S02]  /*8a50*/  IMAD.U32 R31, R36, 0x10000, RZ ;  /* 0x00010000241f7824 */ /* 0x000fc400078e00ff */
[----:B------:R-:W-:Y:S01]  /*8a60*/  FADD.FTZ R10, R10, R39 ;  /* 0x000000270a0a7221 */ /* 0x000fe20000010000 */
[C---:B------:R-:W-:Y:S01]  /*8a70*/  FFMA.FTZ R15, R38.reuse, R38, R15 ;  /* 0x00000026260f7223 */ /* 0x040fe2000001000f */
[----:B------:R-:W-:Y:S01]  /*8a80*/  FADD.FTZ R11, R11, R46 ;  /* 0x0000002e0b0b7221 */ /* 0x000fe20000010000 */
[----:B------:R-:W-:Y:S01]  /*8a90*/  FADD.FTZ R36, R38, R13 ;  /* 0x0000000d26247221 */ /* 0x000fe20000010000 */
[----:B------:R-:W-:Y:S01]  /*8aa0*/  FMUL.FTZ R37, R31, R31 ;  /* 0x0000001f1f257220 */ /* 0x000fe20000410000 */
[----:B------:R-:W-:Y:S01]  /*8ab0*/  FADD.FTZ R13, R10, R15 ;  /* 0x0000000f0a0d7221 */ /* 0x000fe20000010000 */
[C---:B------:R-:W-:Y:S01]  /*8ac0*/  FADD.FTZ R10, R30.reuse, R31 ;  /* 0x0000001f1e0a7221 */ /* 0x040fe20000010000 */
[----:B------:R-:W-:Y:S01]  /*8ad0*/  FADD.FTZ R11, R11, R36 ;  /* 0x000000240b0b7221 */ /* 0x000fe20000010000 */
[----:B------:R-:W-:Y:S01]  /*8ae0*/  FFMA.FTZ R30, R30, R30, R37 ;  /* 0x0000001e1e1e7223 */ /* 0x000fe20000010025 */
[----:B------:R-:W-:Y:S02]  /*8af0*/  FMUL.FTZ R15, R35, R35 ;  /* 0x00000023230f7220 */ /* 0x000fe40000410000 */
[----:B------:R-:W-:Y:S01]  /*8b00*/  FADD.FTZ R10, R11, R10 ;  /* 0x0000000a0b0a7221 */ /* 0x000fe20000010000 */
[----:B------:R-:W-:Y:S01]  /*8b10*/  FADD.FTZ R11, R13, R30 ;  /* 0x0000001e0d0b7221 */ /* 0x000fe20000010000 */
[C---:B------:R-:W-:Y:S01]  /*8b20*/  FADD.FTZ R13, R32.reuse, R35 ;  /* 0x00000023200d7221 */ /* 0x040fe20000010000 */
[----:B------:R-:W-:Y:S01]  /*8b30*/  FFMA.FTZ R30, R32, R32, R15 ;  /* 0x00000020201e7223 */ /* 0x000fe2000001000f */
[----:B------:R-:W-:-:S02]  /*8b40*/  IMAD.U32 R32, R29, 0x10000, RZ ;  /* 0x000100001d207824 */ /* 0x000fc400078e00ff */
[----:B------:R-:W-:Y:S02]  /*8b50*/  FADD.FTZ R10, R10, R13 ;  /* 0x0000000d0a0a7221 */ /* 0x000fe40000010000 */
[----:B------:R-:W-:Y:S01]  /*8b60*/  FADD.FTZ R13, R33, R32 ;  /* 0x00000020210d7221 */ /* 0x000fe20000010000 */
[----:B------:R-:W-:Y:S01]  /*8b70*/  FADD.FTZ R11, R11, R30 ;  /* 0x0000001e0b0b7221 */ /* 0x000fe20000010000 */
[----:B------:R-:W-:Y:S02]  /*8b80*/  FMUL.FTZ R30, R32, R32 ;  /* 0x00000020201e7220 */ /* 0x000fe40000410000 */
        /* <DEDUP_REMOVED lines=9> */
[C---:B------:R-:W-:Y:S01]  /*8c20*/  FADD.FTZ R15, R24.reuse, R15 ;  /* 0x0000000f180f7221 */ /* 0x040fe20000010000 */
[----:B------:R-:W-:Y:S01]  /*8c30*/  FFMA.FTZ R24, R24, R24, R13 ;  /* 0x0000001818187223 */ /* 0x000fe2000001000d */
[----:B------:R-:W-:Y:S01]  /*8c40*/  FMUL.FTZ R13, R57, R57 ;  /* 0x00000039390d7220 */ /* 0x000fe20000410000 */
[----:B------:R-:W-:Y:S01]  /*8c50*/  FADD.FTZ R11, R11, R22 ;  /* 0x000000160b0b7221 */ /* 0x000fe20000010000 */
[----:B------:R-:W-:Y:S01]  /*8c60*/  FADD.FTZ R10, R10, R15 ;  /* 0x0000000f0a0a7221 */ /* 0x000fe20000010000 */
[C---:B------:R-:W-:Y:S01]  /*8c70*/  FADD.FTZ R57, R58.reuse, R57 ;  /* 0x000000393a397221 */ /* 0x040fe20000010000 */
[----:B------:R-:W-:Y:S01]  /*8c80*/  FFMA.FTZ R58, R58, R58, R13 ;  /* 0x0000003a3a3a7223 */ /* 0x000fe2000001000d */
[----:B------:R-:W-:Y:S01]  /*8c90*/  FADD.FTZ R11, R11, R24 ;  /* 0x000000180b0b7221 */ /* 0x000fe20000010000 */
[----:B------:R-:W-:Y:S01]  /*8ca0*/  FADD.FTZ R13, R55, R56 ;  /* 0x00000038370d7221 */ /* 0x000fe20000010000 */
[----:B------:R-:W-:Y:S01]  /*8cb0*/  FADD.FTZ R10, R10, R57 ;  /* 0x000000390a0a7221 */ /* 0x000fe20000010000 */
[----:B------:R-:W-:-:S02]  /*8cc0*/  IMAD.U32 R24, R69, 0x10000, RZ ;  /* 0x0001000045187824 */ /* 0x000fc400078e00ff */
[----:B------:R-:W-:Y:S01]  /*8cd0*/  FMUL.FTZ R22, R56, R56 ;  /* 0x0000003838167220 */ /* 0x000fe20000410000 */
[----:B------:R-:W-:Y:S01]  /*8ce0*/  FADD.FTZ R10, R10, R13 ;  /* 0x0000000d0a0a7221 */ /* 0x000fe20000010000 */
[----:B------:R-:W-:Y:S01]  /*8cf0*/  FADD.FTZ R13, R67, R24 ;  /* 0x00000018430d7221 */ /* 0x000fe20000010000 */
[----:B------:R-:W-:Y:S01]  /*8d00*/  FADD.FTZ R11, R11, R58 ;  /* 0x0000003a0b0b7221 */ /* 0x000fe20000010000 */
[----:B------:R-:W-:Y:S01]  /*8d10*/  FFMA.FTZ R22, R55, R55, R22 ;  /* 0x0000003737167223 */ /* 0x000fe20000010016 */
[----:B------:R-:W-:Y:S01]  /*8d20*/  FMUL.FTZ R26, R24, R24 ;  /* 0x00000018181a7220 */ /* 0x000fe20000410000 */
[----:B------:R-:W-:Y:S02]  /*8d30*/  IMAD.U32 R15, R66, 0x10000, RZ ;  /* 0x00010000420f7824 */ /* 0x000fe400078e00ff */
[----:B------:R-:W-:Y:S01]  /*8d40*/  FADD.FTZ R10, R10, R13 ;  /* 0x0000000d0a0a7221 */ /* 0x000fe20000010000 */
[----:B------:R-:W-:Y:S01]  /*8d50*/  FADD.FTZ R11, R11, R22 ;  /* 0x000000160b0b7221 */ /* 0x000fe20000010000 */
[----:B------:R-:W-:Y:S01]  /*8d60*/  FFMA.FTZ R26, R67, R67, R26 ;  /* 0x00000043431a7223 */ /* 0x000fe2000001001a */
[----:B------:R-:W-:Y:S01]  /*8d70*/  FMUL.FTZ R13, R15, R15 ;  /* 0x0000000f0f0d7220 */ /* 0x000fe20000410000 */
[----:B------:R-:W-:-:S02]  /*8d80*/  FADD.FTZ R15, R68, R15 ;  /* 0x0000000f440f7221 */ /* 0x000fc40000010000 */
[----:B------:R-:W-:Y:S01]  /*8d90*/  FADD.FTZ R11, R11, R26 ;  /* 0x0000001a0b0b7221 */ /* 0x000fe20000010000 */
[----:B------:R-:W-:-:S04]  /*8da0*/  FFMA.FTZ R68, R68, R68, R13 ;  /* 0x0000004444447223 */ /* 0x000fc8000001000d */
[----:B------:R-:W-:-:S04]  /*8db0*/  FADD.FTZ R11, R11, R68 ;  /* 0x000000440b0b7221 */ /* 0x000fc80000010000 */
[--C-:B------:R-:W-:Y:S01]  /*8dc0*/  FADD.FTZ R11, R11, R4.reuse ;  /* 0x000000040b0b7221 */ /* 0x100fe20000010000 */
[----:B------:R-:W-:Y:S01]  /*8dd0*/  PRMT R4, RZ, 0x7610, R4 ;  /* 0x00007610ff047816 */ /* 0x000fe20000000004 */
[----:B------:R-:W-:Y:S01]  /*8de0*/  FADD.FTZ R10, R10, R15 ;  /* 0x0000000f0a0a7221 */ /* 0x000fe20000010000 */
[----:B------:R-:W-:Y:S02]  /*8df0*/  IMAD.U32 R22, R3, 0x10000, RZ ;  /* 0x0001000003167824 */ /* 0x000fe400078e00ff */
[----:B------:R-:W-:Y:S01]  /*8e00*/  @!P1 PRMT R4, R61, 0x7610, R4 ;  /* 0x000076103d049816 */ /* 0x000fe20000000004 */
[----:B------:R-:W-:-:S03]  /*8e10*/  FADD.FTZ R10, R10, R65 ;  /* 0x000000410a0a7221 */ /* 0x000fc60000010000 */
[----:B------:R-:W-:Y:S01]  /*8e20*/  SHF.L.U32 R15, R4, 0x10, RZ ;  /* 0x00000010040f7819 */ /* 0x000fe200000006ff */
[----:B------:R-:W-:Y:S01]  /*8e30*/  FMUL.FTZ R4, R22, R22 ;  /* 0x0000001616047220 */ /* 0x000fe20000410000 */
[----:B------:R-:W-:Y:S01]  /*8e40*/  FADD.FTZ R10, R10, R63 ;  /* 0x0000003f0a0a7221 */ /* 0x000fe20000010000 */
[----:B------:R-:W-:Y:S02]  /*8e50*/  FADD.FTZ R3, R17, R16 ;  /* 0x0000001011037221 */ /* 0x000fe40000010000 */
[--C-:B------:R-:W-:Y:S01]  /*8e60*/  FFMA.FTZ R16, R15, R15, R4.reuse ;  /* 0x0000000f0f107223 */ /* 0x100fe20000010004 */
[----:B------:R-:W-:Y:S01]  /*8e70*/  PRMT R4, RZ, 0x7610, R4 ;  /* 0x00007610ff047816 */ /* 0x000fe20000000004 */
[--C-:B------:R-:W-:Y:S01]  /*8e80*/  FADD.FTZ R10, R10, R3.reuse ;  /* 0x000000030a0a7221 */ /* 0x100fe20000010000 */
[----:B------:R-:W-:Y:S01]  /*8e90*/  PRMT R3, RZ, 0x7610, R3 ;  /* 0x00007610ff037816 */ /* 0x000fe20000000003 */
[----:B------:R-:W-:Y:S01]  /*8ea0*/  FADD.FTZ R11, R11, R64 ;  /* 0x000000400b0b7221 */ /* 0x000fe20000010000 */
[----:B------:R-:W-:-:S02]  /*8eb0*/  @!P2 SHF.R.U32.HI R3, RZ, 0x10, R18 ;  /* 0x00000010ff03a819 */ /* 0x000fc40000011612 */
[----:B------:R-:W-:Y:S01]  /*8ec0*/  @!P2 PRMT R4, R18, 0x7610, R4 ;  /* 0x000076101204a816 */ /* 0x000fe20000000004 */
[----:B------:R-:W-:Y:S01]  /*8ed0*/  FADD.FTZ R11, R11, R20 ;  /* 0x000000140b0b7221 */ /* 0x000fe20000010000 */
[----:B------:R-:W-:Y:S01]  /*8ee0*/  FADD.FTZ R13, R15, R22 ;  /* 0x000000160f0d7221 */ /* 0x000fe20000010000 */
[----:B------:R-:W-:Y:S01]  /*8ef0*/  IMAD.U32 R20, R3, 0x10000, RZ ;  /* 0x0001000003147824 */ /* 0x000fe200078e00ff */
[----:B------:R-:W-:Y:S02]  /*8f00*/  SHF.L.U32 R3, R4, 0x10, RZ ;  /* 0x0000001004037819 */ /* 0x000fe400000006ff */
[----:B------:R-:W-:Y:S01]  /*8f10*/  PRMT R15, RZ, 0x7610, R15 ;  /* 0x00007610ff0f7816 */ /* 0x000fe2000000000f */
[----:B------:R-:W2:Y:S01]  /*8f20*/  S2R R4, SR_TID.X ;  /* 0x0000000000047919 */ /* 0x000ea20000002100 */
[----:B------:R-:W-:Y:S01]  /*8f30*/  FADD.FTZ R13, R10, R13 ;  /* 0x0000000d0a0d7221 */ /* 0x000fe20000010000 */
[----:B------:R-:W-:Y:S01]  /*8f40*/  PRMT R10, RZ, 0x7610, R10 ;  /* 0x00007610ff0a7816 */ /* 0x000fe2000000000a */
[----:B------:R-:W-:Y:S01]  /*8f50*/  FADD.FTZ R11, R11, R16 ;  /* 0x000000100b0b7221 */ /* 0x000fe20000010000 */
[----:B------:R-:W-:-:S02]  /*8f60*/  @!P3 SHF.R.U32.HI R10, RZ, 0x10, R2 ;  /* 0x00000010ff0ab819 */ /* 0x000fc40000011602 */
[----:B------:R-:W-:Y:S01]  /*8f70*/  @!P3 PRMT R15, R2, 0x7610, R15 ;  /* 0x00007610020fb816 */ /* 0x000fe2000000000f */
[----:B------:R-:W-:Y:S01]  /*8f80*/  FMUL.FTZ R16, R20, R20 ;  /* 0x0000001414107220 */ /* 0x000fe20000410000 */
[----:B------:R-:W-:Y:S01]  /*8f90*/  FADD.FTZ R20, R3, R20 ;  /* 0x0000001403147221 */ /* 0x000fe20000010000 */
[----:B------:R-:W-:Y:S01]  /*8fa0*/  IMAD.U32 R10, R10, 0x10000, RZ ;  /* 0x000100000a0a7824 */ /* 0x000fe200078e00ff */
[----:B------:R-:W-:Y:S01]  /*8fb0*/  SHF.L.U32 R15, R15, 0x10, RZ ;  /* 0x000000100f0f7819 */ /* 0x000fe200000006ff */
[----:B------:R-:W-:Y:S01]  /*8fc0*/  FFMA.FTZ R16, R3, R3, R16 ;  /* 0x0000000303107223 */ /* 0x000fe20000010010 */
[----:B------:R-:W-:Y:S01]  /*8fd0*/  PRMT R3, RZ, 0x7610, R3 ;  /* 0x00007610ff037816 */ /* 0x000fe20000000003 */
[----:B------:R-:W-:Y:S01]  /*8fe0*/  FADD.FTZ R13, R13, R20 ;  /* 0x000000140d0d7221 */ /* 0x000fe20000010000 */
[----:B------:R-:W-:Y:S01]  /*8ff0*/  @!P4 SHF.R.U32.HI R3, RZ, 0x10, R5 ;  /* 0x00000010ff03c819 */ /* 0x000fe20000011605 */
[----:B------:R-:W-:Y:S01]  /*9000*/  FMUL.FTZ R22, R10, R10 ;  /* 0x0000000a0a167220 */ /* 0x000fe20000410000 */
[--C-:B------:R-:W-:Y:S01]  /*9010*/  FADD.FTZ R20, R15, R10.reuse ;  /* 0x0000000a0f147221 */ /* 0x100fe20000010000 */
[----:B------:R-:W-:Y:S01]  /*9020*/  PRMT R10, RZ, 0x7610, R10 ;  /* 0x00007610ff0a7816 */ /* 0x000fe2000000000a */
[----:B------:R-:W-:Y:S01]  /*9030*/  FADD.FTZ R16, R11, R16 ;  /* 0x000000100b107221 */ /* 0x000fe20000010000 */
[----:B------:R-:W-:Y:S01]  /*9040*/  PRMT R11, RZ, 0x7610, R11 ;  /* 0x00007610ff0b7816 */ /* 0x000fe2000000000b */
[----:B------:R-:W-:Y:S01]  /*9050*/  IMAD.U32 R17, R3, 0x10000, RZ ;  /* 0x0001000003117824 */ /* 0x000fe200078e00ff */
[----:B------:R-:W-:-:S02]  /*9060*/  @!P4 PRMT R10, R5, 0x7610, R10 ;  /* 0x00007610050ac816 */ /* 0x000fc4000000000a */
[----:B------:R-:W-:Y:S02]  /*9070*/  PRMT R3, RZ, 0x7610, R3 ;  /* 0x00007610ff037816 */ /* 0x000fe40000000003 */
[----:B------:R-:W-:Y:S01]  /*9080*/  @!P5 SHF.R.U32.HI R11, RZ, 0x10, R12 ;  /* 0x00000010ff0bd819 */ /* 0x000fe2000001160c */
[----:B------:R-:W-:Y:S01]  /*9090*/  FFMA.FTZ R15, R15, R15, R22 ;  /* 0x0000000f0f0f7223 */ /* 0x000fe20000010016 */
[----:B------:R-:W-:Y:S01]  /*90a0*/  FADD.FTZ R13, R13, R20 ;  /* 0x000000140d0d7221 */ /* 0x000fe20000010000 */
[----:B------:R-:W-:Y:S02]  /*90b0*/  SHF.L.U32 R10, R10, 0x10, RZ ;  /* 0x000000100a0a7819 */ /* 0x000fe400000006ff */
[----:B------:R-:W-:Y:S01]  /*90c0*/  @!P5 PRMT R3, R12, 0x7610, R3 ;  /* 0x000076100c03d816 */ /* 0x000fe20000000003 */
[----:B------:R-:W-:Y:S02]  /*90d0*/  IMAD.U32 R20, R11, 0x10000, RZ ;  /* 0x000100000b147824 */ /* 0x000fe400078e00ff */
[----:B0-----:R-:W-:Y:S01]  /*90e0*/  FMUL.FTZ R19, R17, R17 ;  /* 0x0000001111137220 */ /* 0x001fe20000410000 */
[----:B------:R-:W-:Y:S01]  /*90f0*/  FADD.FTZ R15, R16, R15 ;  /* 0x0000000f100f7221 */ /* 0x000fe20000010000 */
[----:B------:R-:W-:Y:S01]  /*9100*/  SHF.L.U32 R3, R3, 0x10, RZ ;  /* 0x0000001003037819 */ /* 0x000fe200000006ff */
[----:B------:R-:W-:Y:S01]  /*9110*/  FADD.FTZ R16, R10, R17 ;  /* 0x000000110a107221 */ /* 0x000fe20000010000 */
[----:B------:R-:W-:Y:S01]  /*9120*/  FMUL.FTZ R22, R20, R20 ;  /* 0x0000001414167220 */ /* 0x000fe20000410000 */
[----:B------:R-:W-:Y:S01]  /*9130*/  FFMA.FTZ R10, R10, R10, R19 ;  /* 0x0000000a0a0a7223 */ /* 0x000fe20000010013 */
[----:B--2---:R-:W-:Y:S01]  /*9140*/  SHF.R.S32.HI R11, RZ, 0x1f, R4 ;  /* 0x0000001fff0b7819 */ /* 0x004fe20000011404 */
[C---:B------:R-:W-:Y:S01]  /*9150*/  FADD.FTZ R20, R3.reuse, R20 ;  /* 0x0000001403147221 */ /* 0x040fe20000010000 */
[----:B------:R-:W-:Y:S01]  /*9160*/  FFMA.FTZ R22, R3, R3, R22 ;  /* 0x0000000303167223 */ /* 0x000fe20000010016 */
[--C-:B------:R-:W-:Y:S01]  /*9170*/  FADD.FTZ R15, R15, R10.reuse ;  /* 0x0000000a0f0f7221 */ /* 0x100fe20000010000 */
[----:B------:R-:W-:Y:S01]  /*9180*/  PRMT R3, RZ, 0x7610, R3 ;  /* 0x00007610ff037816 */ /* 0x000fe20000000003 */
[----:B------:R-:W0:Y:S01]  /*9190*/  S2R R24, SR_LANEID ;  /* 0x0000000000187919 */ /* 0x000e220000000000 */
[----:B------:R-:W-:-:S02]  /*91a0*/  PRMT R10, RZ, 0x7610, R10 ;  /* 0x00007610ff0a7816 */ /* 0x000fc4000000000a */
[----:B------:R-:W-:Y:S02]  /*91b0*/  @!P6 SHF.R.U32.HI R3, RZ, 0x10, R14 ;  /* 0x00000010ff03e819 */ /* 0x000fe4000001160e */
[----:B------:R-:W-:Y:S02]  /*91c0*/  LEA.HI R11, R11, R4, RZ, 0x5 ;  /* 0x000000040b0b7211 */ /* 0x000fe400078f28ff */
[----:B------:R-:W-:Y:S02]  /*91d0*/  @!P6 PRMT R10, R14, 0x7610, R10 ;  /* 0x000076100e0ae816 */ /* 0x000fe4000000000a */
[----:B------:R-:W-:Y:S01]  /*91e0*/  SHF.L.U32 R3, R3, 0x10, RZ ;  /* 0x0000001003037819 */ /* 0x000fe200000006ff */
[----:B------:R-:W-:Y:S01]  /*91f0*/  FADD.FTZ R13, R13, R16 ;  /* 0x000000100d0d7221 */ /* 0x000fe20000010000 */
[----:B------:R-:W-:Y:S01]  /*9200*/  SHF.R.S32.HI R26, RZ, 0x5, R11 ;  /* 0x00000005ff1a7819 */ /* 0x000fe2000001140b */
[----:B------:R-:W-:Y:S02]  /*9210*/  IMAD.MOV.U32 R17, RZ, RZ, -0x20 ;  /* 0xffffffe0ff117424 */ /* 0x000fe400078e00ff */
[----:B------:R-:W-:-:S02]  /*9220*/  IMAD.U32 R10, R10, 0x10000, RZ ;  /* 0x000100000a0a7824 */ /* 0x000fc400078e00ff */
[----:B------:R-:W-:Y:S01]  /*9230*/  FMUL.FTZ R11, R3, R3 ;  /* 0x00000003030b7220 */ /* 0x000fe20000410000 */
[----:B------:R-:W-:Y:S01]  /*9240*/  FADD.FTZ R13, R13, R20 ;  /* 0x000000140d0d7221 */ /* 0x000fe20000010000 */
[----:B------:R-:W-:Y:S02]  /*9250*/  IMAD R17, R26, R17, 0x187 ;  /* 0x000001871a117424 */ /* 0x000fe400078e0211 */
[----:B------:R-:W-:Y:S01]  /*9260*/  FADD.FTZ R15, R15, R22 ;  /* 0x000000160f0f7221 */ /* 0x000fe20000010000 */
[----:B------:R-:W-:Y:S01]  /*9270*/  FADD.FTZ R16, R10, R3 ;  /* 0x000000030a107221 */ /* 0x000fe20000010000 */
[----:B------:R-:W-:Y:S01]  /*9280*/  ISETP.GT.AND P1, PT, R4, 0x17f, PT ;  /* 0x0000017f0400780c */ /* 0x000fe20003f24270 */
[----:B------:R-:W-:Y:S02]  /*9290*/  FFMA.FTZ R20, R10, R10, R11 ;  /* 0x0000000a0a147223 */ /* 0x000fe4000001000b */
[----:B------:R-:W-:Y:S01]  /*92a0*/  FADD.FTZ R10, R13, R16 ;  /* 0x000000100d0a7221 */ /* 0x000fe20000010000 */
[----:B------:R-:W-:Y:S01]  /*92b0*/  SEL R17, R17, 0x1f, P1 ;  /* 0x0000001f11117807 */ /* 0x000fe20000800000 */
[----:B------:R-:W-:-:S04]  /*92c0*/  FADD.FTZ R11, R15, R20 ;  /* 0x000000140f0b7221 */ /* 0x000fc80000010000 */
[----:B------:R-:W2:Y:S04]  /*92d0*/  SHFL.DOWN PT, R3, R10, 0x1, R17 ;  /* 0x082000000a037989 */ /* 0x000ea800000e0011 */
[----:B------:R-:W3:Y:S01]  /*92e0*/  SHFL.DOWN PT, R16, R11, 0x1, R17 ;  /* 0x082000000b107989 */ /* 0x000ee200000e0011 */
[C---:B0-----:R-:W-:Y:S02]  /*92f0*/  ISETP.GE.AND P1, PT, R24.reuse, R17, PT ;  /* 0x000000111800720c */ /* 0x041fe40003f26270 */
[----:B------:R-:W-:-:S11]  /*9300*/  IADD3 R20, R24, 0x2, RZ ;  /* 0x0000000218147810 */ /* 0x000fd60007ffe0ff */
[----:B--2---:R-:W-:Y:S01]  /*9310*/  @!P1 FADD.FTZ R10, R10, R3 ;  /* 0x000000030a0a9221 */ /* 0x004fe20000010000 */
[----:B---3--:R-:W-:-:S04]  /*9320*/  @!P1 FADD.FTZ R11, R11, R16 ;  /* 0x000000100b0b9221 */ /* 0x008fc80000010000 */
[----:B------:R-:W0:Y:S04]  /*9330*/  SHFL.DOWN PT, R3, R10, 0x2, R17 ;  /* 0x084000000a037989 */ /* 0x000e2800000e0011 */
[----:B------:R-:W2:Y:S01]  /*9340*/  SHFL.DOWN PT, R16, R11, 0x2, R17 ;  /* 0x084000000b107989 */ /* 0x000ea200000e0011 */
[----:B------:R-:W-:Y:S01]  /*9350*/  ISETP.GT.AND P1, PT, R20, R17, PT ;  /* 0x000000111400720c */ /* 0x000fe20003f24270 */
[----:B------:R-:W-:-:S12]  /*9360*/  VIADD R20, R24, 0x4 ;  /* 0x0000000418147836 */ /* 0x000fd80000000000 */
[----:B0-----:R-:W-:Y:S01]  /*9370*/  @!P1 FADD.FTZ R10, R10, R3 ;  /* 0x000000030a0a9221 */ /* 0x001fe20000010000 */
[----:B--2---:R-:W-:-:S04]  /*9380*/  @!P1 FADD.FTZ R11, R11, R16 ;  /* 0x000000100b0b9221 */ /* 0x004fc80000010000 */
[----:B------:R-:W0:Y:S04]  /*9390*/  SHFL.DOWN PT, R3, R10, 0x4, R17 ;  /* 0x088000000a037989 */ /* 0x000e2800000e0011 */
[----:B------:R-:W2:Y:S01]  /*93a0*/  SHFL.DOWN PT, R16, R11, 0x4, R17 ;  /* 0x088000000b107989 */ /* 0x000ea200000e0011 */
[----:B------:R-:W-:Y:S02]  /*93b0*/  ISETP.GT.AND P1, PT, R20, R17, PT ;  /* 0x000000111400720c */ /* 0x000fe40003f24270 */
[C---:B------:R-:W-:Y:S02]  /*93c0*/  ISETP.NE.AND P3, PT, R24.reuse, RZ, PT ;  /* 0x000000ff1800720c */ /* 0x040fe40003f65270 */
[----:B------:R-:W-:-:S09]  /*93d0*/  IADD3 R20, R24, 0x8, RZ ;  /* 0x0000000818147810 */ /* 0x000fd20007ffe0ff */
[----:B0-----:R-:W-:Y:S01]  /*93e0*/  @!P1 FADD.FTZ R10, R10, R3 ;  /* 0x000000030a0a9221 */ /* 0x001fe20000010000 */
[----:B--2---:R-:W-:-:S04]  /*93f0*/  @!P1 FADD.FTZ R11, R11, R16 ;  /* 0x000000100b0b9221 */ /* 0x004fc80000010000 */
[----:B------:R-:W0:Y:S04]  /*9400*/  SHFL.DOWN PT, R3, R10, 0x8, R17 ;  /* 0x090000000a037989 */ /* 0x000e2800000e0011 */
[----:B------:R-:W2:Y:S01]  /*9410*/  SHFL.DOWN PT, R16, R11, 0x8, R17 ;  /* 0x090000000b107989 */ /* 0x000ea200000e0011 */
[----:B------:R-:W-:Y:S01]  /*9420*/  ISETP.GT.AND P1, PT, R20, R17, PT ;  /* 0x000000111400720c */ /* 0x000fe20003f24270 */
[----:B------:R-:W3:Y:S01]  /*9430*/  @!P3 S2R R22, SR_CgaCtaId ;  /* 0x000000000016b919 */ /* 0x000ee20000008800 */
[----:B------:R-:W-:-:S11]  /*9440*/  VIADD R20, R24, 0x10 ;  /* 0x0000001018147836 */ /* 0x000fd60000000000 */
[----:B0-----:R-:W-:Y:S01]  /*9450*/  @!P1 FADD.FTZ R10, R10, R3 ;  /* 0x000000030a0a9221 */ /* 0x001fe20000010000 */
[----:B--2---:R-:W-:-:S04]  /*9460*/  @!P1 FADD.FTZ R11, R11, R16 ;  /* 0x000000100b0b9221 */ /* 0x004fc80000010000 */
[----:B------:R-:W0:Y:S04]  /*9470*/  SHFL.DOWN PT, R13, R10, 0x10, R17 ;  /* 0x0a0000000a0d7989 */ /* 0x000e2800000e0011 */
[----:B------:R-:W2:Y:S01]  /*9480*/  SHFL.DOWN PT, R16, R11, 0x10, R17 ;  /* 0x0a0000000b107989 */ /* 0x000ea200000e0011 */
[----:B------:R-:W-:-:S03]  /*9490*/  ISETP.GT.AND P1, PT, R20, R17, PT ;  /* 0x000000111400720c */ /* 0x000fc60003f24270 */
[----:B------:R1:W-:Y:S01]  /*94a0*/  STL [R1+0xc8], R34 ;  /* 0x0000c82201007387 */ /* 0x0003e20000100800 */
[----:B------:R-:W-:-:S03]  /*94b0*/  @!P3 MOV R3, 0x400 ;  /* 0x000004000003b802 */ /* 0x000fc60000000f00 */
        /* <DEDUP_REMOVED lines=13> */
[----:B------:R1:W-:Y:S01]  /*9590*/  STL [R1+0x10c], R14 ;  /* 0x00010c0e01007387 */ /* 0x0003e20000100800 */
[----:B------:R-:W-:-:S02]  /*95a0*/  ISETP.NE.AND P2, PT, R4, RZ, PT ;  /* 0x000000ff0400720c */ /* 0x000fc40003f45270 */
[----:B---3--:R-:W-:Y:S01]  /*95b0*/  @!P3 LEA R3, R22, R3, 0x18 ;  /* 0x000000031603b211 */ /* 0x008fe200078ec0ff */
[----:B0-----:R-:W-:Y:S01]  /*95c0*/  @!P1 FADD.FTZ R10, R10, R13 ;  /* 0x0000000d0a0a9221 */ /* 0x001fe20000010000 */
[----:B--2---:R-:W-:Y:S02]  /*95d0*/  @!P1 FADD.FTZ R11, R11, R16 ;  /* 0x000000100b0b9221 */ /* 0x004fe40000010000 */
[----:B------:R-:W-:Y:S01]  /*95e0*/  @!P3 LEA R3, R26, R3, 0x3 ;  /* 0x000000031a03b211 */ /* 0x000fe200078e18ff */
[----:B------:R-:W-:Y:S01]  /*95f0*/  ULDC UR7, c[0x0][0xc] ;  /* 0x0000030000077ab9 */ /* 0x000fe20000000800 */
[----:B------:R-:W-:Y:S03]  /*9600*/  BSSY B0, `(.L_x_3778) ;  /* 0x0000026000007945 */ /* 0x000fe60003800000 */
[----:B------:R1:W-:Y:S01]  /*9610*/  @!P3 STS.64 [R3+0x10], R10 ;  /* 0x0000100a0300b388 */ /* 0x0003e20000000a00 */
[----:B------:R-:W-:Y:S06]  /*9620*/  BAR.SYNC.DEFER_BLOCKING 0x0 ;  /* 0x0000000000007b1d */ /* 0x000fec0000010000 */
[----:B------:R-:W-:Y:S05]  /*9630*/  @P2 BRA `(.L_x_3779) ;  /* 0x0000000000882947 */ /* 0x000fea0003800000 */
[----:B------:R-:W0:Y:S01]  /*9640*/  S2UR UR10, SR_CgaCtaId ;  /* 0x00000000000a79c3 */ /* 0x000e220000008800 */
[----:B------:R-:W-:Y:S02]  /*9650*/  UMOV UR6, 0x400 ;  /* 0x0000040000067882 */ /* 0x000fe40000000000 */
[----:B0-----:R-:W-:-:S09]  /*9660*/  ULEA UR6, UR10, UR6, 0x18 ;  /* 0x000000060a067291 */ /* 0x001fd2000f8ec03f */
[----:B-1----:R-:W0:Y:S04]  /*9670*/  LDS.64 R2, [UR6+0x18] ;  /* 0x00001806ff027984 */ /* 0x002e280008000a00 */
[----:B------:R-:W1:Y:S04]  /*9680*/  LDS.128 R28, [UR6+0x20] ;  /* 0x00002006ff1c7984 */ /* 0x000e680008000c00 */
[----:B------:R-:W2:Y:S04]  /*9690*/  LDS.128 R24, [UR6+0x30] ;  /* 0x00003006ff187984 */ /* 0x000ea80008000c00 */
[----:B------:R-:W3:Y:S04]  /*96a0*/  LDS.128 R20, [UR6+0x40] ;  /* 0x00004006ff147984 */ /* 0x000ee80008000c00 */
[----:B------:R-:W4:Y:S04]  /*96b0*/  LDS.128 R16, [UR6+0x50] ;  /* 0x00005006ff107984 */ /* 0x000f280008000c00 */
[----:B------:R-:W4:Y:S01]  /*96c0*/  LDS.128 R12, [UR6+0x60] ;  /* 0x00006006ff0c7984 */ /* 0x000f220008000c00 */
        /* <DEDUP_REMOVED lines=25> */
.L_x_3779:
[----:B------:R-:W-:Y:S05]  /*9860*/  BSYNC B0 ;  /* 0x0000000000007941 */ /* 0x000fea0003800000 */
.L_x_3778:
        /* <DEDUP_REMOVED lines=10> */
[C---:B------:R-:W-:Y:S02]  /*9910*/  IMAD R2, R5.reuse, UR7, RZ ;  /* 0x0000000705027c24 */ /* 0x040fe4000f8e02ff */
[----:B-1----:R-:W-:-:S03]  /*9920*/  IMAD.IADD R19, R5, 0x1, R14 ;  /* 0x0000000105137824 */ /* 0x002fc600078e020e */
[----:B------:R-:W-:Y:S01]  /*9930*/  SHF.L.U32 R5, R2, 0x1, RZ ;  /* 0x0000000102057819 */ /* 0x000fe200000006ff */
[----:B--2---:R-:W-:-:S04]  /*9940*/  IMAD.WIDE.U32 R18, R19, 0x4, R12 ;  /* 0x0000000413127825 */ /* 0x004fc800078e000c */
[----:B---3--:R-:W-:Y:S01]  /*9950*/  IMAD.WIDE R12, R5, 0x4, R16 ;  /* 0x00000004050c7825 */ /* 0x008fe200078e0210 */
[----:B------:R-:W-:Y:S06]  /*9960*/  @P2 BRA `(.L_x_3782) ;  /* 0x00000000005c2947 */ /* 0x000fec0003800000 */
[----:B------:R-:W-:Y:S01]  /*9970*/  ULOP3.LUT UP0, URZ, UR4, 0x2, URZ, 0xc0, !UPT ;  /* 0x00000002043f7892 */ /* 0x000fe2000f80c03f */
[----:B------:R-:W-:Y:S01]  /*9980*/  IMAD R17, R3, UR14, R14 ;  /* 0x0000000e03117c24 */ /* 0x000fe2000f8e020e */
[----:B------:R-:W-:Y:S02]  /*9990*/  UMOV UR6, 0xffffffff ;  /* 0xffffffff00067882 */ /* 0x000fe40000000000 */
[----:B------:R-:W-:Y:S01]  /*99a0*/  USEL UR6, UR6, 0x1, UP0 ;  /* 0x0000000106067887 */ /* 0x000fe20008000000 */
[----:B------:R-:W-:Y:S01]  /*99b0*/  IMAD.WIDE.U32 R16, R17, 0x8, R12 ;  /* 0x0000000811107825 */ /* 0x000fe200078e000c */
[----:B------:R-:W-:Y:S01]  /*99c0*/  MOV R2, 0xffffffff ;  /* 0xffffffff00027802 */ /* 0x000fe20000000f00 */
[----:B------:R-:W-:-:S03]  /*99d0*/  UMOV UR10, 0xffffffff ;  /* 0xffffffff000a7882 */ /* 0x000fc60000000000 */
[----:B------:R-:W-:Y:S01]  /*99e0*/  IMAD.U32 R5, RZ, RZ, UR6 ;  /* 0x00000006ff057e24 */ /* 0x000fe2000f8e00ff */
[----:B------:R-:W-:Y:S01]  /*99f0*/  USEL UR6, UR7, URZ, !UP0 ;  /* 0x0000003f07067287 */ /* 0x000fe2000c000000 */
[----:B------:R0:W-:Y:S03]  /*9a00*/  STG.E.64 desc[UR12][R16.64], R10 ;  /* 0x0000000a10007986 */ /* 0x0001e6000c101b0c */
[----:B------:R-:W-:Y:S01]  /*9a10*/  UISETP.NE.AND UP0, UPT, UR10, UR6, UPT ;  /* 0x000000060a00728c */ /* 0x000fe2000bf05270 */
[----:B------:R-:W-:Y:S06]  /*9a20*/  MEMBAR.ALL.GPU ;  /* 0x0000000000007992 */ /* 0x000fec000000a000 */
[----:B------:R-:W-:-:S00]  /*9a30*/  ERRBAR ;  /* 0x00000000000079ab */ /* 0x000fc00000000000 */
[----:B------:R-:W-:Y:S06]  /*9a40*/  CGAERRBAR ;  /* 0x00000000000075ab */ /* 0x000fec0000000000 */
[----:B------:R0:W-:Y:S04]  /*9a50*/  REDG.E.ADD.S32.STRONG.GPU desc[UR12][R18.64], R5 ;  /* 0x000000051200798e */ /* 0x0001e8000c10e38c */
[----:B------:R0:W-:Y:S01]  /*9a60*/  STL [R1], R2 ;  /* 0x0000000201007387 */ /* 0x0001e20000100800 */
[----:B------:R-:W-:-:S13]  /*9a70*/  PLOP3.LUT P1, PT, PT, PT, UP0, 0x80, 0x0 ;  /* 0x000000000000781c */ /* 0x000fda0003f2f008 */
[----:B0-----:R-:W-:Y:S05]  /*9a80*/  @!P1 BRA `(.L_x_3782) ;  /* 0x0000000000149947 */ /* 0x001fea0003800000 */
.L_x_3783:
[----:B------:R-:W2:Y:S04]  /*9a90*/  LDG.E.STRONG.GPU R2, desc[UR12][R18.64] ;  /* 0x0000000c12027981 */ /* 0x000ea8000c1ef900 */
[----:B--2---:R-:W-:Y:S04]  /*9aa0*/  CCTL.IVALL ;  /* 0x00000000ff00798f */ /* 0x004fe80002000000 */
[----:B------:R0:W-:Y:S01]  /*9ab0*/  STL [R1], R2 ;  /* 0x0000000201007387 */ /* 0x0001e20000100800 */
[----:B------:R-:W-:-:S13]  /*9ac0*/  ISETP.NE.AND P1, PT, R2, UR6, PT ;  /* 0x0000000602007c0c */ /* 0x000fda000bf25270 */
[----:B0-----:R-:W-:Y:S05]  /*9ad0*/  @P1 BRA `(.L_x_3783) ;  /* 0xfffffffc00ec1947 */ /* 0x001fea000383ffff */
.L_x_3782:
[----:B------:R-:W-:Y:S05]  /*9ae0*/  BSYNC B0 ;  /* 0x0000000000007941 */ /* 0x000fea0003800000 */
.L_x_3781:
[----:B------:R-:W-:Y:S01]  /*9af0*/  BAR.SYNC.DEFER_BLOCKING 0x0 ;  /* 0x0000000000007b1d */ /* 0x000fe20000010000 */
[----:B------:R-:W-:-:S13]  /*9b00*/  ISETP.NE.AND P1, PT, RZ, UR7, PT ;  /* 0x00000007ff007c0c */ /* 0x000fda000bf25270 */
[----:B------:R-:W-:Y:S05]  /*9b10*/  @!P1 BRA `(.L_x_3780) ;  /* 0x0000000c00fc9947 */ /* 0x000fea0003800000 */
[----:B------:R-:W-:Y:S01]  /*9b20*/  UIADD3 UR6, UR7, -0x1, URZ ;  /* 0xffffffff07067890 */ /* 0x000fe2000fffe03f */
[----:B------:R-:W-:-:S03]  /*9b30*/  IMAD.MOV.U32 R5, RZ, RZ, RZ ;  /* 0x000000ffff057224 */ /* 0x000fc600078e00ff */
[----:B------:R-:W-:-:S06]  /*9b40*/  UISETP.GE.U32.AND UP0, UPT, UR6, 0x3, UPT ;  /* 0x000000030600788c */ /* 0x000fcc000bf06070 */
[----:B------:R-:W-:-:S13]  /*9b50*/  PLOP3.LUT P1, PT, PT, PT, UP0, 0x80, 0x0 ;  /* 0x000000000000781c */ /* 0x000fda0003f2f008 */
[----:B------:R-:W-:Y:S05]  /*9b60*/  @!P1 BRA `(.L_x_3784) ;  /* 0x0000000c006c9947 */ /* 0x000fea0003800000 */
[----:B------:R-:W-:Y:S01]  /*9b70*/  ULOP3.LUT UR6, UR7, 0x3, URZ, 0xc0, !UPT ;  /* 0x0000000307067892 */ /* 0x000fe2000f8ec03f */
[----:B------:R-:W-:-:S03]  /*9b80*/  HFMA2.MMA R5, -RZ, RZ, 0, 0 ;  /* 0x00000000ff057435 */ /* 0x000fc600000001ff */
[----:B------:R-:W-:-:S06]  /*9b90*/  UIADD3 UR6, -UR6, UR7, URZ ;  /* 0x0000000706067290 */ /* 0x000fcc000fffe13f */
[----:B------:R-:W-:Y:S01]  /*9ba0*/  ISETP.LT.AND P1, PT, RZ, UR6, PT ;  /* 0x00000006ff007c0c */ /* 0x000fe2000bf21270 */
[----:B------:R-:W-:-:S12]  /*9bb0*/  IMAD.U32 R2, RZ, RZ, UR6 ;  /* 0x00000006ff027e24 */ /* 0x000fd8000f8e00ff */
[----:B------:R-:W-:Y:S05]  /*9bc0*/  @!P1 BRA `(.L_x_3785) ;  /* 0x0000000800d89947 */ /* 0x000fea0003800000 */
[----:B------:R-:W-:Y:S02]  /*9bd0*/  ISETP.GT.AND P3, PT, R2, 0xc, PT ;  /* 0x0000000c0200780c */ /* 0x000fe40003f64270 */
[----:B------:R-:W-:-:S11]  /*9be0*/  PLOP3.LUT P1, PT, PT, PT, PT, 0x80, 0x0 ;  /* 0x000000000000781c */ /* 0x000fd60003f2f070 */
[----:B------:R-:W-:Y:S05]  /*9bf0*/  @!P3 BRA `(.L_x_3786) ;  /* 0x0000000400d0b947 */ /* 0x000fea0003800000 */
[----:B------:R-:W-:-:S13]  /*9c00*/  PLOP3.LUT P1, PT, PT, PT, PT, 0x8, 0x0 ;  /* 0x000000000000781c */ /* 0x000fda0003f2e170 */
.L_x_3787:
[C---:B------:R-:W-:Y:S01]  /*9c10*/  IADD3 R19, R5.reuse, 0x1, RZ ;  /* 0x0000000105137810 */ /* 0x040fe20007ffe0ff */
[C---:B------:R-:W-:Y:S01]  /*9c20*/  VIADD R21, R5.reuse, 0x2 ;  /* 0x0000000205157836 */ /* 0x040fe20000000000 */
[----:B------:R-:W-:Y:S02]  /*9c30*/  ISETP.EQ.OR P3, PT, R5, UR14, P2 ;  /* 0x0000000e05007c0c */ /* 0x000fe40009762670 */
[----:B------:R-:W-:Y:S02]  /*9c40*/  ISETP.EQ.OR P4, PT, R19, UR14, P2 ;  /* 0x0000000e13007c0c */ /* 0x000fe40009782670 */
[----:B------:R-:W-:Y:S02]  /*9c50*/  IADD3 R23, R5, 0x3, RZ ;  /* 0x0000000305177810 */ /* 0x000fe40007ffe0ff */
[----:B------:R-:W-:Y:S02]  /*9c60*/  ISETP.EQ.OR P6, PT, R21, UR14, P2 ;  /* 0x0000000e15007c0c */ /* 0x000fe400097c2670 */
[----:B------:R-:W-:-:S05]  /*9c70*/  ISETP.EQ.OR P5, PT, R23, UR14, P2 ;  /* 0x0000000e17007c0c */ /* 0x000fca00097a2670 */
        /* <DEDUP_REMOVED lines=12> */
[----:B------:R-:W-:Y:S02]  /*9d40*/  VIADD R15, R5, 0x4 ;  /* 0x00000004050f7836 */ /* 0x000fe40000000000 */
[----:B--2---:R-:W-:Y:S01]  /*9d50*/  @!P3 FADD.FTZ R10, R10, R16 ;  /* 0x000000100a0ab221 */ /* 0x004fe20000010000 */
[----:B------:R-:W-:Y:S01]  /*9d60*/  @!P3 FADD.FTZ R11, R11, R17 ;  /* 0x000000110b0bb221 */ /* 0x000fe20000010000 */
[----:B------:R-:W-:-:S02]  /*9d70*/  IADD3 R16, R5, 0x5, RZ ;  /* 0x0000000505107810 */ /* 0x000fc40007ffe0ff */
[----:B------:R-:W-:Y:S01]  /*9d80*/  ISETP.EQ.OR P3, PT, R15, UR14, P2 ;  /* 0x0000000e0f007c0c */ /* 0x000fe20009762670 */
[----:B---3--:R-:W-:Y:S01]  /*9d90*/  @!P4 FADD.FTZ R10, R10, R18 ;  /* 0x000000120a0ac221 */ /* 0x008fe20000010000 */
[----:B------:R-:W-:Y:S01]  /*9da0*/  @!P4 FADD.FTZ R11, R11, R19 ;  /* 0x000000130b0bc221 */ /* 0x000fe20000010000 */
[----:B------:R-:W-:Y:S01]  /*9db0*/  VIADD R18, R5, 0x6 ;  /* 0x0000000605127836 */ /* 0x000fe20000000000 */
        /* <DEDUP_REMOVED lines=16> */
[----:B------:R-:W3:Y:S05]  /*9ec0*/  @!P4 LDG.E.64 R18, desc[UR12][R18.64] ;  /* 0x0000000c1212c981 */ /* 0x000eea000c1e1b00 */
[----:B------:R-:W4:Y:S01]  /*9ed0*/  @!P6 LDG.E.64 R20, desc[UR12][R20.64] ;  /* 0x0000000c1414e981 */ /* 0x000f22000c1e1b00 */
[----:B------:R-:W-:-:S06]  /*9ee0*/  @!P5 IMAD.WIDE.U32 R22, R23, 0x8, R12 ;  /* 0x000000081716d825 */ /* 0x000fcc00078e000c */
[----:B------:R-:W4:Y:S01]  /*9ef0*/  @!P5 LDG.E.64 R22, desc[UR12][R22.64] ;  /* 0x0000000c1616d981 */ /* 0x000f22000c1e1b00 */
[C---:B------:R-:W-:Y:S01]  /*9f00*/  VIADD R15, R5.reuse, 0x8 ;  /* 0x00000008050f7836 */ /* 0x040fe20000000000 */
[C---:B------:R-:W-:Y:S02]  /*9f10*/  IADD3 R24, R5.reuse, 0x9, RZ ;  /* 0x0000000905187810 */ /* 0x040fe40007ffe0ff */
[----:B------:R-:W-:Y:S01]  /*9f20*/  IADD3 R25, R5, 0xb, RZ ;  /* 0x0000000b05197810 */ /* 0x000fe20007ffe0ff */
[----:B--2---:R-:W-:Y:S01]  /*9f30*/  @!P3 FADD.FTZ R10, R10, R16 ;  /* 0x000000100a0ab221 */ /* 0x004fe20000010000 */
[----:B------:R-:W-:Y:S01]  /*9f40*/  @!P3 FADD.FTZ R11, R11, R17 ;  /* 0x000000110b0bb221 */ /* 0x000fe20000010000 */
[----:B------:R-:W-:Y:S02]  /*9f50*/  ISETP.EQ.OR P3, PT, R15, UR14, P2 ;  /* 0x0000000e0f007c0c */ /* 0x000fe40009762670 */
[----:B---3--:R-:W-:Y:S01]  /*9f60*/  @!P4 FADD.FTZ R10, R10, R18 ;  /* 0x000000120a0ac221 */ /* 0x008fe20000010000 */
[----:B------:R-:W-:Y:S01]  /*9f70*/  @!P4 FADD.FTZ R11, R11, R19 ;  /* 0x000000130b0bc221 */ /* 0x000fe20000010000 */
[----:B------:R-:W-:-:S02]  /*9f80*/  ISETP.EQ.OR P4, PT, R24, UR14, P2 ;  /* 0x0000000e18007c0c */ /* 0x000fc40009782670 */
[----:B----4-:R-:W-:Y:S01]  /*9f90*/  @!P6 FADD.FTZ R10, R10, R20 ;  /* 0x000000140a0ae221 */ /* 0x010fe20000010000 */
[----:B------:R-:W-:Y:S02]  /*9fa0*/  VIADD R20, R5, 0xa ;  /* 0x0000000a05147836 */ /* 0x000fe40000000000 */
[----:B------:R-:W-:-:S04]  /*9fb0*/  @!P6 FADD.FTZ R11, R11, R21 ;  /* 0x000000150b0be221 */ /* 0x000fc80000010000 */
        /* <DEDUP_REMOVED lines=23> */
[----:B------:R-:W-:Y:S01]  /*a130*/  ISETP.EQ.OR P4, PT, R16, UR14, P2 ;  /* 0x0000000e10007c0c */ /* 0x000fe20009782670 */
[----:B------:R-:W-:Y:S02]  /*a140*/  VIADD R18, R5, 0xe ;  /* 0x0000000e05127836 */ /* 0x000fe40000000000 */
        /* <DEDUP_REMOVED lines=19> */
[----:B------:R-:W-:Y:S01]  /*a280*/  VIADD R2, R2, 0xfffffff0 ;  /* 0xfffffff002027836 */ /* 0x000fe20000000000 */
[----:B------:R-:W-:Y:S01]  /*a290*/  IADD3 R5, R5, 0x10, RZ ;  /* 0x0000001005057810 */ /* 0x000fe20007ffe0ff */
[----:B--2---:R-:W-:Y:S01]  /*a2a0*/  @!P3 FADD.FTZ R10, R10, R16 ;  /* 0x000000100a0ab221 */ /* 0x004fe20000010000 */
[----:B------:R-:W-:-:S02]  /*a2b0*/  @!P3 FADD.FTZ R11, R11, R17 ;  /* 0x000000110b0bb221 */ /* 0x000fc40000010000 */
[----:B------:R-:W-:Y:S01]  /*a2c0*/  ISETP.GT.AND P3, PT, R2, 0xc, PT ;  /* 0x0000000c0200780c */ /* 0x000fe20003f64270 */
[----:B---3--:R-:W-:Y:S01]  /*a2d0*/  @!P4 FADD.FTZ R10, R10, R18 ;  /* 0x000000120a0ac221 */ /* 0x008fe20000010000 */
[----:B------:R-:W-:-:S03]  /*a2e0*/  @!P4 FADD.FTZ R11, R11, R19 ;  /* 0x000000130b0bc221 */ /* 0x000fc60000010000 */
[----:B----4-:R-:W-:Y:S01]  /*a2f0*/  @!P6 FADD.FTZ R10, R10, R20 ;  /* 0x000000140a0ae221 */ /* 0x010fe20000010000 */
[----:B------:R-:W-:-:S03]  /*a300*/  @!P6 FADD.FTZ R11, R11, R21 ;  /* 0x000000150b0be221 */ /* 0x000fc60000010000 */
[----:B------:R-:W-:Y:S01]  /*a310*/  @!P5 FADD.FTZ R10, R10, R22 ;  /* 0x000000160a0ad221 */ /* 0x000fe20000010000 */
[----:B------:R-:W-:-:S03]  /*a320*/  @!P5 FADD.FTZ R11, R11, R23 ;  /* 0x000000170b0bd221 */ /* 0x000fc60000010000 */
[----:B------:R-:W-:Y:S05]  /*a330*/  @P3 BRA `(.L_x_3787) ;  /* 0xfffffff800343947 */ /* 0x000fea000383ffff */
.L_x_3786:
[----:B------:R-:W-:-:S13]  /*a340*/  ISETP.GT.AND P3, PT, R2, 0x4, PT ;  /* 0x000000040200780c */ /* 0x000fda0003f64270 */
[----:B------:R-:W-:Y:S05]  /*a350*/  @!P3 BRA `(.L_x_3788) ;  /* 0x0000000000ecb947 */ /* 0x000fea0003800000 */
[C---:B------:R-:W-:Y:S01]  /*a360*/  VIADD R19, R5.reuse, 0x1 ;  /* 0x0000000105137836 */ /* 0x040fe20000000000 */
        /* <DEDUP_REMOVED lines=13> */
[C---:B------:R-:W-:Y:S01]  /*a440*/  VIADD R15, R5.reuse, 0x3 ;  /* 0x00000003050f7836 */ /* 0x040fe20000000000 */
[----:B------:R-:W-:-:S04]  /*a450*/  IADD3 R5, R5, 0x4, RZ ;  /* 0x0000000405057810 */ /* 0x000fc80007ffe0ff */
[----:B------:R-:W-:Y:S01]  /*a460*/  ISETP.EQ.OR P1, PT, R15, UR14, P2 ;  /* 0x0000000e0f007c0c */ /* 0x000fe20009722670 */
[C---:B------:R-:W-:Y:S01]  /*a470*/  VIADD R22, R5.reuse, 0x1 ;  /* 0x0000000105167836 */ /* 0x040fe20000000000 */
[C---:B------:R-:W-:Y:S01]  /*a480*/  ISETP.EQ.OR P4, PT, R5.reuse, UR14, P2 ;  /* 0x0000000e05007c0c */ /* 0x040fe20009782670 */
[C---:B------:R-:W-:Y:S01]  /*a490*/  VIADD R25, R5.reuse, 0x3 ;  /* 0x0000000305197836 */ /* 0x040fe20000000000 */
[----:B------:R-:W-:Y:S01]  /*a4a0*/  IADD3 R23, R5, 0x2, RZ ;  /* 0x0000000205177810 */ /* 0x000fe20007ffe0ff */
[----:B--2---:R-:W-:Y:S01]  /*a4b0*/  @!P5 FADD.FTZ R10, R10, R16 ;  /* 0x000000100a0ad221 */ /* 0x004fe20000010000 */
[----:B------:R-:W-:Y:S01]  /*a4c0*/  @!P5 FADD.FTZ R11, R11, R17 ;  /* 0x000000110b0bd221 */ /* 0x000fe20000010000 */
[----:B------:R-:W-:-:S06]  /*a4d0*/  ISETP.EQ.OR P5, PT, R22, UR14, P2 ;  /* 0x0000000e16007c0c */ /* 0x000fcc00097a2670 */
        /* <DEDUP_REMOVED lines=22> */
[----:B------:R-:W-:-:S03]  /*a640*/  IADD3 R5, R5, 0x4, RZ ;  /* 0x0000000405057810 */ /* 0x000fc60007ffe0ff */
[----:B------:R-:W-:Y:S02]  /*a650*/  VIADD R2, R2, 0xfffffffc ;  /* 0xfffffffc02027836 */ /* 0x000fe40000000000 */
        /* <DEDUP_REMOVED lines=11> */
.L_x_3788:
[----:B------:R-:W-:-:S13]  /*a710*/  ISETP.NE.OR P1, PT, R2, RZ, P1 ;  /* 0x000000ff0200720c */ /* 0x000fda0000f25670 */
[----:B------:R-:W-:Y:S05]  /*a720*/  @!P1 BRA `(.L_x_3784) ;  /* 0x00000000007c9947 */ /* 0x000fea0003800000 */
.L_x_3785:
[C---:B------:R-:W-:Y:S01]  /*a730*/  ISETP.EQ.OR P1, PT, R5.reuse, UR14, P2 ;  /* 0x0000000e05007c0c */ /* 0x040fe20009722670 */
[C---:B------:R-:W-:Y:S01]  /*a740*/  VIADD R19, R5.reuse, 0x1 ;  /* 0x0000000105137836 */ /* 0x040fe20000000000 */
[C---:B------:R-:W-:Y:S01]  /*a750*/  IADD3 R21, R5.reuse, 0x2, RZ ;  /* 0x0000000205157810 */ /* 0x040fe20007ffe0ff */
[----:B------:R-:W-:-:S03]  /*a760*/  VIADD R23, R5, 0x3 ;  /* 0x0000000305177836 */ /* 0x000fc60000000000 */
        /* <DEDUP_REMOVED lines=15> */
[----:B------:R-:W-:Y:S01]  /*a860*/  IADD3 R2, R2, -0x4, RZ ;  /* 0xfffffffc02027810 */ /* 0x000fe20007ffe0ff */
[----:B------:R-:W-:-:S02]  /*a870*/  VIADD R5, R5, 0x4 ;  /* 0x0000000405057836 */ /* 0x000fc40000000000 */
        /* <DEDUP_REMOVED lines=10> */
.L_x_3784:
        /* <DEDUP_REMOVED lines=11> */
.L_x_3790:
[----:B------:R-:W-:Y:S05]  /*a9d0*/  BSYNC B0 ;  /* 0x0000000000007941 */ /* 0x000fea0003800000 */
.L_x_3789:
        /* <DEDUP_REMOVED lines=19> */
.L_x_3780:
[----:B------:R-:W-:Y:S01]  /*ab10*/  ULDC.64 UR6, c[0x0][0x218] ;  /* 0x0000860000067ab9 */ /* 0x000fe20000000a00 */
[C---:B------:R-:W-:Y:S01]  /*ab20*/  LOP3.LUT P1, RZ, R4.reuse, UR14, RZ, 0xfc, !PT ;  /* 0x0000000e04ff7c12 */ /* 0x040fe2000f82fcff */
[----:B------:R-:W-:Y:S01]  /*ab30*/  IMAD.WIDE.U32 R16, R4, 0x5397829d, RZ ;  /* 0x5397829d04107825 */ /* 0x000fe200078e00ff */
[----:B------:R-:W-:Y:S01]  /*ab40*/  ISETP.EQ.U32.AND P3, PT, RZ, UR6, PT ;  /* 0x00000006ff007c0c */ /* 0x000fe2000bf62070 */
[----:B------:R-:W-:Y:S01]  /*ab50*/  UIADD3 UR9, -UR9, URZ, URZ ;  /* 0x0000003f09097290 */ /* 0x000fe2000fffe13f */
[----:B-1----:R-:W0:Y:S01]  /*ab60*/  LDC.64 R2, c[0x0][0x228] ;  /* 0x00008a00ff027b82 */ /* 0x002e220000000a00 */
[----:B------:R-:W-:Y:S01]  /*ab70*/  ULDC UR6, c[0x0][0x288] ;  /* 0x0000a20000067ab9 */ /* 0x000fe20000000800 */
[----:B------:R-:W-:Y:S01]  /*ab80*/  ISETP.EQ.OR.EX P1, PT, RZ, UR7, P1, P3 ;  /* 0x00000007ff007c0c */ /* 0x000fe20008f22730 */
[----:B------:R-:W-:Y:S01]  /*ab90*/  UIMAD UR6, UR6, UR9, UR8 ;  /* 0x00000009060672a4 */ /* 0x000fe2000f8e0208 */
[----:B------:R-:W-:Y:S01]  /*aba0*/  SHF.R.U32.HI R17, RZ, 0x4, R17 ;  /* 0x00000004ff117819 */ /* 0x000fe20000011611 */
[----:B------:R-:W-:Y:S01]  /*abb0*/  ULDC.64 UR10, c[0x0][0x278] ;  /* 0x00009e00000a7ab9 */ /* 0x000fe20000000a00 */
[----:B------:R-:W-:Y:S01]  /*abc0*/  ULDC.64 UR16, c[0x0][0x270] ;  /* 0x00009c0000107ab9 */ /* 0x000fe20000000a00 */
[----:B------:R-:W-:Y:S01]  /*abd0*/  ULDC.64 UR18, c[0x0][0x210] ;  /* 0x0000840000127ab9 */ /* 0x000fe20000000a00 */
[----:B------:R-:W1:Y:S01]  /*abe0*/  S2UR UR7, SR_CgaCtaId ;  /* 0x00000000000779c3 */ /* 0x000e620000008800 */
[----:B------:R-:W-:-:S02]  /*abf0*/  IMAD R17, R17, -0x31, R4 ;  /* 0xffffffcf11117824 */ /* 0x000fc400078e0204 */
[----:B------:R-:W-:Y:S01]  /*ac00*/  IMAD.U32 R4, RZ, RZ, UR6 ;  /* 0x00000006ff047e24 */ /* 0x000fe2000f8e00ff */
[----:B------:R-:W-:Y:S02]  /*ac10*/  UMOV UR6, 0x400 ;  /* 0x0000040000067882 */ /* 0x000fe40000000000 */
[----:B------:R-:W-:Y:S01]  /*ac20*/  SHF.L.U32 R5, R17, 0x1, RZ ;  /* 0x0000000111057819 */ /* 0x000fe200000006ff */
[----:B------:R-:W-:Y:S01]  /*ac30*/  IMAD.U32 R17, RZ, RZ, UR8 ;  /* 0x00000008ff117e24 */ /* 0x000fe2000f8e00ff */
[----:B------:R-:W2:Y:S03]  /*ac40*/  @!P1 LDC.64 R12, c[0x0][0x218] ;  /* 0x00008600ff0c9b82 */ /* 0x000ea60000000a00 */
[----:B------:R-:W-:-:S05]  /*ac50*/  IMAD R5, R4, 0x62, R5 ;  /* 0x0000006204057824 */ /* 0x000fca00078e0205 */
[----:B------:R-:W3:Y:S01]  /*ac60*/  LDC.64 R14, c[0x0][0x230] ;  /* 0x00008c00ff0e7b82 */ /* 0x000ee20000000a00 */
[----:B0-----:R-:W-:Y:S01]  /*ac70*/  IMAD.WIDE R2, R5, 0x4, R2 ;  /* 0x0000000405027825 */ /* 0x001fe200078e0202 */
[----:B-1----:R-:W-:-:S03]  /*ac80*/  ULEA UR6, UR7, UR6, 0x18 ;  /* 0x0000000607067291 */ /* 0x002fc6000f8ec03f */
[----:B------:R-:W-:Y:S02]  /*ac90*/  ULDC UR7, c[0x0][0x2a4] ;  /* 0x0000a90000077ab9 */ /* 0x000fe40000000800 */
[----:B------:R-:W-:Y:S01]  /*aca0*/  @!P1 FMUL.FTZ R16, R10, UR7 ;  /* 0x000000070a109c20 */ /* 0x000fe20008410000 */
[----:B--2---:R-:W-:-:S04]  /*acb0*/  @!P1 IMAD.WIDE R12, R17, 0x8, R12 ;  /* 0x00000008110c9825 */ /* 0x004fc800078e020c */
[----:B------:R-:W-:Y:S01]  /*acc0*/  @!P1 FMUL.FTZ R17, R11, UR7 ;  /* 0x000000070b119c20 */ /* 0x000fe20008410000 */
[----:B------:R-:W-:Y:S04]  /*acd0*/  @!P2 STS.64 [UR6+0x80], R10 ;  /* 0x0000800aff00a988 */ /* 0x000fe80008000a06 */
[----:B------:R0:W-:Y:S01]  /*ace0*/  @!P1 STG.E.64 desc[UR12][R12.64], R16 ;  /* 0x000000100c009986 */ /* 0x0001e2000c101b0c */
[----:B---3--:R-:W-:Y:S01]  /*acf0*/  IMAD.WIDE R4, R5, 0x4, R14 ;  /* 0x0000000405047825 */ /* 0x008fe200078e020e */
[----:B------:R-:W-:Y:S06]  /*ad00*/  BAR.SYNC.DEFER_BLOCKING 0x0 ;  /* 0x0000000000007b1d */ /* 0x000fec0000010000 */
[----:B------:R-:W5:Y:S04]  /*ad10*/  LDG.E.64 R2, desc[UR12][R2.64] ;  /* 0x0000000c02027981 */ /* 0x000f68000c1e1b00 */
[----:B------:R-:W5:Y:S01]  /*ad20*/  LDG.E.64 R4, desc[UR12][R4.64] ;  /* 0x0000000c04047981 */ /* 0x000f62000c1e1b00 */
[----:B0-----:R-:W-:-:S03]  /*ad30*/  IMAD.MOV.U32 R17, RZ, RZ, RZ ;  /* 0x000000ffff117224 */ /* 0x001fc600078e00ff */
[----:B------:R-:W0:Y:S01]  /*ad40*/  LDS.64 R14, [UR6+0x80] ;  /* 0x00008006ff0e7984 */ /* 0x000e220008000a00 */
[----:B------:R-:W-:Y:S02]  /*ad50*/  ULDC.U8 UR6, c[0x0][0x28c] ;  /* 0x0000a30000067ab9 */ /* 0x000fe40000000000 */
[----:B------:R-:W-:Y:S01]  /*ad60*/  ISETP.NE.AND P4, PT, RZ, UR6, PT ;  /* 0x00000006ff007c0c */ /* 0x000fe2000bf85270 */
[----:B------:R-:W-:Y:S01]  /*ad70*/  UMOV UR6, UR5 ;  /* 0x0000000500067c82 */ /* 0x000fe20008000000 */
[----:B0-----:R-:W-:-:S04]  /*ad80*/  FMUL.FTZ R14, R14, UR7 ;  /* 0x000000070e0e7c20 */ /* 0x001fc80008410000 */
[----:B------:R-:W-:-:S04]  /*ad90*/  FMUL.FTZ R18, R14, R14 ;  /* 0x0000000e0e127220 */ /* 0x000fc80000410000 */
[----:B------:R-:W-:-:S05]  /*ada0*/  FFMA.FTZ R15, R15, UR7, -R18 ;  /* 0x000000070f0f7c23 */ /* 0x000fca0008010812 */
[----:B------:R-:W-:-:S13]  /*adb0*/  FSETP.GTU.FTZ.AND P1, PT, R15, RZ, PT ;  /* 0x000000ff0f00720b */ /* 0x000fda0003f3c000 */
[----:B------:R-:W0:Y:S02]  /*adc0*/  @P1 LDC R18, c[0x0][0x238] ;  /* 0x00008e00ff121b82 */ /* 0x000e240000000800 */
[----:B0-----:R-:W-:Y:S01]  /*add0*/  @P1 FADD.FTZ R10, R15, R18 ;  /* 0x000000120f0a1221 */ /* 0x001fe20000010000 */
[----:B------:R-:W-:-:S10]  /*ade0*/  HFMA2.MMA R15, -RZ, RZ, 1.875, 0 ;  /* 0x3f800000ff0f7435 */ /* 0x000fd400000001ff */
[----:B------:R0:W1:Y:S02]  /*adf0*/  @P1 MUFU.RSQ R15, R10 ;  /* 0x0000000a000f1308 */ /* 0x0000640000001400 */
.L_x_3793:
[----:B0-----:R-:W2:Y:S04]  /*ae00*/  LDL.U16 R10, [UR6] ;  /* 0x00000006ff0a7983 */ /* 0x001ea80008100400 */
[----:B---3--:R-:W3:Y:S04]  /*ae10*/  LDL.U16 R13, [UR6+0x4] ;  /* 0x00000406ff0d7983 */ /* 0x008ee80008100400 */
[----:B------:R-:W4:Y:S04]  /*ae20*/  LDL.U16 R12, [UR6+0x2] ;  /* 0x00000206ff0c7983 */ /* 0x000f280008100400 */
[----:B------:R-:W4:Y:S04]  /*ae30*/  LDL.U16 R16, [UR6+0x6] ;  /* 0x00000606ff107983 */ /* 0x000f280008100400 */
[----:B------:R-:W4:Y:S04]  /*ae40*/  LDL.U16 R18, [UR6+0x8] ;  /* 0x00000806ff127983 */ /* 0x000f280008100400 */
[----:B------:R-:W4:Y:S04]  /*ae50*/  LDL.U16 R20, [UR6+0xa] ;  /* 0x00000a06ff147983 */ /* 0x000f280008100400 */
[----:B------:R-:W4:Y:S04]  /*ae60*/  LDL.U16 R28, [UR6+0xc] ;  /* 0x00000c06ff1c7983 */ /* 0x000f280008100400 */
[----:B------:R-:W4:Y:S01]  /*ae70*/  LDL.U16 R22, [UR6+0xe] ;  /* 0x00000e06ff167983 */ /* 0x000f220008100400 */
[----:B-----5:R-:W-:-:S04]  /*ae80*/  LEA R25, R17, R0, 0x3 ;  /* 0x0000000011197211 */ /* 0x020fc800078e18ff */
[----:B------:R-:W-:Y:S02]  /*ae90*/  ISETP.GE.U32.AND P1, PT, R25, UR10, PT ;  /* 0x0000000a19007c0c */ /* 0x000fe4000bf26070 */
[----:B------:R-:W-:-:S04]  /*aea0*/  SHF.R.S32.HI R37, RZ, 0x1f, R25 ;  /* 0x0000001fff257819 */ /* 0x000fc80000011419 */
[----:B------:R-:W-:Y:S02]  /*aeb0*/  ISETP.GE.OR.EX P1, PT, R37, UR11, P0, P1 ;  /* 0x0000000b25007c0c */ /* 0x000fe40008726710 */
[----:B------:R-:W-:-:S04]  /*aec0*/  IADD3 R34, R25, 0x8, RZ ;  /* 0x0000000819227810 */ /* 0x000fc80007ffe0ff */
[----:B------:R-:W-:Y:S02]  /*aed0*/  ISETP.GE.U32.AND P3, PT, R34, UR10, PT ;  /* 0x0000000a22007c0c */ /* 0x000fe4000bf66070 */
[----:B------:R-:W-:-:S04]  /*aee0*/  SHF.R.S32.HI R45, RZ, 0x1f, R34 ;  /* 0x0000001fff2d7819 */ /* 0x000fc80000011422 */
[----:B------:R-:W-:Y:S01]  /*aef0*/  ISETP.GE.OR.EX P3, PT, R45, UR11, P0, P3 ;  /* 0x0000000b2d007c0c */ /* 0x000fe20008766730 */
[----:B------:R-:W-:Y:S01]  /*af00*/  VIADD R17, R17, 0x4 ;  /* 0x0000000411117836 */ /* 0x000fe20000000000 */
[----:B------:R-:W-:Y:S01]  /*af10*/  UIADD3 UR6, UR6, 0x10, URZ ;  /* 0x0000001006067890 */ /* 0x000fe2000fffe03f */
[----:B------:R-:W-:Y:S01]  /*af20*/  BSSY B0, `(.L_x_3791) ;  /* 0x0000081000007945 */ /* 0x000fe20003800000 */
[----:B--2---:R-:W-:Y:S02]  /*af30*/  SHF.L.U32 R11, R10, 0x10, RZ ;  /* 0x000000100a0b7819 */ /* 0x004fe400000006ff */
[----:B---3--:R-:W-:-:S03]  /*af40*/  SHF.L.U32 R13, R13, 0x10, RZ ;  /* 0x000000100d0d7819 */ /* 0x008fc600000006ff */
[----:B------:R-:W-:Y:S01]  /*af50*/  FADD.FTZ R10, -R14, R11 ;  /* 0x0000000b0e0a7221 */ /* 0x000fe20000010100 */
[----:B----4-:R-:W-:Y:S02]  /*af60*/  IMAD.U32 R11, R12, 0x10000, RZ ;  /* 0x000100000c0b7824 */ /* 0x010fe400078e00ff */
[----:B------:R-:W-:-:S04]  /*af70*/  FADD.FTZ R12, -R14, R13 ;  /* 0x0000000d0e0c7221 */ /* 0x000fc80000010100 */
[-C--:B-1----:R-:W-:Y:S01]  /*af80*/  FMUL.FTZ R19, R12, R15.reuse ;  /* 0x0000000f0c137220 */ /* 0x082fe20000410000 */
[----:B------:R-:W-:Y:S02]  /*af90*/  IMAD.U32 R13, R16, 0x10000, RZ ;  /* 0x00010000100d7824 */ /* 0x000fe400078e00ff */
[----:B------:R-:W-:Y:S01]  /*afa0*/  FMUL.FTZ R21, R10, R15 ;  /* 0x0000000f0a157220 */ /* 0x000fe20000410000 */
[--C-:B------:R-:W-:Y:S01]  /*afb0*/  FFMA.FTZ R24, R2, R19, R4.reuse ;  /* 0x0000001302187223 */ /* 0x100fe20000010004 */
[----:B------:R-:W-:Y:S01]  /*afc0*/  SHF.L.U32 R19, R18, 0x10, RZ ;  /* 0x0000001012137819 */ /* 0x000fe200000006ff */
[C---:B------:R-:W-:Y:S01]  /*afd0*/  FADD.FTZ R12, -R14.reuse, R13 ;  /* 0x0000000d0e0c7221 */ /* 0x040fe20000010100 */
[----:B------:R-:W-:Y:S01]  /*afe0*/  FADD.FTZ R10, -R14, R11 ;  /* 0x0000000b0e0a7221 */ /* 0x000fe20000010100 */
[----:B------:R-:W-:Y:S02]  /*aff0*/  FFMA.FTZ R21, R2, R21, R4 ;  /* 0x0000001502157223 */ /* 0x000fe40000010004 */
[----:B------:R-:W-:Y:S01]  /*b000*/  FADD.FTZ R16, -R14, R19 ;  /* 0x000000130e107221 */ /* 0x000fe20000010100 */
[----:B------:R-:W-:Y:S01]  /*b010*/  FMUL.FTZ R12, R12, R15 ;  /* 0x0000000f0c0c7220 */ /* 0x000fe20000410000 */
[----:B------:R-:W-:-:S02]  /*b020*/  IMAD.U32 R19, R20, 0x10000, RZ ;  /* 0x0001000014137824 */ /* 0x000fc400078e00ff */
[-C--:B------:R-:W-:Y:S01]  /*b030*/  FMUL.FTZ R10, R10, R15.reuse ;  /* 0x0000000f0a0a7220 */ /* 0x080fe20000410000 */
[----:B------:R-:W-:Y:S02]  /*b040*/  IMAD.U32 R29, R28, 0x10000, RZ ;  /* 0x000100001c1d7824 */ /* 0x000fe400078e00ff */
[----:B------:R-:W-:Y:S01]  /*b050*/  @P4 FMUL.FTZ R11, R21, -1.4426950216293334961 ;  /* 0xbfb8aa3b150b4820 */ /* 0x000fe20000410000 */
[----:B------:R-:W-:Y:S01]  /*b060*/  @P4 FMUL.FTZ R13, R24, -1.4426950216293334961 ;  /* 0xbfb8aa3b180d4820 */ /* 0x000fe20000410000 */
[-C--:B------:R-:W-:Y:S01]  /*b070*/  FMUL.FTZ R23, R16, R15.reuse ;  /* 0x0000000f10177220 */ /* 0x080fe20000410000 */
[C---:B------:R-:W-:Y:S01]  /*b080*/  FFMA.FTZ R27, R3.reuse, R12, R5 ;  /* 0x0000000c031b7223 */ /* 0x040fe20000010005 */
[C---:B------:R-:W-:Y:S01]  /*b090*/  FADD.FTZ R16, -R14.reuse, R19 ;  /* 0x000000130e107221 */ /* 0x040fe20000010100 */
[----:B------:R-:W-:Y:S01]  /*b0a0*/  FADD.FTZ R28, -R14, R29 ;  /* 0x0000001d0e1c7221 */ /* 0x000fe20000010100 */
[----:B------:R-:W-:Y:S01]  /*b0b0*/  FFMA.FTZ R26, R3, R10, R5 ;  /* 0x0000000a031a7223 */ /* 0x000fe20000010005 */
[----:B------:R0:W-:Y:S01]  /*b0c0*/  @P4 MUFU.EX2 R30, R13 ;  /* 0x0000000d001e4308 */ /* 0x0001e20000000800 */
[----:B------:R-:W-:Y:S01]  /*b0d0*/  @P4 FMUL.FTZ R12, R27, -1.4426950216293334961 ;  /* 0xbfb8aa3b1b0c4820 */ /* 0x000fe20000410000 */
[----:B------:R-:W-:Y:S01]  /*b0e0*/  FMUL.FTZ R16, R16, R15 ;  /* 0x0000000f10107220 */ /* 0x000fe20000410000 */
[----:B------:R-:W-:-:S05]  /*b0f0*/  @P4 FMUL.FTZ R10, R26, -1.4426950216293334961 ;  /* 0xbfb8aa3b1a0a4820 */ /* 0x000fca0000410000 */
[----:B------:R-:W1:Y:S01]  /*b100*/  @P4 MUFU.EX2 R11, R11 ;  /* 0x0000000b000b4308 */ /* 0x000e620000000800 */
[----:B0-----:R-:W-:Y:S01]  /*b110*/  FMUL.FTZ R13, R28, R15 ;  /* 0x0000000f1c0d7220 */ /* 0x001fe20000410000 */
[----:B------:R-:W-:-:S03]  /*b120*/  FFMA.FTZ R29, R3, R16, R5 ;  /* 0x00000010031d7223 */ /* 0x000fc60000010005 */
[----:B------:R-:W-:-:S03]  /*b130*/  FFMA.FTZ R16, R2, R13, R4 ;  /* 0x0000000d02107223 */ /* 0x000fc60000010004 */
[----:B------:R0:W-:Y:S01]  /*b140*/  @P4 MUFU.EX2 R31, R12 ;  /* 0x0000000c001f4308 */ /* 0x0001e20000000800 */
[----:B------:R-:W-:-:S07]  /*b150*/  FFMA.FTZ R20, R2, R23, R4 ;  /* 0x0000001702147223 */ /* 0x000fce0000010004 */
[----:B------:R-:W2:Y:S01]  /*b160*/  @P4 MUFU.EX2 R10, R10 ;  /* 0x0000000a000a4308 */ /* 0x000ea20000000800 */
[----:B0-----:R-:W0:Y:S01]  /*b170*/  @!P1 LDC.64 R12, c[0x0][0x270] ;  /* 0x00009c00ff0c9b82 */ /* 0x001e220000000a00 */
[----:B------:R-:W-:Y:S01]  /*b180*/  @P4 FMUL.FTZ R18, R20, -1.4426950216293334961 ;  /* 0xbfb8aa3b14124820 */ /* 0x000fe20000410000 */
[----:B------:R-:W-:Y:S01]  /*b190*/  @P4 FMUL.FTZ R19, R29, -1.4426950216293334961 ;  /* 0xbfb8aa3b1d134820 */ /* 0x000fe20000410000 */
[----:B-1----:R-:W-:Y:S01]  /*b1a0*/  @P4 FADD.FTZ R11, R11, 1 ;  /* 0x3f8000000b0b4421 */ /* 0x002fe20000010000 */
[----:B------:R-:W-:-:S03]  /*b1b0*/  VIADD R28, R25, 0x10 ;  /* 0x00000010191c7836 */ /* 0x000fc60000000000 */
[----:B------:R-:W-:Y:S02]  /*b1c0*/  @P4 MUFU.EX2 R40, R18 ;  /* 0x0000001200284308 */ /* 0x000fe40000000800 */
[----:B------:R-:W-:Y:S02]  /*b1d0*/  ISETP.GE.U32.AND P2, PT, R28, UR10, PT ;  /* 0x0000000a1c007c0c */ /* 0x000fe4000bf46070 */
[----:B------:R-:W-:-:S04]  /*b1e0*/  SHF.R.S32.HI R33, RZ, 0x1f, R28 ;  /* 0x0000001fff217819 */ /* 0x000fc8000001141c */
[----:B------:R1:W-:Y:S01]  /*b1f0*/  @P4 MUFU.EX2 R42, R19 ;  /* 0x00000013002a4308 */ /* 0x0003e20000000800 */
[----:B--2---:R-:W-:Y:S01]  /*b200*/  @P4 FADD.FTZ R23, R10, 1 ;  /* 0x3f8000000a174421 */ /* 0x004fe20000010000 */
[----:B------:R-:W-:-:S06]  /*b210*/  ISETP.GE.OR.EX P2, PT, R33, UR11, P0, P2 ;  /* 0x0000000b21007c0c */ /* 0x000fcc0008746720 */
[----:B------:R2:W3:Y:S01]  /*b220*/  @P4 MUFU.RCP R36, R11 ;  /* 0x0000000b00244308 */ /* 0x0004e20000001000 */
[----:B-1----:R-:W1:Y:S01]  /*b230*/  @!P1 LDC.64 R18, c[0x0][0x210] ;  /* 0x00008400ff129b82 */ /* 0x002e620000000a00 */
[----:B0-----:R-:W-:-:S06]  /*b240*/  @!P1 IMAD R38, R37, R12, RZ ;  /* 0x0000000c25269224 */ /* 0x001fcc00078e02ff */
[----:B------:R0:W4:Y:S01]  /*b250*/  @P4 MUFU.RCP R35, R23 ;  /* 0x0000001700234308 */ /* 0x0001220000001000 */
[----:B--2---:R-:W2:Y:S01]  /*b260*/  @!P3 LDC.64 R10, c[0x0][0x270] ;  /* 0x00009c00ff0abb82 */ /* 0x004ea20000000a00 */
[----:B------:R-:W-:Y:S01]  /*b270*/  @P4 FADD.FTZ R39, R30, 1 ;  /* 0x3f8000001e274421 */ /* 0x000fe20000010000 */
[----:B------:R-:W-:Y:S02]  /*b280*/  @!P1 IMAD R43, R25, R13, R38 ;  /* 0x0000000d192b9224 */ /* 0x000fe400078e0226 */
[----:B------:R-:W-:Y:S01]  /*b290*/  @P4 FADD.FTZ R37, R31, 1 ;  /* 0x3f8000001f254421 */ /* 0x000fe20000010000 */
[----:B------:R-:W-:Y:S01]  /*b2a0*/  @!P1 MOV R30, R6 ;  /* 0x00000006001e9202 */ /* 0x000fe20000000f00 */
[----:B------:R-:W-:Y:S01]  /*b2b0*/  @!P1 IMAD.MOV.U32 R31, RZ, RZ, R9 ;  /* 0x000000ffff1f9224 */ /* 0x000fe200078e0009 */
[----:B------:R-:W-:Y:S02]  /*b2c0*/  SHF.L.U32 R13, R22, 0x10, RZ ;  /* 0x00000010160d7819 */ /* 0x000fe400000006ff */
[----:B0-----:R-:W0:Y:S01]  /*b2d0*/  @!P3 LDC.64 R22, c[0x0][0x210] ;  /* 0x00008400ff16bb82 */ /* 0x001e220000000a00 */
[----:B---3--:R-:W-:Y:S01]  /*b2e0*/  @P4 FMUL.FTZ R21, R21, R36 ;  /* 0x0000002415154220 */ /* 0x008fe20000410000 */
[----:B------:R-:W-:-:S04]  /*b2f0*/  @!P1 IMAD.WIDE.U32 R30, R25, R12, R30 ;  /* 0x0000000c191e9225 */ /* 0x000fc800078e001e */
[----:B------:R-:W-:Y:S02]  /*b300*/  FADD.FTZ R36, -R14, R13 ;  /* 0x0000000d0e247221 */ /* 0x000fe40000010100 */
[----:B------:R-:W3:Y:S01]  /*b310*/  @!P2 LDC.64 R12, c[0x0][0x270] ;  /* 0x00009c00ff0cab82 */ /* 0x000ee20000000a00 */
[----:B------:R-:W-:Y:S02]  /*b320*/  @!P1 IMAD.IADD R31, R31, 0x1, R43 ;  /* 0x000000011f1f9824 */ /* 0x000fe400078e022b */
[----:B----4-:R-:W-:Y:S01]  /*b330*/  @P4 FMUL.FTZ R26, R26, R35 ;  /* 0x000000231a1a4220 */ /* 0x010fe20000410000 */
[----:B-1----:R-:W-:Y:S01]  /*b340*/  @!P1 LEA R18, P5, R30, R18, 0x1 ;  /* 0x000000121e129211 */ /* 0x002fe200078a08ff */
[----:B------:R-:W-:Y:S01]  /*b350*/  FMUL.FTZ R36, R36, R15 ;  /* 0x0000000f24247220 */ /* 0x000fe20000410000 */
[----:B------:R1:W-:Y:S02]  /*b360*/  @P4 MUFU.RCP R38, R37 ;  /* 0x0000002500264308 */ /* 0x0003e40000001000 */
[----:B------:R-:W-:Y:S01]  /*b370*/  @!P1 LEA.HI.X R19, R30, R19, R31, 0x1, P5 ;  /* 0x000000131e139211 */ /* 0x000fe200028f0c1f */
[----:B------:R-:W-:Y:S01]  /*b380*/  FFMA.FTZ R35, R3, R36, R5 ;  /* 0x0000002403237223 */ /* 0x000fe20000010005 */
[----:B------:R-:W-:Y:S01]  /*b390*/  @!P1 F2FP.BF16.F32.PACK_AB R43, R26, R21 ;  /* 0x000000151a2b923e */ /* 0x000fe200000010ff */
[----:B------:R-:W4:Y:S01]  /*b3a0*/  @!P2 LDC.64 R30, c[0x0][0x210] ;  /* 0x00008400ff1eab82 */ /* 0x000f220000000a00 */
[----:B------:R-:W-:Y:S01]  /*b3b0*/  @!P3 MOV R36, R6 ;  /* 0x000000060024b202 */ /* 0x000fe20000000f00 */
[----:B--2---:R-:W-:-:S02]  /*b3c0*/  @!P3 IMAD R26, R45, R10, RZ ;  /* 0x0000000a2d1ab224 */ /* 0x004fc400078e02ff */
[----:B-1----:R-:W-:Y:S02]  /*b3d0*/  @!P3 IMAD.MOV.U32 R37, RZ, RZ, R9 ;  /* 0x000000ffff25b224 */ /* 0x002fe400078e0009 */
[----:B------:R-:W-:Y:S01]  /*b3e0*/  @P4 FMUL.FTZ R32, R16, -1.4426950216293334961 ;  /* 0xbfb8aa3b10204820 */ /* 0x000fe20000410000 */
[----:B------:R-:W-:Y:S01]  /*b3f0*/  @P4 FMUL.FTZ R21, R35, -1.4426950216293334961 ;  /* 0xbfb8aa3b23154820 */ /* 0x000fe20000410000 */
[C---:B------:R-:W-:Y:S02]  /*b400*/  @!P3 IMAD R11, R34.reuse, R11, R26 ;  /* 0x0000000b220bb224 */ /* 0x040fe400078e021a */
[----:B------:R-:W-:Y:S01]  /*b410*/  @!P3 IMAD.WIDE.U32 R36, R34, R10, R36 ;  /* 0x0000000a2224b225 */ /* 0x000fe200078e0024 */
[----:B------:R-:W1:Y:S02]  /*b420*/  @P4 MUFU.EX2 R26, R21 ;  /* 0x00000015001a4308 */ /* 0x000e640000000800 */
[----:B0-----:R-:W-:Y:S02]  /*b430*/  @!P3 LEA R22, P5, R36, R22, 0x1 ;  /* 0x000000162416b211 */ /* 0x001fe400078a08ff */
[----:B------:R-:W-:-:S04]  /*b440*/  @!P3 IADD3 R10, R37, R11, RZ ;  /* 0x0000000b250ab210 */ /* 0x000fc80007ffe0ff */
[----:B------:R-:W0:Y:S01]  /*b450*/  @P4 MUFU.EX2 R32, R32 ;  /* 0x0000002000204308 */ /* 0x000e220000000800 */
[----:B------:R-:W-:Y:S01]  /*b460*/  @P4 FADD.FTZ R42, R42, 1 ;  /* 0x3f8000002a2a4421 */ /* 0x000fe20000010000 */
[----:B------:R-:W-:Y:S01]  /*b470*/  @!P3 LEA.HI.X R23, R36, R23, R10, 0x1, P5 ;  /* 0x000000172417b211 */ /* 0x000fe200028f0c0a */
[-C--:B---3--:R-:W-:Y:S01]  /*b480*/  @!P2 IMAD R33, R33, R12.reuse, RZ ;  /* 0x0000000c2121a224 */ /* 0x088fe200078e02ff */
[----:B------:R-:W-:Y:S01]  /*b490*/  @!P2 MOV R11, R9 ;  /* 0x00000009000ba202 */ /* 0x000fe20000000f00 */
[----:B------:R-:W-:Y:S02]  /*b4a0*/  @!P2 IMAD.MOV.U32 R10, RZ, RZ, R6 ;  /* 0x000000ffff0aa224 */ /* 0x000fe400078e0006 */
[----:B------:R-:W-:Y:S01]  /*b4b0*/  @P4 FADD.FTZ R40, R40, 1 ;  /* 0x3f80000028284421 */ /* 0x000fe20000010000 */
[C---:B------:R-:W-:Y:S01]  /*b4c0*/  @!P2 IMAD R13, R28.reuse, R13, R33 ;  /* 0x0000000d1c0da224 */ /* 0x040fe200078e0221 */
[----:B------:R-:W2:Y:S01]  /*b4d0*/  @P4 MUFU.RCP R39, R39 ;  /* 0x0000002700274308 */ /* 0x000ea20000001000 */
[----:B------:R-:W-:Y:S01]  /*b4e0*/  @!P2 IMAD.WIDE.U32 R10, R28, R12, R10 ;  /* 0x0000000c1c0aa225 */ /* 0x000fe200078e000a */
[----:B------:R3:W-:Y:S03]  /*b4f0*/  @!P1 STG.E desc[UR12][R18.64], R43 ;  /* 0x0000002b12009986 */ /* 0x0007e6000c10190c */
[----:B-1----:R-:W-:-:S03]  /*b500*/  @P4 FADD.FTZ R26, R26, 1 ;  /* 0x3f8000001a1a4421 */ /* 0x002fc60000010000 */
[----:B------:R-:W1:Y:S01]  /*b510*/  @P4 MUFU.RCP R41, R40 ;  /* 0x0000002800294308 */ /* 0x000e620000001000 */
[----:B------:R-:W-:Y:S01]  /*b520*/  VIADD R25, R25, 0x18 ;  /* 0x0000001819197836 */ /* 0x000fe20000000000 */
[----:B----4-:R-:W-:Y:S02]  /*b530*/  @!P2 LEA R30, P1, R10, R30, 0x1 ;  /* 0x0000001e0a1ea211 */ /* 0x010fe400078208ff */
[----:B------:R-:W-:-:S04]  /*b540*/  @!P2 IADD3 R11, R11, R13, RZ ;  /* 0x0000000d0b0ba210 */ /* 0x000fc80007ffe0ff */
[----:B------:R-:W4:Y:S01]  /*b550*/  @P4 MUFU.RCP R42, R42 ;  /* 0x0000002a002a4308 */ /* 0x000f220000001000 */
[----:B0-----:R-:W-:Y:S01]  /*b560*/  @P4 FADD.FTZ R32, R32, 1 ;  /* 0x3f80000020204421 */ /* 0x001fe20000010000 */
[----:B------:R-:W-:Y:S02]  /*b570*/  @!P2 LEA.HI.X R31, R10, R31, R11, 0x1, P1 ;  /* 0x0000001f0a1fa211 */ /* 0x000fe400008f0c0b */
[----:B------:R-:W-:Y:S02]  /*b580*/  ISETP.GE.U32.AND P1, PT, R25, UR10, PT ;  /* 0x0000000a19007c0c */ /* 0x000fe4000bf26070 */
[----:B------:R-:W-:Y:S02]  /*b590*/  SHF.R.S32.HI R12, RZ, 0x1f, R25 ;  /* 0x0000001fff0c7819 */ /* 0x000fe40000011419 */
[----:B------:R-:W0:Y:S02]  /*b5a0*/  @P4 MUFU.RCP R21, R32 ;  /* 0x0000002000154308 */ /* 0x000e240000001000 */
[----:B------:R-:W-:Y:S01]  /*b5b0*/  ISETP.GE.OR.EX P1, PT, R12, UR11, P0, P1 ;  /* 0x0000000b0c007c0c */ /* 0x000fe20008726710 */
[----:B--2---:R-:W-:-:S05]  /*b5c0*/  @P4 FMUL.FTZ R24, R24, R39 ;  /* 0x0000002718184220 */ /* 0x004fca0000410000 */
[----:B------:R-:W2:Y:S01]  /*b5d0*/  @P4 MUFU.RCP R26, R26 ;  /* 0x0000001a001a4308 */ /* 0x000ea20000001000 */
[----:B------:R-:W-:Y:S01]  /*b5e0*/  @P4 FMUL.FTZ R27, R27, R38 ;  /* 0x000000261b1b4220 */ /* 0x000fe20000410000 */
[----:B-1----:R-:W-:Y:S01]  /*b5f0*/  @P4 FMUL.FTZ R20, R20, R41 ;  /* 0x0000002914144220 */ /* 0x002fe20000410000 */
[----:B----4-:R-:W-:-:S03]  /*b600*/  @P4 FMUL.FTZ R29, R29, R42 ;  /* 0x0000002a1d1d4220 */ /* 0x010fc60000410000 */
[----:B------:R-:W-:Y:S02]  /*b610*/  @!P3 F2FP.BF16.F32.PACK_AB R27, R27, R24 ;  /* 0x000000181b1bb23e */ /* 0x000fe400000010ff */
[----:B------:R-:W-:Y:S01]  /*b620*/  @!P2 F2FP.BF16.F32.PACK_AB R29, R29, R20 ;  /* 0x000000141d1da23e */ /* 0x000fe200000010ff */
[----:B0-----:R-:W-:Y:S02]  /*b630*/  @P4 FMUL.FTZ R16, R16, R21 ;  /* 0x0000001510104220 */ /* 0x001fe40000410000 */
[----:B------:R3:W-:Y:S04]  /*b640*/  @!P3 STG.E desc[UR12][R22.64], R27 ;  /* 0x0000001b1600b986 */ /* 0x0007e8000c10190c */
[----:B------:R3:W-:Y:S01]  /*b650*/  @!P2 STG.E desc[UR12][R30.64], R29 ;  /* 0x0000001d1e00a986 */ /* 0x0007e2000c10190c */
[----:B------:R-:W-:Y:S01]  /*b660*/  ISETP.NE.AND P2, PT, R17, 0x40, PT ;  /* 0x000000401100780c */ /* 0x000fe20003f45270 */
[----:B--2---:R-:W-:Y:S01]  /*b670*/  @P4 FMUL.FTZ R35, R35, R26 ;  /* 0x0000001a23234220 */ /* 0x004fe20000410000 */
[----:B------:R-:W-:Y:S11]  /*b680*/  @P1 BRA `(.L_x_3792) ;  /* 0x0000000000281947 */ /* 0x000ff60003800000 */
[----:B------:R-:W-:Y:S01]  /*b690*/  MOV R10, R6 ;  /* 0x00000006000a7202 */ /* 0x000fe20000000f00 */
[----:B------:R-:W-:Y:S01]  /*b6a0*/  IMAD R12, R12, UR16, RZ ;  /* 0x000000100c0c7c24 */ /* 0x000fe2000f8e02ff */
[----:B------:R-:W-:Y:S01]  /*b6b0*/  F2FP.BF16.F32.PACK_AB R35, R35, R16 ;  /* 0x000000102323723e */ /* 0x000fe200000010ff */
[----:B------:R-:W-:Y:S02]  /*b6c0*/  IMAD.MOV.U32 R11, RZ, RZ, R9 ;  /* 0x000000ffff0b7224 */ /* 0x000fe400078e0009 */
[C---:B------:R-:W-:Y:S02]  /*b6d0*/  IMAD R13, R25.reuse, UR17, R12 ;  /* 0x00000011190d7c24 */ /* 0x040fe4000f8e020c */
[----:B------:R-:W-:-:S05]  /*b6e0*/  IMAD.WIDE.U32 R10, R25, UR16, R10 ;  /* 0x00000010190a7c25 */ /* 0x000fca000f8e000a */
[----:B------:R-:W-:Y:S02]  /*b6f0*/  IADD3 R11, R11, R13, RZ ;  /* 0x0000000d0b0b7210 */ /* 0x000fe40007ffe0ff */
[----:B------:R-:W-:-:S04]  /*b700*/  LEA R12, P1, R10, UR18, 0x1 ;  /* 0x000000120a0c7c11 */ /* 0x000fc8000f8208ff */
[----:B------:R-:W-:-:S05]  /*b710*/  LEA.HI.X R13, R10, UR19, R11, 0x1, P1 ;  /* 0x000000130a0d7c11 */ /* 0x000fca00088f0c0b */
[----:B------:R0:W-:Y:S04]  /*b720*/  STG.E desc[UR12][R12.64], R35 ;  /* 0x000000230c007986 */ /* 0x0001e8000c10190c */
.L_x_3792:
[----:B------:R-:W-:Y:S05]  /*b730*/  BSYNC B0 ;  /* 0x0000000000007941 */ /* 0x000fea0003800000 */
.L_x_3791:
        /* <DEDUP_REMOVED lines=10> */
[----:B------:R-:W-:Y:S05]  /*b7e0*/  EXIT ;  /* 0x000000000000794d */ /* 0x000fea0003800000 */
.L_x_3795:
        /* <DEDUP_REMOVED lines=9> */
.L_x_5624:


//--------------------- .text._Z35group_norm_nhwc_fwd_one_pass_kernelI11Bf16IOBf16WLi64ELi98ELi392EEv26Group_norm_nhwc_fwd_params --------------------------
	.section	.text._Z35group_norm_nhwc_fwd_one_pass_kernelI11Bf16IOBf16WLi64ELi98ELi392EEv26Group_norm_nhwc_fwd_params,"ax",@progbits
	.align	128
        .global         _Z35group_norm_nhwc_fwd_one_pass_kernelI11Bf16IOBf16WLi64ELi98ELi392EEv26Group_norm_nhwc_fwd_params
        .type           _Z35group_norm_nhwc_fwd_one_pass_kernelI11Bf16IOBf16WLi64ELi98ELi392EEv26Group_norm_nhwc_fwd_params,@function
        .size           _Z35group_norm_nhwc_fwd_one_pass_kernelI11Bf16IOBf16WLi64ELi98ELi392EEv26Group_norm_nhwc_fwd_params,(.L_x_5625 - _Z35group_norm_nhwc_fwd_one_pass_kernelI11Bf16IOBf16WLi64ELi98ELi392EEv26Group_norm_nhwc_fwd_params)
        .other          _Z35group_norm_nhwc_fwd_one_pass_kernelI11Bf16IOBf16WLi64ELi98ELi392EEv26Group_norm_nhwc_fwd_params,@"STO_CUDA_ENTRY STV_DEFAULT"
_Z35group_norm_nhwc_fwd_one_pass_kernelI11Bf16IOBf16WLi64ELi98ELi392EEv26Group_norm_nhwc_fwd_params:
.text._Z35group_norm_nhwc_fwd_one_pass_kernelI11Bf16IOBf16WLi64ELi98ELi392EEv26Group_norm_nhwc_fwd_params:
        /* <DEDUP_REMOVED lines=58> */
.L_x_3832:
        /* <DEDUP_REMOVED lines=297> */
.L_x_3797:
[----:B------:R-:W-:Y:S05]  /*1630*/  BSYNC B0 ;  /* 0x0000000000007941 */ /* 0x000fea0003800000 */
.L_x_3796:
        /* <DEDUP_REMOVED lines=28> */
.L_x_3800:
[----:B------:R-:W2:Y:S04]  /*1800*/  LDG.E.STRONG.GPU R22, desc[UR8][R18.64] ;  /* 0x0000000812167981 */ /* 0x000ea8000c1ef900 */
[----:B--2---:R-:W-:Y:S01]  /*1810*/  CCTL.IVALL ;  /* 0x00000000ff00798f */ /* 0x004fe20002000000 */
[----:B------:R-:W-:Y:S05]  /*1820*/  YIELD ;  /* 0x0000000000007946 */ /* 0x000fea0003800000 */
[----:B------:R-:W-:-:S13]  /*1830*/  ISETP.NE.AND P6, PT, R22, R27, PT ;  /* 0x0000001b1600720c */ /* 0x000fda0003fc5270 */
[----:B------:R-:W-:Y:S05]  /*1840*/  @P6 BRA `(.L_x_3800) ;  /* 0xfffffffc00ec6947 */ /* 0x000fea000383ffff */
.L_x_3799:
        /* <DEDUP_REMOVED lines=18> */
.L_x_3804:
        /* <DEDUP_REMOVED lines=116> */
.L_x_3803:
        /* <DEDUP_REMOVED lines=62> */
.L_x_3805:
[----:B------:R-:W-:-:S06]  /*2490*/  UISETP.NE.OR UP0, UPT, UR6, URZ, UP0 ;  /* 0x0000003f0600728c */ /* 0x000fcc0008705670 */
[----:B------:R-:W-:-:S13]  /*24a0*/  PLOP3.LUT P6, PT, PT, PT, UP0, 0x80, 0x0 ;  /* 0x000000000000781c */ /* 0x000fda0003fcf008 */
[----:B------:R-:W-:Y:S05]  /*24b0*/  @!P6 BRA `(.L_x_3801) ;  /* 0x00000000007ce947 */ /* 0x000fea0003800000 */
.L_x_3802:
        /* <DEDUP_REMOVED lines=31> */
.L_x_3801:
        /* <DEDUP_REMOVED lines=14> */
.L_x_3807:
[----:B------:R-:W-:Y:S05]  /*2790*/  BSYNC B0 ;  /* 0x0000000000007941 */ /* 0x000fea0003800000 */
.L_x_3806:
        /* <DEDUP_REMOVED lines=17> */
.L_x_3798:
        /* <DEDUP_REMOVED lines=15> */
[----:B0-----:R-:W-:-:S05]  /*29a0*/  IMAD.WIDE R22, R47, 0x2, R22 ;  /* 0x000000022f167825 */ /* 0x001fca00078e0216 */
[----:B-1----:R-:W0:Y:S01]  /*29b0*/  LDC R27, c[0x0][0x294] ;  /* 0x0000a500ff1b7b82 */ /* 0x002e220000000800 */
[----:B------:R-:W2:Y:S04]  /*29c0*/  LDG.E.U16 R47, desc[UR8][R24.64] ;  /* 0x00000008182f7981 */ /* 0x000ea8000c1e1500 */
[----:B------:R-:W3:Y:S04]  /*29d0*/  LDG.E.U16 R52, desc[UR8][R24.64+0x2] ;  /* 0x0000020818347981 */ /* 0x000ee8000c1e1500 */
[----:B------:R-:W4:Y:S04]  /*29e0*/  LDG.E.U16 R53, desc[UR8][R22.64] ;  /* 0x0000000816357981 */ /* 0x000f28000c1e1500 */
[----:B------:R1:W5:Y:S01]  /*29f0*/  LDG.E.U16 R54, desc[UR8][R22.64+0x2] ;  /* 0x0000020816367981 */ /* 0x000362000c1e1500 */
[----:B------:R-:W-:-:S02]  /*2a00*/  ISETP.NE.AND P6, PT, RZ, UR11, PT ;  /* 0x0000000bff007c0c */ /* 0x000fc4000bfc5270 */
[----:B------:R-:W-:Y:S01]  /*2a10*/  SHF.L.U32 R17, R42, 0x10, RZ ;  /* 0x000000102a117819 */ /* 0x000fe200000006ff */
[----:B------:R-:W0:Y:S01]  /*2a20*/  LDS.64 R18, [UR6+0x80] ;  /* 0x00008006ff127984 */ /* 0x000e220008000a00 */
[----:B------:R-:W-:Y:S02]  /*2a30*/  SHF.L.U32 R33, R33, 0x10, RZ ;  /* 0x0000001021217819 */ /* 0x000fe400000006ff */
[----:B------:R-:W-:Y:S01]  /*2a40*/  SHF.L.U32 R39, R39, 0x10, RZ ;  /* 0x0000001027277819 */ /* 0x000fe200000006ff */
[----:B-1----:R-:W1:Y:S01]  /*2a50*/  S2R R22, SR_TID.X ;  /* 0x0000000000167919 */ /* 0x002e620000002100 */
[----:B0-----:R-:W-:-:S04]  /*2a60*/  FMUL.FTZ R26, R18, UR12 ;  /* 0x0000000c121a7c20 */ /* 0x001fc80008410000 */
[C---:B------:R-:W-:Y:S01]  /*2a70*/  FMUL.FTZ R18, R26.reuse, R26 ;  /* 0x0000001a1a127220 */ /* 0x040fe20000410000 */
[----:B------:R-:W-:-:S03]  /*2a80*/  FADD.FTZ R17, -R26, R17 ;  /* 0x000000111a117221 */ /* 0x000fc60000010100 */
[----:B------:R-:W-:Y:S01]  /*2a90*/  FFMA.FTZ R18, R19, UR12, -R18 ;  /* 0x0000000c13127c23 */ /* 0x000fe20008010812 */
[----:B------:R-:W-:-:S04]  /*2aa0*/  SHF.L.U32 R19, R34, 0x10, RZ ;  /* 0x0000001022137819 */ /* 0x000fc800000006ff */
[----:B------:R-:W-:Y:S01]  /*2ab0*/  FSETP.GTU.FTZ.AND P5, PT, R18, RZ, PT ;  /* 0x000000ff1200720b */ /* 0x000fe20003fbc000 */
[----:B------:R-:W-:-:S12]  /*2ac0*/  FADD.FTZ R16, R19, -R26 ;  /* 0x8000001a13107221 */ /* 0x000fd80000010000 */
[----:B------:R-:W-:Y:S01]  /*2ad0*/  VOTEU.ANY UP0, P5 ;  /* 0x00000000003f7886 */ /* 0x000fe20002800100 */
[----:B------:R-:W-:-:S04]  /*2ae0*/  PLOP3.LUT P5, PT, PT, PT, UP0, 0x80, 0x0 ;  /* 0x000000000000781c */ /* 0x000fc80003faf008 */
[----:B------:R-:W-:-:S09]  /*2af0*/  @UP0 ULDC UR6, c[0x0][0x238] ;  /* 0x00008e0000060ab9 */ /* 0x000fd20000000800 */
[----:B------:R-:W-:Y:S01]  /*2b00*/  @P5 FADD.FTZ R18, R18, UR6 ;  /* 0x0000000612125e21 */ /* 0x000fe20008010000 */
[----:B------:R-:W-:-:S05]  /*2b10*/  UMOV UR6, 0x3f800000 ;  /* 0x3f80000000067882 */ /* 0x000fca0000000000 */
[----:B------:R-:W0:Y:S02]  /*2b20*/  @P5 MUFU.RSQ R18, R18 ;  /* 0x0000001200125308 */ /* 0x000e240000001400 */
[----:B0-----:R-:W-:-:S13]  /*2b30*/  @P5 R2UR UR7, R18 ;  /* 0x00000000120752ca */ /* 0x001fda00000e0000 */
[----:B------:R-:W-:Y:S02]  /*2b40*/  @UP0 UMOV UR6, UR7 ;  /* 0x0000000700060c82 */ /* 0x000fe40008000000 */
[----:B------:R-:W-:Y:S01]  /*2b50*/  FMUL.FTZ R16, R16, UR6 ;  /* 0x0000000610107c20 */ /* 0x000fe20008410000 */
[----:B------:R-:W-:Y:S01]  /*2b60*/  FMUL.FTZ R17, R17, UR6 ;  /* 0x0000000611117c20 */ /* 0x000fe20008410000 */
[----:B--2---:R-:W-:Y:S02]  /*2b70*/  SHF.L.U32 R23, R47, 0x10, RZ ;  /* 0x000000102f177819 */ /* 0x004fe400000006ff */
[----:B---3--:R-:W-:Y:S02]  /*2b80*/  SHF.L.U32 R24, R52, 0x10, RZ ;  /* 0x0000001034187819 */ /* 0x008fe400000006ff */
[----:B----4-:R-:W-:Y:S02]  /*2b90*/  SHF.L.U32 R34, R53, 0x10, RZ ;  /* 0x0000001035227819 */ /* 0x010fe400000006ff */
[----:B-----5:R-:W-:-:S03]  /*2ba0*/  SHF.L.U32 R25, R54, 0x10, RZ ;  /* 0x0000001036197819 */ /* 0x020fc600000006ff */
[----:B------:R-:W-:Y:S02]  /*2bb0*/  FFMA.FTZ R42, R23, R16, R34 ;  /* 0x00000010172a7223 */ /* 0x000fe40000010022 */
[----:B------:R-:W-:Y:S01]  /*2bc0*/  FFMA.FTZ R47, R24, R17, R25 ;  /* 0x00000011182f7223 */ /* 0x000fe20000010019 */
[----:B-1----:R-:W-:Y:S06]  /*2bd0*/  @!P6 BRA `(.L_x_3808) ;  /* 0x000000000028e947 */ /* 0x002fec0003800000 */
        /* <DEDUP_REMOVED lines=10> */
.L_x_3808:
        /* <DEDUP_REMOVED lines=14> */
.L_x_3810:
[----:B------:R-:W-:Y:S05]  /*2d60*/  BSYNC B0 ;  /* 0x0000000000007941 */ /* 0x000fea0003800000 */
.L_x_3809:
        /* <DEDUP_REMOVED lines=21> */
.L_x_3811:
        /* <DEDUP_REMOVED lines=14> */
.L_x_3813:
[----:B------:R-:W-:Y:S05]  /*2fa0*/  BSYNC B0 ;  /* 0x0000000000007941 */ /* 0x000fea0003800000 */
.L_x_3812:
[----:B------:R-:W-:Y:S01]  /*2fb0*/  FADD.FTZ R16, R53, -R26 ;  /* 0x8000001a35107221 */ /* 0x000fe20000010000 */
[----:B------:R-:W-:Y:S01]  /*2fc0*/  FADD.FTZ R47, -R26, R47 ;  /* 0x0000002f1a2f7221 */ /* 0x000fe20000010100 */
[----:B------:R-:W-:Y:S01]  /*2fd0*/  SHF.L.U32 R17, R36, 0x10, RZ ;  /* 0x0000001024117819 */ /* 0x000fe200000006ff */
        /* <DEDUP_REMOVED lines=19> */
.L_x_3814:
        /* <DEDUP_REMOVED lines=14> */
.L_x_3816:
[----:B------:R-:W-:Y:S05]  /*31f0*/  BSYNC B0 ;  /* 0x0000000000007941 */ /* 0x000fea0003800000 */
.L_x_3815:
[----:B------:R-:W-:Y:S01]  /*3200*/  FMUL.FTZ R36, R36, UR6 ;  /* 0x0000000624247c20 */ /* 0x000fe20008410000 */
[----:B------:R-:W-:Y:S01]  /*3210*/  FMUL.FTZ R41, R41, UR6 ;  /* 0x0000000629297c20 */ /* 0x000fe20008410000 */
[----:B------:R-:W-:Y:S01]  /*3220*/  ULDC.64 UR14, c[0x0][0x278] ;  /* 0x00009e00000e7ab9 */ /* 0x000fe20000000a00 */
[----:B-1----:R-:W-:Y:S01]  /*3230*/  IADD3 R27, R35, 0x20, RZ ;  /* 0x00000020231b7810 */ /* 0x002fe20007ffe0ff */
        /* <DEDUP_REMOVED lines=13> */
.L_x_3817:
        /* <DEDUP_REMOVED lines=14> */
.L_x_3819:
[----:B------:R-:W-:Y:S05]  /*33f0*/  BSYNC B0 ;  /* 0x0000000000007941 */ /* 0x000fea0003800000 */
.L_x_3818:
        /* <DEDUP_REMOVED lines=24> */
.L_x_3820:
        /* <DEDUP_REMOVED lines=10> */
[----:B-1----:R-:W-:Y:S02]  /*3620*/  LEA R18, P5, R16, UR12, 0x1 ;  /* 0x0000000c10127c11 */ /* 0x002fe4000f8a08ff */
[----:B------:R-:W-:-:S04]  /*3630*/  IADD3 R27, R17, R27, RZ ;  /* 0x0000001b111b7210 */ /* 0x000fc80007ffe0ff */
[----:B------:R-:W-:-:S05]  /*3640*/  LEA.HI.X R19, R16, UR13, R27, 0x1, P5 ;  /* 0x0000000d10137c11 */ /* 0x000fca000a8f0c1b */
[----:B------:R0:W-:Y:S02]  /*3650*/  STG.E desc[UR8][R18.64], R43 ;  /* 0x0000002b12007986 */ /* 0x0001e4000c101908 */
.L_x_3822:
[----:B------:R-:W-:Y:S05]  /*3660*/  BSYNC B0 ;  /* 0x0000000000007941 */ /* 0x000fea0003800000 */
.L_x_3821:
[----:B01----:R-:W-:Y:S02]  /*3670*/  SHF.L.U32 R19, R32, 0x10, RZ ;  /* 0x0000001020137819 */ /* 0x003fe400000006ff */
        /* <DEDUP_REMOVED lines=23> */
.L_x_3823:
        /* <DEDUP_REMOVED lines=14> */
.L_x_3825:
[----:B------:R-:W-:Y:S05]  /*38d0*/  BSYNC B0 ;  /* 0x0000000000007941 */ /* 0x000fea0003800000 */
.L_x_3824:
        /* <DEDUP_REMOVED lines=23> */
.L_x_3826:
        /* <DEDUP_REMOVED lines=10> */
[----:B0-----:R-:W-:Y:S02]  /*3af0*/  LEA R18, P5, R16, UR12, 0x1 ;  /* 0x0000000c10127c11 */ /* 0x001fe4000f8a08ff */
[----:B------:R-:W-:-:S04]  /*3b00*/  IADD3 R27, R17, R27, RZ ;  /* 0x0000001b111b7210 */ /* 0x000fc80007ffe0ff */
[----:B------:R-:W-:-:S05]  /*3b10*/  LEA.HI.X R19, R16, UR13, R27, 0x1, P5 ;  /* 0x0000000d10137c11 */ /* 0x000fca000a8f0c1b */
[----:B------:R1:W-:Y:S02]  /*3b20*/  STG.E desc[UR8][R18.64], R21 ;  /* 0x0000001512007986 */ /* 0x0003e4000c101908 */
.L_x_3828:
[----:B------:R-:W-:Y:S05]  /*3b30*/  BSYNC B0 ;  /* 0x0000000000007941 */ /* 0x000fea0003800000 */
.L_x_3827:
        /* <DEDUP_REMOVED lines=22> */
.L_x_3829:
        /* <DEDUP_REMOVED lines=13> */
.L_x_3831:
[----:B------:R-:W-:Y:S05]  /*3d70*/  BSYNC B0 ;  /* 0x0000000000007941 */ /* 0x000fea0003800000 */
.L_x_3830:
[----:B------:R-:W-:Y:S01]  /*3d80*/  IADD3 R8, R3, R8, RZ ;  /* 0x0000000803087210 */ /* 0x000fe20007ffe0ff */
[----:B------:R-:W-:-:S03]  /*3d90*/  UIADD3 UR4, UR4, 0x1, URZ ;  /* 0x0000000104047890 */ /* 0x000fc6000fffe03f */
[----:B------:R-:W-:-:S13]  /*3da0*/  ISETP.GE.AND P5, PT, R8, UR5, PT ;  /* 0x0000000508007c0c */ /* 0x000fda000bfa6270 */
[----:B------:R-:W-:Y:S05]  /*3db0*/  @!P5 BRA `(.L_x_3832) ;  /* 0xffffffc40078d947 */ /* 0x000fea000383ffff */
[----:B------:R-:W-:Y:S05]  /*3dc0*/  EXIT ;  /* 0x000000000000794d */ /* 0x000fea0003800000 */
.L_x_3833:
        /* <DEDUP_REMOVED lines=11> */
.L_x_5625:


//--------------------- .text._Z35group_norm_nhwc_fwd_one_pass_kernelI11Bf16IOBf16WLi128ELi98ELi392EEv26Group_norm_nhwc_fwd_params --------------------------
	.section	.text._Z35group_norm_nhwc_fwd_one_pass_kernelI11Bf16IOBf16WLi128ELi98ELi392EEv26Group_norm_nhwc_fwd_params,"ax",@progbits
	.align	128
        .global         _Z35group_norm_nhwc_fwd_one_pass_kernelI11Bf16IOBf16WLi128ELi98ELi392EEv26Group_norm_nhwc_fwd_params
        .type           _Z35group_norm_nhwc_fwd_one_pass_kernelI11Bf16IOBf16WLi128ELi98ELi392EEv26Group_norm_nhwc_fwd_params,@function
        .size           _Z35group_norm_nhwc_fwd_one_pass_kernelI11Bf16IOBf16WLi128ELi98ELi392EEv26Group_norm_nhwc_fwd_params,(.L_x_5626 - _Z35group_norm_nhwc_fwd_one_pass_kernelI11Bf16IOBf16WLi128ELi98ELi392EEv26Group_norm_nhwc_fwd_params)
        .other          _Z35group_norm_nhwc_fwd_one_pass_kernelI11Bf16IOBf16WLi128ELi98ELi392EEv26Group_norm_nhwc_fwd_params,@"STO_CUDA_ENTRY STV_DEFAULT"
_Z35group_norm_nhwc_fwd_one_pass_kernelI11Bf16IOBf16WLi128ELi98ELi392EEv26Group_norm_nhwc_fwd_params:
.text._Z35group_norm_nhwc_fwd_one_pass_kernelI11Bf16IOBf16WLi128ELi98ELi392EEv26Group_norm_nhwc_fwd_params:
        /* <DEDUP_REMOVED lines=74> */
.L_x_3891:
[----:B------:R-:W0:Y:S01]  /*04a0*/  LDC R35, c[0x0][0x288] ;  /* 0x0000a200ff237b82 */ /* 0x000e220000000800 */
[C---:B------:R-:W-:Y:S01]  /*04b0*/  LOP3.LUT P6, RZ, R48.reuse, 0x10, RZ, 0xc0, !PT ;  /* 0x0000001030ff7812 */ /* 0x040fe200078cc0ff */
[----:B------:R-:W-:Y:S01]  /*04c0*/  ULDC.64 UR12, c[0x0][0x280] ;  /* 0x0000a000000c7ab9 */ /* 0x000fe20000000a00 */
[----:B------:R-:W-:Y:S02]  /*04d0*/  P2R R34, PR, RZ, 0x8 ;  /* 0x00000008ff227803 */ /* 0x000fe40000000000 */
[C---:B------:R-:W-:Y:S02]  /*04e0*/  LOP3.LUT P3, RZ, R48.reuse, 0x8, RZ, 0xc0, !PT ;  /* 0x0000000830ff7812 */ /* 0x040fe4000786c0ff */
[----:B------:R-:W-:Y:S02]  /*04f0*/  P2R R38, PR, RZ, 0x10 ;  /* 0x00000010ff267803 */ /* 0x000fe40000000000 */
[----:B------:R-:W-:Y:S02]  /*0500*/  LOP3.LUT P4, RZ, R48, 0x4, RZ, 0xc0, !PT ;  /* 0x0000000430ff7812 */ /* 0x000fe4000788c0ff */
[----:B------:R-:W-:-:S03]  /*0510*/  P2R R74, PR, RZ, 0x1 ;  /* 0x00000001ff4a7803 */ /* 0x000fc60000000000 */
        /* <DEDUP_REMOVED lines=26> */
[----:B------:R-:W-:Y:S01]  /*06c0*/  @!P5 IMAD.MOV R29, RZ, RZ, -R29 ;  /* 0x000000ffff1dd224 */ /* 0x000fe200078e0a1d */
        /* <DEDUP_REMOVED lines=43> */
[----:B------:R-:W-:Y:S01]  /*0980*/  @P4 LEA.HI.X R41, R28, R41, R29, 0x1, P5 ;  /* 0x000000291c294211 */ /* 0x000fe200028f0c1d */
[----:B------:R-:W-:Y:S01]  /*0990*/  @P6 IMAD.MOV.U32 R29, RZ, RZ, R69 ;  /* 0x000000ffff1d6224 */ /* 0x000fe200078e0045 */
        /* <DEDUP_REMOVED lines=26> */
[----:B------:R-:W-:Y:S01]  /*0b40*/  @P1 IMAD R31, R8, R31, R28 ;  /* 0x0000001f081f1224 */ /* 0x000fe200078e021c */
[----:B------:R-:W-:-:S05]  /*0b50*/  @P1 MOV R28, R70 ;  /* 0x00000046001c1202 */ /* 0x000fca0000000f00 */
        /* <DEDUP_REMOVED lines=13> */
[----:B------:R-:W-:Y:S01]  /*0c30*/  @P2 LEA.HI.X R33, R28, R33, R29, 0x1, P5 ;  /* 0x000000211c212211 */ /* 0x000fe200028f0c1d */
[----:B------:R-:W-:Y:S02]  /*0c40*/  @P3 IMAD.MOV.U32 R29, RZ, RZ, R69 ;  /* 0x000000ffff1d3224 */ /* 0x000fe400078e0045 */
        /* <DEDUP_REMOVED lines=13> */
[C---:B----4-:R-:W-:Y:S02]  /*0d20*/  @P4 LEA R28, P5, R50.reuse, R54, 0x1 ;  /* 0x00000036321c4211 */ /* 0x050fe400078a08ff */
[----:B------:R-:W-:Y:S02]  /*0d30*/  SHF.R.S32.HI R51, RZ, 0x1f, R22 ;  /* 0x0000001fff337819 */ /* 0x000fe40000011416 */
[----:B------:R-:W-:Y:S02]  /*0d40*/  @P4 LEA.HI.X R29, R50, R55, R29, 0x1, P5 ;  /* 0x00000037321d4211 */ /* 0x000fe400028f0c1d */
[----:B------:R-:W-:-:S04]  /*0d50*/  ISETP.GE.U32.AND P5, PT, R22, UR12, PT ;  /* 0x0000000c16007c0c */ /* 0x000fc8000bfa6070 */
[----:B------:R-:W-:-:S04]  /*0d60*/  ISETP.GE.AND.EX P5, PT, R51, UR13, PT, P5 ;  /* 0x0000000d33007c0c */ /* 0x000fc8000bfa6350 */
[----:B------:R-:W-:-:S13]  /*0d70*/  ISETP.GT.U32.OR P5, PT, R0, 0x187, P5 ;  /* 0x000001870000780c */ /* 0x000fda0002fa4470 */
[----:B------:R-:W0:Y:S01]  /*0d80*/  @!P5 LDC.64 R54, c[0x0][0x270] ;  /* 0x00009c00ff36db82 */ /* 0x000e220000000a00 */
[----:B------:R-:W-:Y:S02]  /*0d90*/  @!P5 MOV R52, R70 ;  /* 0x000000460034d202 */ /* 0x000fe40000000f00 */
[----:B------:R-:W-:-:S05]  /*0da0*/  @!P5 MOV R53, R69 ;  /* 0x000000450035d202 */ /* 0x000fca0000000f00 */
[----:B------:R-:W1:Y:S01]  /*0db0*/  @!P5 LDC.64 R56, c[0x0][0x220] ;  /* 0x00008800ff38db82 */ /* 0x000e620000000a00 */
[-C--:B0-----:R-:W-:Y:S02]  /*0dc0*/  @!P5 IMAD R50, R51, R54.reuse, RZ ;  /* 0x000000363332d224 */ /* 0x081fe400078e02ff */
[----:B------:R-:W-:-:S04]  /*0dd0*/  @!P5 IMAD.WIDE.U32 R52, R22, R54, R52 ;  /* 0x000000361634d225 */ /* 0x000fc800078e0034 */
[----:B------:R-:W-:Y:S01]  /*0de0*/  @!P5 IMAD R55, R22, R55, R50 ;  /* 0x000000371637d224 */ /* 0x000fe200078e0232 */
[----:B-1----:R-:W-:-:S04]  /*0df0*/  @!P5 LEA R54, P6, R52, R56, 0x1 ;  /* 0x000000383436d211 */ /* 0x002fc800078c08ff */
[----:B------:R-:W-:-:S04]  /*0e00*/  @!P5 IADD3 R50, R53, R55, RZ ;  /* 0x000000373532d210 */ /* 0x000fc80007ffe0ff */
        /* <DEDUP_REMOVED lines=8> */
[----:B------:R-:W-:Y:S02]  /*0e90*/  @!P5 MOV R56, R70 ;  /* 0x000000460038d202 */ /* 0x000fe40000000f00 */
[----:B------:R-:W-:-:S05]  /*0ea0*/  @!P5 MOV R57, R69 ;  /* 0x000000450039d202 */ /* 0x000fca0000000f00 */
[----:B------:R-:W3:Y:S01]  /*0eb0*/  @!P5 LDC.64 R60, c[0x0][0x220] ;  /* 0x00008800ff3cdb82 */ /* 0x000ee20000000a00 */
[-C--:B-1----:R-:W-:Y:S02]  /*0ec0*/  @!P5 IMAD R52, R53, R58.reuse, RZ ;  /* 0x0000003a3534d224 */ /* 0x082fe400078e02ff */
[----:B------:R-:W-:-:S04]  /*0ed0*/  @!P5 IMAD.WIDE.U32 R56, R24, R58, R56 ;  /* 0x0000003a1838d225 */ /* 0x000fc800078e0038 */
[----:B------:R-:W-:Y:S01]  /*0ee0*/  @!P5 IMAD R59, R24, R59, R52 ;  /* 0x0000003b183bd224 */ /* 0x000fe200078e0234 */
[----:B---3--:R-:W-:-:S04]  /*0ef0*/  @!P5 LEA R58, P6, R56, R60, 0x1 ;  /* 0x0000003c383ad211 */ /* 0x008fc800078c08ff */
[----:B------:R-:W-:-:S04]  /*0f00*/  @!P5 IADD3 R52, R57, R59, RZ ;  /* 0x0000003b3934d210 */ /* 0x000fc80007ffe0ff */
[----:B------:R-:W-:Y:S01]  /*0f10*/  @!P5 LEA.HI.X R59, R56, R61, R52, 0x1, P6 ;  /* 0x0000003d383bd211 */ /* 0x000fe200030f0c34 */
[----:B------:R-:W-:Y:S01]  /*0f20*/  IMAD.MOV.U32 R52, RZ, RZ, RZ ;  /* 0x000000ffff347224 */ /* 0x000fe200078e00ff */
[----:B0-----:R-:W-:-:S05]  /*0f30*/  SHF.R.S32.HI R55, RZ, 0x1f, R26 ;  /* 0x0000001fff377819 */ /* 0x001fca000001141a */
[----:B------:R0:W3:Y:S01]  /*0f40*/  @!P5 LDG.E R52, desc[UR8][R58.64] ;  /* 0x000000083a34d981 */ /* 0x0000e2000c1e1900 */
[----:B------:R-:W-:-:S04]  /*0f50*/  ISETP.GE.U32.AND P5, PT, R26, UR12, PT ;  /* 0x0000000c1a007c0c */ /* 0x000fc8000bfa6070 */
[----:B------:R-:W-:-:S04]  /*0f60*/  ISETP.GE.AND.EX P5, PT, R55, UR13, PT, P5 ;  /* 0x0000000d37007c0c */ /* 0x000fc8000bfa6350 */
[----:B------:R-:W-:-:S13]  /*0f70*/  ISETP.GT.U32.OR P5, PT, R0, 0x187, P5 ;  /* 0x000001870000780c */ /* 0x000fda0002fa4470 */
[----:B------:R-:W1:Y:S01]  /*0f80*/  @!P5 LDC.64 R60, c[0x0][0x270] ;  /* 0x00009c00ff3cdb82 */ /* 0x000e620000000a00 */
[----:B------:R-:W-:Y:S02]  /*0f90*/  @!P5 MOV R56, R70 ;  /* 0x000000460038d202 */ /* 0x000fe40000000f00 */
[----:B------:R-:W-:-:S05]  /*0fa0*/  @!P5 MOV R57, R69 ;  /* 0x000000450039d202 */ /* 0x000fca0000000f00 */
[----:B------:R-:W0:Y:S01]  /*0fb0*/  @!P5 LDC.64 R62, c[0x0][0x220] ;  /* 0x00008800ff3edb82 */ /* 0x000e220000000a00 */
[-C--:B-1----:R-:W-:Y:S02]  /*0fc0*/  @!P5 IMAD R54, R55, R60.reuse, RZ ;  /* 0x0000003c3736d224 */ /* 0x082fe400078e02ff */
[----:B------:R-:W-:-:S04]  /*0fd0*/  @!P5 IMAD.WIDE.U32 R56, R26, R60, R56 ;  /* 0x0000003c1a38d225 */ /* 0x000fc800078e0038 */
[----:B------:R-:W-:Y:S01]  /*0fe0*/  @!P5 IMAD R61, R26, R61, R54 ;  /* 0x0000003d1a3dd224 */ /* 0x000fe200078e0236 */
[----:B0-----:R-:W-:-:S04]  /*0ff0*/  @!P5 LEA R58, P6, R56, R62, 0x1 ;  /* 0x0000003e383ad211 */ /* 0x001fc800078c08ff */
[----:B------:R-:W-:-:S04]  /*1000*/  @!P5 IADD3 R54, R57, R61, RZ ;  /* 0x0000003d3936d210 */ /* 0x000fc80007ffe0ff */
        /* <DEDUP_REMOVED lines=8> */
[----:B------:R-:W-:Y:S02]  /*1090*/  @!P5 MOV R60, R70 ;  /* 0x00000046003cd202 */ /* 0x000fe40000000f00 */
[----:B------:R-:W-:-:S05]  /*10a0*/  @!P5 MOV R61, R69 ;  /* 0x00000045003dd202 */ /* 0x000fca0000000f00 */
[----:B------:R-:W5:Y:S01]  /*10b0*/  @!P5 LDC.64 R64, c[0x0][0x220] ;  /* 0x00008800ff40db82 */ /* 0x000f620000000a00 */
[-C--:B-1----:R-:W-:Y:S02]  /*10c0*/  @!P5 IMAD R56, R57, R62.reuse, RZ ;  /* 0x0000003e3938d224 */ /* 0x082fe400078e02ff */
[----:B------:R-:W-:-:S04]  /*10d0*/  @!P5 IMAD.WIDE.U32 R60, R44, R62, R60 ;  /* 0x0000003e2c3cd225 */ /* 0x000fc800078e003c */
[----:B------:R-:W-:Y:S01]  /*10e0*/  @!P5 IMAD R63, R44, R63, R56 ;  /* 0x0000003f2c3fd224 */ /* 0x000fe200078e0238 */
[----:B-----5:R-:W-:-:S04]  /*10f0*/  @!P5 LEA R62, P6, R60, R64, 0x1 ;  /* 0x000000403c3ed211 */ /* 0x020fc800078c08ff */
[----:B------:R-:W-:-:S04]  /*1100*/  @!P5 IADD3 R56, R61, R63, RZ ;  /* 0x0000003f3d38d210 */ /* 0x000fc80007ffe0ff */
[----:B------:R-:W-:Y:S02]  /*1110*/  @!P5 LEA.HI.X R63, R60, R65, R56, 0x1, P6 ;  /* 0x000000413c3fd211 */ /* 0x000fe400030f0c38 */
[----:B------:R-:W-:Y:S02]  /*1120*/  MOV R56, RZ ;  /* 0x000000ff00387202 */ /* 0x000fe40000000f00 */
[----:B0-----:R-:W-:-:S04]  /*1130*/  SHF.R.S32.HI R59, RZ, 0x1f, R45 ;  /* 0x0000001fff3b7819 */ /* 0x001fc8000001142d */
[----:B------:R0:W5:Y:S01]  /*1140*/  @!P5 LDG.E R56, desc[UR8][R62.64] ;  /* 0x000000083e38d981 */ /* 0x000162000c1e1900 */
        /* <DEDUP_REMOVED lines=20> */
[----:B------:R-:W-:Y:S01]  /*1290*/  @!P5 MOV R65, R69 ;  /* 0x000000450041d202 */ /* 0x000fe20000000f00 */
[----:B------:R-:W-:-:S06]  /*12a0*/  @!P5 IMAD.MOV.U32 R64, RZ, RZ, R70 ;  /* 0x000000ffff40d224 */ /* 0x000fcc00078e0046 */
[----:B------:R-:W2:Y:S01]  /*12b0*/  @!P5 LDC.64 R62, c[0x0][0x220] ;  /* 0x00008800ff3edb82 */ /* 0x000ea20000000a00 */
[-C--:B-1----:R-:W-:Y:S02]  /*12c0*/  @!P5 IMAD R60, R61, R72.reuse, RZ ;  /* 0x000000483d3cd224 */ /* 0x082fe400078e02ff */
[----:B------:R-:W-:-:S04]  /*12d0*/  @!P5 IMAD.WIDE.U32 R64, R46, R72, R64 ;  /* 0x000000482e40d225 */ /* 0x000fc800078e0040 */
[----:B------:R-:W-:Y:S01]  /*12e0*/  @!P5 IMAD R73, R46, R73, R60 ;  /* 0x000000492e49d224 */ /* 0x000fe200078e023c */
[----:B--2---:R-:W-:-:S04]  /*12f0*/  @!P5 LEA R72, P6, R64, R62, 0x1 ;  /* 0x0000003e4048d211 */ /* 0x004fc800078c08ff */
        /* <DEDUP_REMOVED lines=19> */
[----:B------:R-:W-:Y:S02]  /*1430*/  MOV R62, RZ ;  /* 0x000000ff003e7202 */ /* 0x000fe40000000f00 */
[----:B------:R-:W-:Y:S02]  /*1440*/  MOV R79, 0xffffffe0 ;  /* 0xffffffe0004f7802 */ /* 0x000fe40000000f00 */
[----:B------:R-:W-:Y:S02]  /*1450*/  CS2R R66, SRZ ;  /* 0x0000000000427805 */ /* 0x000fe4000001ff00 */
[----:B------:R-:W-:Y:S01]  /*1460*/  LOP3.LUT P6, RZ, R48, 0x10, RZ, 0xc0, !PT ;  /* 0x0000001030ff7812 */ /* 0x000fe200078cc0ff */
[----:B------:R-:W3:Y:S01]  /*1470*/  @P0 LDG.E R64, desc[UR8][R76.64] ;  /* 0x000000084c400981 */ /* 0x000ee2000c1e1900 */
[----:B------:R-:W-:Y:S01]  /*1480*/  ISETP.NE.AND P0, PT, R75, RZ, PT ;  /* 0x000000ff4b00720c */ /* 0x000fe20003f05270 */
[----:B------:R-:W-:-:S02]  /*1490*/  IMAD R79, R18, R79, 0x187 ;  /* 0x00000187124f7424 */ /* 0x000fc400078e024f */
[----:B------:R0:W2:Y:S01]  /*14a0*/  @!P5 LDG.E R62, desc[UR8][R72.64] ;  /* 0x00000008483ed981 */ /* 0x0000a2000c1e1900 */
[----:B------:R-:W-:-:S04]  /*14b0*/  ISETP.GT.AND P5, PT, R0, 0x17f, PT ;  /* 0x0000017f0000780c */ /* 0x000fc80003fa4270 */
[----:B------:R-:W-:Y:S02]  /*14c0*/  SEL R79, R79, 0x1f, P5 ;  /* 0x0000001f4f4f7807 */ /* 0x000fe40002800000 */
[----:B------:R-:W-:-:S03]  /*14d0*/  LOP3.LUT P5, RZ, R48, 0x2, RZ, 0xc0, !PT ;  /* 0x0000000230ff7812 */ /* 0x000fc600078ac0ff */
[----:B------:R3:W4:Y:S01]  /*14e0*/  @P0 LDG.E R65, desc[UR8][R40.64] ;  /* 0x0000000828410981 */ /* 0x000722000c1e1900 */
[----:B------:R-:W-:Y:S02]  /*14f0*/  ISETP.NE.AND P0, PT, R74, RZ, PT ;  /* 0x000000ff4a00720c */ /* 0x000fe40003f05270 */
[----:B0-----:R-:W-:-:S06]  /*1500*/  CS2R R72, SRZ ;  /* 0x0000000000487805 */ /* 0x001fcc000001ff00 */
[----:B------:R-:W5:Y:S04]  /*1510*/  @P6 LDG.E R72, desc[UR8][R36.64] ;  /* 0x0000000824486981 */ /* 0x000f68000c1e1900 */
[----:B------:R-:W2:Y:S04]  /*1520*/  @P5 LDG.E R66, desc[UR8][R42.64] ;  /* 0x000000082a425981 */ /* 0x000ea8000c1e1900 */
[----:B------:R4:W5:Y:S01]  /*1530*/  @P0 LDG.E R67, desc[UR8][R38.64] ;  /* 0x0000000826430981 */ /* 0x000962000c1e1900 */
[----:B------:R-:W-:-:S03]  /*1540*/  CS2R R74, SRZ ;  /* 0x00000000004a7805 */ /* 0x000fc6000001ff00 */
[----:B------:R0:W5:Y:S04]  /*1550*/  @P1 LDG.E R73, desc[UR8][R34.64] ;  /* 0x0000000822491981 */ /* 0x000168000c1e1900 */
[----:B------:R1:W5:Y:S01]  /*1560*/  @P2 LDG.E R74, desc[UR8][R32.64] ;  /* 0x00000008204a2981 */ /* 0x000362000c1e1900 */
[----:B------:R-:W-:-:S03]  /*1570*/  MOV R76, RZ ;  /* 0x000000ff004c7202 */ /* 0x000fc60000000f00 */
[----:B------:R-:W5:Y:S04]  /*1580*/  @P3 LDG.E R75, desc[UR8][R30.64] ;  /* 0x000000081e4b3981 */ /* 0x000f68000c1e1900 */
[----:B------:R1:W5:Y:S01]  /*1590*/  @P4 LDG.E R76, desc[UR8][R28.64] ;  /* 0x000000081c4c4981 */ /* 0x000362000c1e1900 */
[----:B------:R-:W-:Y:S02]  /*15a0*/  ISETP.GE.AND P5, PT, R12, R79, PT ;  /* 0x0000004f0c00720c */ /* 0x000fe40003fa6270 */
[----:B---3--:R-:W-:Y:S02]  /*15b0*/  PRMT R40, R64, 0x7632, R40 ;  /* 0x0000763240287816 */ /* 0x008fe40000000028 */
[----:B----4-:R-:W-:-:S04]  /*15c0*/  PRMT R38, R65, 0x7632, R38 ;  /* 0x0000763241267816 */ /* 0x010fc80000000026 */
[----:B0-----:R-:W-:Y:S01]  /*15d0*/  SHF.L.U32 R35, R38, 0x10, RZ ;  /* 0x0000001026237819 */ /* 0x001fe200000006ff */
[----:B-1----:R-:W-:-:S04]  /*15e0*/  IMAD.U32 R32, R65, 0x10000, RZ ;  /* 0x0001000041207824 */ /* 0x002fc800078e00ff */
[----:B------:R-:W-:Y:S01]  /*15f0*/  FMUL.FTZ R29, R35, R35 ;  /* 0x00000023231d7220 */ /* 0x000fe20000410000 */
[----:B--2---:R-:W-:-:S04]  /*1600*/  PRMT R34, R66, 0x7632, R34 ;  /* 0x0000763242227816 */ /* 0x004fc80000000022 */
[----:B------:R-:W-:Y:S01]  /*1610*/  SHF.L.U32 R38, R34, 0x10, RZ ;  /* 0x0000001022267819 */ /* 0x000fe200000006ff */
[C---:B------:R-:W-:Y:S01]  /*1620*/  FADD.FTZ R34, R32.reuse, R35 ;  /* 0x0000002320227221 */ /* 0x040fe20000010000 */
[--C-:B------:R-:W-:Y:S01]  /*1630*/  FFMA.FTZ R32, R32, R32, R29.reuse ;  /* 0x0000002020207223 */ /* 0x100fe2000001001d */
[----:B-----5:R-:W-:Y:S02]  /*1640*/  PRMT R29, R67, 0x7632, R29 ;  /* 0x00007632431d7816 */ /* 0x020fe4000000001d */
        /* <DEDUP_REMOVED lines=24> */
[C---:B------:R-:W-:Y:S01]  /*17d0*/  FADD.FTZ R42, R33.reuse, R42 ;  /* 0x0000002a212a7221 */ /* 0x040fe20000010000 */
        /* <DEDUP_REMOVED lines=10> */
[----:B------:R-:W-:-:S02]  /*1880*/  SHF.L.U32 R33, R74, 0x10, RZ ;  /* 0x000000104a217819 */ /* 0x000fc400000006ff */
[----:B------:R-:W-:Y:S01]  /*1890*/  PRMT R34, R75, 0x7632, R34 ;  /* 0x000076324b227816 */ /* 0x000fe20000000022 */
[----:B------:R-:W-:Y:S01]  /*18a0*/  FMUL.FTZ R32, R36, R36 ;  /* 0x0000002424207220 */ /* 0x000fe20000410000 */
[----:B------:R-:W-:Y:S01]  /*18b0*/  FADD.FTZ R29, R29, R38 ;  /* 0x000000261d1d7221 */ /* 0x000fe20000010000 */
[----:B------:R-:W-:Y:S01]  /*18c0*/  FADD.FTZ R31, R31, R78 ;  /* 0x0000004e1f1f7221 */ /* 0x000fe20000010000 */
[----:B------:R-:W-:Y:S01]  /*18d0*/  SHF.L.U32 R35, R34, 0x10, RZ ;  /* 0x0000001022237819 */ /* 0x000fe200000006ff */
[C---:B------:R-:W-:Y:S01]  /*18e0*/  FADD.FTZ R36, R33.reuse, R36 ;  /* 0x0000002421247221 */ /* 0x040fe20000010000 */
[----:B------:R-:W-:Y:S01]  /*18f0*/  PRMT R34, R76, 0x7632, R34 ;  /* 0x000076324c227816 */ /* 0x000fe20000000022 */
[----:B------:R-:W-:Y:S01]  /*1900*/  FFMA.FTZ R33, R33, R33, R32 ;  /* 0x0000002121217223 */ /* 0x000fe20000010020 */
[----:B------:R-:W-:Y:S01]  /*1910*/  FADD.FTZ R29, R29, R42 ;  /* 0x0000002a1d1d7221 */ /* 0x000fe20000010000 */
[----:B------:R-:W-:Y:S01]  /*1920*/  FADD.FTZ R28, R31, R28 ;  /* 0x0000001c1f1c7221 */ /* 0x000fe20000010000 */
[----:B------:R-:W-:Y:S01]  /*1930*/  SHF.L.U32 R32, R75, 0x10, RZ ;  /* 0x000000104b207819 */ /* 0x000fe200000006ff */
[----:B------:R-:W-:Y:S01]  /*1940*/  FMUL.FTZ R37, R35, R35 ;  /* 0x0000002323257220 */ /* 0x000fe20000410000 */
[----:B------:R-:W-:Y:S01]  /*1950*/  FADD.FTZ R29, R29, R30 ;  /* 0x0000001e1d1d7221 */ /* 0x000fe20000010000 */
[----:B------:R-:W-:-:S02]  /*1960*/  IMAD.U32 R34, R34, 0x10000, RZ ;  /* 0x0001000022227824 */ /* 0x000fc400078e00ff */
[--C-:B------:R-:W-:Y:S01]  /*1970*/  FADD.FTZ R28, R28, R33.reuse ;  /* 0x000000211c1c7221 */ /* 0x100fe20000010000 */
[----:B------:R-:W-:Y:S01]  /*1980*/  PRMT R33, R50, 0x7632, R33 ;  /* 0x0000763232217816 */ /* 0x000fe20000000021 */
[----:B------:R-:W-:Y:S01]  /*1990*/  FADD.FTZ R30, R32, R35 ;  /* 0x00000023201e7221 */ /* 0x000fe20000010000 */
[----:B------:R-:W-:Y:S01]  /*19a0*/  SHF.L.U32 R31, R76, 0x10, RZ ;  /* 0x000000104c1f7819 */ /* 0x000fe200000006ff */
[----:B------:R-:W-:Y:S01]  /*19b0*/  FFMA.FTZ R37, R32, R32, R37 ;  /* 0x0000002020257223 */ /* 0x000fe20000010025 */
[----:B------:R-:W-:Y:S01]  /*19c0*/  FADD.FTZ R29, R29, R36 ;  /* 0x000000241d1d7221 */ /* 0x000fe20000010000 */
[----:B------:R-:W-:Y:S01]  /*19d0*/  FMUL.FTZ R32, R34, R34 ;  /* 0x0000002222207220 */ /* 0x000fe20000410000 */
[----:B------:R-:W-:Y:S01]  /*19e0*/  SHF.L.U32 R33, R33, 0x10, RZ ;  /* 0x0000001021217819 */ /* 0x000fe200000006ff */
[----:B------:R-:W-:Y:S01]  /*19f0*/  FADD.FTZ R34, R31, R34 ;  /* 0x000000221f227221 */ /* 0x000fe20000010000 */
[----:B------:R-:W-:Y:S01]  /*1a00*/  FADD.FTZ R29, R29, R30 ;  /* 0x0000001e1d1d7221 */ /* 0x000fe20000010000 */
[--C-:B------:R-:W-:Y:S01]  /*1a10*/  FFMA.FTZ R31, R31, R31, R32.reuse ;  /* 0x0000001f1f1f7223 */ /* 0x100fe20000010020 */
[----:B------:R-:W-:Y:S01]  /*1a20*/  FADD.FTZ R28, R28, R37 ;  /* 0x000000251c1c7221 */ /* 0x000fe20000010000 */
[----:B------:R-:W-:Y:S01]  /*1a30*/  SHF.L.U32 R30, R50, 0x10, RZ ;  /* 0x00000010321e7819 */ /* 0x000fe200000006ff */
[----:B------:R-:W-:Y:S01]  /*1a40*/  FMUL.FTZ R35, R33, R33 ;  /* 0x0000002121237220 */ /* 0x000fe20000410000 */
[----:B------:R-:W-:Y:S01]  /*1a50*/  PRMT R32, R52, 0x7632, R32 ;  /* 0x0000763234207816 */ /* 0x000fe20000000020 */
[----:B------:R-:W-:Y:S01]  /*1a60*/  FADD.FTZ R28, R28, R31 ;  /* 0x0000001f1c1c7221 */ /* 0x000fe20000010000 */
[--C-:B------:R-:W-:Y:S01]  /*1a70*/  FADD.FTZ R29, R29, R34.reuse ;  /* 0x000000221d1d7221 */ /* 0x100fe20000010000 */
[----:B------:R-:W-:Y:S01]  /*1a80*/  FFMA.FTZ R35, R30, R30, R35 ;  /* 0x0000001e1e237223 */ /* 0x000fe20000010023 */
[----:B------:R-:W-:Y:S01]  /*1a90*/  SHF.L.U32 R31, R32, 0x10, RZ ;  /* 0x00000010201f7819 */ /* 0x000fe200000006ff */
[----:B------:R-:W-:Y:S01]  /*1aa0*/  FADD.FTZ R32, R30, R33 ;  /* 0x000000211e207221 */ /* 0x000fe20000010000 */
[----:B------:R-:W-:Y:S01]  /*1ab0*/  PRMT R34, R54, 0x7632, R34 ;  /* 0x0000763236227816 */ /* 0x000fe20000000022 */
[----:B------:R-:W-:Y:S01]  /*1ac0*/  FADD.FTZ R28, R28, R35 ;  /* 0x000000231c1c7221 */ /* 0x000fe20000010000 */
[----:B------:R-:W-:Y:S01]  /*1ad0*/  SHF.L.U32 R30, R52, 0x10, RZ ;  /* 0x00000010341e7819 */ /* 0x000fe200000006ff */
[----:B------:R-:W-:Y:S01]  /*1ae0*/  FMUL.FTZ R33, R31, R31 ;  /* 0x0000001f1f217220 */ /* 0x000fe20000410000 */
[----:B------:R-:W-:Y:S01]  /*1af0*/  SHF.L.U32 R35, R34, 0x10, RZ ;  /* 0x0000001022237819 */ /* 0x000fe200000006ff */
[----:B------:R-:W-:Y:S01]  /*1b00*/  FADD.FTZ R29, R29, R32 ;  /* 0x000000201d1d7221 */ /* 0x000fe20000010000 */
[----:B------:R-:W-:Y:S01]  /*1b10*/  PRMT R34, R56, 0x7632, R34 ;  /* 0x0000763238227816 */ /* 0x000fe20000000022 */
[C---:B------:R-:W-:Y:S01]  /*1b20*/  FADD.FTZ R32, R30.reuse, R31 ;  /* 0x0000001f1e207221 */ /* 0x040fe20000010000 */
[----:B------:R-:W-:Y:S01]  /*1b30*/  FFMA.FTZ R33, R30, R30, R33 ;  /* 0x0000001e1e217223 */ /* 0x000fe20000010021 */
[----:B------:R-:W-:Y:S01]  /*1b40*/  SHF.L.U32 R30, R54, 0x10, RZ ;  /* 0x00000010361e7819 */ /* 0x000fe200000006ff */
[----:B------:R-:W-:-:S02]  /*1b50*/  FMUL.FTZ R31, R35, R35 ;  /* 0x00000023231f7220 */ /* 0x000fc40000410000 */
[----:B------:R-:W-:Y:S01]  /*1b60*/  FADD.FTZ R28, R28, R33 ;  /* 0x000000211c1c7221 */ /* 0x000fe20000010000 */
[----:B------:R-:W-:Y:S01]  /*1b70*/  SHF.L.U32 R33, R34, 0x10, RZ ;  /* 0x0000001022217819 */ /* 0x000fe200000006ff */
[----:B------:R-:W-:Y:S01]  /*1b80*/  FFMA.FTZ R31, R30, R30, R31 ;  /* 0x0000001e1e1f7223 */ /* 0x000fe2000001001f */
[----:B------:R-:W-:Y:S01]  /*1b90*/  FADD.FTZ R29, R29, R32 ;  /* 0x000000201d1d7221 */ /* 0x000fe20000010000 */
[----:B------:R-:W-:Y:S01]  /*1ba0*/  PRMT R34, R58, 0x7632, R34 ;  /* 0x000076323a227816 */ /* 0x000fe20000000022 */
        /* <DEDUP_REMOVED lines=9> */
[----:B------:R-:W-:Y:S01]  /*1c40*/  FMUL.FTZ R33, R31, R31 ;  /* 0x0000001f1f217220 */ /* 0x000fe20000410000 */
[----:B------:R-:W-:Y:S01]  /*1c50*/  PRMT R34, R60, 0x7632, R34 ;  /* 0x000076323c227816 */ /* 0x000fe20000000022 */
[----:B------:R-:W-:-:S02]  /*1c60*/  FADD.FTZ R28, R28, R35 ;  /* 0x000000231c1c7221 */ /* 0x000fc40000010000 */
[----:B------:R-:W-:Y:S01]  /*1c70*/  FFMA.FTZ R33, R30, R30, R33 ;  /* 0x0000001e1e217223 */ /* 0x000fe20000010021 */
[----:B------:R-:W-:Y:S01]  /*1c80*/  SHF.L.U32 R35, R34, 0x10, RZ ;  /* 0x0000001022237819 */ /* 0x000fe200000006ff */
[----:B------:R-:W-:Y:S01]  /*1c90*/  FADD.FTZ R29, R29, R32 ;  /* 0x000000201d1d7221 */ /* 0x000fe20000010000 */
[----:B------:R-:W-:Y:S01]  /*1ca0*/  PRMT R34, R62, 0x7632, R34 ;  /* 0x000076323e227816 */ /* 0x000fe20000000022 */
[----:B------:R-:W-:Y:S01]  /*1cb0*/  FADD.FTZ R32, R30, R31 ;  /* 0x0000001f1e207221 */ /* 0x000fe20000010000 */
[----:B------:R-:W-:Y:S02]  /*1cc0*/  IMAD.U32 R30, R60, 0x10000, RZ ;  /* 0x000100003c1e7824 */ /* 0x000fe400078e00ff */
        /* <DEDUP_REMOVED lines=100> */
.L_x_3835:
[----:B------:R-:W-:Y:S05]  /*2310*/  BSYNC B0 ;  /* 0x0000000000007941 */ /* 0x000fea0003800000 */
.L_x_3834:
        /* <DEDUP_REMOVED lines=18> */
[----:B------:R-:W-:Y:S01]  /*2440*/  SHF.L.U32 R39, R39, 0x1, RZ ;  /* 0x0000000127277819 */ /* 0x000fe200000006ff */
[----:B-1----:R-:W-:Y:S01]  /*2450*/  IMAD R41, R41, UR7, R40 ;  /* 0x0000000729297c24 */ /* 0x002fe2000f8e0228 */
[----:B------:R-:W-:-:S03]  /*2460*/  ISETP.NE.AND P6, PT, R91, -0x1, PT ;  /* 0xffffffff5b00780c */ /* 0x000fc60003fc5270 */
[----:B--2---:R-:W-:Y:S01]  /*2470*/  IMAD.WIDE R28, R39, 0x4, R28 ;  /* 0x00000004271c7825 */ /* 0x004fe200078e021c */
[----:B------:R-:W-:-:S03]  /*2480*/  IADD3 R39, R38, R40, RZ ;  /* 0x0000002826277210 */ /* 0x000fc60007ffe0ff */
        /* <DEDUP_REMOVED lines=8> */
.L_x_3838:
[----:B-1----:R-:W2:Y:S04]  /*2510*/  LDG.E.STRONG.GPU R28, desc[UR8][R30.64] ;  /* 0x000000081e1c7981 */ /* 0x002ea8000c1ef900 */
[----:B--2---:R-:W-:Y:S01]  /*2520*/  CCTL.IVALL ;  /* 0x00000000ff00798f */ /* 0x004fe20002000000 */
[----:B------:R-:W-:Y:S05]  /*2530*/  YIELD ;  /* 0x0000000000007946 */ /* 0x000fea0003800000 */
[----:B------:R-:W-:-:S13]  /*2540*/  ISETP.NE.AND P6, PT, R28, R91, PT ;  /* 0x0000005b1c00720c */ /* 0x000fda0003fc5270 */
[----:B------:R-:W-:Y:S05]  /*2550*/  @P6 BRA `(.L_x_3838) ;  /* 0xfffffffc00ec6947 */ /* 0x000fea000383ffff */
.L_x_3837:
[----:B------:R-:W-:Y:S01]  /*2560*/  ISETP.NE.AND P6, PT, R89, RZ, PT ;  /* 0x000000ff5900720c */ /* 0x000fe20003fc5270 */
[----:B------:R-:W-:Y:S05]  /*2570*/  WARPSYNC.ALL ;  /* 0x0000000000007948 */ /* 0x000fea0003800000 */
[----:B------:R-:W-:Y:S07]  /*2580*/  BAR.SYNC.DEFER_BLOCKING 0x0 ;  /* 0x0000000000007b1d */ /* 0x000fee0000010000 */
[----:B------:R-:W-:Y:S05]  /*2590*/  @!P6 BRA `(.L_x_3836) ;  /* 0x0000000400e8e947 */ /* 0x000fea0003800000 */
[----:B-1----:R-:W-:Y:S01]  /*25a0*/  IADD3 R28, R89, -0x1, RZ ;  /* 0xffffffff591c7810 */ /* 0x002fe20007ffe0ff */
[----:B------:R-:W-:-:S03]  /*25b0*/  IMAD.MOV.U32 R38, RZ, RZ, RZ ;  /* 0x000000ffff267224 */ /* 0x000fc600078e00ff */
[----:B------:R-:W-:-:S13]  /*25c0*/  ISETP.GE.U32.AND P6, PT, R28, 0x3, PT ;  /* 0x000000031c00780c */ /* 0x000fda0003fc6070 */
[----:B------:R-:W-:Y:S05]  /*25d0*/  @!P6 BRA `(.L_x_3839) ;  /* 0x000000040008e947 */ /* 0x000fea0003800000 */
[----:B------:R-:W-:Y:S01]  /*25e0*/  LOP3.LUT R28, R89, 0x3, RZ, 0xc0, !PT ;  /* 0x00000003591c7812 */ /* 0x000fe200078ec0ff */
[----:B------:R-:W-:-:S03]  /*25f0*/  HFMA2.MMA R38, -RZ, RZ, 0, 0 ;  /* 0x00000000ff267435 */ /* 0x000fc600000001ff */
[----:B------:R-:W-:-:S08]  /*2600*/  IADD3 R39, -R28, R89, RZ ;  /* 0x000000591c277210 */ /* 0x000fd00007ffe1ff */
.L_x_3840:
        /* <DEDUP_REMOVED lines=63> */
.L_x_3839:
        /* <DEDUP_REMOVED lines=18> */
.L_x_3842:
[----:B------:R-:W-:Y:S05]  /*2b20*/  BSYNC B0 ;  /* 0x0000000000007941 */ /* 0x000fea0003800000 */
.L_x_3841:
[----:B------:R-:W-:-:S13]  /*2b30*/  ISETP.NE.AND P6, PT, R42, 0x1, PT ;  /* 0x000000012a00780c */ /* 0x000fda0003fc5270 */
[----:B------:R-:W-:Y:S05]  /*2b40*/  @!P6 BRA `(.L_x_3836) ;  /* 0x00000000007ce947 */ /* 0x000fea0003800000 */
[----:B------:R-:W-:-:S05]  /*2b50*/  VIADD R40, R38, 0x1 ;  /* 0x0000000126287836 */ /* 0x000fca0000000000 */
        /* <DEDUP_REMOVED lines=27> */
[----:B------:R-:W2:Y:S02]  /*2d10*/  @!P6 LDG.E.64 R28, desc[UR8][R28.64] ;  /* 0x000000081c1ce981 */ /* 0x000ea4000c1e1b00 */
[----:B--2---:R-:W-:Y:S01]  /*2d20*/  @!P6 FADD.FTZ R32, R32, R28 ;  /* 0x0000001c2020e221 */ /* 0x004fe20000010000 */
[----:B------:R-:W-:-:S07]  /*2d30*/  @!P6 FADD.FTZ R33, R33, R29 ;  /* 0x0000001d2121e221 */ /* 0x000fce0000010000 */
.L_x_3836:
[----:B------:R-:W-:Y:S01]  /*2d40*/  ULDC.64 UR12, c[0x0][0x218] ;  /* 0x00008600000c7ab9 */ /* 0x000fe20000000a00 */
[----:B-1----:R-:W-:Y:S01]  /*2d50*/  P2R R28, PR, RZ, 0x1 ;  /* 0x00000001ff1c7803 */ /* 0x002fe20000000000 */
[----:B------:R-:W0:Y:S01]  /*2d60*/  S2UR UR6, SR_CgaCtaId ;  /* 0x00000000000679c3 */ /* 0x000e220000008800 */
[----:B------:R-:W-:Y:S01]  /*2d70*/  LOP3.LUT P0, RZ, R0, UR7, RZ, 0xfc, !PT ;  /* 0x0000000700ff7c12 */ /* 0x000fe2000f80fcff */
[----:B------:R-:W-:Y:S01]  /*2d80*/  UMOV UR5, 0x400 ;  /* 0x0000040000057882 */ /* 0x000fe20000000000 */
[----:B------:R-:W-:Y:S02]  /*2d90*/  ISETP.EQ.U32.AND P6, PT, RZ, UR12, PT ;  /* 0x0000000cff007c0c */ /* 0x000fe4000bfc2070 */
[----:B------:R-:W-:Y:S02]  /*2da0*/  IADD3 R49, R20, R49, RZ ;  /* 0x0000003114317210 */ /* 0x000fe40007ffe0ff */
[----:B------:R-:W-:Y:S02]  /*2db0*/  ISETP.EQ.OR.EX P6, PT, RZ, UR13, P0, P6 ;  /* 0x0000000dff007c0c */ /* 0x000fe400087c2760 */
[----:B------:R-:W-:-:S11]  /*2dc0*/  ISETP.NE.AND P0, PT, R28, RZ, PT ;  /* 0x000000ff1c00720c */ /* 0x000fd60003f05270 */
[----:B------:R-:W1:Y:S01]  /*2dd0*/  @!P6 LDC.64 R30, c[0x0][0x218] ;  /* 0x00008600ff1eeb82 */ /* 0x000e620000000a00 */
[----:B0-----:R-:W-:-:S03]  /*2de0*/  ULEA UR5, UR6, UR5, 0x18 ;  /* 0x0000000506057291 */ /* 0x001fc6000f8ec03f */
[----:B------:R-:W-:Y:S02]  /*2df0*/  ULDC UR6, c[0x0][0x2a4] ;  /* 0x0000a90000067ab9 */ /* 0x000fe40000000800 */
[----:B------:R-:W-:Y:S01]  /*2e00*/  @!P6 FMUL.FTZ R29, R33, UR6 ;  /* 0x00000006211dec20 */ /* 0x000fe20008410000 */
[----:B------:R-:W-:-:S03]  /*2e10*/  @!P6 FMUL.FTZ R28, R32, UR6 ;  /* 0x00000006201cec20 */ /* 0x000fc60008410000 */
[----:B------:R0:W-:Y:S02]  /*2e20*/  @!P5 STS.64 [UR5+0x80], R32 ;  /* 0x00008020ff00d988 */ /* 0x0001e40008000a05 */
[----:B0-----:R-:W-:Y:S01]  /*2e30*/  MOV R32, 0x3f800000 ;  /* 0x3f80000000207802 */ /* 0x001fe20000000f00 */
[----:B-1----:R-:W-:-:S05]  /*2e40*/  @!P6 IMAD.WIDE R38, R14, 0x8, R30 ;  /* 0x000000080e26e825 */ /* 0x002fca00078e021e */
[----:B------:R0:W-:Y:S01]  /*2e50*/  @!P6 STG.E.64 desc[UR8][R38.64], R28 ;  /* 0x0000001c2600e986 */ /* 0x0001e2000c101b08 */
[----:B------:R-:W-:Y:S08]  /*2e60*/  BAR.SYNC.DEFER_BLOCKING 0x0 ;  /* 0x0000000000007b1d */ /* 0x000ff00000010000 */
[----:B0-----:R-:W0:Y:S01]  /*2e70*/  LDC.64 R28, c[0x0][0x230] ;  /* 0x00008c00ff1c7b82 */ /* 0x001e220000000a00 */
[----:B------:R-:W1:Y:S01]  /*2e80*/  LDS.64 R30, [UR5+0x80] ;  /* 0x00008005ff1e7984 */ /* 0x000e620008000a00 */
[----:B0-----:R-:W-:-:S05]  /*2e90*/  IMAD.WIDE R28, R49, 0x2, R28 ;  /* 0x00000002311c7825 */ /* 0x001fca00078e021c */
[----:B------:R-:W2:Y:S04]  /*2ea0*/  LDG.E.U16 R42, desc[UR8][R28.64] ;  /* 0x000000081c2a7981 */ /* 0x000ea8000c1e1500 */
[----:B------:R-:W3:Y:S01]  /*2eb0*/  LDG.E.U16 R39, desc[UR8][R28.64+0x2] ;  /* 0x000002081c277981 */ /* 0x000ee2000c1e1500 */
[----:B-1----:R-:W-:-:S04]  /*2ec0*/  FMUL.FTZ R40, R30, UR6 ;  /* 0x000000061e287c20 */ /* 0x002fc80008410000 */
[----:B------:R-:W-:-:S04]  /*2ed0*/  FMUL.FTZ R30, R40, R40 ;  /* 0x00000028281e7220 */ /* 0x000fc80000410000 */
[----:B------:R-:W-:-:S05]  /*2ee0*/  FFMA.FTZ R30, R31, UR6, -R30 ;  /* 0x000000061f1e7c23 */ /* 0x000fca000801081e */
[----:B------:R-:W-:-:S13]  /*2ef0*/  FSETP.GTU.FTZ.AND P5, PT, R30, RZ, PT ;  /* 0x000000ff1e00720b */ /* 0x000fda0003fbc000 */
[----:B------:R-:W0:Y:S02]  /*2f00*/  @P5 LDC R41, c[0x0][0x238] ;  /* 0x00008e00ff295b82 */ /* 0x000e240000000800 */
[----:B0-----:R-:W-:-:S06]  /*2f10*/  @P5 FADD.FTZ R41, R30, R41 ;  /* 0x000000291e295221 */ /* 0x001fcc0000010000 */
[----:B------:R-:W0:Y:S01]  /*2f20*/  LDC.64 R30, c[0x0][0x228] ;  /* 0x00008a00ff1e7b82 */ /* 0x000e220000000a00 */
[----:B------:R-:W1:Y:S01]  /*2f30*/  @P5 MUFU.RSQ R32, R41 ;  /* 0x0000002900205308 */ /* 0x000e620000001400 */
[----:B0-----:R-:W-:-:S05]  /*2f40*/  IMAD.WIDE R30, R49, 0x2, R30 ;  /* 0x00000002311e7825 */ /* 0x001fca00078e021e */
[----:B------:R-:W4:Y:S04]  /*2f50*/  LDG.E.U16 R33, desc[UR8][R30.64] ;  /* 0x000000081e217981 */ /* 0x000f28000c1e1500 */
[----:B------:R0:W5:Y:S01]  /*2f60*/  LDG.E.U16 R38, desc[UR8][R30.64+0x2] ;  /* 0x000002081e267981 */ /* 0x000162000c1e1500 */
[----:B------:R-:W-:Y:S02]  /*2f70*/  ISETP.NE.AND P6, PT, RZ, UR10, PT ;  /* 0x0000000aff007c0c */ /* 0x000fe4000bfc5270 */
[----:B------:R-:W-:Y:S02]  /*2f80*/  SHF.L.U32 R43, R72, 0x10, RZ ;  /* 0x00000010482b7819 */ /* 0x000fe400000006ff */
[----:B------:R-:W-:Y:S02]  /*2f90*/  SHF.L.U32 R85, R85, 0x10, RZ ;  /* 0x0000001055557819 */ /* 0x000fe400000006ff */
[----:B------:R-:W-:-:S03]  /*2fa0*/  SHF.L.U32 R49, R64, 0x10, RZ ;  /* 0x0000001040317819 */ /* 0x000fc600000006ff */
[----:B------:R-:W-:Y:S01]  /*2fb0*/  FADD.FTZ R85, -R40, R85 ;  /* 0x0000005528557221 */ /* 0x000fe20000010100 */
[--C-:B0-----:R-:W-:Y:S01]  /*2fc0*/  FADD.FTZ R31, R43, -R40.reuse ;  /* 0x800000282b1f7221 */ /* 0x101fe20000010000 */
[----:B------:R-:W-:Y:S02]  /*2fd0*/  SHF.L.U32 R77, R77, 0x10, RZ ;  /* 0x000000104d4d7819 */ /* 0x000fe400000006ff */
[-C--:B-1----:R-:W-:Y:S01]  /*2fe0*/  FMUL.FTZ R85, R85, R32.reuse ;  /* 0x0000002055557220 */ /* 0x082fe20000410000 */
[----:B------:R-:W-:Y:S01]  /*2ff0*/  FMUL.FTZ R31, R31, R32 ;  /* 0x000000201f1f7220 */ /* 0x000fe20000410000 */
[----:B------:R-:W-:Y:S01]  /*3000*/  SHF.L.U32 R89, R65, 0x10, RZ ;  /* 0x0000001041597819 */ /* 0x000fe200000006ff */
[----:B------:R-:W-:Y:S01]  /*3010*/  FADD.FTZ R49, R49, -R40 ;  /* 0x8000002831317221 */ /* 0x000fe20000010000 */
[----:B------:R-:W-:Y:S01]  /*3020*/  SHF.L.U32 R65, R78, 0x10, RZ ;  /* 0x000000104e417819 */ /* 0x000fe200000006ff */
[----:B------:R-:W-:Y:S01]  /*3030*/  FADD.FTZ R77, -R40, R77 ;  /* 0x0000004d284d7221 */ /* 0x000fe20000010100 */
[----:B--2---:R-:W-:-:S02]  /*3040*/  SHF.L.U32 R42, R42, 0x10, RZ ;  /* 0x000000102a2a7819 */ /* 0x004fc400000006ff */
[----:B---3--:R-:W-:Y:S02]  /*3050*/  SHF.L.U32 R39, R39, 0x10, RZ ;  /* 0x0000001027277819 */ /* 0x008fe400000006ff */
[----:B----4-:R-:W-:Y:S01]  /*3060*/  SHF.L.U32 R33, R33, 0x10, RZ ;  /* 0x0000001021217819 */ /* 0x010fe200000006ff */
[----:B-----5:R-:W-:-:S04]  /*3070*/  IMAD.U32 R38, R38, 0x10000, RZ ;  /* 0x0001000026267824 */ /* 0x020fc800078e00ff */
        /* <DEDUP_REMOVED lines=13> */
.L_x_3843:
        /* <DEDUP_REMOVED lines=15> */
.L_x_3845:
[----:B------:R-:W-:Y:S05]  /*3240*/  BSYNC B0 ;  /* 0x0000000000007941 */ /* 0x000fea0003800000 */
.L_x_3844:
[-C--:B------:R-:W-:Y:S01]  /*3250*/  FMUL.FTZ R49, R49, R32.reuse ;  /* 0x0000002031317220 */ /* 0x080fe20000410000 */
[----:B------:R-:W-:Y:S01]  /*3260*/  FMUL.FTZ R77, R77, R32 ;  /* 0x000000204d4d7220 */ /* 0x000fe20000410000 */
[----:B------:R-:W-:Y:S01]  /*3270*/  FADD.FTZ R43, R89, -R40 ;  /* 0x80000028592b7221 */ /* 0x000fe20000010000 */
        /* <DEDUP_REMOVED lines=14> */
.L_x_3846:
[----:B------:R-:W-:Y:S01]  /*3360*/  LOP3.LUT P5, RZ, R48, 0x8, RZ, 0xc0, !PT ;  /* 0x0000000830ff7812 */ /* 0x000fe200078ac0ff */
[----:B------:R-:W-:-:S12]  /*3370*/  BSSY B0, `(.L_x_3847) ;  /* 0x000000e000007945 */ /* 0x000fd80003800000 */
        /* <DEDUP_REMOVED lines=13> */
.L_x_3848:
[----:B------:R-:W-:Y:S05]  /*3450*/  BSYNC B0 ;  /* 0x0000000000007941 */ /* 0x000fea0003800000 */
.L_x_3847:
[-C--:B------:R-:W-:Y:S01]  /*3460*/  FMUL.FTZ R43, R43, R32.reuse ;  /* 0x000000202b2b7220 */ /* 0x080fe20000410000 */
[----:B------:R-:W-:Y:S01]  /*3470*/  FMUL.FTZ R65, R65, R32 ;  /* 0x0000002041417220 */ /* 0x000fe20000410000 */
[----:B------:R-:W-:Y:S02]  /*3480*/  SHF.L.U32 R77, R66, 0x10, RZ ;  /* 0x00000010424d7819 */ /* 0x000fe400000006ff */
[----:B------:R-:W-:Y:S01]  /*3490*/  SHF.L.U32 R79, R79, 0x10, RZ ;  /* 0x000000104f4f7819 */ /* 0x000fe200000006ff */
[----:B------:R-:W-:Y:S01]  /*34a0*/  FFMA.FTZ R43, R33, R43, R42 ;  /* 0x0000002b212b7223 */ /* 0x000fe2000001002a */
[----:B------:R-:W-:Y:S01]  /*34b0*/  SHF.L.U32 R67, R67, 0x10, RZ ;  /* 0x0000001043437819 */ /* 0x000fe200000006ff */
[----:B------:R-:W-:Y:S01]  /*34c0*/  FFMA.FTZ R64, R38, R65, R39 ;  /* 0x0000004126407223 */ /* 0x000fe20000010027 */
[----:B-1----:R-:W-:Y:S01]  /*34d0*/  SHF.L.U32 R49, R80, 0x10, RZ ;  /* 0x0000001050317819 */ /* 0x002fe200000006ff */
        /* <DEDUP_REMOVED lines=11> */
.L_x_3849:
[----:B------:R-:W-:Y:S01]  /*3590*/  LOP3.LUT P5, RZ, R48, 0x4, RZ, 0xc0, !PT ;  /* 0x0000000430ff7812 */ /* 0x000fe200078ac0ff */
[----:B------:R-:W-:-:S12]  /*35a0*/  BSSY B0, `(.L_x_3850) ;  /* 0x000000e000007945 */ /* 0x000fd80003800000 */
        /* <DEDUP_REMOVED lines=13> */
.L_x_3851:
[----:B------:R-:W-:Y:S05]  /*3680*/  BSYNC B0 ;  /* 0x0000000000007941 */ /* 0x000fea0003800000 */
.L_x_3850:
[--C-:B------:R-:W-:Y:S01]  /*3690*/  FADD.FTZ R29, R77, -R40.reuse ;  /* 0x800000284d1d7221 */ /* 0x100fe20000010000 */
[C---:B------:R-:W-:Y:S01]  /*36a0*/  FADD.FTZ R79, -R40.reuse, R79 ;  /* 0x0000004f284f7221 */ /* 0x040fe20000010100 */
[----:B0-----:R-:W-:Y:S01]  /*36b0*/  FADD.FTZ R41, -R40, R49 ;  /* 0x0000003128297221 */ /* 0x001fe20000010100 */
[----:B-1----:R-:W-:Y:S01]  /*36c0*/  FADD.FTZ R31, R67, -R40 ;  /* 0x80000028431f7221 */ /* 0x002fe20000010000 */
        /* <DEDUP_REMOVED lines=17> */
.L_x_3852:
        /* <DEDUP_REMOVED lines=15> */
.L_x_3854:
[----:B------:R-:W-:Y:S05]  /*38d0*/  BSYNC B0 ;  /* 0x0000000000007941 */ /* 0x000fea0003800000 */
.L_x_3853:
[----:B------:R-:W-:Y:S01]  /*38e0*/  SHF.L.U32 R73, R73, 0x10, RZ ;  /* 0x0000001049497819 */ /* 0x000fe200000006ff */
[----:B------:R-:W-:Y:S01]  /*38f0*/  FFMA.FTZ R49, R33, R49, R42 ;  /* 0x0000003121317223 */ /* 0x000fe2000001002a */
[----:B------:R-:W-:Y:S01]  /*3900*/  SHF.L.U32 R81, R81, 0x10, RZ ;  /* 0x0000001051517819 */ /* 0x000fe200000006ff */
        /* <DEDUP_REMOVED lines=12> */
.L_x_3855:
        /* <DEDUP_REMOVED lines=14> */
.L_x_3857:
[----:B------:R-:W-:Y:S05]  /*3ab0*/  BSYNC B0 ;  /* 0x0000000000007941 */ /* 0x000fea0003800000 */
.L_x_3856:
[--C-:B------:R-:W-:Y:S01]  /*3ac0*/  FADD.FTZ R29, R73, -R40.reuse ;  /* 0x80000028491d7221 */ /* 0x100fe20000010000 */
[----:B------:R-:W-:Y:S01]  /*3ad0*/  FADD.FTZ R81, -R40, R81 ;  /* 0x0000005128517221 */ /* 0x000fe20000010100 */
[----:B-1----:R-:W-:Y:S01]  /*3ae0*/  SHF.L.U32 R49, R74, 0x10, RZ ;  /* 0x000000104a317819 */ /* 0x002fe200000006ff */
[----:B------:R-:W-:Y:S01]  /*3af0*/  IMAD.U32 R75, R75, 0x10000, RZ ;  /* 0x000100004b4b7824 */ /* 0x000fe200078e00ff */
[----:B0-----:R-:W-:Y:S01]  /*3b00*/  SHF.L.U32 R31, R82, 0x10, RZ ;  /* 0x00000010521f7819 */ /* 0x001fe200000006ff */
[-C--:B------:R-:W-:Y:S01]  /*3b10*/  FMUL.FTZ R29, R29, R32.reuse ;  /* 0x000000201d1d7220 */ /* 0x080fe20000410000 */
[----:B------:R-:W-:Y:S01]  /*3b20*/  FMUL.FTZ R81, R81, R32 ;  /* 0x0000002051517220 */ /* 0x000fe20000410000 */
[----:B------:R-:W-:Y:S01]  /*3b30*/  SHF.L.U32 R83, R83, 0x10, RZ ;  /* 0x0000001053537819 */ /* 0x000fe200000006ff */
[----:B------:R-:W-:Y:S01]  /*3b40*/  FADD.FTZ R49, R49, -R40 ;  /* 0x8000002831317221 */ /* 0x000fe20000010000 */
        /* <DEDUP_REMOVED lines=14> */
.L_x_3858:
        /* <DEDUP_REMOVED lines=14> */
.L_x_3860:
[----:B------:R-:W-:Y:S05]  /*3d10*/  BSYNC B0 ;  /* 0x0000000000007941 */ /* 0x000fea0003800000 */
.L_x_3859:
        /* <DEDUP_REMOVED lines=17> */
.L_x_3861:
        /* <DEDUP_REMOVED lines=14> */
.L_x_3863:
[----:B------:R-:W-:Y:S05]  /*3f10*/  BSYNC B0 ;  /* 0x0000000000007941 */ /* 0x000fea0003800000 */
.L_x_3862:
[-C--:B------:R-:W-:Y:S01]  /*3f20*/  FMUL.FTZ R43, R43, R32.reuse ;  /* 0x000000202b2b7220 */ /* 0x080fe20000410000 */
[----:B------:R-:W-:Y:S01]  /*3f30*/  FMUL.FTZ R83, R83, R32 ;  /* 0x0000002053537220 */ /* 0x000fe20000410000 */
[----:B------:R-:W-:Y:S02]  /*3f40*/  SHF.L.U32 R73, R50, 0x10, RZ ;  /* 0x0000001032497819 */ /* 0x000fe400000006ff */
[----:B------:R-:W-:Y:S01]  /*3f50*/  SHF.L.U32 R67, R76, 0x10, RZ ;  /* 0x000000104c437819 */ /* 0x000fe200000006ff */
[----:B------:R-:W-:Y:S01]  /*3f60*/  FFMA.FTZ R43, R33, R43, R42 ;  /* 0x0000002b212b7223 */ /* 0x000fe2000001002a */
[----:B-1----:R-:W-:Y:S01]  /*3f70*/  SHF.L.U32 R49, R84, 0x10, RZ ;  /* 0x0000001054317819 */ /* 0x002fe200000006ff */
[----:B------:R-:W-:Y:S01]  /*3f80*/  FFMA.FTZ R50, R38, R83, R39 ;  /* 0x0000005326327223 */ /* 0x000fe20000010027 */
[----:B------:R-:W-:Y:S01]  /*3f90*/  SHF.L.U32 R65, R86, 0x10, RZ ;  /* 0x0000001056417819 */ /* 0x000fe200000006ff */
        /* <DEDUP_REMOVED lines=11> */
.L_x_3864:
        /* <DEDUP_REMOVED lines=14> */
.L_x_3866:
[----:B------:R-:W-:Y:S05]  /*4130*/  BSYNC B0 ;  /* 0x0000000000007941 */ /* 0x000fea0003800000 */
.L_x_3865:
[--C-:B------:R-:W-:Y:S01]  /*4140*/  FADD.FTZ R29, R67, -R40.reuse ;  /* 0x80000028431d7221 */ /* 0x100fe20000010000 */
[C---:B------:R-:W-:Y:S01]  /*4150*/  FADD.FTZ R49, -R40.reuse, R49 ;  /* 0x0000003128317221 */ /* 0x040fe20000010100 */
[----:B01----:R-:W-:Y:S01]  /*4160*/  FADD.FTZ R31, R73, -R40 ;  /* 0x80000028491f7221 */ /* 0x003fe20000010000 */
        /* <DEDUP_REMOVED lines=18> */
.L_x_3867:
        /* <DEDUP_REMOVED lines=14> */
.L_x_3869:
[----:B------:R-:W-:Y:S05]  /*4370*/  BSYNC B0 ;  /* 0x0000000000007941 */ /* 0x000fea0003800000 */
.L_x_3868:
        /* <DEDUP_REMOVED lines=14> */
.L_x_3870:
[----:B------:R-:W-:Y:S01]  /*4460*/  ISETP.GE.U32.AND P5, PT, R22, UR12, PT ;  /* 0x0000000c16007c0c */ /* 0x000fe2000bfa6070 */
[----:B------:R-:W-:Y:S01]  /*4470*/  BSSY B0, `(.L_x_3871) ;  /* 0x0000016000007945 */ /* 0x000fe20003800000 */
[----:B------:R-:W-:Y:S02]  /*4480*/  SHF.L.U32 R29, R52, 0x10, RZ ;  /* 0x00000010341d7819 */ /* 0x000fe400000006ff */
[----:B------:R-:W-:Y:S02]  /*4490*/  ISETP.GE.AND.EX P5, PT, R51, UR13, PT, P5 ;  /* 0x0000000d33007c0c */ /* 0x000fe4000bfa6350 */
[----:B------:R-:W-:Y:S01]  /*44a0*/  SHF.L.U32 R87, R87, 0x10, RZ ;  /* 0x0000001057577819 */ /* 0x000fe200000006ff */
[----:B------:R-:W-:Y:S01]  /*44b0*/  FADD.FTZ R29, R29, -R40 ;  /* 0x800000281d1d7221 */ /* 0x000fe20000010000 */
[----:B------:R-:W-:-:S03]  /*44c0*/  ISETP.GT.U32.OR P5, PT, R0, 0x187, P5 ;  /* 0x000001870000780c */ /* 0x000fc60002fa4470 */
[----:B------:R-:W-:Y:S01]  /*44d0*/  FADD.FTZ R87, -R40, R87 ;  /* 0x0000005728577221 */ /* 0x000fe20000010100 */
[----:B0-----:R-:W-:-:S03]  /*44e0*/  FMUL.FTZ R41, R29, R32 ;  /* 0x000000201d297220 */ /* 0x001fc60000410000 */
        /* <DEDUP_REMOVED lines=14> */
.L_x_3872:
[----:B------:R-:W-:Y:S05]  /*45d0*/  BSYNC B0 ;  /* 0x0000000000007941 */ /* 0x000fea0003800000 */
.L_x_3871:
        /* <DEDUP_REMOVED lines=15> */
.L_x_3873:
[----:B------:R-:W-:Y:S01]  /*46d0*/  ISETP.GE.U32.AND P5, PT, R24, UR12, PT ;  /* 0x0000000c18007c0c */ /* 0x000fe2000bfa6070 */
[----:B0-----:R-:W-:Y:S01]  /*46e0*/  FADD.FTZ R29, R51, -R40 ;  /* 0x80000028331d7221 */ /* 0x001fe20000010000 */
        /* <DEDUP_REMOVED lines=21> */
.L_x_3875:
[----:B------:R-:W-:Y:S05]  /*4840*/  BSYNC B0 ;  /* 0x0000000000007941 */ /* 0x000fea0003800000 */
.L_x_3874:
[----:B------:R-:W-:Y:S05]  /*4850*/  @!P6 BRA `(.L_x_3876) ;  /* 0x000000000028e947 */ /* 0x000fea0003800000 */
        /* <DEDUP_REMOVED lines=10> */
.L_x_3876:
        /* <DEDUP_REMOVED lines=23> */
.L_x_3878:
[----:B------:R-:W-:Y:S05]  /*4a70*/  BSYNC B0 ;  /* 0x0000000000007941 */ /* 0x000fea0003800000 */
.L_x_3877:
[----:B0-----:R-:W-:Y:S01]  /*4a80*/  SHF.L.U32 R43, R58, 0x10, RZ ;  /* 0x000000103a2b7819 */ /* 0x001fe200000006ff */
[----:B------:R-:W-:Y:S01]  /*4a90*/  FFMA.FTZ R34, R33, R34, R42 ;  /* 0x0000002221227223 */ /* 0x000fe2000001002a */
[----:B------:R-:W-:Y:S01]  /*4aa0*/  SHF.L.U32 R35, R35, 0x10, RZ ;  /* 0x0000001023237819 */ /* 0x000fe200000006ff */
        /* <DEDUP_REMOVED lines=12> */
.L_x_3879:
        /* <DEDUP_REMOVED lines=23> */
.L_x_3881:
[----:B------:R-:W-:Y:S05]  /*4ce0*/  BSYNC B0 ;  /* 0x0000000000007941 */ /* 0x000fea0003800000 */
.L_x_3880:
        /* <DEDUP_REMOVED lines=11> */
.L_x_3882:
[----:B------:R-:W-:Y:S01]  /*4da0*/  ISETP.GE.U32.AND P5, PT, R45, UR12, PT ;  /* 0x0000000c2d007c0c */ /* 0x000fe2000bfa6070 */
[----:B0-----:R-:W-:Y:S01]  /*4db0*/  IMAD.U32 R29, R36, 0x10000, RZ ;  /* 0x00010000241d7824 */ /* 0x001fe200078e00ff */
[----:B------:R-:W-:Y:S01]  /*4dc0*/  SHF.L.U32 R31, R60, 0x10, RZ ;  /* 0x000000103c1f7819 */ /* 0x000fe200000006ff */
[----:B------:R-:W-:Y:S01]  /*4dd0*/  BSSY B0, `(.L_x_3883) ;  /* 0x0000014000007945 */ /* 0x000fe20003800000 */
[----:B------:R-:W-:Y:S01]  /*4de0*/  ISETP.GE.AND.EX P5, PT, R59, UR13, PT, P5 ;  /* 0x0000000d3b007c0c */ /* 0x000fe2000bfa6350 */
[----:B------:R-:W-:Y:S02]  /*4df0*/  FADD.FTZ R29, -R40, R29 ;  /* 0x0000001d281d7221 */ /* 0x000fe40000010100 */
[----:B------:R-:W-:Y:S01]  /*4e00*/  FADD.FTZ R31, R31, -R40 ;  /* 0x800000281f1f7221 */ /* 0x000fe20000010000 */
        /* <DEDUP_REMOVED lines=16> */
.L_x_3884:
[----:B------:R-:W-:Y:S05]  /*4f10*/  BSYNC B0 ;  /* 0x0000000000007941 */ /* 0x000fea0003800000 */
.L_x_3883:
        /* <DEDUP_REMOVED lines=15> */
.L_x_3885:
        /* <DEDUP_REMOVED lines=23> */
.L_x_3887:
[----:B------:R-:W-:Y:S05]  /*5180*/  BSYNC B0 ;  /* 0x0000000000007941 */ /* 0x000fea0003800000 */
.L_x_3886:
        /* <DEDUP_REMOVED lines=11> */
.L_x_3888:
        /* <DEDUP_REMOVED lines=16> */
.L_x_3890:
[----:B------:R-:W-:Y:S05]  /*5340*/  BSYNC B0 ;  /* 0x0000000000007941 */ /* 0x000fea0003800000 */
.L_x_3889:
[----:B01----:R-:W0:Y:S01]  /*5350*/  LDC R29, c[0x0][0x10] ;  /* 0x00000400ff1d7b82 */ /* 0x003e220000000800 */
[----:B------:R-:W-:Y:S02]  /*5360*/  IADD3 R16, R16, 0x1, RZ ;  /* 0x0000000110107810 */ /* 0x000fe40007ffe0ff */
[----:B0-----:R-:W-:-:S04]  /*5370*/  IADD3 R14, R29, R14, RZ ;  /* 0x0000000e1d0e7210 */ /* 0x001fc80007ffe0ff */
[----:B------:R-:W-:-:S13]  /*5380*/  ISETP.GE.AND P5, PT, R14, UR4, PT ;  /* 0x000000040e007c0c */ /* 0x000fda000bfa6270 */
[----:B------:R-:W-:Y:S05]  /*5390*/  @!P5 BRA `(.L_x_3891) ;  /* 0xffffffb00040d947 */ /* 0x000fea000383ffff */
[----:B------:R-:W-:Y:S05]  /*53a0*/  EXIT ;  /* 0x000000000000794d */ /* 0x000fea0003800000 */
.L_x_3892:
        /* <DEDUP_REMOVED lines=13> */
.L_x_5626:


//--------------------- .text._Z35group_norm_nhwc_fwd_one_pass_kernelI11Bf16IOBf16WLi256ELi98ELi392EEv26Group_norm_nhwc_fwd_params --------------------------
	.section	.text._Z35group_norm_nhwc_fwd_one_pass_kernelI11Bf16IOBf16WLi256ELi98ELi392EEv26Group_norm_nhwc_fwd_params,"ax",@progbits
	.align	128
        .global         _Z35group_norm_nhwc_fwd_one_pass_kernelI11Bf16IOBf16WLi256ELi98ELi392EEv26Group_norm_nhwc_fwd_params
        .type           _Z35group_norm_nhwc_fwd_one_pass_kernelI11Bf16IOBf16WLi256ELi98ELi392EEv26Group_norm_nhwc_fwd_params,@function
        .size           _Z35group_norm_nhwc_fwd_one_pass_kernelI11Bf16IOBf16WLi256ELi98ELi392EEv26Group_norm_nhwc_fwd_params,(.L_x_5627 - _Z35group_norm_nhwc_fwd_one_pass_kernelI11Bf16IOBf16WLi256ELi98ELi392EEv26Group_norm_nhwc_fwd_params)
        .other          _Z35group_norm_nhwc_fwd_one_pass_kernelI11Bf16IOBf16WLi256ELi98ELi392EEv26Group_norm_nhwc_fwd_params,@"STO_CUDA_ENTRY STV_DEFAULT"
_Z35group_norm_nhwc_fwd_one_pass_kernelI11Bf16IOBf16WLi256ELi98ELi392EEv26Group_norm_nhwc_fwd_params:
.text._Z35group_norm_nhwc_fwd_one_pass_kernelI11Bf16IOBf16WLi256ELi98ELi392EEv26Group_norm_nhwc_fwd_params:
        /* <DEDUP_REMOVED lines=81> */
[----:B------:R-:W-:Y:S02]  /*0510*/  IADD3 R4, R0, 0xe0, RZ ;  /* 0x000000e000047810 */ /* 0x000fe40007ffe0ff */
[----:B------:R-:W-:Y:S02]  /*0520*/  ISETP.LT.U32.AND P0, PT, R2, UR8, PT ;  /* 0x0000000802007c0c */ /* 0x000fe4000bf01070 */
[----:B------:R-:W-:-:S02]  /*0530*/  SHF.R.S32.HI R2, RZ, 0x1f, R2 ;  /* 0x0000001fff027819 */ /* 0x000fc40000011402 */
[----:B------:R-:W-:Y:S02]  /*0540*/  ISETP.LT.U32.AND P2, PT, R4, UR8, PT ;  /* 0x0000000804007c0c */ /* 0x000fe4000bf41070 */
[----:B------:R-:W-:Y:S02]  /*0550*/  SHF.R.S32.HI R4, RZ, 0x1f, R4 ;  /* 0x0000001fff047819 */ /* 0x000fe40000011404 */
[----:B------:R-:W-:Y:S02]  /*0560*/  ISETP.LT.AND.EX P0, PT, R2, UR9, !P6, P0 ;  /* 0x0000000902007c0c */ /* 0x000fe4000f701300 */
[----:B------:R-:W-:Y:S02]  /*0570*/  @P5 LOP3.LUT R5, R5, 0x400000, RZ, 0xfc, !PT ;  /* 0x0040000005055812 */ /* 0x000fe400078efcff */
[----:B------:R-:W-:Y:S02]  /*0580*/  ISETP.LT.U32.AND P5, PT, R98, UR8, PT ;  /* 0x0000000862007c0c */ /* 0x000fe4000bfa1070 */
[----:B------:R-:W-:-:S02]  /*0590*/  LOP3.LUT R5, R5, 0xffdfffff, RZ, 0xc0, !PT ;  /* 0xffdfffff05057812 */ /* 0x000fc400078ec0ff */
[----:B------:R-:W-:Y:S02]  /*05a0*/  ISETP.LT.AND.EX P5, PT, R16, UR9, !P6, P5 ;  /* 0x0000000910007c0c */ /* 0x000fe4000f7a1350 */
[----:B------:R-:W-:Y:S02]  /*05b0*/  IADD3 R2, R0, 0xe8, RZ ;  /* 0x000000e800027810 */ /* 0x000fe40007ffe0ff */
[----:B------:R-:W-:Y:S02]  /*05c0*/  ISETP.LT.AND.EX P2, PT, R4, UR9, !P6, P2 ;  /* 0x0000000904007c0c */ /* 0x000fe4000f741320 */
[----:B------:R-:W-:Y:S02]  /*05d0*/  SHF.R.S32.HI R4, RZ, 0x1f, R2 ;  /* 0x0000001fff047819 */ /* 0x000fe40000011402 */
[----:B------:R-:W-:Y:S02]  /*05e0*/  ISETP.LT.U32.AND P3, PT, R2, UR8, PT ;  /* 0x0000000802007c0c */ /* 0x000fe4000bf61070 */
[----:B------:R-:W-:-:S02]  /*05f0*/  IADD3 R88, R0, 0x68, RZ ;  /* 0x0000006800587810 */ /* 0x000fc40007ffe0ff */
[----:B------:R-:W-:Y:S02]  /*0600*/  ISETP.LT.AND.EX P3, PT, R4, UR9, !P6, P3 ;  /* 0x0000000904007c0c */ /* 0x000fe4000f761330 */
[----:B------:R-:W-:Y:S02]  /*0610*/  @P5 LOP3.LUT R5, R5, 0x200000, RZ, 0xfc, !PT ;  /* 0x0020000005055812 */ /* 0x000fe400078efcff */
[----:B------:R-:W-:Y:S02]  /*0620*/  ISETP.LT.U32.AND P5, PT, R97, UR8, PT ;  /* 0x0000000861007c0c */ /* 0x000fe4000bfa1070 */
[----:B------:R-:W-:Y:S02]  /*0630*/  LOP3.LUT R5, R5, 0xffefffff, RZ, 0xc0, !PT ;  /* 0xffefffff05057812 */ /* 0x000fe400078ec0ff */
[----:B------:R-:W-:Y:S02]  /*0640*/  ISETP.LT.AND.EX P5, PT, R15, UR9, !P6, P5 ;  /* 0x000000090f007c0c */ /* 0x000fe4000f7a1350 */
[----:B------:R-:W-:-:S02]  /*0650*/  SHF.R.S32.HI R4, RZ, 0x1f, R88 ;  /* 0x0000001fff047819 */ /* 0x000fc40000011458 */
[C---:B------:R-:W-:Y:S02]  /*0660*/  IADD3 R3, R0.reuse, 0xd8, RZ ;  /* 0x000000d800037810 */ /* 0x040fe40007ffe0ff */
[C---:B------:R-:W-:Y:S02]  /*0670*/  IADD3 R87, R0.reuse, 0x70, RZ ;  /* 0x0000007000577810 */ /* 0x040fe40007ffe0ff */
[----:B------:R-:W-:Y:S02]  /*0680*/  ISETP.LT.U32.AND P1, PT, R3, UR8, PT ;  /* 0x0000000803007c0c */ /* 0x000fe4000bf21070 */
[----:B------:R-:W-:Y:S02]  /*0690*/  SHF.R.S32.HI R3, RZ, 0x1f, R3 ;  /* 0x0000001fff037819 */ /* 0x000fe40000011403 */
[----:B------:R-:W-:Y:S02]  /*06a0*/  IADD3 R86, R0, 0x78, RZ ;  /* 0x0000007800567810 */ /* 0x000fe40007ffe0ff */
[----:B------:R-:W-:-:S02]  /*06b0*/  @P5 LOP3.LUT R5, R5, 0x100000, RZ, 0xfc, !PT ;  /* 0x0010000005055812 */ /* 0x000fc400078efcff */
[----:B------:R-:W-:Y:S02]  /*06c0*/  ISETP.LT.U32.AND P5, PT, R96, UR8, PT ;  /* 0x0000000860007c0c */ /* 0x000fe4000bfa1070 */
[----:B------:R-:W-:Y:S02]  /*06d0*/  LOP3.LUT R5, R5, 0xfff7ffff, RZ, 0xc0, !PT ;  /* 0xfff7ffff05057812 */ /* 0x000fe400078ec0ff */
[----:B------:R-:W-:Y:S02]  /*06e0*/  ISETP.LT.AND.EX P5, PT, R14, UR9, !P6, P5 ;  /* 0x000000090e007c0c */ /* 0x000fe4000f7a1350 */
[----:B------:R-:W-:Y:S01]  /*06f0*/  ISETP.LT.AND.EX P1, PT, R3, UR9, !P6, P1 ;  /* 0x0000000903007c0c */ /* 0x000fe2000f721310 */
[C---:B------:R-:W-:Y:S01]  /*0700*/  VIADD R3, R0.reuse, 0xf0 ;  /* 0x000000f000037836 */ /* 0x040fe20000000000 */
[----:B------:R-:W-:Y:S02]  /*0710*/  SHF.R.S32.HI R125, RZ, 0x1f, R84 ;  /* 0x0000001fff7d7819 */ /* 0x000fe40000011454 */
[----:B------:R-:W-:-:S02]  /*0720*/  IADD3 R83, R0, 0x88, RZ ;  /* 0x0000008800537810 */ /* 0x000fc40007ffe0ff */
[----:B------:R-:W-:Y:S02]  /*0730*/  SHF.R.S32.HI R2, RZ, 0x1f, R3 ;  /* 0x0000001fff027819 */ /* 0x000fe40000011403 */
[----:B------:R-:W-:Y:S02]  /*0740*/  ISETP.LT.U32.AND P4, PT, R3, UR8, PT ;  /* 0x0000000803007c0c */ /* 0x000fe4000bf81070 */
[----:B------:R-:W-:Y:S02]  /*0750*/  SHF.R.S32.HI R3, RZ, 0x1f, R87 ;  /* 0x0000001fff037819 */ /* 0x000fe40000011457 */
[----:B------:R-:W-:Y:S02]  /*0760*/  @P5 LOP3.LUT R5, R5, 0x80000, RZ, 0xfc, !PT ;  /* 0x0008000005055812 */ /* 0x000fe400078efcff */
[----:B------:R-:W-:Y:S02]  /*0770*/  ISETP.LT.U32.AND P5, PT, R94, UR8, PT ;  /* 0x000000085e007c0c */ /* 0x000fe4000bfa1070 */
[----:B------:R-:W-:-:S02]  /*0780*/  LOP3.LUT R5, R5, 0xfffbffff, RZ, 0xc0, !PT ;  /* 0xfffbffff05057812 */ /* 0x000fc400078ec0ff */
[----:B------:R-:W-:Y:S02]  /*0790*/  ISETP.LT.AND.EX P5, PT, R13, UR9, !P6, P5 ;  /* 0x000000090d007c0c */ /* 0x000fe4000f7a1350 */
[----:B------:R-:W-:Y:S02]  /*07a0*/  ISETP.LT.AND.EX P4, PT, R2, UR9, !P6, P4 ;  /* 0x0000000902007c0c */ /* 0x000fe4000f781340 */
[----:B------:R-:W-:Y:S02]  /*07b0*/  SHF.R.S32.HI R2, RZ, 0x1f, R86 ;  /* 0x0000001fff027819 */ /* 0x000fe40000011456 */
[----:B------:R-:W-:Y:S02]  /*07c0*/  SHF.R.S32.HI R124, RZ, 0x1f, R83 ;  /* 0x0000001fff7c7819 */ /* 0x000fe40000011453 */
[C---:B------:R-:W-:Y:S02]  /*07d0*/  IADD3 R82, R0.reuse, 0x90, RZ ;  /* 0x0000009000527810 */ /* 0x040fe40007ffe0ff */
[----:B------:R-:W-:-:S02]  /*07e0*/  IADD3 R81, R0, 0x98, RZ ;  /* 0x0000009800517810 */ /* 0x000fc40007ffe0ff */
        /* <DEDUP_REMOVED lines=69> */
.L_x_3998:
        /* <DEDUP_REMOVED lines=20> */
[C---:B------:R-:W-:Y:S02]  /*0d80*/  IADD3 R31, R0.reuse, 0xb8, RZ ;  /* 0x000000b8001f7810 */ /* 0x040fe40007ffe0ff */
[----:B----4-:R-:W4:Y:S01]  /*0d90*/  @P3 LDC.64 R76, c[0x0][0x220] ;  /* 0x00008800ff4c3b82 */ /* 0x010f220000000a00 */
[C---:B------:R-:W-:Y:S02]  /*0da0*/  IADD3 R85, R0.reuse, 0xf0, RZ ;  /* 0x000000f000557810 */ /* 0x040fe40007ffe0ff */
[----:B------:R-:W-:-:S05]  /*0db0*/  IADD3 R90, R0, 0xf8, RZ ;  /* 0x000000f8005a7810 */ /* 0x000fca0007ffe0ff */
        /* <DEDUP_REMOVED lines=42> */
[C---:B--2---:R-:W-:Y:S01]  /*1060*/  @P4 LEA R22, P5, R8.reuse, R22, 0x1 ;  /* 0x0000001608164211 */ /* 0x044fe200078a08ff */
[----:B------:R-:W1:Y:S03]  /*1070*/  @P6 LDC.64 R10, c[0x0][0x220] ;  /* 0x00008800ff0a6b82 */ /* 0x000e660000000a00 */
[----:B------:R-:W-:Y:S01]  /*1080*/  @P4 LEA.HI.X R23, R8, R23, R9, 0x1, P5 ;  /* 0x0000001708174211 */ /* 0x000fe200028f0c09 */
[----:B------:R-:W-:Y:S01]  /*1090*/  @P6 IMAD.MOV.U32 R9, RZ, RZ, R69 ;  /* 0x000000ffff096224 */ /* 0x000fe200078e0045 */
[----:B------:R-:W-:Y:S01]  /*10a0*/  LOP3.LUT P4, RZ, R5, 0x800000, RZ, 0xc0, !PT ;  /* 0x0080000005ff7812 */ /* 0x000fe2000788c0ff */
[----:B0-----:R-:W-:Y:S01]  /*10b0*/  @P6 IMAD R8, R14, R12, RZ ;  /* 0x0000000c0e086224 */ /* 0x001fe200078e02ff */
[----:B------:R-:W-:-:S03]  /*10c0*/  SHF.R.S32.HI R14, RZ, 0x1f, R102 ;  /* 0x0000001fff0e7819 */ /* 0x000fc60000011466 */
[----:B------:R-:W-:Y:S01]  /*10d0*/  @P6 IMAD R13, R103, R13, R8 ;  /* 0x0000000d670d6224 */ /* 0x000fe200078e0208 */
[----:B------:R-:W-:-:S07]  /*10e0*/  @P6 MOV R8, R70 ;  /* 0x0000004600086202 */ /* 0x000fce0000000f00 */
[----:B------:R-:W-:Y:S01]  /*10f0*/  @P4 MOV R15, R69 ;  /* 0x00000045000f4202 */ /* 0x000fe20000000f00 */
[----:B------:R-:W-:-:S05]  /*1100*/  @P6 IMAD.WIDE.U32 R8, R103, R12, R8 ;  /* 0x0000000c67086225 */ /* 0x000fca00078e0008 */
[----:B------:R-:W-:Y:S02]  /*1110*/  @P6 IADD3 R9, R9, R13, RZ ;  /* 0x0000000d09096210 */ /* 0x000fe40007ffe0ff */
[----:B------:R-:W0:Y:S01]  /*1120*/  @P3 LDC.64 R12, c[0x0][0x270] ;  /* 0x00009c00ff0c3b82 */ /* 0x000e220000000a00 */
[----:B-1----:R-:W-:-:S04]  /*1130*/  @P6 LEA R10, P5, R8, R10, 0x1 ;  /* 0x0000000a080a6211 */ /* 0x002fc800078a08ff */
[----:B------:R-:W-:Y:S02]  /*1140*/  @P6 LEA.HI.X R11, R8, R11, R9, 0x1, P5 ;  /* 0x0000000b080b6211 */ /* 0x000fe400028f0c09 */
[----:B------:R-:W-:Y:S02]  /*1150*/  @P3 MOV R9, R69 ;  /* 0x0000004500093202 */ /* 0x000fe40000000f00 */
        /* <DEDUP_REMOVED lines=8> */
[C---:B----4-:R-:W-:Y:S01]  /*11e0*/  @P3 LEA R76, P5, R8.reuse, R76, 0x1 ;  /* 0x0000004c084c3211 */ /* 0x050fe200078a08ff */
[----:B------:R-:W0:Y:S03]  /*11f0*/  @P4 LDC.64 R12, c[0x0][0x220] ;  /* 0x00008800ff0c4b82 */ /* 0x000e260000000a00 */
[----:B------:R-:W-:Y:S02]  /*1200*/  @P3 LEA.HI.X R77, R8, R77, R9, 0x1, P5 ;  /* 0x0000004d084d3211 */ /* 0x000fe400028f0c09 */
[----:B------:R-:W-:-:S03]  /*1210*/  LOP3.LUT P3, RZ, R5, 0x200000, RZ, 0xc0, !PT ;  /* 0x0020000005ff7812 */ /* 0x000fc6000786c0ff */
[----:B------:R-:W2:Y:S02]  /*1220*/  @P4 LDC.64 R8, c[0x0][0x270] ;  /* 0x00009c00ff084b82 */ /* 0x000ea40000000a00 */
[----:B--2---:R-:W-:-:S04]  /*1230*/  @P4 IMAD R14, R14, R8, RZ ;  /* 0x000000080e0e4224 */ /* 0x004fc800078e02ff */
[----:B------:R-:W-:Y:S01]  /*1240*/  @P4 IMAD R17, R101, R9, R14 ;  /* 0x0000000965114224 */ /* 0x000fe200078e020e */
[----:B------:R-:W-:-:S05]  /*1250*/  @P4 MOV R14, R70 ;  /* 0x00000046000e4202 */ /* 0x000fca0000000f00 */
[----:B------:R-:W-:Y:S01]  /*1260*/  @P4 IMAD.WIDE.U32 R8, R101, R8, R14 ;  /* 0x0000000865084225 */ /* 0x000fe200078e000e */
[----:B------:R-:W-:-:S04]  /*1270*/  @P6 MOV R15, R69 ;  /* 0x00000045000f6202 */ /* 0x000fc80000000f00 */
[----:B------:R-:W-:Y:S02]  /*1280*/  @P4 IADD3 R9, R9, R17, RZ ;  /* 0x0000001109094210 */ /* 0x000fe40007ffe0ff */
        /* <DEDUP_REMOVED lines=9> */
[----:B------:R-:W-:Y:S02]  /*1320*/  @P6 IMAD.WIDE.U32 R8, R99, R8, R14 ;  /* 0x0000000863086225 */ /* 0x000fe400078e000e */
[----:B------:R-:W0:Y:S03]  /*1330*/  @P3 LDC.64 R14, c[0x0][0x220] ;  /* 0x00008800ff0e3b82 */ /* 0x000e260000000a00 */
[----:B------:R-:W-:Y:S01]  /*1340*/  @P6 IADD3 R9, R9, R17, RZ ;  /* 0x0000001109096210 */ /* 0x000fe20007ffe0ff */
[----:B------:R-:W-:Y:S01]  /*1350*/  @P3 IMAD.MOV.U32 R17, RZ, RZ, R69 ;  /* 0x000000ffff113224 */ /* 0x000fe200078e0045 */
[----:B-1----:R-:W-:-:S04]  /*1360*/  @P6 LEA R74, P5, R8, R74, 0x1 ;  /* 0x0000004a084a6211 */ /* 0x002fc800078a08ff */
[----:B------:R-:W-:Y:S02]  /*1370*/  @P6 LEA.HI.X R75, R8, R75, R9, 0x1, P5 ;  /* 0x0000004b084b6211 */ /* 0x000fe400028f0c09 */
[----:B------:R-:W1:Y:S01]  /*1380*/  @P3 LDC.64 R8, c[0x0][0x270] ;  /* 0x00009c00ff083b82 */ /* 0x000e620000000a00 */
[----:B------:R-:W-:-:S13]  /*1390*/  LOP3.LUT P6, RZ, R5, 0x80000, RZ, 0xc0, !PT ;  /* 0x0008000005ff7812 */ /* 0x000fda00078cc0ff */
[----:B------:R-:W-:Y:S01]  /*13a0*/  @P6 MOV R19, R69 ;  /* 0x0000004500136202 */ /* 0x000fe20000000f00 */
[----:B-1----:R-:W-:-:S04]  /*13b0*/  @P3 IMAD R16, R16, R8, RZ ;  /* 0x0000000810103224 */ /* 0x002fc800078e02ff */
[----:B------:R-:W-:Y:S01]  /*13c0*/  @P3 IMAD R9, R98, R9, R16 ;  /* 0x0000000962093224 */ /* 0x000fe200078e0210 */
[----:B------:R-:W-:-:S05]  /*13d0*/  @P3 MOV R16, R70 ;  /* 0x0000004600103202 */ /* 0x000fca0000000f00 */
[----:B------:R-:W-:-:S05]  /*13e0*/  @P3 IMAD.WIDE.U32 R16, R98, R8, R16 ;  /* 0x0000000862103225 */ /* 0x000fca00078e0010 */
[----:B------:R-:W-:Y:S02]  /*13f0*/  @P3 IADD3 R8, R17, R9, RZ ;  /* 0x0000000911083210 */ /* 0x000fe40007ffe0ff */
[C---:B0-----:R-:W-:Y:S02]  /*1400*/  @P3 LEA R14, P5, R16.reuse, R14, 0x1 ;  /* 0x0000000e100e3211 */ /* 0x041fe400078a08ff */
        /* <DEDUP_REMOVED lines=284> */
[C---:B--2---:R-:W-:Y:S02]  /*25d0*/  @P3 LEA R32, P5, R28.reuse, R32, 0x1 ;  /* 0x000000201c203211 */ /* 0x044fe400078a08ff */
[----:B------:R-:W-:Y:S02]  /*25e0*/  @P4 MOV R29, R69 ;  /* 0x00000045001d4202 */ /* 0x000fe40000000f00 */
[----:B------:R-:W-:Y:S01]  /*25f0*/  @P3 LEA.HI.X R33, R28, R33, R7, 0x1, P5 ;  /* 0x000000211c213211 */ /* 0x000fe200028f0c07 */
[----:B------:R-:W1:Y:S01]  /*2600*/  @P4 LDC.64 R30, c[0x0][0x220] ;  /* 0x00008800ff1e4b82 */ /* 0x000e620000000a00 */
        /* <DEDUP_REMOVED lines=8> */
[----:B------:R-:W0:Y:S02]  /*2690*/  S2R R85, SR_TID.X ;  /* 0x0000000000557919 */ /* 0x000e240000002100 */
[----:B------:R-:W-:Y:S01]  /*26a0*/  @P4 IMAD.IADD R7, R29, 0x1, R7 ;  /* 0x000000011d074824 */ /* 0x000fe200078e0207 */
[----:B-1----:R-:W-:-:S04]  /*26b0*/  @P4 LEA R30, P5, R28, R30, 0x1 ;  /* 0x0000001e1c1e4211 */ /* 0x002fc800078a08ff */
[----:B------:R-:W-:Y:S02]  /*26c0*/  @P4 LEA.HI.X R31, R28, R31, R7, 0x1, P5 ;  /* 0x0000001f1c1f4211 */ /* 0x000fe400028f0c07 */
[----:B------:R-:W-:Y:S02]  /*26d0*/  SHF.R.S32.HI R7, RZ, 0x1f, R90 ;  /* 0x0000001fff077819 */ /* 0x000fe4000001145a */
[----:B------:R-:W-:Y:S02]  /*26e0*/  ISETP.GE.U32.AND P5, PT, R90, UR12, PT ;  /* 0x0000000c5a007c0c */ /* 0x000fe4000bfa6070 */
[----:B------:R-:W-:Y:S02]  /*26f0*/  LOP3.LUT P4, RZ, R5, 0x200000, RZ, 0xc0, !PT ;  /* 0x0020000005ff7812 */ /* 0x000fe4000788c0ff */
[----:B------:R-:W-:-:S04]  /*2700*/  ISETP.GE.AND.EX P5, PT, R7, UR13, PT, P5 ;  /* 0x0000000d07007c0c */ /* 0x000fc8000bfa6350 */
[----:B0-----:R-:W-:-:S13]  /*2710*/  ISETP.GT.U32.OR P5, PT, R85, 0x187, P5 ;  /* 0x000001875500780c */ /* 0x001fda0002fa4470 */
        /* <DEDUP_REMOVED lines=8> */
[----:B0-----:R-:W-:-:S04]  /*27a0*/  @!P5 LEA R28, P6, R8, R28, 0x1 ;  /* 0x0000001c081cd211 */ /* 0x001fc800078c08ff */
[----:B------:R-:W-:Y:S01]  /*27b0*/  @!P5 LEA.HI.X R29, R8, R29, R9, 0x1, P6 ;  /* 0x0000001d081dd211 */ /* 0x000fe200030f0c09 */
[----:B------:R-:W-:Y:S01]  /*27c0*/  HFMA2.MMA R8, -RZ, RZ, 0, 0 ;  /* 0x00000000ff087435 */ /* 0x000fe200000001ff */
[----:B------:R-:W0:Y:S01]  /*27d0*/  S2R R9, SR_TID.X ;  /* 0x0000000000097919 */ /* 0x000e220000002100 */
[----:B------:R-:W-:-:S08]  /*27e0*/  LOP3.LUT P6, RZ, R5, 0x1000000, RZ, 0xc0, !PT ;  /* 0x0100000005ff7812 */ /* 0x000fd000078cc0ff */
[----:B------:R1:W2:Y:S01]  /*27f0*/  @!P5 LDG.E R8, desc[UR8][R28.64] ;  /* 0x000000081c08d981 */ /* 0x0002a2000c1e1900 */
[----:B------:R-:W-:Y:S02]  /*2800*/  ISETP.GT.AND P5, PT, R85, 0x17f, PT ;  /* 0x0000017f5500780c */ /* 0x000fe40003fa4270 */
[----:B0-----:R-:W-:-:S04]  /*2810*/  SHF.R.S32.HI R90, RZ, 0x1f, R9 ;  /* 0x0000001fff5a7819 */ /* 0x001fc80000011409 */
[----:B------:R-:W-:Y:S02]  /*2820*/  LEA.HI R90, R90, R9, RZ, 0x5 ;  /* 0x000000095a5a7211 */ /* 0x000fe400078f28ff */
[----:B------:R-:W-:Y:S02]  /*2830*/  MOV R9, 0xffffffe0 ;  /* 0xffffffe000097802 */ /* 0x000fe40000000f00 */
[----:B-1----:R-:W-:-:S05]  /*2840*/  SHF.R.S32.HI R28, RZ, 0x5, R90 ;  /* 0x00000005ff1c7819 */ /* 0x002fca000001145a */
        /* <DEDUP_REMOVED lines=440> */
.L_x_3894:
[----:B------:R-:W-:Y:S05]  /*43d0*/  BSYNC B0 ;  /* 0x0000000000007941 */ /* 0x000fea0003800000 */
.L_x_3893:
[----:B------:R-:W-:Y:S02]  /*43e0*/  ISETP.GE.U32.AND P6, PT, R56, 0x2, PT ;  /* 0x000000023800780c */ /* 0x000fe40003fc6070 */
[----:B------:R-:W-:Y:S02]  /*43f0*/  PRMT R28, R27, 0x7632, R28 ;  /* 0x000076321b1c7816 */ /* 0x000fe4000000001c */
[----:B------:R-:W-:Y:S02]  /*4400*/  PRMT R29, R44, 0x7632, R29 ;  /* 0x000076322c1d7816 */ /* 0x000fe4000000001d */
[----:B------:R-:W-:Y:S02]  /*4410*/  PRMT R30, R45, 0x7632, R30 ;  /* 0x000076322d1e7816 */ /* 0x000fe4000000001e */
[----:B------:R-:W-:Y:S02]  /*4420*/  PRMT R31, R46, 0x7632, R31 ;  /* 0x000076322e1f7816 */ /* 0x000fe4000000001f */
[----:B------:R-:W-:-:S02]  /*4430*/  PRMT R38, R47, 0x7632, R38 ;  /* 0x000076322f267816 */ /* 0x000fc40000000026 */
[----:B------:R-:W-:Y:S01]  /*4440*/  PRMT R39, R21, 0x7632, R39 ;  /* 0x0000763215277816 */ /* 0x000fe20000000027 */
[----:B------:R-:W-:Y:S06]  /*4450*/  @!P6 BRA `(.L_x_3895) ;  /* 0x000000080070e947 */ /* 0x000fec0003800000 */
        /* <DEDUP_REMOVED lines=8> */
[----:B------:R-:W-:-:S05]  /*44e0*/  SEL R41, R41, 0x1, P6 ;  /* 0x0000000129297807 */ /* 0x000fca0003000000 */
[----:B------:R-:W3:Y:S01]  /*44f0*/  LDC.64 R34, c[0x0][0x240] ;  /* 0x00009000ff227b82 */ /* 0x000ee20000000a00 */
[----:B0-----:R-:W-:-:S04]  /*4500*/  IMAD R85, R85, R42, RZ ;  /* 0x0000002a55557224 */ /* 0x001fc800078e02ff */
[----:B------:R-:W-:-:S05]  /*4510*/  IMAD R90, R85, R56, RZ ;  /* 0x00000038555a7224 */ /* 0x000fca00078e02ff */
[----:B------:R-:W-:Y:S02]  /*4520*/  SHF.L.U32 R95, R90, 0x1, RZ ;  /* 0x000000015a5f7819 */ /* 0x000fe400000006ff */
[----:B------:R-:W-:-:S03]  /*4530*/  ISETP.NE.AND P6, PT, R40, -0x1, PT ;  /* 0xffffffff2800780c */ /* 0x000fc60003fc5270 */
[----:B--2---:R-:W-:-:S04]  /*4540*/  IMAD.WIDE R36, R95, 0x4, R36 ;  /* 0x000000045f247825 */ /* 0x004fc800078e0224 */
[----:B-1----:R-:W-:Y:S01]  /*4550*/  IMAD R95, R42, UR7, R43 ;  /* 0x000000072a5f7c24 */ /* 0x002fe2000f8e022b */
[----:B------:R-:W-:-:S03]  /*4560*/  IADD3 R43, R85, R43, RZ ;  /* 0x0000002b552b7210 */ /* 0x000fc60007ffe0ff */
[----:B------:R-:W-:-:S04]  /*4570*/  IMAD.WIDE.U32 R36, R95, 0x8, R36 ;  /* 0x000000085f247825 */ /* 0x000fc800078e0024 */
[----:B---3--:R-:W-:Y:S01]  /*4580*/  IMAD.WIDE.U32 R34, R43, 0x4, R34 ;  /* 0x000000042b227825 */ /* 0x008fe200078e0022 */
[----:B------:R0:W-:Y:S01]  /*4590*/  STG.E.64 desc[UR8][R36.64], R32 ;  /* 0x0000002024007986 */ /* 0x0001e2000c101b08 */
[----:B------:R-:W-:Y:S06]  /*45a0*/  MEMBAR.ALL.GPU ;  /* 0x0000000000007992 */ /* 0x000fec000000a000 */
[----:B------:R-:W-:-:S00]  /*45b0*/  ERRBAR ;  /* 0x00000000000079ab */ /* 0x000fc00000000000 */
[----:B------:R-:W-:Y:S06]  /*45c0*/  CGAERRBAR ;  /* 0x00000000000075ab */ /* 0x000fec0000000000 */
[----:B------:R0:W-:Y:S01]  /*45d0*/  REDG.E.ADD.S32.STRONG.GPU desc[UR8][R34.64], R41 ;  /* 0x000000292200798e */ /* 0x0001e2000c10e388 */
[----:B------:R-:W-:Y:S05]  /*45e0*/  @!P6 BRA `(.L_x_3896) ;  /* 0x000000000014e947 */ /* 0x000fea0003800000 */
.L_x_3897:
[----:B0-----:R-:W2:Y:S04]  /*45f0*/  LDG.E.STRONG.GPU R37, desc[UR8][R34.64] ;  /* 0x0000000822257981 */ /* 0x001ea8000c1ef900 */
[----:B--2---:R-:W-:Y:S01]  /*4600*/  CCTL.IVALL ;  /* 0x00000000ff00798f */ /* 0x004fe20002000000 */
[----:B------:R-:W-:Y:S05]  /*4610*/  YIELD ;  /* 0x0000000000007946 */ /* 0x000fea0003800000 */
[----:B------:R-:W-:-:S13]  /*4620*/  ISETP.NE.AND P6, PT, R37, R40, PT ;  /* 0x000000282500720c */ /* 0x000fda0003fc5270 */
[----:B------:R-:W-:Y:S05]  /*4630*/  @P6 BRA `(.L_x_3897) ;  /* 0xfffffffc00ec6947 */ /* 0x000fea000383ffff */
.L_x_3896:
[----:B------:R-:W-:Y:S01]  /*4640*/  ISETP.NE.AND P6, PT, R56, RZ, PT ;  /* 0x000000ff3800720c */ /* 0x000fe20003fc5270 */
[----:B------:R-:W-:Y:S05]  /*4650*/  WARPSYNC.ALL ;  /* 0x0000000000007948 */ /* 0x000fea0003800000 */
[----:B------:R-:W-:Y:S07]  /*4660*/  BAR.SYNC.DEFER_BLOCKING 0x0 ;  /* 0x0000000000007b1d */ /* 0x000fee0000010000 */
[----:B------:R-:W-:Y:S05]  /*4670*/  @!P6 BRA `(.L_x_3895) ;  /* 0x0000000400e8e947 */ /* 0x000fea0003800000 */
[----:B0-----:R-:W-:Y:S01]  /*4680*/  VIADD R34, R56, 0xffffffff ;  /* 0xffffffff38227836 */ /* 0x001fe20000000000 */
[----:B------:R-:W-:-:S04]  /*4690*/  HFMA2.MMA R36, -RZ, RZ, 0, 0 ;  /* 0x00000000ff247435 */ /* 0x000fc800000001ff */
[----:B------:R-:W-:-:S13]  /*46a0*/  ISETP.GE.U32.AND P6, PT, R34, 0x3, PT ;  /* 0x000000032200780c */ /* 0x000fda0003fc6070 */
[----:B------:R-:W-:Y:S05]  /*46b0*/  @!P6 BRA `(.L_x_3898) ;  /* 0x000000040008e947 */ /* 0x000fea0003800000 */
[----:B------:R-:W-:Y:S02]  /*46c0*/  LOP3.LUT R37, R56, 0x3, RZ, 0xc0, !PT ;  /* 0x0000000338257812 */ /* 0x000fe400078ec0ff */
[----:B------:R-:W-:Y:S02]  /*46d0*/  MOV R36, RZ ;  /* 0x000000ff00247202 */ /* 0x000fe40000000f00 */
[----:B------:R-:W-:-:S07]  /*46e0*/  IADD3 R37, -R37, R56, RZ ;  /* 0x0000003825257210 */ /* 0x000fce0007ffe1ff */
.L_x_3899:
        /* <DEDUP_REMOVED lines=63> */
.L_x_3898:
        /* <DEDUP_REMOVED lines=18> */
.L_x_3901:
[----:B------:R-:W-:Y:S05]  /*4c00*/  BSYNC B0 ;  /* 0x0000000000007941 */ /* 0x000fea0003800000 */
.L_x_3900:
        /* <DEDUP_REMOVED lines=33> */
.L_x_3895:
[----:B0-----:R-:W0:Y:S01]  /*4e20*/  S2R R35, SR_TID.X ;  /* 0x0000000000237919 */ /* 0x001e220000002100 */
[----:B------:R-:W-:Y:S01]  /*4e30*/  ULDC.64 UR12, c[0x0][0x218] ;  /* 0x00008600000c7ab9 */ /* 0x000fe20000000a00 */
[----:B------:R-:W-:Y:S01]  /*4e40*/  P2R R34, PR, RZ, 0x1 ;  /* 0x00000001ff227803 */ /* 0x000fe20000000000 */
[----:B------:R-:W1:Y:S01]  /*4e50*/  S2UR UR6, SR_CgaCtaId ;  /* 0x00000000000679c3 */ /* 0x000e620000008800 */
[----:B------:R-:W-:Y:S01]  /*4e60*/  ISETP.EQ.U32.AND P6, PT, RZ, UR12, PT ;  /* 0x0000000cff007c0c */ /* 0x000fe2000bfc2070 */
[----:B------:R-:W-:Y:S01]  /*4e70*/  UMOV UR5, 0x400 ;  /* 0x0000040000057882 */ /* 0x000fe20000000000 */
[----:B------:R-:W-:Y:S01]  /*4e80*/  MOV R43, 0x3f800000 ;  /* 0x3f800000002b7802 */ /* 0x000fe20000000f00 */
[----:B-1----:R-:W-:-:S03]  /*4e90*/  ULEA UR5, UR6, UR5, 0x18 ;  /* 0x0000000506057291 */ /* 0x002fc6000f8ec03f */
[----:B------:R-:W-:Y:S01]  /*4ea0*/  ULDC UR6, c[0x0][0x2a4] ;  /* 0x0000a90000067ab9 */ /* 0x000fe20000000800 */
[----:B0-----:R-:W-:-:S04]  /*4eb0*/  LOP3.LUT P0, RZ, R35, UR7, RZ, 0xfc, !PT ;  /* 0x0000000723ff7c12 */ /* 0x001fc8000f80fcff */
[----:B------:R-:W-:Y:S01]  /*4ec0*/  ISETP.EQ.OR.EX P6, PT, RZ, UR13, P0, P6 ;  /* 0x0000000dff007c0c */ /* 0x000fe200087c2760 */
[----:B------:R0:W-:Y:S01]  /*4ed0*/  @!P5 STS.64 [UR5+0x80], R32 ;  /* 0x00008020ff00d988 */ /* 0x0001e20008000a05 */
[----:B------:R-:W-:-:S11]  /*4ee0*/  ISETP.NE.AND P0, PT, R34, RZ, PT ;  /* 0x000000ff2200720c */ /* 0x000fd60003f05270 */
[----:B------:R-:W1:Y:S01]  /*4ef0*/  @!P6 LDC.64 R34, c[0x0][0x218] ;  /* 0x00008600ff22eb82 */ /* 0x000e620000000a00 */
        /* <DEDUP_REMOVED lines=14> */
[----:B------:R-:W-:Y:S01]  /*4fe0*/  IMAD.IADD R37, R4, 0x1, R6 ;  /* 0x0000000104257824 */ /* 0x000fe200078e0206 */
[----:B------:R-:W-:Y:S02]  /*4ff0*/  SHF.L.U32 R14, R14, 0x10, RZ ;  /* 0x000000100e0e7819 */ /* 0x000fe400000006ff */
[----:B------:R-:W-:Y:S01]  /*5000*/  SHF.L.U32 R20, R20, 0x10, RZ ;  /* 0x0000001014147819 */ /* 0x000fe200000006ff */
[----:B-1----:R-:W-:Y:S01]  /*5010*/  IMAD.WIDE R32, R37, 0x2, R32 ;  /* 0x0000000225207825 */ /* 0x002fe200078e0220 */
[----:B------:R-:W-:Y:S01]  /*5020*/  SHF.L.U32 R100, R21, 0x10, RZ ;  /* 0x0000001015647819 */ /* 0x000fe200000006ff */
[----:B------:R1:W2:Y:S02]  /*5030*/  @P5 MUFU.RSQ R43, R36 ;  /* 0x00000024002b5308 */ /* 0x0002a40000001400 */
[----:B0-----:R-:W-:Y:S01]  /*5040*/  IMAD.WIDE R34, R37, 0x2, R34 ;  /* 0x0000000225227825 */ /* 0x001fe200078e0222 */
[----:B------:R-:W3:Y:S04]  /*5050*/  LDG.E.U16 R6, desc[UR8][R32.64] ;  /* 0x0000000820067981 */ /* 0x000ee8000c1e1500 */
[----:B------:R-:W4:Y:S04]  /*5060*/  LDG.E.U16 R37, desc[UR8][R34.64] ;  /* 0x0000000822257981 */ /* 0x000f28000c1e1500 */
[----:B------:R0:W5:Y:S04]  /*5070*/  LDG.E.U16 R56, desc[UR8][R32.64+0x2] ;  /* 0x0000020820387981 */ /* 0x000168000c1e1500 */
[----:B------:R1:W5:Y:S01]  /*5080*/  LDG.E.U16 R106, desc[UR8][R34.64+0x2] ;  /* 0x00000208226a7981 */ /* 0x000362000c1e1500 */
        /* <DEDUP_REMOVED lines=8> */
[----:B0-----:R-:W-:Y:S01]  /*5110*/  SHF.L.U32 R33, R50, 0x10, RZ ;  /* 0x0000001032217819 */ /* 0x001fe200000006ff */
[--C-:B------:R-:W-:Y:S01]  /*5120*/  FADD.FTZ R41, R41, -R42.reuse ;  /* 0x8000002a29297221 */ /* 0x100fe20000010000 */
[----:B-1----:R-:W-:Y:S01]  /*5130*/  SHF.L.U32 R35, R51, 0x10, RZ ;  /* 0x0000001033237819 */ /* 0x002fe200000006ff */
[--C-:B------:R-:W-:Y:S01]  /*5140*/  FADD.FTZ R9, R9, -R42.reuse ;  /* 0x8000002a09097221 */ /* 0x100fe20000010000 */
[----:B------:R-:W-:Y:S01]  /*5150*/  SHF.L.U32 R40, R13, 0x10, RZ ;  /* 0x000000100d287819 */ /* 0x000fe200000006ff */
[--C-:B------:R-:W-:Y:S01]  /*5160*/  FADD.FTZ R15, R15, -R42.reuse ;  /* 0x8000002a0f0f7221 */ /* 0x100fe20000010000 */
        /* <DEDUP_REMOVED lines=39> */
[----:B------:R-:W-:Y:S01]  /*53e0*/  SHF.L.U32 R107, R72, 0x10, RZ ;  /* 0x00000010486b7819 */ /* 0x000fe200000006ff */
[----:B------:R-:W-:Y:S01]  /*53f0*/  FADD.FTZ R72, -R42, R75 ;  /* 0x0000004b2a487221 */ /* 0x000fe20000010100 */
[-C--:B--2---:R-:W-:Y:S01]  /*5400*/  FMUL.FTZ R100, R100, R43.reuse ;  /* 0x0000002b64647220 */ /* 0x084fe20000410000 */
        /* <DEDUP_REMOVED lines=24> */
[----:B------:R-:W0:Y:S01]  /*5590*/  S2R R75, SR_TID.X ;  /* 0x00000000004b7919 */ /* 0x000e220000002100 */
[----:B------:R-:W-:Y:S01]  /*55a0*/  PRMT R119, R54, 0x7632, R119 ;  /* 0x0000763236777816 */ /* 0x000fe20000000077 */
[----:B------:R-:W-:Y:S01]  /*55b0*/  IMAD.U32 R115, R39, 0x10000, RZ ;  /* 0x0001000027737824 */ /* 0x000fe200078e00ff */
[----:B------:R-:W-:Y:S01]  /*55c0*/  PRMT R118, R55, 0x7632, R118 ;  /* 0x0000763237767816 */ /* 0x000fe20000000076 */
[----:B------:R-:W-:Y:S01]  /*55d0*/  IMAD.U32 R57, R57, 0x10000, RZ ;  /* 0x0001000039397824 */ /* 0x000fe200078e00ff */
[----:B------:R-:W-:Y:S01]  /*55e0*/  PRMT R117, R8, 0x7632, R117 ;  /* 0x0000763208757816 */ /* 0x000fe20000000075 */
[----:B------:R-:W-:Y:S01]  /*55f0*/  IMAD.U32 R112, R30, 0x10000, RZ ;  /* 0x000100001e707824 */ /* 0x000fe200078e00ff */
[----:B------:R-:W-:Y:S01]  /*5600*/  ISETP.NE.AND P6, PT, RZ, UR10, PT ;  /* 0x0000000aff007c0c */ /* 0x000fe2000bfc5270 */
[----:B------:R-:W-:Y:S01]  /*5610*/  IMAD.U32 R118, R118, 0x10000, RZ ;  /* 0x0001000076767824 */ /* 0x000fe200078e00ff */
[----:B------:R-:W-:Y:S01]  /*5620*/  SHF.L.U32 R109, R76, 0x10, RZ ;  /* 0x000000104c6d7819 */ /* 0x000fe200000006ff */
[----:B------:R-:W-:Y:S01]  /*5630*/  FADD.FTZ R55, -R42, R107 ;  /* 0x0000006b2a377221 */ /* 0x000fe20000010100 */
[----:B------:R-:W-:Y:S01]  /*5640*/  SHF.L.U32 R39, R74, 0x10, RZ ;  /* 0x000000104a277819 */ /* 0x000fe200000006ff */
[----:B------:R-:W-:Y:S01]  /*5650*/  FADD.FTZ R74, -R42, R115 ;  /* 0x000000732a4a7221 */ /* 0x000fe20000010100 */
[----:B------:R-:W-:Y:S01]  /*5660*/  SHF.L.U32 R58, R58, 0x10, RZ ;  /* 0x000000103a3a7819 */ /* 0x000fe200000006ff */
[-C--:B------:R-:W-:Y:S01]  /*5670*/  FMUL.FTZ R72, R72, R43.reuse ;  /* 0x0000002b48487220 */ /* 0x080fe20000410000 */
[----:B------:R-:W-:Y:S01]  /*5680*/  SHF.L.U32 R59, R59, 0x10, RZ ;  /* 0x000000103b3b7819 */ /* 0x000fe200000006ff */
[----:B------:R-:W-:Y:S01]  /*5690*/  FMUL.FTZ R74, R74, R43 ;  /* 0x0000002b4a4a7220 */ /* 0x000fe20000410000 */
[----:B------:R-:W-:-:S02]  /*56a0*/  SHF.L.U32 R60, R60, 0x10, RZ ;  /* 0x000000103c3c7819 */ /* 0x000fc400000006ff */
[----:B------:R-:W-:Y:S02]  /*56b0*/  SHF.L.U32 R61, R61, 0x10, RZ ;  /* 0x000000103d3d7819 */ /* 0x000fe400000006ff */
[----:B------:R-:W-:Y:S01]  /*56c0*/  SHF.L.U32 R46, R64, 0x10, RZ ;  /* 0x00000010402e7819 */ /* 0x000fe200000006ff */
[C---:B------:R-:W-:Y:S01]  /*56d0*/  FADD.FTZ R64, -R42.reuse, R59 ;  /* 0x0000003b2a407221 */ /* 0x040fe20000010100 */
[----:B------:R-:W-:Y:S01]  /*56e0*/  SHF.L.U32 R47, R65, 0x10, RZ ;  /* 0x00000010412f7819 */ /* 0x000fe200000006ff */
[----:B------:R-:W-:Y:S01]  /*56f0*/  FADD.FTZ R65, -R42, R58 ;  /* 0x0000003a2a417221 */ /* 0x000fe20000010100 */
[----:B------:R-:W-:Y:S01]  /*5700*/  SHF.L.U32 R116, R77, 0x10, RZ ;  /* 0x000000104d747819 */ /* 0x000fe200000006ff */
[----:B------:R-:W-:Y:S01]  /*5710*/  IMAD.U32 R77, R67, 0x10000, RZ ;  /* 0x00010000434d7824 */ /* 0x000fe200078e00ff */
[----:B------:R-:W-:Y:S01]  /*5720*/  SHF.L.U32 R76, R66, 0x10, RZ ;  /* 0x00000010424c7819 */ /* 0x000fe200000006ff */
        /* <DEDUP_REMOVED lines=31> */
[----:B---3--:R-:W-:Y:S01]  /*5920*/  SHF.L.U32 R44, R6, 0x10, RZ ;  /* 0x00000010062c7819 */ /* 0x008fe200000006ff */
[--C-:B------:R-:W-:Y:S01]  /*5930*/  FADD.FTZ R6, R14, -R42.reuse ;  /* 0x8000002a0e067221 */ /* 0x100fe20000010000 */
[--C-:B------:R-:W-:Y:S01]  /*5940*/  FADD.FTZ R14, R20, -R42.reuse ;  /* 0x8000002a140e7221 */ /* 0x100fe20000010000 */
[--C-:B------:R-:W-:Y:S01]  /*5950*/  FADD.FTZ R20, R27, -R42.reuse ;  /* 0x8000002a1b147221 */ /* 0x100fe20000010000 */
[----:B------:R-:W-:Y:S01]  /*5960*/  SHF.L.U32 R27, R49, 0x10, RZ ;  /* 0x00000010311b7819 */ /* 0x000fe200000006ff */
[----:B----4-:R-:W-:Y:S01]  /*5970*/  IMAD.U32 R37, R37, 0x10000, RZ ;  /* 0x0001000025257824 */ /* 0x010fe200078e00ff */
[----:B------:R-:W-:Y:S01]  /*5980*/  PRMT R49, R48, 0x7632, R49 ;  /* 0x0000763230317816 */ /* 0x000fe20000000031 */
[-C--:B------:R-:W-:Y:S01]  /*5990*/  FMUL.FTZ R6, R6, R43.reuse ;  /* 0x0000002b06067220 */ /* 0x080fe20000410000 */
[-C--:B------:R-:W-:Y:S01]  /*59a0*/  FMUL.FTZ R14, R14, R43.reuse ;  /* 0x0000002b0e0e7220 */ /* 0x080fe20000410000 */
[----:B------:R-:W-:Y:S01]  /*59b0*/  FADD.FTZ R26, R27, -R42 ;  /* 0x8000002a1b1a7221 */ /* 0x000fe20000010000 */
[----:B------:R-:W-:Y:S01]  /*59c0*/  PRMT R50, R49, 0x7632, R50 ;  /* 0x0000763231327816 */ /* 0x000fe20000000032 */
[--C-:B------:R-:W-:Y:S01]  /*59d0*/  FADD.FTZ R27, R33, -R42.reuse ;  /* 0x8000002a211b7221 */ /* 0x100fe20000010000 */
[--C-:B------:R-:W-:Y:S01]  /*59e0*/  FADD.FTZ R33, R45, -R42.reuse ;  /* 0x8000002a2d217221 */ /* 0x100fe20000010000 */
[----:B------:R-:W-:Y:S01]  /*59f0*/  SHF.L.U32 R45, R8, 0x10, RZ ;  /* 0x00000010082d7819 */ /* 0x000fe200000006ff */
[-C--:B------:R-:W-:Y:S01]  /*5a00*/  FMUL.FTZ R20, R20, R43.reuse ;  /* 0x0000002b14147220 */ /* 0x080fe20000410000 */
[----:B------:R-:W-:Y:S01]  /*5a10*/  PRMT R51, R50, 0x7632, R51 ;  /* 0x0000763232337816 */ /* 0x000fe20000000033 */
[-C--:B------:R-:W-:Y:S01]  /*5a20*/  FMUL.FTZ R26, R26, R43.reuse ;  /* 0x0000002b1a1a7220 */ /* 0x080fe20000410000 */
[-C--:B------:R-:W-:Y:S01]  /*5a30*/  FMUL.FTZ R27, R27, R43.reuse ;  /* 0x0000002b1b1b7220 */ /* 0x080fe20000410000 */
[----:B------:R-:W-:Y:S01]  /*5a40*/  FADD.FTZ R45, R45, -R42 ;  /* 0x8000002a2d2d7221 */ /* 0x000fe20000010000 */
[----:B------:R-:W-:Y:S01]  /*5a50*/  PRMT R52, R51, 0x7632, R52 ;  /* 0x0000763233347816 */ /* 0x000fe20000000034 */
[-C--:B------:R-:W-:Y:S01]  /*5a60*/  FMUL.FTZ R33, R33, R43.reuse ;  /* 0x0000002b21217220 */ /* 0x080fe20000410000 */
[----:B------:R-:W-:Y:S01]  /*5a70*/  FFMA.FTZ R100, R44, R100, R37 ;  /* 0x000000642c647223 */ /* 0x000fe20000010025 */
[----:B------:R-:W-:Y:S01]  /*5a80*/  FMUL.FTZ R45, R45, R43 ;  /* 0x0000002b2d2d7220 */ /* 0x000fe20000410000 */
[----:B------:R-:W-:Y:S01]  /*5a90*/  PRMT R53, R52, 0x7632, R53 ;  /* 0x0000763234357816 */ /* 0x000fe20000000035 */
[C-C-:B------:R-:W-:Y:S01]  /*5aa0*/  FFMA.FTZ R95, R44.reuse, R95, R37.reuse ;  /* 0x0000005f2c5f7223 */ /* 0x140fe20000010025 */
[C-C-:B------:R-:W-:Y:S01]  /*5ab0*/  FFMA.FTZ R90, R44.reuse, R90, R37.reuse ;  /* 0x0000005a2c5a7223 */ /* 0x140fe20000010025 */
[C-C-:B------:R-:W-:Y:S01]  /*5ac0*/  FFMA.FTZ R85, R44.reuse, R85, R37.reuse ;  /* 0x000000552c557223 */ /* 0x140fe20000010025 */
[----:B------:R-:W-:Y:S01]  /*5ad0*/  PRMT R120, R53, 0x7632, R120 ;  /* 0x0000763235787816 */ /* 0x000fe20000000078 */
        /* <DEDUP_REMOVED lines=28> */
[----:B------:R-:W-:Y:S01]  /*5ca0*/  SHF.L.U32 R45, R63, 0x10, RZ ;  /* 0x000000103f2d7819 */ /* 0x000fe200000006ff */
[----:B------:R-:W-:Y:S01]  /*5cb0*/  IMAD.U32 R44, R62, 0x10000, RZ ;  /* 0x000100003e2c7824 */ /* 0x000fe200078e00ff */
[----:B------:R-:W-:Y:S01]  /*5cc0*/  SHF.L.U32 R49, R49, 0x10, RZ ;  /* 0x0000001031317819 */ /* 0x000fe200000006ff */
[----:B------:R-:W-:Y:S01]  /*5cd0*/  IMAD.U32 R51, R51, 0x10000, RZ ;  /* 0x0001000033337824 */ /* 0x000fe200078e00ff */
        /* <DEDUP_REMOVED lines=20> */
[----:B-----5:R-:W-:Y:S01]  /*5e20*/  SHF.L.U32 R56, R56, 0x10, RZ ;  /* 0x0000001038387819 */ /* 0x020fe200000006ff */
[-C--:B------:R-:W-:Y:S01]  /*5e30*/  FMUL.FTZ R63, R63, R43.reuse ;  /* 0x0000002b3f3f7220 */ /* 0x080fe20000410000 */
[----:B------:R-:W-:Y:S01]  /*5e40*/  SHF.L.U32 R106, R106, 0x10, RZ ;  /* 0x000000106a6a7819 */ /* 0x000fe200000006ff */
        /* <DEDUP_REMOVED lines=48> */
[----:B0-----:R-:W-:Y:S06]  /*6150*/  @!P6 BRA `(.L_x_3902) ;  /* 0x000000000028e947 */ /* 0x001fec0003800000 */
        /* <DEDUP_REMOVED lines=10> */
.L_x_3902:
[----:B------:R-:W-:Y:S01]  /*6200*/  LOP3.LUT P5, RZ, R5, 0x4000000, RZ, 0xc0, !PT ;  /* 0x0400000005ff7812 */ /* 0x000fe200078ac0ff */
[----:B------:R-:W-:-:S12]  /*6210*/  BSSY B0, `(.L_x_3903) ;  /* 0x000000f000007945 */ /* 0x000fd80003800000 */
[----:B------:R-:W-:Y:S05]  /*6220*/  @!P5 BRA `(.L_x_3904) ;  /* 0x000000000034d947 */ /* 0x000fea0003800000 */
[----:B------:R-:W-:Y:S01]  /*6230*/  SHF.R.S32.HI R54, RZ, 0x1f, R0 ;  /* 0x0000001fff367819 */ /* 0x000fe20000011400 */
[----:B------:R-:W-:Y:S01]  /*6240*/  ULDC.64 UR12, c[0x0][0x270] ;  /* 0x00009c00000c7ab9 */ /* 0x000fe20000000a00 */
[----:B------:R-:W-:-:S03]  /*6250*/  IMAD.MOV.U32 R55, RZ, RZ, R69 ;  /* 0x000000ffff377224 */ /* 0x000fc600078e0045 */
[----:B------:R-:W-:Y:S01]  /*6260*/  IMAD R57, R54, UR12, RZ ;  /* 0x0000000c36397c24 */ /* 0x000fe2000f8e02ff */
[----:B------:R-:W-:-:S03]  /*6270*/  MOV R54, R70 ;  /* 0x0000004600367202 */ /* 0x000fc60000000f00 */
[C---:B------:R-:W-:Y:S02]  /*6280*/  IMAD R57, R0.reuse, UR13, R57 ;  /* 0x0000000d00397c24 */ /* 0x040fe4000f8e0239 */
[----:B------:R-:W-:Y:S01]  /*6290*/  IMAD.WIDE.U32 R54, R0, UR12, R54 ;  /* 0x0000000c00367c25 */ /* 0x000fe2000f8e0036 */
[----:B------:R-:W-:-:S04]  /*62a0*/  ULDC.64 UR12, c[0x0][0x210] ;  /* 0x00008400000c7ab9 */ /* 0x000fc80000000a00 */
[----:B------:R-:W-:Y:S02]  /*62b0*/  IADD3 R57, R55, R57, RZ ;  /* 0x0000003937397210 */ /* 0x000fe40007ffe0ff */
[----:B------:R-:W-:Y:S02]  /*62c0*/  LEA R56, P5, R54, UR12, 0x1 ;  /* 0x0000000c36387c11 */ /* 0x000fe4000f8a08ff */
[----:B------:R-:W-:Y:S02]  /*62d0*/  F2FP.BF16.F32.PACK_AB R55, R74, R100 ;  /* 0x000000644a37723e */ /* 0x000fe400000010ff */
[----:B------:R-:W-:-:S05]  /*62e0*/  LEA.HI.X R57, R54, UR13, R57, 0x1, P5 ;  /* 0x0000000d36397c11 */ /* 0x000fca000a8f0c39 */
[----:B------:R0:W-:Y:S04]  /*62f0*/  STG.E desc[UR8][R56.64], R55 ;  /* 0x0000003738007986 */ /* 0x0001e8000c101908 */
.L_x_3904:
[----:B------:R-:W-:Y:S05]  /*6300*/  BSYNC B0 ;  /* 0x0000000000007941 */ /* 0x000fea0003800000 */
.L_x_3903:
        /* <DEDUP_REMOVED lines=11> */
.L_x_3905:
[----:B------:R-:W-:Y:S01]  /*63c0*/  LOP3.LUT P5, RZ, R5, 0x2000000, RZ, 0xc0, !PT ;  /* 0x0200000005ff7812 */ /* 0x000fe200078ac0ff */
[----:B------:R-:W-:-:S12]  /*63d0*/  BSSY B0, `(.L_x_3906) ;  /* 0x000000f000007945 */ /* 0x000fd80003800000 */
[----:B------:R-:W-:Y:S05]  /*63e0*/  @!P5 BRA `(.L_x_3907) ;  /* 0x000000000034d947 */ /* 0x000fea0003800000 */
[----:B------:R-:W-:Y:S01]  /*63f0*/  SHF.R.S32.HI R54, RZ, 0x1f, R103 ;  /* 0x0000001fff367819 */ /* 0x000fe20000011467 */
[----:B------:R-:W-:Y:S01]  /*6400*/  ULDC.64 UR12, c[0x0][0x270] ;  /* 0x00009c00000c7ab9 */ /* 0x000fe20000000a00 */
[----:B0-----:R-:W-:Y:S02]  /*6410*/  MOV R55, R69 ;  /* 0x0000004500377202 */ /* 0x001fe40000000f00 */
[----:B------:R-:W-:Y:S01]  /*6420*/  F2FP.BF16.F32.PACK_AB R73, R73, R95 ;  /* 0x0000005f4949723e */ /* 0x000fe200000010ff */
[----:B------:R-:W-:Y:S01]  /*6430*/  IMAD R56, R54, UR12, RZ ;  /* 0x0000000c36387c24 */ /* 0x000fe2000f8e02ff */
        /* <DEDUP_REMOVED lines=8> */
.L_x_3907:
[----:B------:R-:W-:Y:S05]  /*64c0*/  BSYNC B0 ;  /* 0x0000000000007941 */ /* 0x000fea0003800000 */
.L_x_3906:
[----:B------:R-:W-:Y:S05]  /*64d0*/  @!P6 BRA `(.L_x_3908) ;  /* 0x000000000028e947 */ /* 0x000fea0003800000 */
        /* <DEDUP_REMOVED lines=10> */
.L_x_3908:
[----:B------:R-:W-:Y:S01]  /*6580*/  LOP3.LUT P5, RZ, R5, 0x1000000, RZ, 0xc0, !PT ;  /* 0x0100000005ff7812 */ /* 0x000fe200078ac0ff */
[----:B------:R-:W-:-:S12]  /*6590*/  BSSY B0, `(.L_x_3909) ;  /* 0x000000f000007945 */ /* 0x000fd80003800000 */
[----:B------:R-:W-:Y:S05]  /*65a0*/  @!P5 BRA `(.L_x_3910) ;  /* 0x000000000034d947 */ /* 0x000fea0003800000 */
[----:B------:R-:W-:Y:S01]  /*65b0*/  SHF.R.S32.HI R54, RZ, 0x1f, R102 ;  /* 0x0000001fff367819 */ /* 0x000fe20000011466 */
[----:B------:R-:W-:Y:S01]  /*65c0*/  ULDC.64 UR12, c[0x0][0x270] ;  /* 0x00009c00000c7ab9 */ /* 0x000fe20000000a00 */
[----:B0-----:R-:W-:Y:S02]  /*65d0*/  MOV R55, R69 ;  /* 0x0000004500377202 */ /* 0x001fe40000000f00 */
[----:B------:R-:W-:Y:S01]  /*65e0*/  F2FP.BF16.F32.PACK_AB R63, R63, R90 ;  /* 0x0000005a3f3f723e */ /* 0x000fe200000010ff */
[----:B-1----:R-:W-:Y:S02]  /*65f0*/  IMAD R57, R54, UR12, RZ ;  /* 0x0000000c36397c24 */ /* 0x002fe4000f8e02ff */
        /* <DEDUP_REMOVED lines=8> */
.L_x_3910:
[----:B------:R-:W-:Y:S05]  /*6680*/  BSYNC B0 ;  /* 0x0000000000007941 */ /* 0x000fea0003800000 */
.L_x_3909:
[----:B--2---:R-:W-:Y:S01]  /*6690*/  IADD3 R63, R0, 0xf8, RZ ;  /* 0x000000f8003f7810 */ /* 0x004fe20007ffe0ff */
[----:B------:R-:W-:Y:S06]  /*66a0*/  @!P6 BRA `(.L_x_3911) ;  /* 0x000000000028e947 */ /* 0x000fec0003800000 */
        /* <DEDUP_REMOVED lines=10> */
.L_x_3911:
[----:B------:R-:W-:Y:S01]  /*6750*/  LOP3.LUT P5, RZ, R5, 0x800000, RZ, 0xc0, !PT ;  /* 0x0080000005ff7812 */ /* 0x000fe200078ac0ff */
[----:B------:R-:W-:-:S12]  /*6760*/  BSSY B0, `(.L_x_3912) ;  /* 0x000000f000007945 */ /* 0x000fd80003800000 */
[----:B------:R-:W-:Y:S05]  /*6770*/  @!P5 BRA `(.L_x_3913) ;  /* 0x000000000034d947 */ /* 0x000fea0003800000 */
[----:B------:R-:W-:Y:S01]  /*6780*/  SHF.R.S32.HI R54, RZ, 0x1f, R101 ;  /* 0x0000001fff367819 */ /* 0x000fe20000011465 */
[----:B------:R-:W-:Y:S01]  /*6790*/  ULDC.64 UR12, c[0x0][0x270] ;  /* 0x00009c00000c7ab9 */ /* 0x000fe20000000a00 */
[----:B0-----:R-:W-:Y:S01]  /*67a0*/  IMAD.MOV.U32 R55, RZ, RZ, R69 ;  /* 0x000000ffff377224 */ /* 0x001fe200078e0045 */
        /* <DEDUP_REMOVED lines=10> */
.L_x_3913:
[----:B------:R-:W-:Y:S05]  /*6850*/  BSYNC B0 ;  /* 0x0000000000007941 */ /* 0x000fea0003800000 */
.L_x_3912:
[----:B------:R-:W-:Y:S05]  /*6860*/  @!P6 BRA `(.L_x_3914) ;  /* 0x000000000028e947 */ /* 0x000fea0003800000 */
        /* <DEDUP_REMOVED lines=10> */
.L_x_3914:
[----:B------:R-:W-:Y:S01]  /*6910*/  LOP3.LUT P5, RZ, R5, 0x400000, RZ, 0xc0, !PT ;  /* 0x0040000005ff7812 */ /* 0x000fe200078ac0ff */
[----:B------:R-:W-:-:S12]  /*6920*/  BSSY B0, `(.L_x_3915) ;  /* 0x000000f000007945 */ /* 0x000fd80003800000 */
[----:B------:R-:W-:Y:S05]  /*6930*/  @!P5 BRA `(.L_x_3916) ;  /* 0x000000000034d947 */ /* 0x000fea0003800000 */
[----:B------:R-:W-:Y:S01]  /*6940*/  SHF.R.S32.HI R54, RZ, 0x1f, R99 ;  /* 0x0000001fff367819 */ /* 0x000fe20000011463 */
[----:B------:R-:W-:Y:S01]  /*6950*/  ULDC.64 UR12, c[0x0][0x270] ;  /* 0x00009c00000c7ab9 */ /* 0x000fe20000000a00 */
[----:B0-----:R-:W-:Y:S02]  /*6960*/  MOV R55, R69 ;  /* 0x0000004500377202 */ /* 0x001fe40000000f00 */
[----:B------:R-:W-:Y:S01]  /*6970*/  F2FP.BF16.F32.PACK_AB R41, R67, R41 ;  /* 0x000000294329723e */ /* 0x000fe200000010ff */
[----:B-12---:R-:W-:Y:S01]  /*6980*/  IMAD R56, R54, UR12, RZ ;  /* 0x0000000c36387c24 */ /* 0x006fe2000f8e02ff */
        /* <DEDUP_REMOVED lines=8> */
.L_x_3916:
[----:B------:R-:W-:Y:S05]  /*6a10*/  BSYNC B0 ;  /* 0x0000000000007941 */ /* 0x000fea0003800000 */
.L_x_3915:
[----:B------:R-:W-:Y:S05]  /*6a20*/  @!P6 BRA `(.L_x_3917) ;  /* 0x000000000028e947 */ /* 0x000fea0003800000 */
        /* <DEDUP_REMOVED lines=10> */
.L_x_3917:
[----:B------:R-:W-:Y:S01]  /*6ad0*/  LOP3.LUT P5, RZ, R5, 0x200000, RZ, 0xc0, !PT ;  /* 0x0020000005ff7812 */ /* 0x000fe200078ac0ff */
[----:B------:R-:W-:-:S12]  /*6ae0*/  BSSY B0, `(.L_x_3918) ;  /* 0x000000f000007945 */ /* 0x000fd80003800000 */
[----:B------:R-:W-:Y:S05]  /*6af0*/  @!P5 BRA `(.L_x_3919) ;  /* 0x000000000034d947 */ /* 0x000fea0003800000 */
[----:B---3--:R-:W-:Y:S01]  /*6b00*/  SHF.R.S32.HI R41, RZ, 0x1f, R98 ;  /* 0x0000001fff297819 */ /* 0x008fe20000011462 */
[----:B------:R-:W-:Y:S01]  /*6b10*/  ULDC.64 UR12, c[0x0][0x270] ;  /* 0x00009c00000c7ab9 */ /* 0x000fe20000000a00 */
[----:B0-----:R-:W-:Y:S01]  /*6b20*/  MOV R55, R69 ;  /* 0x0000004500377202 */ /* 0x001fe20000000f00 */
[----:B------:R-:W-:Y:S02]  /*6b30*/  IMAD.MOV.U32 R54, RZ, RZ, R70 ;  /* 0x000000ffff367224 */ /* 0x000fe400078e0046 */
[----:B------:R-:W-:Y:S02]  /*6b40*/  IMAD R41, R41, UR12, RZ ;  /* 0x0000000c29297c24 */ /* 0x000fe4000f8e02ff */
[----:B------:R-:W-:-:S04]  /*6b50*/  IMAD.WIDE.U32 R54, R98, UR12, R54 ;  /* 0x0000000c62367c25 */ /* 0x000fc8000f8e0036 */
[----:B------:R-:W-:Y:S01]  /*6b60*/  IMAD R41, R98, UR13, R41 ;  /* 0x0000000d62297c24 */ /* 0x000fe2000f8e0229 */
[----:B------:R-:W-:Y:S02]  /*6b70*/  ULDC.64 UR12, c[0x0][0x210] ;  /* 0x00008400000c7ab9 */ /* 0x000fe40000000a00 */
[----:B-12---:R-:W-:Y:S02]  /*6b80*/  LEA R56, P5, R54, UR12, 0x1 ;  /* 0x0000000c36387c11 */ /* 0x006fe4000f8a08ff */
[----:B------:R-:W-:-:S04]  /*6b90*/  IADD3 R41, R55, R41, RZ ;  /* 0x0000002937297210 */ /* 0x000fc80007ffe0ff */
[----:B------:R-:W-:Y:S02]  /*6ba0*/  LEA.HI.X R57, R54, UR13, R41, 0x1, P5 ;  /* 0x0000000d36397c11 */ /* 0x000fe4000a8f0c29 */
[----:B------:R-:W-:-:S05]  /*6bb0*/  F2FP.BF16.F32.PACK_AB R41, R66, R40 ;  /* 0x000000284229723e */ /* 0x000fca00000010ff */
[----:B------:R4:W-:Y:S02]  /*6bc0*/  STG.E desc[UR8][R56.64], R41 ;  /* 0x0000002938007986 */ /* 0x0009e4000c101908 */
.L_x_3919:
[----:B------:R-:W-:Y:S05]  /*6bd0*/  BSYNC B0 ;  /* 0x0000000000007941 */ /* 0x000fea0003800000 */
.L_x_3918:
[----:B------:R-:W-:Y:S05]  /*6be0*/  @!P6 BRA `(.L_x_3920) ;  /* 0x000000000028e947 */ /* 0x000fea0003800000 */
[----:B------:R-:W-:Y:S01]  /*6bf0*/  FMUL.FTZ R40, R6, -1.4426950216293334961 ;  /* 0xbfb8aa3b06287820 */ /* 0x000fe20000410000 */
[----:B------:R-:W-:-:S05]  /*6c00*/  FMUL.FTZ R54, R65, -1.4426950216293334961 ;  /* 0xbfb8aa3b41367820 */ /* 0x000fca0000410000 */
[----:B------:R-:W3:Y:S08]  /*6c10*/  MUFU.EX2 R40, R40 ;  /* 0x0000002800287308 */ /* 0x000ef00000000800 */
[----:B------:R-:W0:Y:S01]  /*6c20*/  MUFU.EX2 R54, R54 ;  /* 0x0000003600367308 */ /* 0x000e220000000800 */
[----:B---34-:R-:W-:-:S07]  /*6c30*/  FADD.FTZ R41, R40, 1 ;  /* 0x3f80000028297421 */ /* 0x018fce0000010000 */
[----:B------:R-:W3:Y:S01]  /*6c40*/  MUFU.RCP R41, R41 ;  /* 0x0000002900297308 */ /* 0x000ee20000001000 */
[----:B0-----:R-:W-:-:S07]  /*6c50*/  FADD.FTZ R55, R54, 1 ;  /* 0x3f80000036377421 */ /* 0x001fce0000010000 */
[----:B-12---:R-:W0:Y:S01]  /*6c60*/  MUFU.RCP R56, R55 ;  /* 0x0000003700387308 */ /* 0x006e220000001000 */
[----:B---3--:R-:W-:Y:S01]  /*6c70*/  FMUL.FTZ R6, R6, R41 ;  /* 0x0000002906067220 */ /* 0x008fe20000410000 */
[----:B0-----:R-:W-:-:S07]  /*6c80*/  FMUL.FTZ R65, R65, R56 ;  /* 0x0000003841417220 */ /* 0x001fce0000410000 */
.L_x_3920:
[----:B------:R-:W-:Y:S01]  /*6c90*/  LOP3.LUT P5, RZ, R5, 0x100000, RZ, 0xc0, !PT ;  /* 0x0010000005ff7812 */ /* 0x000fe200078ac0ff */
[----:B------:R-:W-:-:S12]  /*6ca0*/  BSSY B0, `(.L_x_3921) ;  /* 0x000000f000007945 */ /* 0x000fd80003800000 */
[----:B------:R-:W-:Y:S05]  /*6cb0*/  @!P5 BRA `(.L_x_3922) ;  /* 0x000000000034d947 */ /* 0x000fea0003800000 */
[----:B------:R-:W-:Y:S01]  /*6cc0*/  SHF.R.S32.HI R40, RZ, 0x1f, R97 ;  /* 0x0000001fff287819 */ /* 0x000fe20000011461 */
[----:B------:R-:W-:Y:S01]  /*6cd0*/  ULDC.64 UR12, c[0x0][0x270] ;  /* 0x00009c00000c7ab9 */ /* 0x000fe20000000a00 */
[----:B---34-:R-:W-:Y:S02]  /*6ce0*/  MOV R41, R69 ;  /* 0x0000004500297202 */ /* 0x018fe40000000f00 */
[----:B------:R-:W-:Y:S01]  /*6cf0*/  F2FP.BF16.F32.PACK_AB R65, R65, R6 ;  /* 0x000000064141723e */ /* 0x000fe200000010ff */
[----:B------:R-:W-:Y:S01]  /*6d00*/  IMAD R54, R40, UR12, RZ ;  /* 0x0000000c28367c24 */ /* 0x000fe2000f8e02ff */
[----:B------:R-:W-:-:S03]  /*6d10*/  MOV R40, R70 ;  /* 0x0000004600287202 */ /* 0x000fc60000000f00 */
[C---:B0-----:R-:W-:Y:S02]  /*6d20*/  IMAD R55, R97.reuse, UR13, R54 ;  /* 0x0000000d61377c24 */ /* 0x041fe4000f8e0236 */
[----:B------:R-:W-:Y:S01]  /*6d30*/  IMAD.WIDE.U32 R40, R97, UR12, R40 ;  /* 0x0000000c61287c25 */ /* 0x000fe2000f8e0028 */
[----:B------:R-:W-:-:S03]  /*6d40*/  ULDC.64 UR12, c[0x0][0x210] ;  /* 0x00008400000c7ab9 */ /* 0x000fc60000000a00 */
[----:B------:R-:W-:Y:S01]  /*6d50*/  IMAD.IADD R55, R41, 0x1, R55 ;  /* 0x0000000129377824 */ /* 0x000fe200078e0237 */
[----:B------:R-:W-:-:S04]  /*6d60*/  LEA R54, P5, R40, UR12, 0x1 ;  /* 0x0000000c28367c11 */ /* 0x000fc8000f8a08ff */
[----:B------:R-:W-:-:S05]  /*6d70*/  LEA.HI.X R55, R40, UR13, R55, 0x1, P5 ;  /* 0x0000000d28377c11 */ /* 0x000fca000a8f0c37 */
[----:B------:R0:W-:Y:S04]  /*6d80*/  STG.E desc[UR8][R54.64], R65 ;  /* 0x0000004136007986 */ /* 0x0001e8000c101908 */
.L_x_3922:
[----:B------:R-:W-:Y:S05]  /*6d90*/  BSYNC B0 ;  /* 0x0000000000007941 */ /* 0x000fea0003800000 */
.L_x_3921:
[----:B------:R-:W-:Y:S05]  /*6da0*/  @!P6 BRA `(.L_x_3923) ;  /* 0x000000000028e947 */ /* 0x000fea0003800000 */
[----:B------:R-:W-:Y:S01]  /*6db0*/  FMUL.FTZ R6, R9, -1.4426950216293334961 ;  /* 0xbfb8aa3b09067820 */ /* 0x000fe20000410000 */
[----:B---34-:R-:W-:-:S05]  /*6dc0*/  FMUL.FTZ R41, R64, -1.4426950216293334961 ;  /* 0xbfb8aa3b40297820 */ /* 0x018fca0000410000 */
[----:B------:R-:W3:Y:S08]  /*6dd0*/  MUFU.EX2 R6, R6 ;  /* 0x0000000600067308 */ /* 0x000ef00000000800 */
[----:B------:R-:W0:Y:S01]  /*6de0*/  MUFU.EX2 R41, R41 ;  /* 0x0000002900297308 */ /* 0x000e220000000800 */
[----:B---3--:R-:W-:-:S07]  /*6df0*/  FADD.FTZ R40, R6, 1 ;  /* 0x3f80000006287421 */ /* 0x008fce0000010000 */
[----:B------:R-:W3:Y:S01]  /*6e00*/  MUFU.RCP R40, R40 ;  /* 0x0000002800287308 */ /* 0x000ee20000001000 */
[----:B0-----:R-:W-:-:S07]  /*6e10*/  FADD.FTZ R54, R41, 1 ;  /* 0x3f80000029367421 */ /* 0x001fce0000010000 */
[----:B------:R-:W0:Y:S01]  /*6e20*/  MUFU.RCP R55, R54 ;  /* 0x0000003600377308 */ /* 0x000e220000001000 */
[----:B---3--:R-:W-:Y:S01]  /*6e30*/  FMUL.FTZ R9, R9, R40 ;  /* 0x0000002809097220 */ /* 0x008fe20000410000 */
[----:B0-----:R-:W-:-:S07]  /*6e40*/  FMUL.FTZ R64, R64, R55 ;  /* 0x0000003740407220 */ /* 0x001fce0000410000 */
.L_x_3923:
[----:B------:R-:W-:Y:S01]  /*6e50*/  LOP3.LUT P5, RZ, R5, 0x80000, RZ, 0xc0, !PT ;  /* 0x0008000005ff7812 */ /* 0x000fe200078ac0ff */
[----:B------:R-:W-:-:S12]  /*6e60*/  BSSY B0, `(.L_x_3924) ;  /* 0x000000f000007945 */ /* 0x000fd80003800000 */
[----:B------:R-:W-:Y:S05]  /*6e70*/  @!P5 BRA `(.L_x_3925) ;  /* 0x000000000034d947 */ /* 0x000fea0003800000 */
[----:B------:R-:W-:Y:S01]  /*6e80*/  SHF.R.S32.HI R6, RZ, 0x1f, R96 ;  /* 0x0000001fff067819 */ /* 0x000fe20000011460 */
[----:B------:R-:W-:Y:S01]  /*6e90*/  ULDC.64 UR12, c[0x0][0x270] ;  /* 0x00009c00000c7ab9 */ /* 0x000fe20000000a00 */
[----:B------:R-:W-:Y:S02]  /*6ea0*/  MOV R40, R70 ;  /* 0x0000004600287202 */ /* 0x000fe40000000f00 */
[----:B---34-:R-:W-:Y:S01]  /*6eb0*/  MOV R41, R69 ;  /* 0x0000004500297202 */ /* 0x018fe20000000f00 */
[----:B0-----:R-:W-:Y:S01]  /*6ec0*/  IMAD R55, R6, UR12, RZ ;  /* 0x0000000c06377c24 */ /* 0x001fe2000f8e02ff */
        /* <DEDUP_REMOVED lines=8> */
.L_x_3925:
[----:B------:R-:W-:Y:S05]  /*6f50*/  BSYNC B0 ;  /* 0x0000000000007941 */ /* 0x000fea0003800000 */
.L_x_3924:
[----:B------:R-:W-:Y:S05]  /*6f60*/  @!P6 BRA `(.L_x_3926) ;  /* 0x000000000028e947 */ /* 0x000fea0003800000 */
[----:B------:R-:W-:Y:S01]  /*6f70*/  FMUL.FTZ R6, R10, -1.4426950216293334961 ;  /* 0xbfb8aa3b0a067820 */ /* 0x000fe20000410000 */
[----:B------:R-:W-:-:S05]  /*6f80*/  FMUL.FTZ R40, R62, -1.4426950216293334961 ;  /* 0xbfb8aa3b3e287820 */ /* 0x000fca0000410000 */
[----:B------:R-:W0:Y:S08]  /*6f90*/  MUFU.EX2 R6, R6 ;  /* 0x0000000600067308 */ /* 0x000e300000000800 */
[----:B------:R-:W3:Y:S01]  /*6fa0*/  MUFU.EX2 R40, R40 ;  /* 0x0000002800287308 */ /* 0x000ee20000000800 */
[----:B0-----:R-:W-:-:S07]  /*6fb0*/  FADD.FTZ R9, R6, 1 ;  /* 0x3f80000006097421 */ /* 0x001fce0000010000 */
[----:B------:R-:W0:Y:S01]  /*6fc0*/  MUFU.RCP R9, R9 ;  /* 0x0000000900097308 */ /* 0x000e220000001000 */
[----:B---34-:R-:W-:-:S07]  /*6fd0*/  FADD.FTZ R41, R40, 1 ;  /* 0x3f80000028297421 */ /* 0x018fce0000010000 */
[----:B------:R-:W3:Y:S01]  /*6fe0*/  MUFU.RCP R41, R41 ;  /* 0x0000002900297308 */ /* 0x000ee20000001000 */
[----:B0-----:R-:W-:Y:S01]  /*6ff0*/  FMUL.FTZ R10, R10, R9 ;  /* 0x000000090a0a7220 */ /* 0x001fe20000410000 */
[----:B---3--:R-:W-:-:S07]  /*7000*/  FMUL.FTZ R62, R62, R41 ;  /* 0x000000293e3e7220 */ /* 0x008fce0000410000 */
.L_x_3926:
[----:B------:R-:W-:Y:S01]  /*7010*/  LOP3.LUT P5, RZ, R5, 0x40000, RZ, 0xc0, !PT ;  /* 0x0004000005ff7812 */ /* 0x000fe200078ac0ff */
[----:B------:R-:W-:-:S12]  /*7020*/  BSSY B0, `(.L_x_3927) ;  /* 0x000000f000007945 */ /* 0x000fd80003800000 */
[----:B------:R-:W-:Y:S05]  /*7030*/  @!P5 BRA `(.L_x_3928) ;  /* 0x000000000034d947 */ /* 0x000fea0003800000 */
[----:B------:R-:W-:Y:S01]  /*7040*/  SHF.R.S32.HI R6, RZ, 0x1f, R94 ;  /* 0x0000001fff067819 */ /* 0x000fe2000001145e */
[----:B------:R-:W-:Y:S01]  /*7050*/  ULDC.64 UR12, c[0x0][0x270] ;  /* 0x00009c00000c7ab9 */ /* 0x000fe20000000a00 */
[----:B------:R-:W-:Y:S01]  /*7060*/  MOV R40, R70 ;  /* 0x0000004600287202 */ /* 0x000fe20000000f00 */
[----:B---34-:R-:W-:Y:S02]  /*7070*/  IMAD.MOV.U32 R41, RZ, RZ, R69 ;  /* 0x000000ffff297224 */ /* 0x018fe400078e0045 */
[----:B0-----:R-:W-:Y:S02]  /*7080*/  IMAD R9, R6, UR12, RZ ;  /* 0x0000000c06097c24 */ /* 0x001fe4000f8e02ff */
        /* <DEDUP_REMOVED lines=8> */
.L_x_3928:
[----:B------:R-:W-:Y:S05]  /*7110*/  BSYNC B0 ;  /* 0x0000000000007941 */ /* 0x000fea0003800000 */
.L_x_3927:
        /* <DEDUP_REMOVED lines=8> */
[----:B------:R-:W0:Y:S01]  /*71a0*/  MUFU.RCP R10, R9 ;  /* 0x00000009000a7308 */ /* 0x000e220000001000 */
[----:B---3--:R-:W-:Y:S01]  /*71b0*/  FMUL.FTZ R8, R8, R41 ;  /* 0x0000002908087220 */ /* 0x008fe20000410000 */
[----:B0-----:R-:W-:-:S07]  /*71c0*/  FMUL.FTZ R11, R11, R10 ;  /* 0x0000000a0b0b7220 */ /* 0x001fce0000410000 */
.L_x_3929:
[----:B------:R-:W-:Y:S01]  /*71d0*/  LOP3.LUT P5, RZ, R5, 0x20000, RZ, 0xc0, !PT ;  /* 0x0002000005ff7812 */ /* 0x000fe200078ac0ff */
[----:B------:R-:W-:-:S12]  /*71e0*/  BSSY B0, `(.L_x_3930) ;  /* 0x000000f000007945 */ /* 0x000fd80003800000 */
[----:B------:R-:W-:Y:S05]  /*71f0*/  @!P5 BRA `(.L_x_3931) ;  /* 0x000000000034d947 */ /* 0x000fea0003800000 */
[----:B------:R-:W-:Y:S01]  /*7200*/  SHF.R.S32.HI R6, RZ, 0x1f, R93 ;  /* 0x0000001fff067819 */ /* 0x000fe2000001145d */
[----:B------:R-:W-:Y:S01]  /*7210*/  ULDC.64 UR12, c[0x0][0x270] ;  /* 0x00009c00000c7ab9 */ /* 0x000fe20000000a00 */
[----:B------:R-:W-:Y:S02]  /*7220*/  MOV R40, R70 ;  /* 0x0000004600287202 */ /* 0x000fe40000000f00 */
[----:B---34-:R-:W-:Y:S01]  /*7230*/  MOV R41, R69 ;  /* 0x0000004500297202 */ /* 0x018fe20000000f00 */
[----:B------:R-:W-:Y:S01]  /*7240*/  IMAD R6, R6, UR12, RZ ;  /* 0x0000000c06067c24 */ /* 0x000fe2000f8e02ff */
[----:B------:R-:W-:Y:S01]  /*7250*/  F2FP.BF16.F32.PACK_AB R11, R8, R11 ;  /* 0x0000000b080b723e */ /* 0x000fe200000010ff */
[----:B------:R-:W-:-:S04]  /*7260*/  IMAD.WIDE.U32 R40, R93, UR12, R40 ;  /* 0x0000000c5d287c25 */ /* 0x000fc8000f8e0028 */
[----:B0-----:R-:W-:Y:S01]  /*7270*/  IMAD R9, R93, UR13, R6 ;  /* 0x0000000d5d097c24 */ /* 0x001fe2000f8e0206 */
[----:B------:R-:W-:Y:S02]  /*7280*/  ULDC.64 UR12, c[0x0][0x210] ;  /* 0x00008400000c7ab9 */ /* 0x000fe40000000a00 */
[----:B------:R-:W-:Y:S02]  /*7290*/  LEA R54, P5, R40, UR12, 0x1 ;  /* 0x0000000c28367c11 */ /* 0x000fe4000f8a08ff */
[----:B------:R-:W-:-:S04]  /*72a0*/  IADD3 R9, R41, R9, RZ ;  /* 0x0000000929097210 */ /* 0x000fc80007ffe0ff */
[----:B------:R-:W-:-:S05]  /*72b0*/  LEA.HI.X R55, R40, UR13, R9, 0x1, P5 ;  /* 0x0000000d28377c11 */ /* 0x000fca000a8f0c09 */
[----:B------:R0:W-:Y:S02]  /*72c0*/  STG.E desc[UR8][R54.64], R11 ;  /* 0x0000000b36007986 */ /* 0x0001e4000c101908 */
.L_x_3931:
[----:B------:R-:W-:Y:S05]  /*72d0*/  BSYNC B0 ;  /* 0x0000000000007941 */ /* 0x000fea0003800000 */
.L_x_3930:
        /* <DEDUP_REMOVED lines=8> */
[----:B------:R-:W5:Y:S01]  /*7360*/  MUFU.RCP R9, R8 ;  /* 0x0000000800097308 */ /* 0x000f620000001000 */
[----:B0-----:R-:W-:Y:S01]  /*7370*/  FMUL.FTZ R28, R28, R11 ;  /* 0x0000000b1c1c7220 */ /* 0x001fe20000410000 */
[----:B-----5:R-:W-:-:S07]  /*7380*/  FMUL.FTZ R12, R12, R9 ;  /* 0x000000090c0c7220 */ /* 0x020fce0000410000 */
.L_x_3932:
[----:B------:R-:W-:Y:S01]  /*7390*/  LOP3.LUT P5, RZ, R5, 0x10000, RZ, 0xc0, !PT ;  /* 0x0001000005ff7812 */ /* 0x000fe200078ac0ff */
[----:B------:R-:W-:-:S12]  /*73a0*/  BSSY B0, `(.L_x_3933) ;  /* 0x000000f000007945 */ /* 0x000fd80003800000 */
[----:B------:R-:W-:Y:S05]  /*73b0*/  @!P5 BRA `(.L_x_3934) ;  /* 0x000000000034d947 */ /* 0x000fea0003800000 */
[----:B------:R-:W-:Y:S01]  /*73c0*/  SHF.R.S32.HI R6, RZ, 0x1f, R92 ;  /* 0x0000001fff067819 */ /* 0x000fe2000001145c */
[----:B------:R-:W-:Y:S01]  /*73d0*/  ULDC.64 UR12, c[0x0][0x270] ;  /* 0x00009c00000c7ab9 */ /* 0x000fe20000000a00 */
[----:B0-----:R-:W-:Y:S01]  /*73e0*/  MOV R9, R69 ;  /* 0x0000004500097202 */ /* 0x001fe20000000f00 */
        /* <DEDUP_REMOVED lines=10> */
.L_x_3934:
[----:B------:R-:W-:Y:S05]  /*7490*/  BSYNC B0 ;  /* 0x0000000000007941 */ /* 0x000fea0003800000 */
.L_x_3933:
[----:B------:R-:W-:Y:S05]  /*74a0*/  @!P6 BRA `(.L_x_3935) ;  /* 0x000000000028e947 */ /* 0x000fea0003800000 */
[----:B------:R-:W-:Y:S01]  /*74b0*/  FMUL.FTZ R6, R13, -1.4426950216293334961 ;  /* 0xbfb8aa3b0d067820 */ /* 0x000fe20000410000 */
[----:B0-----:R-:W-:-:S05]  /*74c0*/  FMUL.FTZ R9, R29, -1.4426950216293334961 ;  /* 0xbfb8aa3b1d097820 */ /* 0x001fca0000410000 */
        /* <DEDUP_REMOVED lines=8> */
.L_x_3935:
[----:B------:R-:W-:Y:S01]  /*7550*/  LOP3.LUT P5, RZ, R5, 0x8000, RZ, 0xc0, !PT ;  /* 0x0000800005ff7812 */ /* 0x000fe200078ac0ff */
[----:B------:R-:W-:-:S12]  /*7560*/  BSSY B0, `(.L_x_3936) ;  /* 0x000000f000007945 */ /* 0x000fd80003800000 */
[----:B------:R-:W-:Y:S05]  /*7570*/  @!P5 BRA `(.L_x_3937) ;  /* 0x000000000034d947 */ /* 0x000fea0003800000 */
[----:B------:R-:W-:Y:S01]  /*7580*/  SHF.R.S32.HI R6, RZ, 0x1f, R91 ;  /* 0x0000001fff067819 */ /* 0x000fe2000001145b */
[----:B------:R-:W-:Y:S01]  /*7590*/  ULDC.64 UR12, c[0x0][0x270] ;  /* 0x00009c00000c7ab9 */ /* 0x000fe20000000a00 */
[----:B------:R-:W-:Y:S02]  /*75a0*/  MOV R8, R70 ;  /* 0x0000004600087202 */ /* 0x000fe40000000f00 */
[----:B0-----:R-:W-:Y:S01]  /*75b0*/  MOV R9, R69 ;  /* 0x0000004500097202 */ /* 0x001fe20000000f00 */
        /* <DEDUP_REMOVED lines=9> */
.L_x_3937:
[----:B------:R-:W-:Y:S05]  /*7650*/  BSYNC B0 ;  /* 0x0000000000007941 */ /* 0x000fea0003800000 */
.L_x_3936:
        /* <DEDUP_REMOVED lines=11> */
.L_x_3938:
[----:B------:R-:W-:Y:S01]  /*7710*/  LOP3.LUT P5, RZ, R5, 0x4000, RZ, 0xc0, !PT ;  /* 0x0000400005ff7812 */ /* 0x000fe200078ac0ff */
[----:B------:R-:W-:-:S12]  /*7720*/  BSSY B0, `(.L_x_3939) ;  /* 0x000000f000007945 */ /* 0x000fd80003800000 */
[----:B------:R-:W-:Y:S05]  /*7730*/  @!P5 BRA `(.L_x_3940) ;  /* 0x000000000034d947 */ /* 0x000fea0003800000 */
[----:B------:R-:W-:Y:S01]  /*7740*/  SHF.R.S32.HI R6, RZ, 0x1f, R89 ;  /* 0x0000001fff067819 */ /* 0x000fe20000011459 */
[----:B------:R-:W-:Y:S01]  /*7750*/  ULDC.64 UR12, c[0x0][0x270] ;  /* 0x00009c00000c7ab9 */ /* 0x000fe20000000a00 */
[----:B------:R-:W-:Y:S02]  /*7760*/  MOV R8, R70 ;  /* 0x0000004600087202 */ /* 0x000fe40000000f00 */
[----:B0-----:R-:W-:Y:S01]  /*7770*/  MOV R9, R69 ;  /* 0x0000004500097202 */ /* 0x001fe20000000f00 */
        /* <DEDUP_REMOVED lines=9> */
.L_x_3940:
[----:B------:R-:W-:Y:S05]  /*7810*/  BSYNC B0 ;  /* 0x0000000000007941 */ /* 0x000fea0003800000 */
.L_x_3939:
        /* <DEDUP_REMOVED lines=11> */
.L_x_3941:
[----:B------:R-:W-:Y:S01]  /*78d0*/  LOP3.LUT P5, RZ, R5, 0x2000, RZ, 0xc0, !PT ;  /* 0x0000200005ff7812 */ /* 0x000fe200078ac0ff */
[----:B------:R-:W-:-:S12]  /*78e0*/  BSSY B0, `(.L_x_3942) ;  /* 0x000000f000007945 */ /* 0x000fd80003800000 */
[----:B------:R-:W-:Y:S05]  /*78f0*/  @!P5 BRA `(.L_x_3943) ;  /* 0x000000000034d947 */ /* 0x000fea0003800000 */
[----:B------:R-:W-:Y:S01]  /*7900*/  SHF.R.S32.HI R6, RZ, 0x1f, R88 ;  /* 0x0000001fff067819 */ /* 0x000fe20000011458 */
[----:B------:R-:W-:Y:S01]  /*7910*/  ULDC.64 UR12, c[0x0][0x270] ;  /* 0x00009c00000c7ab9 */ /* 0x000fe20000000a00 */
[----:B------:R-:W-:Y:S01]  /*7920*/  MOV R8, R70 ;  /* 0x0000004600087202 */ /* 0x000fe20000000f00 */
[----:B0-----:R-:W-:Y:S01]  /*7930*/  IMAD.MOV.U32 R9, RZ, RZ, R69 ;  /* 0x000000ffff097224 */ /* 0x001fe200078e0045 */
        /* <DEDUP_REMOVED lines=9> */
.L_x_3943:
[----:B------:R-:W-:Y:S05]  /*79d0*/  BSYNC B0 ;  /* 0x0000000000007941 */ /* 0x000fea0003800000 */
.L_x_3942:
        /* <DEDUP_REMOVED lines=11> */
.L_x_3944:
        /* <DEDUP_REMOVED lines=16> */
.L_x_3946:
[----:B------:R-:W-:Y:S05]  /*7b90*/  BSYNC B0 ;  /* 0x0000000000007941 */ /* 0x000fea0003800000 */
.L_x_3945:
        /* <DEDUP_REMOVED lines=11> */
.L_x_3947:
        /* <DEDUP_REMOVED lines=16> */
.L_x_3949:
[----:B------:R-:W-:Y:S05]  /*7d50*/  BSYNC B0 ;  /* 0x0000000000007941 */ /* 0x000fea0003800000 */
.L_x_3948:
        /* <DEDUP_REMOVED lines=11> */
.L_x_3950:
        /* <DEDUP_REMOVED lines=9> */
[----:B------:R-:W-:-:S03]  /*7ea0*/  ULDC.64 UR12, c[0x0][0x210] ;  /* 0x00008400000c7ab9 */ /* 0x000fc60000000a00 */
[----:B------:R-:W-:Y:S01]  /*7eb0*/  IMAD.IADD R11, R9, 0x1, R11 ;  /* 0x00000001090b7824 */ /* 0x000fe200078e020b */
[----:B------:R-:W-:Y:S02]  /*7ec0*/  LEA R10, P5, R8, UR12, 0x1 ;  /* 0x0000000c080a7c11 */ /* 0x000fe4000f8a08ff */
[----:B------:R-:W-:Y:S02]  /*7ed0*/  F2FP.BF16.F32.PACK_AB R9, R42, R18 ;  /* 0x000000122a09723e */ /* 0x000fe400000010ff */
[----:B------:R-:W-:-:S05]  /*7ee0*/  LEA.HI.X R11, R8, UR13, R11, 0x1, P5 ;  /* 0x0000000d080b7c11 */ /* 0x000fca000a8f0c0b */
[----:B------:R0:W-:Y:S04]  /*7ef0*/  STG.E desc[UR8][R10.64], R9 ;  /* 0x000000090a007986 */ /* 0x0001e8000c101908 */
.L_x_3952:
[----:B------:R-:W-:Y:S05]  /*7f00*/  BSYNC B0 ;  /* 0x0000000000007941 */ /* 0x000fea0003800000 */
.L_x_3951:
        /* <DEDUP_REMOVED lines=11> */
.L_x_3953:
[----:B------:R-:W-:Y:S01]  /*7fc0*/  LOP3.LUT P5, RZ, R5, 0x200, RZ, 0xc0, !PT ;  /* 0x0000020005ff7812 */ /* 0x000fe200078ac0ff */
[----:B------:R-:W-:-:S12]  /*7fd0*/  BSSY B0, `(.L_x_3954) ;  /* 0x000000e000007945 */ /* 0x000fd80003800000 */
[----:B------:R-:W-:Y:S05]  /*7fe0*/  @!P5 BRA `(.L_x_3955) ;  /* 0x000000000030d947 */ /* 0x000fea0003800000 */
[----:B------:R-:W-:Y:S01]  /*7ff0*/  ULDC.64 UR12, c[0x0][0x270] ;  /* 0x00009c00000c7ab9 */ /* 0x000fe20000000a00 */
[----:B------:R-:W-:Y:S01]  /*8000*/  MOV R8, R70 ;  /* 0x0000004600087202 */ /* 0x000fe20000000f00 */
[----:B------:R-:W-:Y:S01]  /*8010*/  IMAD R6, R124, UR12, RZ ;  /* 0x0000000c7c067c24 */ /* 0x000fe2000f8e02ff */
[----:B0-----:R-:W-:Y:S02]  /*8020*/  MOV R9, R69 ;  /* 0x0000004500097202 */ /* 0x001fe40000000f00 */
        /* <DEDUP_REMOVED lines=8> */
.L_x_3955:
[----:B------:R-:W-:Y:S05]  /*80b0*/  BSYNC B0 ;  /* 0x0000000000007941 */ /* 0x000fea0003800000 */
.L_x_3954:
        /* <DEDUP_REMOVED lines=11> */
.L_x_3956:
[----:B------:R-:W-:Y:S01]  /*8170*/  LOP3.LUT P5, RZ, R5, 0x100, RZ, 0xc0, !PT ;  /* 0x0000010005ff7812 */ /* 0x000fe200078ac0ff */
[----:B------:R-:W-:-:S12]  /*8180*/  BSSY B0, `(.L_x_3957) ;  /* 0x000000e000007945 */ /* 0x000fd80003800000 */
[----:B------:R-:W-:Y:S05]  /*8190*/  @!P5 BRA `(.L_x_3958) ;  /* 0x000000000030d947 */ /* 0x000fea0003800000 */
[----:B------:R-:W-:Y:S01]  /*81a0*/  ULDC.64 UR12, c[0x0][0x270] ;  /* 0x00009c00000c7ab9 */ /* 0x000fe20000000a00 */
[----:B------:R-:W-:Y:S01]  /*81b0*/  MOV R8, R70 ;  /* 0x0000004600087202 */ /* 0x000fe20000000f00 */
[----:B0-----:R-:W-:Y:S02]  /*81c0*/  IMAD R11, R123, UR12, RZ ;  /* 0x0000000c7b0b7c24 */ /* 0x001fe4000f8e02ff */
[----:B------:R-:W-:Y:S02]  /*81d0*/  IMAD.MOV.U32 R9, RZ, RZ, R69 ;  /* 0x000000ffff097224 */ /* 0x000fe400078e0045 */
        /* <DEDUP_REMOVED lines=8> */
.L_x_3958:
[----:B------:R-:W-:Y:S05]  /*8260*/  BSYNC B0 ;  /* 0x0000000000007941 */ /* 0x000fea0003800000 */
.L_x_3957:
        /* <DEDUP_REMOVED lines=11> */
.L_x_3959:
        /* <DEDUP_REMOVED lines=15> */
.L_x_3961:
[----:B------:R-:W-:Y:S05]  /*8410*/  BSYNC B0 ;  /* 0x0000000000007941 */ /* 0x000fea0003800000 */
.L_x_3960:
        /* <DEDUP_REMOVED lines=11> */
.L_x_3962:
[----:B------:R-:W-:Y:S01]  /*84d0*/  LOP3.LUT P5, RZ, R5, 0x40, RZ, 0xc0, !PT ;  /* 0x0000004005ff7812 */ /* 0x000fe200078ac0ff */
[----:B------:R-:W-:-:S12]  /*84e0*/  BSSY B0, `(.L_x_3963) ;  /* 0x000000e000007945 */ /* 0x000fd80003800000 */
[----:B------:R-:W-:Y:S05]  /*84f0*/  @!P5 BRA `(.L_x_3964) ;  /* 0x000000000030d947 */ /* 0x000fea0003800000 */
[----:B------:R-:W-:Y:S01]  /*8500*/  ULDC.64 UR12, c[0x0][0x270] ;  /* 0x00009c00000c7ab9 */ /* 0x000fe20000000a00 */
[----:B0-----:R-:W-:Y:S01]  /*8510*/  MOV R9, R69 ;  /* 0x0000004500097202 */ /* 0x001fe20000000f00 */
[----:B------:R-:W-:Y:S02]  /*8520*/  IMAD R11, R121, UR12, RZ ;  /* 0x0000000c790b7c24 */ /* 0x000fe4000f8e02ff */
        /* <DEDUP_REMOVED lines=9> */
.L_x_3964:
[----:B------:R-:W-:Y:S05]  /*85c0*/  BSYNC B0 ;  /* 0x0000000000007941 */ /* 0x000fea0003800000 */
.L_x_3963:
        /* <DEDUP_REMOVED lines=11> */
.L_x_3965:
        /* <DEDUP_REMOVED lines=15> */
.L_x_3967:
[----:B------:R-:W-:Y:S05]  /*8770*/  BSYNC B0 ;  /* 0x0000000000007941 */ /* 0x000fea0003800000 */
.L_x_3966:
        /* <DEDUP_REMOVED lines=11> */
.L_x_3968:
        /* <DEDUP_REMOVED lines=15> */
.L_x_3970:
[----:B------:R-:W-:Y:S05]  /*8920*/  BSYNC B0 ;  /* 0x0000000000007941 */ /* 0x000fea0003800000 */
.L_x_3969:
        /* <DEDUP_REMOVED lines=11> */
.L_x_3971:
[----:B------:R-:W-:Y:S01]  /*89e0*/  LOP3.LUT P5, RZ, R5, 0x8, RZ, 0xc0, !PT ;  /* 0x0000000805ff7812 */ /* 0x000fe200078ac0ff */
[----:B------:R-:W-:-:S12]  /*89f0*/  BSSY B0, `(.L_x_3972) ;  /* 0x0000010000007945 */ /* 0x000fd80003800000 */
[----:B------:R-:W-:Y:S05]  /*8a00*/  @!P5 BRA `(.L_x_3973) ;  /* 0x000000000038d947 */ /* 0x000fea0003800000 */
[----:B0-----:R-:W-:Y:S01]  /*8a10*/  IADD3 R11, R0, 0xb8, RZ ;  /* 0x000000b8000b7810 */ /* 0x001fe20007ffe0ff */
[----:B------:R-:W-:Y:S01]  /*8a20*/  ULDC.64 UR12, c[0x0][0x270] ;  /* 0x00009c00000c7ab9 */ /* 0x000fe20000000a00 */
[----:B------:R-:W-:Y:S01]  /*8a30*/  MOV R9, R69 ;  /* 0x0000004500097202 */ /* 0x000fe20000000f00 */
        /* <DEDUP_REMOVED lines=11> */
.L_x_3973:
[----:B------:R-:W-:Y:S05]  /*8af0*/  BSYNC B0 ;  /* 0x0000000000007941 */ /* 0x000fea0003800000 */
.L_x_3972:
        /* <DEDUP_REMOVED lines=11> */
.L_x_3974:
[----:B------:R-:W-:Y:S01]  /*8bb0*/  LOP3.LUT P5, RZ, R5, 0x4, RZ, 0xc0, !PT ;  /* 0x0000000405ff7812 */ /* 0x000fe200078ac0ff */
[----:B------:R-:W-:-:S12]  /*8bc0*/  BSSY B0, `(.L_x_3975) ;  /* 0x0000010000007945 */ /* 0x000fd80003800000 */
[----:B------:R-:W-:Y:S05]  /*8bd0*/  @!P5 BRA `(.L_x_3976) ;  /* 0x000000000038d947 */ /* 0x000fea0003800000 */
[----:B0-----:R-:W-:Y:S01]  /*8be0*/  IADD3 R11, R0, 0xc0, RZ ;  /* 0x000000c0000b7810 */ /* 0x001fe20007ffe0ff */
[----:B------:R-:W-:Y:S01]  /*8bf0*/  ULDC.64 UR12, c[0x0][0x270] ;  /* 0x00009c00000c7ab9 */ /* 0x000fe20000000a00 */
[----:B------:R-:W-:Y:S01]  /*8c00*/  MOV R8, R70 ;  /* 0x0000004600087202 */ /* 0x000fe20000000f00 */
        /* <DEDUP_REMOVED lines=11> */
.L_x_3976:
[----:B------:R-:W-:Y:S05]  /*8cc0*/  BSYNC B0 ;  /* 0x0000000000007941 */ /* 0x000fea0003800000 */
.L_x_3975:
        /* <DEDUP_REMOVED lines=11> */
.L_x_3977:
[----:B------:R-:W-:Y:S01]  /*8d80*/  LOP3.LUT P5, RZ, R5, 0x1, RZ, 0xc0, !PT ;  /* 0x0000000105ff7812 */ /* 0x000fe200078ac0ff */
[----:B------:R-:W-:-:S12]  /*8d90*/  BSSY B0, `(.L_x_3978) ;  /* 0x0000010000007945 */ /* 0x000fd80003800000 */
[----:B------:R-:W-:Y:S05]  /*8da0*/  @!P5 BRA `(.L_x_3979) ;  /* 0x000000000038d947 */ /* 0x000fea0003800000 */
[----:B0-----:R-:W-:Y:S01]  /*8db0*/  IADD3 R11, R0, 0xc8, RZ ;  /* 0x000000c8000b7810 */ /* 0x001fe20007ffe0ff */
[----:B------:R-:W-:Y:S01]  /*8dc0*/  ULDC.64 UR12, c[0x0][0x270] ;  /* 0x00009c00000c7ab9 */ /* 0x000fe20000000a00 */
[----:B------:R-:W-:Y:S02]  /*8dd0*/  MOV R8, R70 ;  /* 0x0000004600087202 */ /* 0x000fe40000000f00 */
[----:B------:R-:W-:Y:S02]  /*8de0*/  SHF.R.S32.HI R6, RZ, 0x1f, R11 ;  /* 0x0000001fff067819 */ /* 0x000fe4000001140b */
[----:B------:R-:W-:Y:S02]  /*8df0*/  MOV R9, R69 ;  /* 0x0000004500097202 */ /* 0x000fe40000000f00 */
        /* <DEDUP_REMOVED lines=9> */
.L_x_3979:
[----:B------:R-:W-:Y:S05]  /*8e90*/  BSYNC B0 ;  /* 0x0000000000007941 */ /* 0x000fea0003800000 */
.L_x_3978:
        /* <DEDUP_REMOVED lines=11> */
.L_x_3980:
        /* <DEDUP_REMOVED lines=16> */
.L_x_3982:
[----:B------:R-:W-:Y:S05]  /*9050*/  BSYNC B0 ;  /* 0x0000000000007941 */ /* 0x000fea0003800000 */
.L_x_3981:
        /* <DEDUP_REMOVED lines=11> */
.L_x_3983:
[----:B------:R-:W-:Y:S04]  /*9110*/  BSSY B0, `(.L_x_3984) ;  /* 0x0000010000007945 */ /* 0x000fe80003800000 */
[----:B------:R-:W-:Y:S05]  /*9120*/  @!P1 BRA `(.L_x_3985) ;  /* 0x0000000000389947 */ /* 0x000fea0003800000 */
[----:B0-----:R-:W-:Y:S01]  /*9130*/  VIADD R11, R0, 0xd8 ;  /* 0x000000d8000b7836 */ /* 0x001fe20000000000 */
[----:B------:R-:W-:Y:S01]  /*9140*/  ULDC.64 UR12, c[0x0][0x270] ;  /* 0x00009c00000c7ab9 */ /* 0x000fe20000000a00 */
[----:B------:R-:W-:Y:S02]  /*9150*/  MOV R8, R70 ;  /* 0x0000004600087202 */ /* 0x000fe40000000f00 */
[----:B------:R-:W-:Y:S02]  /*9160*/  MOV R9, R69 ;  /* 0x0000004500097202 */ /* 0x000fe40000000f00 */
        /* <DEDUP_REMOVED lines=10> */
.L_x_3985:
[----:B------:R-:W-:Y:S05]  /*9210*/  BSYNC B0 ;  /* 0x0000000000007941 */ /* 0x000fea0003800000 */
.L_x_3984:
        /* <DEDUP_REMOVED lines=11> */
.L_x_3986:
[----:B------:R-:W-:Y:S04]  /*92d0*/  BSSY B0, `(.L_x_3987) ;  /* 0x0000010000007945 */ /* 0x000fe80003800000 */
        /* <DEDUP_REMOVED lines=15> */
.L_x_3988:
[----:B------:R-:W-:Y:S05]  /*93d0*/  BSYNC B0 ;  /* 0x0000000000007941 */ /* 0x000fea0003800000 */
.L_x_3987:
        /* <DEDUP_REMOVED lines=11> */
.L_x_3989:
[----:B------:R-:W-:Y:S04]  /*9490*/  BSSY B0, `(.L_x_3990) ;  /* 0x0000010000007945 */ /* 0x000fe80003800000 */
        /* <DEDUP_REMOVED lines=15> */
.L_x_3991:
[----:B------:R-:W-:Y:S05]  /*9590*/  BSYNC B0 ;  /* 0x0000000000007941 */ /* 0x000fea0003800000 */
.L_x_3990:
        /* <DEDUP_REMOVED lines=11> */
.L_x_3992:
        /* <DEDUP_REMOVED lines=16> */
.L_x_3994:
[----:B------:R-:W-:Y:S05]  /*9750*/  BSYNC B0 ;  /* 0x0000000000007941 */ /* 0x000fea0003800000 */
.L_x_3993:
        /* <DEDUP_REMOVED lines=11> */
.L_x_3995:
        /* <DEDUP_REMOVED lines=17> */
.L_x_3997:
[----:B------:R-:W-:Y:S05]  /*9920*/  BSYNC B0 ;  /* 0x0000000000007941 */ /* 0x000fea0003800000 */
.L_x_3996:
[----:B0-----:R-:W0:Y:S01]  /*9930*/  LDC R7, c[0x0][0x10] ;  /* 0x00000400ff077b82 */ /* 0x001e220000000800 */
[----:B------:R-:W-:Y:S02]  /*9940*/  IADD3 R3, R3, 0x1, RZ ;  /* 0x0000000103037810 */ /* 0x000fe40007ffe0ff */
[----:B0-----:R-:W-:-:S04]  /*9950*/  IADD3 R2, R7, R2, RZ ;  /* 0x0000000207027210 */ /* 0x001fc80007ffe0ff */
[----:B------:R-:W-:-:S13]  /*9960*/  ISETP.GE.AND P5, PT, R2, UR4, PT ;  /* 0x0000000402007c0c */ /* 0x000fda000bfa6270 */
[----:B------:R-:W-:Y:S05]  /*9970*/  @!P5 BRA `(.L_x_3998) ;  /* 0xffffff7000b0d947 */ /* 0x000fea000383ffff */
[----:B------:R-:W-:Y:S05]  /*9980*/  EXIT ;  /* 0x000000000000794d */ /* 0x000fea0003800000 */
.L_x_3999:
        /* <DEDUP_REMOVED lines=15> */
.L_x_5627:


//--------------------- .text._Z35group_norm_nhwc_fwd_one_pass_kernelI11Bf16IOBf16WLi512ELi98ELi392EEv26Group_norm_nhwc_fwd_params --------------------------
	.section	.text._Z35group_norm_nhwc_fwd_one_pass_kernelI11Bf16IOBf16WLi512ELi98ELi392EEv26Group_norm_nhwc_fwd_params,"ax",@progbits
	.align	128
        .global         _Z35group_norm_nhwc_fwd_one_pass_kernelI11Bf16IOBf16WLi512ELi98ELi392EEv26Group_norm_nhwc_fwd_params
        .type           _Z35group_norm_nhwc_fwd_one_pass_kernelI11Bf16IOBf16WLi512ELi98ELi392EEv26Group_norm_nhwc_fwd_params,@function
        .size           _Z35group_norm_nhwc_fwd_one_pass_kernelI11Bf16IOBf16WLi512ELi98ELi392EEv26Group_norm_nhwc_fwd_params,(.L_x_5628 - _Z35group_norm_nhwc_fwd_one_pass_kernelI11Bf16IOBf16WLi512ELi98ELi392EEv26Group_norm_nhwc_fwd_params)
        .other          _Z35group_norm_nhwc_fwd_one_pass_kernelI11Bf16IOBf16WLi512ELi98ELi392EEv26Group_norm_nhwc_fwd_params,@"STO_CUDA_ENTRY STV_DEFAULT"
_Z35group_norm_nhwc_fwd_one_pass_kernelI11Bf16IOBf16WLi512ELi98ELi392EEv26Group_norm_nhwc_fwd_params:
.text._Z35group_norm_nhwc_fwd_one_pass_kernelI11Bf16IOBf16WLi512ELi98ELi392EEv26Group_norm_nhwc_fwd_params:
        /* <DEDUP_REMOVED lines=19> */
.L_x_4016:
[----:B------:R-:W-:Y:S01]  /*0130*/  ULDC UR11, c[0x0][0x288] ;  /* 0x0000a200000b7ab9 */ /* 0x000fe20000000800 */
[----:B------:R-:W-:Y:S01]  /*0140*/  IABS R7, UR8 ;  /* 0x0000000800077c13 */ /* 0x000fe20008000000 */
[----:B-1----:R-:W-:Y:S01]  /*0150*/  IMAD.U32 R5, RZ, RZ, UR11 ;  /* 0x0000000bff057e24 */ /* 0x002fe2000f8e00ff */
[----:B------:R-:W-:Y:S01]  /*0160*/  UMOV UR6, URZ ;  /* 0x0000003f00067c82 */ /* 0x000fe20008000000 */
[----:B------:R-:W-:Y:S01]  /*0170*/  ULDC.64 UR16, c[0x0][0x278] ;  /* 0x00009e0000107ab9 */ /* 0x000fe20000000a00 */
[----:B------:R-:W-:Y:S01]  /*0180*/  R2UR UR10, R7 ;  /* 0x00000000070a72ca */ /* 0x000fe200000e0000 */
[C---:B------:R-:W-:Y:S01]  /*0190*/  VIADD R17, R0.reuse, 0x8 ;  /* 0x0000000800117836 */ /* 0x040fe20000000000 */
[----:B------:R-:W-:Y:S01]  /*01a0*/  IABS R5, R5 ;  /* 0x0000000500057213 */ /* 0x000fe20000000000 */
[C---:B0-----:R-:W-:Y:S01]  /*01b0*/  VIADD R23, R0.reuse, 0x10 ;  /* 0x0000001000177836 */ /* 0x041fe20000000000 */
        /* <DEDUP_REMOVED lines=9> */
[----:B------:R-:W0:Y:S01]  /*0250*/  I2F.RP R5, UR15 ;  /* 0x0000000f00057d06 */ /* 0x000e220008209400 */
        /* <DEDUP_REMOVED lines=2400> */
.L_x_4001:
[----:B------:R-:W-:Y:S05]  /*9860*/  BSYNC B0 ;  /* 0x0000000000007941 */ /* 0x000fea0003800000 */
.L_x_4000:
        /* <DEDUP_REMOVED lines=34> */
.L_x_4005:
[----:B------:R-:W2:Y:S04]  /*9a90*/  LDG.E.STRONG.GPU R2, desc[UR12][R18.64] ;  /* 0x0000000c12027981 */ /* 0x000ea8000c1ef900 */
[----:B--2---:R-:W-:Y:S04]  /*9aa0*/  CCTL.IVALL ;  /* 0x00000000ff00798f */ /* 0x004fe80002000000 */
[----:B------:R0:W-:Y:S01]  /*9ab0*/  STL [R1], R2 ;  /* 0x0000000201007387 */ /* 0x0001e20000100800 */
[----:B------:R-:W-:-:S13]  /*9ac0*/  ISETP.NE.AND P1, PT, R2, UR6, PT ;  /* 0x0000000602007c0c */ /* 0x000fda000bf25270 */
[----:B0-----:R-:W-:Y:S05]  /*9ad0*/  @P1 BRA `(.L_x_4005) ;  /* 0xfffffffc00ec1947 */ /* 0x001fea000383ffff */
.L_x_4004:
[----:B------:R-:W-:Y:S05]  /*9ae0*/  BSYNC B0 ;  /* 0x0000000000007941 */ /* 0x000fea0003800000 */
.L_x_4003:
        /* <DEDUP_REMOVED lines=18> */
.L_x_4009:
        /* <DEDUP_REMOVED lines=115> */
.L_x_4008:
        /* <DEDUP_REMOVED lines=61> */
.L_x_4010:
[----:B------:R-:W-:-:S13]  /*a710*/  ISETP.NE.OR P1, PT, R2, RZ, P1 ;  /* 0x000000ff0200720c */ /* 0x000fda0000f25670 */
[----:B------:R-:W-:Y:S05]  /*a720*/  @!P1 BRA `(.L_x_4006) ;  /* 0x00000000007c9947 */ /* 0x000fea0003800000 */
.L_x_4007:
        /* <DEDUP_REMOVED lines=31> */
.L_x_4006:
        /* <DEDUP_REMOVED lines=11> */
.L_x_4012:
[----:B------:R-:W-:Y:S05]  /*a9d0*/  BSYNC B0 ;  /* 0x0000000000007941 */ /* 0x000fea0003800000 */
.L_x_4011:
        /* <DEDUP_REMOVED lines=19> */
.L_x_4002:
        /* <DEDUP_REMOVED lines=10> */
[----:B------:R-:W-:Y:S01]  /*abb0*/  IMAD.U32 R5, RZ, RZ, UR8 ;  /* 0x00000008ff057e24 */ /* 0x000fe2000f8e00ff */
[----:B------:R-:W-:Y:S01]  /*abc0*/  ULDC.64 UR10, c[0x0][0x278] ;  /* 0x00009e00000a7ab9 */ /* 0x000fe20000000a00 */
[----:B------:R-:W-:Y:S01]  /*abd0*/  ULDC.64 UR16, c[0x0][0x270] ;  /* 0x00009c0000107ab9 */ /* 0x000fe20000000a00 */
[----:B------:R-:W1:Y:S01]  /*abe0*/  S2UR UR7, SR_CgaCtaId ;  /* 0x00000000000779c3 */ /* 0x000e620000008800 */
[----:B------:R-:W-:Y:S01]  /*abf0*/  IMAD R17, R17, -0x31, R4 ;  /* 0xffffffcf11117824 */ /* 0x000fe200078e0204 */
[----:B------:R-:W-:Y:S01]  /*ac00*/  ULDC.64 UR18, c[0x0][0x210] ;  /* 0x0000840000127ab9 */ /* 0x000fe20000000a00 */
[----:B------:R-:W-:Y:S01]  /*ac10*/  IMAD.U32 R4, RZ, RZ, UR6 ;  /* 0x00000006ff047e24 */ /* 0x000fe2000f8e00ff */
[----:B------:R-:W-:-:S02]  /*ac20*/  UMOV UR6, 0x400 ;  /* 0x0000040000067882 */ /* 0x000fc40000000000 */
[----:B------:R-:W-:Y:S02]  /*ac30*/  SHF.L.U32 R17, R17, 0x1, RZ ;  /* 0x0000000111117819 */ /* 0x000fe400000006ff */
[----:B------:R-:W2:Y:S03]  /*ac40*/  @!P1 LDC.64 R2, c[0x0][0x218] ;  /* 0x00008600ff029b82 */ /* 0x000ea60000000a00 */
[----:B------:R-:W-:-:S05]  /*ac50*/  IMAD R19, R4, 0x62, R17 ;  /* 0x0000006204137824 */ /* 0x000fca00078e0211 */
[----:B------:R-:W3:Y:S01]  /*ac60*/  LDC.64 R14, c[0x0][0x230] ;  /* 0x00008c00ff0e7b82 */ /* 0x000ee20000000a00 */
[----:B-1----:R-:W-:-:S03]  /*ac70*/  ULEA UR6, UR7, UR6, 0x18 ;  /* 0x0000000607067291 */ /* 0x002fc6000f8ec03f */
[----:B------:R-:W-:Y:S02]  /*ac80*/  ULDC UR7, c[0x0][0x2a4] ;  /* 0x0000a90000077ab9 */ /* 0x000fe40000000800 */
[----:B------:R-:W-:Y:S01]  /*ac90*/  @!P1 FMUL.FTZ R17, R11, UR7 ;  /* 0x000000070b119c20 */ /* 0x000fe20008410000 */
[----:B------:R-:W-:Y:S01]  /*aca0*/  @!P1 FMUL.FTZ R16, R10, UR7 ;  /* 0x000000070a109c20 */ /* 0x000fe20008410000 */
[----:B--2---:R-:W-:Y:S02]  /*acb0*/  @!P1 IMAD.WIDE R2, R5, 0x8, R2 ;  /* 0x0000000805029825 */ /* 0x004fe400078e0202 */
[----:B------:R-:W-:Y:S02]  /*acc0*/  @!P2 STS.64 [UR6+0x80], R10 ;  /* 0x0000800aff00a988 */ /* 0x000fe40008000a06 */
[C---:B0-----:R-:W-:Y:S02]  /*acd0*/  IMAD.WIDE R4, R19.reuse, 0x2, R12 ;  /* 0x0000000213047825 */ /* 0x041fe400078e020c */
[----:B------:R0:W-:Y:S02]  /*ace0*/  @!P1 STG.E.64 desc[UR12][R2.64], R16 ;  /* 0x0000001002009986 */ /* 0x0001e4000c101b0c */
[----:B---3--:R-:W-:Y:S01]  /*acf0*/  IMAD.WIDE R12, R19, 0x2, R14 ;  /* 0x00000002130c7825 */ /* 0x008fe200078e020e */
[----:B------:R-:W-:Y:S06]  /*ad00*/  BAR.SYNC.DEFER_BLOCKING 0x0 ;  /* 0x0000000000007b1d */ /* 0x000fec0000010000 */
[----:B------:R-:W2:Y:S04]  /*ad10*/  LDG.E.U16 R18, desc[UR12][R4.64] ;  /* 0x0000000c04127981 */ /* 0x000ea8000c1e1500 */
[----:B------:R-:W3:Y:S04]  /*ad20*/  LDG.E.U16 R19, desc[UR12][R4.64+0x2] ;  /* 0x0000020c04137981 */ /* 0x000ee8000c1e1500 */
[----:B------:R-:W4:Y:S04]  /*ad30*/  LDG.E.U16 R20, desc[UR12][R12.64] ;  /* 0x0000000c0c147981 */ /* 0x000f28000c1e1500 */
[----:B------:R-:W4:Y:S01]  /*ad40*/  LDG.E.U16 R21, desc[UR12][R12.64+0x2] ;  /* 0x0000020c0c157981 */ /* 0x000f22000c1e1500 */
[----:B0-----:R-:W-:-:S03]  /*ad50*/  IMAD.MOV.U32 R17, RZ, RZ, RZ ;  /* 0x000000ffff117224 */ /* 0x001fc600078e00ff */
[----:B------:R-:W0:Y:S01]  /*ad60*/  LDS.64 R14, [UR6+0x80] ;  /* 0x00008006ff0e7984 */ /* 0x000e220008000a00 */
[----:B------:R-:W-:Y:S01]  /*ad70*/  UMOV UR6, UR5 ;  /* 0x0000000500067c82 */ /* 0x000fe20008000000 */
[----:B0-----:R-:W-:-:S04]  /*ad80*/  FMUL.FTZ R14, R14, UR7 ;  /* 0x000000070e0e7c20 */ /* 0x001fc80008410000 */
[----:B------:R-:W-:-:S04]  /*ad90*/  FMUL.FTZ R22, R14, R14 ;  /* 0x0000000e0e167220 */ /* 0x000fc80000410000 */
[----:B------:R-:W-:Y:S01]  /*ada0*/  FFMA.FTZ R15, R15, UR7, -R22 ;  /* 0x000000070f0f7c23 */ /* 0x000fe20008010816 */
[----:B------:R-:W-:Y:S02]  /*adb0*/  ULDC.U8 UR7, c[0x0][0x28c] ;  /* 0x0000a30000077ab9 */ /* 0x000fe40000000000 */
[----:B------:R-:W-:Y:S02]  /*adc0*/  ISETP.NE.AND P4, PT, RZ, UR7, PT ;  /* 0x00000007ff007c0c */ /* 0x000fe4000bf85270 */
[----:B------:R-:W-:-:S13]  /*add0*/  FSETP.GTU.FTZ.AND P1, PT, R15, RZ, PT ;  /* 0x000000ff0f00720b */ /* 0x000fda0003f3c000 */
[----:B------:R-:W0:Y:S02]  /*ade0*/  @P1 LDC R2, c[0x0][0x238] ;  /* 0x00008e00ff021b82 */ /* 0x000e240000000800 */
[----:B0-----:R-:W-:Y:S01]  /*adf0*/  @P1 FADD.FTZ R2, R15, R2 ;  /* 0x000000020f021221 */ /* 0x001fe20000010000 */
[----:B------:R-:W-:-:S10]  /*ae00*/  HFMA2.MMA R15, -RZ, RZ, 1.875, 0 ;  /* 0x3f800000ff0f7435 */ /* 0x000fd400000001ff */
[----:B------:R0:W1:Y:S01]  /*ae10*/  @P1 MUFU.RSQ R15, R2 ;  /* 0x00000002000f1308 */ /* 0x0000620000001400 */
[----:B--2---:R-:W-:Y:S01]  /*ae20*/  SHF.L.U32 R16, R18, 0x10, RZ ;  /* 0x0000001012107819 */ /* 0x004fe200000006ff */
[----:B---3--:R-:W-:Y:S01]  /*ae30*/  IMAD.U32 R18, R19, 0x10000, RZ ;  /* 0x0001000013127824 */ /* 0x008fe200078e00ff */
[----:B----4-:R-:W-:Y:S01]  /*ae40*/  SHF.L.U32 R19, R20, 0x10, RZ ;  /* 0x0000001014137819 */ /* 0x010fe200000006ff */
[----:B01----:R-:W-:-:S07]  /*ae50*/  IMAD.U32 R21, R21, 0x10000, RZ ;  /* 0x0001000015157824 */ /* 0x003fce00078e00ff */
.L_x_4015:
[----:B------:R-:W2:Y:S04]  /*ae60*/  LDL.U16 R2, [UR6] ;  /* 0x00000006ff027983 */ /* 0x000ea80008100400 */
[----:B-1----:R-:W3:Y:S04]  /*ae70*/  LDL.U16 R4, [UR6+0x2] ;  /* 0x00000206ff047983 */ /* 0x002ee80008100400 */
[----:B------:R-:W4:Y:S04]  /*ae80*/  LDL.U16 R5, [UR6+0x4] ;  /* 0x00000406ff057983 */ /* 0x000f280008100400 */
[----:B0-----:R-:W4:Y:S04]  /*ae90*/  LDL.U16 R10, [UR6+0x6] ;  /* 0x00000606ff0a7983 */ /* 0x001f280008100400 */
[----:B------:R-:W4:Y:S04]  /*aea0*/  LDL.U16 R11, [UR6+0x8] ;  /* 0x00000806ff0b7983 */ /* 0x000f280008100400 */
[----:B------:R-:W4:Y:S04]  /*aeb0*/  LDL.U16 R13, [UR6+0xa] ;  /* 0x00000a06ff0d7983 */ /* 0x000f280008100400 */
[----:B------:R-:W4:Y:S04]  /*aec0*/  LDL.U16 R23, [UR6+0xc] ;  /* 0x00000c06ff177983 */ /* 0x000f280008100400 */
[----:B------:R-:W4:Y:S01]  /*aed0*/  LDL.U16 R12, [UR6+0xe] ;  /* 0x00000e06ff0c7983 */ /* 0x000f220008100400 */
[C---:B-----5:R-:W-:Y:S01]  /*aee0*/  LEA R27, R17.reuse, R0, 0x3 ;  /* 0x00000000111b7211 */ /* 0x060fe200078e18ff */
[----:B------:R-:W-:Y:S01]  /*aef0*/  VIADD R17, R17, 0x4 ;  /* 0x0000000411117836 */ /* 0x000fe20000000000 */
[----:B------:R-:W-:Y:S01]  /*af00*/  UIADD3 UR6, UR6, 0x10, URZ ;  /* 0x0000001006067890 */ /* 0x000fe2000fffe03f */
[----:B------:R-:W-:Y:S01]  /*af10*/  BSSY B0, `(.L_x_4013) ;  /* 0x0000088000007945 */ /* 0x000fe20003800000 */
[----:B------:R-:W-:-:S02]  /*af20*/  ISETP.GE.U32.AND P1, PT, R27, UR10, PT ;  /* 0x0000000a1b007c0c */ /* 0x000fc4000bf26070 */
[----:B------:R-:W-:Y:S02]  /*af30*/  SHF.R.S32.HI R37, RZ, 0x1f, R27 ;  /* 0x0000001fff257819 */ /* 0x000fe4000001141b */
[----:B------:R-:W-:Y:S02]  /*af40*/  IADD3 R34, R27, 0x8, RZ ;  /* 0x000000081b227810 */ /* 0x000fe40007ffe0ff */
[----:B------:R-:W-:Y:S02]  /*af50*/  ISETP.GE.OR.EX P1, PT, R37, UR11, P0, P1 ;  /* 0x0000000b25007c0c */ /* 0x000fe40008726710 */
[----:B------:R-:W-:Y:S02]  /*af60*/  ISETP.GE.U32.AND P3, PT, R34, UR10, PT ;  /* 0x0000000a22007c0c */ /* 0x000fe4000bf66070 */
[----:B------:R-:W-:-:S04]  /*af70*/  SHF.R.S32.HI R45, RZ, 0x1f, R34 ;  /* 0x0000001fff2d7819 */ /* 0x000fc80000011422 */
[----:B------:R-:W-:Y:S02]  /*af80*/  ISETP.GE.OR.EX P3, PT, R45, UR11, P0, P3 ;  /* 0x0000000b2d007c0c */ /* 0x000fe40008766730 */
[----:B--2---:R-:W-:-:S05]  /*af90*/  SHF.L.U32 R3, R2, 0x10, RZ ;  /* 0x0000001002037819 */ /* 0x004fca00000006ff */
[----:B------:R-:W-:Y:S01]  /*afa0*/  FADD.FTZ R2, -R14, R3 ;  /* 0x000000030e027221 */ /* 0x000fe20000010100 */
[----:B---3--:R-:W-:Y:S01]  /*afb0*/  IMAD.U32 R3, R4, 0x10000, RZ ;  /* 0x0001000004037824 */ /* 0x008fe200078e00ff */
[----:B----4-:R-:W-:Y:S02]  /*afc0*/  SHF.L.U32 R5, R5, 0x10, RZ ;  /* 0x0000001005057819 */ /* 0x010fe400000006ff */
[-C--:B------:R-:W-:Y:S01]  /*afd0*/  FMUL.FTZ R2, R2, R15.reuse ;  /* 0x0000000f02027220 */ /* 0x080fe20000410000 */
[C---:B------:R-:W-:Y:S02]  /*afe0*/  FADD.FTZ R4, -R14.reuse, R3 ;  /* 0x000000030e047221 */ /* 0x040fe40000010100 */
[----:B------:R-:W-:Y:S02]  /*aff0*/  FADD.FTZ R20, -R14, R5 ;  /* 0x000000050e147221 */ /* 0x000fe40000010100 */
[----:B------:R-:W-:Y:S01]  /*b000*/  FMUL.FTZ R4, R4, R15 ;  /* 0x0000000f04047220 */ /* 0x000fe20000410000 */
[----:B------:R-:W-:-:S02]  /*b010*/  IMAD.U32 R5, R10, 0x10000, RZ ;  /* 0x000100000a057824 */ /* 0x000fc400078e00ff */
[----:B------:R-:W-:Y:S01]  /*b020*/  FFMA.FTZ R25, R16, R2, R19 ;  /* 0x0000000210197223 */ /* 0x000fe20000010013 */
[-C--:B------:R-:W-:Y:S01]  /*b030*/  FMUL.FTZ R20, R20, R15.reuse ;  /* 0x0000000f14147220 */ /* 0x080fe20000410000 */
[----:B------:R-:W-:Y:S01]  /*b040*/  FFMA.FTZ R28, R18, R4, R21 ;  /* 0x00000004121c7223 */ /* 0x000fe20000010015 */
[----:B------:R-:W-:Y:S01]  /*b050*/  FADD.FTZ R4, -R14, R5 ;  /* 0x000000050e047221 */ /* 0x000fe20000010100 */
[----:B------:R-:W-:Y:S01]  /*b060*/  @P4 FMUL.FTZ R2, R25, -1.4426950216293334961 ;  /* 0xbfb8aa3b19024820 */ /* 0x000fe20000410000 */
[----:B------:R-:W-:Y:S01]  /*b070*/  FFMA.FTZ R26, R16, R20, R19 ;  /* 0x00000014101a7223 */ /* 0x000fe20000010013 */
[----:B------:R-:W-:Y:S01]  /*b080*/  SHF.L.U32 R11, R11, 0x10, RZ ;  /* 0x000000100b0b7819 */ /* 0x000fe200000006ff */
[----:B------:R-:W-:Y:S01]  /*b090*/  FMUL.FTZ R4, R4, R15 ;  /* 0x0000000f04047220 */ /* 0x000fe20000410000 */
[----:B------:R-:W-:Y:S02]  /*b0a0*/  IMAD.U32 R13, R13, 0x10000, RZ ;  /* 0x000100000d0d7824 */ /* 0x000fe400078e00ff */
[----:B------:R-:W-:Y:S01]  /*b0b0*/  @P4 FMUL.FTZ R5, R26, -1.4426950216293334961 ;  /* 0xbfb8aa3b1a054820 */ /* 0x000fe20000410000 */
[----:B------:R-:W0:Y:S01]  /*b0c0*/  @P4 MUFU.EX2 R2, R2 ;  /* 0x0000000200024308 */ /* 0x000e220000000800 */
[----:B------:R-:W-:Y:S01]  /*b0d0*/  FFMA.FTZ R29, R18, R4, R21 ;  /* 0x00000004121d7223 */ /* 0x000fe20000010015 */
[----:B------:R-:W-:Y:S01]  /*b0e0*/  @P4 FMUL.FTZ R3, R28, -1.4426950216293334961 ;  /* 0xbfb8aa3b1c034820 */ /* 0x000fe20000410000 */
[C---:B------:R-:W-:Y:S01]  /*b0f0*/  FADD.FTZ R10, -R14.reuse, R11 ;  /* 0x0000000b0e0a7221 */ /* 0x040fe20000010100 */
[----:B------:R-:W-:Y:S01]  /*b100*/  FADD.FTZ R20, -R14, R13 ;  /* 0x0000000d0e147221 */ /* 0x000fe20000010100 */
[----:B------:R-:W-:Y:S01]  /*b110*/  @P4 FMUL.FTZ R4, R29, -1.4426950216293334961 ;  /* 0xbfb8aa3b1d044820 */ /* 0x000fe20000410000 */
[----:B------:R-:W-:-:S02]  /*b120*/  IMAD.U32 R11, R23, 0x10000, RZ ;  /* 0x00010000170b7824 */ /* 0x000fc400078e00ff */
[-C--:B------:R-:W-:Y:S01]  /*b130*/  FMUL.FTZ R10, R10, R15.reuse ;  /* 0x0000000f0a0a7220 */ /* 0x080fe20000410000 */
[----:B------:R-:W1:Y:S01]  /*b140*/  @P4 MUFU.EX2 R22, R5 ;  /* 0x0000000500164308 */ /* 0x000e620000000800 */
[-C--:B------:R-:W-:Y:S01]  /*b150*/  FMUL.FTZ R20, R20, R15.reuse ;  /* 0x0000000f14147220 */ /* 0x080fe20000410000 */
[----:B------:R-:W-:Y:S01]  /*b160*/  FADD.FTZ R30, -R14, R11 ;  /* 0x0000000b0e1e7221 */ /* 0x000fe20000010100 */
[----:B------:R-:W-:Y:S02]  /*b170*/  FFMA.FTZ R24, R16, R10, R19 ;  /* 0x0000000a10187223 */ /* 0x000fe40000010013 */
[----:B------:R-:W-:Y:S01]  /*b180*/  FFMA.FTZ R31, R18, R20, R21 ;  /* 0x00000014121f7223 */ /* 0x000fe20000010015 */
[----:B------:R-:W-:Y:S01]  /*b190*/  FMUL.FTZ R30, R30, R15 ;  /* 0x0000000f1e1e7220 */ /* 0x000fe20000410000 */
[----:B------:R-:W-:Y:S01]  /*b1a0*/  @P4 FMUL.FTZ R10, R24, -1.4426950216293334961 ;  /* 0xbfb8aa3b180a4820 */ /* 0x000fe20000410000 */
[----:B------:R2:W-:Y:S01]  /*b1b0*/  @P4 MUFU.EX2 R23, R4 ;  /* 0x0000000400174308 */ /* 0x0005e20000000800 */
[----:B------:R-:W-:Y:S01]  /*b1c0*/  @P4 FMUL.FTZ R11, R31, -1.4426950216293334961 ;  /* 0xbfb8aa3b1f0b4820 */ /* 0x000fe20000410000 */
[----:B------:R-:W-:Y:S01]  /*b1d0*/  FFMA.FTZ R20, R16, R30, R19 ;  /* 0x0000001e10147223 */ /* 0x000fe20000010013 */
[----:B0-----:R-:W-:Y:S01]  /*b1e0*/  @P4 FADD.FTZ R2, R2, 1 ;  /* 0x3f80000002024421 */ /* 0x001fe20000010000 */
[----:B------:R-:W-:-:S02]  /*b1f0*/  VIADD R30, R27, 0x10 ;  /* 0x000000101b1e7836 */ /* 0x000fc40000000000 */
[----:B------:R-:W-:Y:S02]  /*b200*/  @P4 FMUL.FTZ R32, R20, -1.4426950216293334961 ;  /* 0xbfb8aa3b14204820 */ /* 0x000fe40000410000 */
[----:B------:R-:W0:Y:S01]  /*b210*/  @P4 MUFU.EX2 R3, R3 ;  /* 0x0000000300034308 */ /* 0x000e220000000800 */
[----:B--2---:R-:W2:Y:S01]  /*b220*/  @!P1 LDC.64 R4, c[0x0][0x270] ;  /* 0x00009c00ff049b82 */ /* 0x004ea20000000a00 */
[----:B------:R-:W-:Y:S01]  /*b230*/  ISETP.GE.U32.AND P2, PT, R30, UR10, PT ;  /* 0x0000000a1e007c0c */ /* 0x000fe2000bf46070 */
[----:B-1----:R-:W-:Y:S01]  /*b240*/  @P4 FADD.FTZ R39, R22, 1 ;  /* 0x3f80000016274421 */ /* 0x002fe20000010000 */
[----:B------:R-:W-:Y:S02]  /*b250*/  SHF.R.S32.HI R33, RZ, 0x1f, R30 ;  /* 0x0000001fff217819 */ /* 0x000fe4000001141e */
[----:B------:R-:W-:Y:S02]  /*b260*/  @!P1 MOV R22, R6 ;  /* 0x0000000600169202 */ /* 0x000fe40000000f00 */
[----:B------:R-:W1:Y:S01]  /*b270*/  @P4 MUFU.EX2 R40, R10 ;  /* 0x0000000a00284308 */ /* 0x000e620000000800 */
[----:B------:R-:W-:-:S07]  /*b280*/  ISETP.GE.OR.EX P2, PT, R33, UR11, P0, P2 ;  /* 0x0000000b21007c0c */ /* 0x000fce0008746720 */
[----:B------:R3:W4:Y:S01]  /*b290*/  @P4 MUFU.EX2 R42, R11 ;  /* 0x0000000b002a4308 */ /* 0x0007220000000800 */
[----:B0-----:R-:W-:-:S07]  /*b2a0*/  @P4 FADD.FTZ R13, R3, 1 ;  /* 0x3f800000030d4421 */ /* 0x001fce0000010000 */
[----:B------:R0:W4:Y:S01]  /*b2b0*/  @P4 MUFU.RCP R36, R2 ;  /* 0x0000000200244308 */ /* 0x0001220000001000 */
[----:B---3--:R-:W3:Y:S01]  /*b2c0*/  @!P1 LDC.64 R10, c[0x0][0x210] ;  /* 0x00008400ff0a9b82 */ /* 0x008ee20000000a00 */
[-C--:B--2---:R-:W-:Y:S02]  /*b2d0*/  @!P1 IMAD R38, R37, R4.reuse, RZ ;  /* 0x0000000425269224 */ /* 0x084fe400078e02ff */
[----:B------:R-:W-:Y:S01]  /*b2e0*/  @P4 FADD.FTZ R37, R23, 1 ;  /* 0x3f80000017254421 */ /* 0x000fe20000010000 */
[----:B------:R-:W-:Y:S02]  /*b2f0*/  @!P1 IMAD.MOV.U32 R23, RZ, RZ, R9 ;  /* 0x000000ffff179224 */ /* 0x000fe400078e0009 */
[----:B-1----:R-:W-:Y:S01]  /*b300*/  @P4 FADD.FTZ R40, R40, 1 ;  /* 0x3f80000028284421 */ /* 0x002fe20000010000 */
[C---:B------:R-:W-:Y:S01]  /*b310*/  @!P1 IMAD R43, R27.reuse, R5, R38 ;  /* 0x000000051b2b9224 */ /* 0x040fe200078e0226 */
[----:B------:R-:W-:Y:S01]  /*b320*/  SHF.L.U32 R5, R12, 0x10, RZ ;  /* 0x000000100c057819 */ /* 0x000fe200000006ff */
[----:B------:R1:W2:Y:S01]  /*b330*/  @P4 MUFU.RCP R35, R13 ;  /* 0x0000000d00234308 */ /* 0x0002a20000001000 */
[----:B0-----:R-:W0:Y:S01]  /*b340*/  @!P3 LDC.64 R2, c[0x0][0x270] ;  /* 0x00009c00ff02bb82 */ /* 0x001e220000000a00 */
[----:B------:R-:W-:-:S04]  /*b350*/  @!P1 IMAD.WIDE.U32 R22, R27, R4, R22 ;  /* 0x000000041b169225 */ /* 0x000fc800078e0016 */
[----:B----4-:R-:W-:Y:S01]  /*b360*/  @P4 FADD.FTZ R42, R42, 1 ;  /* 0x3f8000002a2a4421 */ /* 0x010fe20000010000 */
[----:B------:R-:W-:Y:S01]  /*b370*/  @!P1 IMAD.IADD R23, R23, 0x1, R43 ;  /* 0x0000000117179824 */ /* 0x000fe200078e022b */
[----:B------:R4:W0:Y:S01]  /*b380*/  @P4 MUFU.RCP R38, R37 ;  /* 0x0000002500264308 */ /* 0x0008220000001000 */
[----:B-1----:R-:W1:Y:S01]  /*b390*/  @!P3 LDC.64 R12, c[0x0][0x210] ;  /* 0x00008400ff0cbb82 */ /* 0x002e620000000a00 */
[----:B------:R-:W-:Y:S01]  /*b3a0*/  @P4 FMUL.FTZ R25, R25, R36 ;  /* 0x0000002419194220 */ /* 0x000fe20000410000 */
[----:B------:R-:W-:Y:S01]  /*b3b0*/  FADD.FTZ R36, -R14, R5 ;  /* 0x000000050e247221 */ /* 0x000fe20000010100 */
[----:B------:R-:W-:-:S03]  /*b3c0*/  VIADD R27, R27, 0x18 ;  /* 0x000000181b1b7836 */ /* 0x000fc60000000000 */
[----:B------:R-:W-:Y:S01]  /*b3d0*/  FMUL.FTZ R36, R36, R15 ;  /* 0x0000000f24247220 */ /* 0x000fe20000410000 */
[----:B------:R-:W1:Y:S01]  /*b3e0*/  @P4 MUFU.EX2 R32, R32 ;  /* 0x0000002000204308 */ /* 0x000e620000000800 */
[----:B------:R-:W1:Y:S01]  /*b3f0*/  @!P2 LDC.64 R4, c[0x0][0x270] ;  /* 0x00009c00ff04ab82 */ /* 0x000e620000000a00 */
[----:B--2---:R-:W-:Y:S01]  /*b400*/  @P4 FMUL.FTZ R28, R28, R35 ;  /* 0x000000231c1c4220 */ /* 0x004fe20000410000 */
[----:B---3--:R-:W-:Y:S01]  /*b410*/  @!P1 LEA R10, P5, R22, R10, 0x1 ;  /* 0x0000000a160a9211 */ /* 0x008fe200078a08ff */
[----:B------:R-:W-:Y:S01]  /*b420*/  FFMA.FTZ R35, R18, R36, R21 ;  /* 0x0000002412237223 */ /* 0x000fe20000010015 */
[----:B------:R-:W-:Y:S01]  /*b430*/  @!P3 MOV R36, R6 ;  /* 0x000000060024b202 */ /* 0x000fe20000000f00 */
[----:B----4-:R-:W-:Y:S01]  /*b440*/  @!P3 IMAD.MOV.U32 R37, RZ, RZ, R9 ;  /* 0x000000ffff25b224 */ /* 0x010fe200078e0009 */
[----:B------:R-:W-:Y:S01]  /*b450*/  @!P1 LEA.HI.X R11, R22, R11, R23, 0x1, P5 ;  /* 0x0000000b160b9211 */ /* 0x000fe200028f0c17 */
[----:B------:R-:W2:Y:S01]  /*b460*/  @P4 MUFU.RCP R39, R39 ;  /* 0x0000002700274308 */ /* 0x000ea20000001000 */
[----:B------:R-:W-:Y:S01]  /*b470*/  @!P1 F2FP.BF16.F32.PACK_AB R43, R28, R25 ;  /* 0x000000191c2b923e */ /* 0x000fe200000010ff */
[----:B------:R-:W3:Y:S01]  /*b480*/  @!P2 LDC.64 R22, c[0x0][0x210] ;  /* 0x00008400ff16ab82 */ /* 0x000ee20000000a00 */
[----:B0-----:R-:W-:-:S02]  /*b490*/  @!P3 IMAD R28, R45, R2, RZ ;  /* 0x000000022d1cb224 */ /* 0x001fc400078e02ff */
[----:B------:R-:W-:Y:S01]  /*b4a0*/  @P4 FMUL.FTZ R25, R35, -1.4426950216293334961 ;  /* 0xbfb8aa3b23194820 */ /* 0x000fe20000410000 */
[C---:B------:R-:W-:Y:S01]  /*b4b0*/  @!P3 IMAD.WIDE.U32 R36, R34.reuse, R2, R36 ;  /* 0x000000022224b225 */ /* 0x040fe200078e0024 */
[----:B------:R0:W-:Y:S03]  /*b4c0*/  @!P1 STG.E desc[UR12][R10.64], R43 ;  /* 0x0000002b0a009986 */ /* 0x0001e6000c10190c */
[----:B------:R-:W-:Y:S01]  /*b4d0*/  @P4 FMUL.FTZ R29, R29, R38 ;  /* 0x000000261d1d4220 */ /* 0x000fe20000410000 */
[----:B------:R-:W4:Y:S01]  /*b4e0*/  @P4 MUFU.RCP R41, R40 ;  /* 0x0000002800294308 */ /* 0x000f220000001000 */
[----:B------:R-:W-:Y:S01]  /*b4f0*/  @!P3 IMAD R3, R34, R3, R28 ;  /* 0x000000032203b224 */ /* 0x000fe200078e021c */
[----:B-1----:R-:W-:Y:S01]  /*b500*/  @!P3 LEA R12, P5, R36, R12, 0x1 ;  /* 0x0000000c240cb211 */ /* 0x002fe200078a08ff */
[----:B------:R-:W-:-:S03]  /*b510*/  @P4 FADD.FTZ R32, R32, 1 ;  /* 0x3f80000020204421 */ /* 0x000fc60000010000 */
[----:B------:R-:W-:Y:S02]  /*b520*/  @!P3 IADD3 R2, R37, R3, RZ ;  /* 0x000000032502b210 */ /* 0x000fe40007ffe0ff */
[----:B------:R-:W1:Y:S01]  /*b530*/  @P4 MUFU.EX2 R28, R25 ;  /* 0x00000019001c4308 */ /* 0x000e620000000800 */
[----:B------:R-:W-:Y:S01]  /*b540*/  @!P2 MOV R3, R9 ;  /* 0x000000090003a202 */ /* 0x000fe20000000f00 */
[-C--:B------:R-:W-:Y:S01]  /*b550*/  @!P2 IMAD R33, R33, R4.reuse, RZ ;  /* 0x000000042121a224 */ /* 0x080fe200078e02ff */
[----:B------:R-:W-:Y:S01]  /*b560*/  @!P3 LEA.HI.X R13, R36, R13, R2, 0x1, P5 ;  /* 0x0000000d240db211 */ /* 0x000fe200028f0c02 */
[----:B------:R-:W-:Y:S02]  /*b570*/  @!P2 IMAD.MOV.U32 R2, RZ, RZ, R6 ;  /* 0x000000ffff02a224 */ /* 0x000fe400078e0006 */
[----:B--2---:R-:W-:Y:S01]  /*b580*/  @P4 FMUL.FTZ R26, R26, R39 ;  /* 0x000000271a1a4220 */ /* 0x004fe20000410000 */
[C---:B------:R-:W-:Y:S02]  /*b590*/  @!P2 IMAD R5, R30.reuse, R5, R33 ;  /* 0x000000051e05a224 */ /* 0x040fe400078e0221 */
[----:B------:R-:W-:Y:S01]  /*b5a0*/  @!P2 IMAD.WIDE.U32 R2, R30, R4, R2 ;  /* 0x000000041e02a225 */ /* 0x000fe200078e0002 */
[----:B------:R-:W2:Y:S01]  /*b5b0*/  @P4 MUFU.RCP R42, R42 ;  /* 0x0000002a002a4308 */ /* 0x000ea20000001000 */
[----:B------:R-:W-:-:S02]  /*b5c0*/  SHF.R.S32.HI R4, RZ, 0x1f, R27 ;  /* 0x0000001fff047819 */ /* 0x000fc4000001141b */
[----:B----4-:R-:W-:Y:S01]  /*b5d0*/  @P4 FMUL.FTZ R24, R24, R41 ;  /* 0x0000002918184220 */ /* 0x010fe20000410000 */
[----:B------:R-:W-:Y:S02]  /*b5e0*/  @!P3 F2FP.BF16.F32.PACK_AB R29, R29, R26 ;  /* 0x0000001a1d1db23e */ /* 0x000fe400000010ff */
[----:B---3--:R-:W-:Y:S02]  /*b5f0*/  @!P2 LEA R22, P1, R2, R22, 0x1 ;  /* 0x000000160216a211 */ /* 0x008fe400078208ff */
[----:B------:R-:W-:Y:S01]  /*b600*/  @!P2 IADD3 R3, R3, R5, RZ ;  /* 0x000000050303a210 */ /* 0x000fe20007ffe0ff */
[----:B-1----:R-:W-:Y:S01]  /*b610*/  @P4 FADD.FTZ R28, R28, 1 ;  /* 0x3f8000001c1c4421 */ /* 0x002fe20000010000 */
[----:B------:R-:W1:Y:S01]  /*b620*/  @P4 MUFU.RCP R25, R32 ;  /* 0x0000002000194308 */ /* 0x000e620000001000 */
[----:B------:R0:W-:Y:S01]  /*b630*/  @!P3 STG.E desc[UR12][R12.64], R29 ;  /* 0x0000001d0c00b986 */ /* 0x0001e2000c10190c */
[----:B------:R-:W-:Y:S02]  /*b640*/  @!P2 LEA.HI.X R23, R2, R23, R3, 0x1, P1 ;  /* 0x000000170217a211 */ /* 0x000fe400008f0c03 */
[----:B------:R-:W-:-:S04]  /*b650*/  ISETP.GE.U32.AND P1, PT, R27, UR10, PT ;  /* 0x0000000a1b007c0c */ /* 0x000fc8000bf26070 */
[----:B------:R-:W3:Y:S01]  /*b660*/  @P4 MUFU.RCP R28, R28 ;  /* 0x0000001c001c4308 */ /* 0x000ee20000001000 */
[----:B------:R-:W-:Y:S01]  /*b670*/  ISETP.GE.OR.EX P1, PT, R4, UR11, P0, P1 ;  /* 0x0000000b04007c0c */ /* 0x000fe20008726710 */
[----:B--2---:R-:W-:-:S05]  /*b680*/  @P4 FMUL.FTZ R31, R31, R42 ;  /* 0x0000002a1f1f4220 */ /* 0x004fca0000410000 */
[----:B------:R-:W-:Y:S01]  /*b690*/  @!P2 F2FP.BF16.F32.PACK_AB R31, R31, R24 ;  /* 0x000000181f1fa23e */ /* 0x000fe200000010ff */
[----:B-1----:R-:W-:-:S04]  /*b6a0*/  @P4 FMUL.FTZ R20, R20, R25 ;  /* 0x0000001914144220 */ /* 0x002fc80000410000 */
[----:B------:R0:W-:Y:S01]  /*b6b0*/  @!P2 STG.E desc[UR12][R22.64], R31 ;  /* 0x0000001f1600a986 */ /* 0x0001e2000c10190c */
[----:B------:R-:W-:Y:S01]  /*b6c0*/  ISETP.NE.AND P2, PT, R17, 0x40, PT ;  /* 0x000000401100780c */ /* 0x000fe20003f45270 */
[----:B---3--:R-:W-:Y:S01]  /*b6d0*/  @P4 FMUL.FTZ R35, R35, R28 ;  /* 0x0000001c23234220 */ /* 0x008fe20000410000 */
        /* <DEDUP_REMOVED lines=11> */
.L_x_4014:
[----:B------:R-:W-:Y:S05]  /*b790*/  BSYNC B0 ;  /* 0x0000000000007941 */ /* 0x000fea0003800000 */
.L_x_4013:
        /* <DEDUP_REMOVED lines=11> */
.L_x_4017:
        /* <DEDUP_REMOVED lines=11> */
.L_x_5628:


//--------------------- .text._Z35group_norm_nhwc_fwd_one_pass_kernelI11Bf16IOFp16WLi64ELi98ELi392EEv26Group_norm_nhwc_fwd_params --------------------------
	.section	.text._Z35group_norm_nhwc_fwd_one_pass_kernelI11Bf16IOFp16WLi64ELi98ELi392EEv26Group_norm_nhwc_fwd_params,"ax",@progbits
	.align	128
        .global         _Z35group_norm_nhwc_fwd_one_pass_kernelI11Bf16IOFp16WLi64ELi98ELi392EEv26Group_norm_nhwc_fwd_params
        .type           _Z35group_norm_nhwc_fwd_one_pass_kernelI11Bf16IOFp16WLi64ELi98ELi392EEv26Group_norm_nhwc_fwd_params,@function
        .size           _Z35group_norm_nhwc_fwd_one_pass_kernelI11Bf16IOFp16WLi64ELi98ELi392EEv26Group_norm_nhwc_fwd_params,(.L_x_5629 - _Z35group_norm_nhwc_fwd_one_pass_kernelI11Bf16IOFp16WLi64ELi98ELi392EEv26Group_norm_nhwc_fwd_params)
        .other          _Z35group_norm_nhwc_fwd_one_pass_kernelI11Bf16IOFp16WLi64ELi98ELi392EEv26Group_norm_nhwc_fwd_params,@"STO_CUDA_ENTRY STV_DEFAULT"
_Z35group_norm_nhwc_fwd_one_pass_kernelI11Bf16IOFp16WLi64ELi98ELi392EEv26Group_norm_nhwc_fwd_params:
.text._Z35group_norm_nhwc_fwd_one_pass_kernelI11Bf16IOFp16WLi64ELi98ELi392EEv26Group_norm_nhwc_fwd_params:
        /* <DEDUP_REMOVED lines=58> */
.L_x_4054:
        /* <DEDUP_REMOVED lines=297> */
.L_x_4019:
[----:B------:R-:W-:Y:S05]  /*1630*/  BSYNC B0 ;  /* 0x0000000000007941 */ /* 0x000fea0003800000 */
.L_x_4018:
        /* <DEDUP_REMOVED lines=28> */
.L_x_4022:
[----:B------:R-:W2:Y:S04]  /*1800*/  LDG.E.STRONG.GPU R22, desc[UR8][R18.64] ;  /* 0x0000000812167981 */ /* 0x000ea8000c1ef900 */
[----:B--2---:R-:W-:Y:S01]  /*1810*/  CCTL.IVALL ;  /* 0x00000000ff00798f */ /* 0x004fe20002000000 */
[----:B------:R-:W-:Y:S05]  /*1820*/  YIELD ;  /* 0x0000000000007946 */ /* 0x000fea0003800000 */
[----:B------:R-:W-:-:S13]  /*1830*/  ISETP.NE.AND P6, PT, R22, R27, PT ;  /* 0x0000001b1600720c */ /* 0x000fda0003fc5270 */
[----:B------:R-:W-:Y:S05]  /*1840*/  @P6 BRA `(.L_x_4022) ;  /* 0xfffffffc00ec6947 */ /* 0x000fea000383ffff */
.L_x_4021:
        /* <DEDUP_REMOVED lines=18> */
.L_x_4026:
        /* <DEDUP_REMOVED lines=116> */
.L_x_4025:
        /* <DEDUP_REMOVED lines=62> */
.L_x_4027:
[----:B------:R-:W-:-:S06]  /*2490*/  UISETP.NE.OR UP0, UPT, UR6, URZ, UP0 ;  /* 0x0000003f0600728c */ /* 0x000fcc0008705670 */
[----:B------:R-:W-:-:S13]  /*24a0*/  PLOP3.LUT P6, PT, PT, PT, UP0, 0x80, 0x0 ;  /* 0x000000000000781c */ /* 0x000fda0003fcf008 */
[----:B------:R-:W-:Y:S05]  /*24b0*/  @!P6 BRA `(.L_x_4023) ;  /* 0x00000000007ce947 */ /* 0x000fea0003800000 */
.L_x_4024:
        /* <DEDUP_REMOVED lines=31> */
.L_x_4023:
        /* <DEDUP_REMOVED lines=14> */
.L_x_4029:
[----:B------:R-:W-:Y:S05]  /*2790*/  BSYNC B0 ;  /* 0x0000000000007941 */ /* 0x000fea0003800000 */
.L_x_4028:
        /* <DEDUP_REMOVED lines=17> */
.L_x_4020:
        /* <DEDUP_REMOVED lines=44> */
[----:B--2---:R-:W-:Y:S02]  /*2b70*/  HADD2.F32 R23, -RZ, R47.H0_H0 ;  /* 0x2000002fff177230 */ /* 0x004fe40000004100 */
[----:B---3--:R-:W-:Y:S02]  /*2b80*/  HADD2.F32 R24, -RZ, R52.H0_H0 ;  /* 0x20000034ff187230 */ /* 0x008fe40000004100 */
[----:B----4-:R-:W-:Y:S02]  /*2b90*/  HADD2.F32 R34, -RZ, R53.H0_H0 ;  /* 0x20000035ff227230 */ /* 0x010fe40000004100 */
[----:B-----5:R-:W-:-:S03]  /*2ba0*/  HADD2.F32 R25, -RZ, R54.H0_H0 ;  /* 0x20000036ff197230 */ /* 0x020fc60000004100 */
        /* <DEDUP_REMOVED lines=13> */
.L_x_4030:
        /* <DEDUP_REMOVED lines=14> */
.L_x_4032:
[----:B------:R-:W-:Y:S05]  /*2d60*/  BSYNC B0 ;  /* 0x0000000000007941 */ /* 0x000fea0003800000 */
.L_x_4031:
        /* <DEDUP_REMOVED lines=21> */
.L_x_4033:
        /* <DEDUP_REMOVED lines=14> */
.L_x_4035:
[----:B------:R-:W-:Y:S05]  /*2fa0*/  BSYNC B0 ;  /* 0x0000000000007941 */ /* 0x000fea0003800000 */
.L_x_4034:
        /* <DEDUP_REMOVED lines=22> */
.L_x_4036:
        /* <DEDUP_REMOVED lines=14> */
.L_x_4038:
[----:B------:R-:W-:Y:S05]  /*31f0*/  BSYNC B0 ;  /* 0x0000000000007941 */ /* 0x000fea0003800000 */
.L_x_4037:
        /* <DEDUP_REMOVED lines=17> */
.L_x_4039:
        /* <DEDUP_REMOVED lines=14> */
.L_x_4041:
[----:B------:R-:W-:Y:S05]  /*33f0*/  BSYNC B0 ;  /* 0x0000000000007941 */ /* 0x000fea0003800000 */
.L_x_4040:
        /* <DEDUP_REMOVED lines=24> */
.L_x_4042:
        /* <DEDUP_REMOVED lines=14> */
.L_x_4044:
[----:B------:R-:W-:Y:S05]  /*3660*/  BSYNC B0 ;  /* 0x0000000000007941 */ /* 0x000fea0003800000 */
.L_x_4043:
        /* <DEDUP_REMOVED lines=24> */
.L_x_4045:
        /* <DEDUP_REMOVED lines=14> */
.L_x_4047:
[----:B------:R-:W-:Y:S05]  /*38d0*/  BSYNC B0 ;  /* 0x0000000000007941 */ /* 0x000fea0003800000 */
.L_x_4046:
        /* <DEDUP_REMOVED lines=23> */
.L_x_4048:
        /* <DEDUP_REMOVED lines=14> */
.L_x_4050:
[----:B------:R-:W-:Y:S05]  /*3b30*/  BSYNC B0 ;  /* 0x0000000000007941 */ /* 0x000fea0003800000 */
.L_x_4049:
        /* <DEDUP_REMOVED lines=22> */
.L_x_4051:
        /* <DEDUP_REMOVED lines=13> */
.L_x_4053:
[----:B------:R-:W-:Y:S05]  /*3d70*/  BSYNC B0 ;  /* 0x0000000000007941 */ /* 0x000fea0003800000 */
.L_x_4052:
[----:B------:R-:W-:Y:S01]  /*3d80*/  IADD3 R8, R3, R8, RZ ;  /* 0x0000000803087210 */ /* 0x000fe20007ffe0ff */
[----:B------:R-:W-:-:S03]  /*3d90*/  UIADD3 UR4, UR4, 0x1, URZ ;  /* 0x0000000104047890 */ /* 0x000fc6000fffe03f */
[----:B------:R-:W-:-:S13]  /*3da0*/  ISETP.GE.AND P5, PT, R8, UR5, PT ;  /* 0x0000000508007c0c */ /* 0x000fda000bfa6270 */
[----:B------:R-:W-:Y:S05]  /*3db0*/  @!P5 BRA `(.L_x_4054) ;  /* 0xffffffc40078d947 */ /* 0x000fea000383ffff */
[----:B------:R-:W-:Y:S05]  /*3dc0*/  EXIT ;  /* 0x000000000000794d */ /* 0x000fea0003800000 */
.L_x_4055:
        /* <DEDUP_REMOVED lines=11> */
.L_x_5629:


//--------------------- .text._Z35group_norm_nhwc_fwd_one_pass_kernelI11Bf16IOFp16WLi128ELi98ELi392EEv26Group_norm_nhwc_fwd_params --------------------------
	.section	.text._Z35group_norm_nhwc_fwd_one_pass_kernelI11Bf16IOFp16WLi128ELi98ELi392EEv26Group_norm_nhwc_fwd_params,"ax",@progbits
	.align	128
        .global         _Z35group_norm_nhwc_fwd_one_pass_kernelI11Bf16IOFp16WLi128ELi98ELi392EEv26Group_norm_nhwc_fwd_params
        .type           _Z35group_norm_nhwc_fwd_one_pass_kernelI11Bf16IOFp16WLi128ELi98ELi392EEv26Group_norm_nhwc_fwd_params,@function
        .size           _Z35group_norm_nhwc_fwd_one_pass_kernelI11Bf16IOFp16WLi128ELi98ELi392EEv26Group_norm_nhwc_fwd_params,(.L_x_5630 - _Z35group_norm_nhwc_fwd_one_pass_kernelI11Bf16IOFp16WLi128ELi98ELi392EEv26Group_norm_nhwc_fwd_params)
        .other          _Z35group_norm_nhwc_fwd_one_pass_kernelI11Bf16IOFp16WLi128ELi98ELi392EEv26Group_norm_nhwc_fwd_params,@"STO_CUDA_ENTRY STV_DEFAULT"
_Z35group_norm_nhwc_fwd_one_pass_kernelI11Bf16IOFp16WLi128ELi98ELi392EEv26Group_norm_nhwc_fwd_params:
.text._Z35group_norm_nhwc_fwd_one_pass_kernelI11Bf16IOFp16WLi128ELi98ELi392EEv26Group_norm_nhwc_fwd_params:
        /* <DEDUP_REMOVED lines=74> */
.L_x_4113:
        /* <DEDUP_REMOVED lines=72> */
[----:B------:R-:W-:Y:S02]  /*0920*/  @P4 IMAD R31, R5, R31, R28 ;  /* 0x0000001f051f4224 */ /* 0x000fe400078e021c */
[----:B------:R-:W-:-:S04]  /*0930*/  @P4 IMAD.MOV.U32 R28, RZ, RZ, R70 ;  /* 0x000000ffff1c4224 */ /* 0x000fc800078e0046 */
        /* <DEDUP_REMOVED lines=93> */
[----:B------:R-:W-:Y:S02]  /*0f10*/  @!P5 LEA.HI.X R59, R56, R61, R52, 0x1, P6 ;  /* 0x0000003d383bd211 */ /* 0x000fe400030f0c34 */
[----:B------:R-:W-:Y:S02]  /*0f20*/  MOV R52, RZ ;  /* 0x000000ff00347202 */ /* 0x000fe40000000f00 */
[----:B0-----:R-:W-:-:S04]  /*0f30*/  SHF.R.S32.HI R55, RZ, 0x1f, R26 ;  /* 0x0000001fff377819 */ /* 0x001fc8000001141a */
        /* <DEDUP_REMOVED lines=13> */
[----:B------:R-:W-:Y:S01]  /*1010*/  @!P5 LEA.HI.X R59, R56, R63, R54, 0x1, P6 ;  /* 0x0000003f383bd211 */ /* 0x000fe200030f0c36 */
[----:B------:R-:W-:Y:S01]  /*1020*/  IMAD.MOV.U32 R54, RZ, RZ, RZ ;  /* 0x000000ffff367224 */ /* 0x000fe200078e00ff */
[----:B------:R-:W-:-:S05]  /*1030*/  SHF.R.S32.HI R57, RZ, 0x1f, R44 ;  /* 0x0000001fff397819 */ /* 0x000fca000001142c */
        /* <DEDUP_REMOVED lines=37> */
[----:B------:R-:W-:Y:S02]  /*1290*/  @!P5 MOV R64, R70 ;  /* 0x000000460040d202 */ /* 0x000fe40000000f00 */
[----:B------:R-:W-:-:S05]  /*12a0*/  @!P5 MOV R65, R69 ;  /* 0x000000450041d202 */ /* 0x000fca0000000f00 */
        /* <DEDUP_REMOVED lines=23> */
[----:B------:R-:W-:Y:S01]  /*1420*/  CS2R R64, SRZ ;  /* 0x0000000000407805 */ /* 0x000fe2000001ff00 */
[----:B------:R-:W-:Y:S01]  /*1430*/  IMAD.MOV.U32 R62, RZ, RZ, RZ ;  /* 0x000000ffff3e7224 */ /* 0x000fe200078e00ff */
        /* <DEDUP_REMOVED lines=25> */
[----:B0-----:R-:W-:Y:S02]  /*15d0*/  SHF.L.U32 R35, R38, 0x10, RZ ;  /* 0x0000001026237819 */ /* 0x001fe400000006ff */
[----:B-1----:R-:W-:-:S03]  /*15e0*/  SHF.L.U32 R32, R65, 0x10, RZ ;  /* 0x0000001041207819 */ /* 0x002fc600000006ff */
        /* <DEDUP_REMOVED lines=18> */
[C---:B------:R-:W-:Y:S01]  /*1710*/  FFMA.FTZ R31, R28.reuse, R28, R31 ;  /* 0x0000001c1c1f7223 */ /* 0x040fe2000001001f */
[----:B------:R-:W-:Y:S01]  /*1720*/  FADD.FTZ R29, R28, R29 ;  /* 0x0000001d1c1d7221 */ /* 0x000fe20000010000 */
[C---:B------:R-:W-:Y:S01]  /*1730*/  FADD.FTZ R30, R36.reuse, R37 ;  /* 0x00000025241e7221 */ /* 0x040fe20000010000 */
[----:B------:R-:W-:Y:S01]  /*1740*/  FFMA.FTZ R36, R36, R36, R33 ;  /* 0x0000002424247223 */ /* 0x000fe20000010021 */
[----:B------:R-:W-:Y:S01]  /*1750*/  FADD.FTZ R31, RZ, R31 ;  /* 0x0000001fff1f7221 */ /* 0x000fe20000010000 */
[----:B------:R-:W-:Y:S01]  /*1760*/  PRMT R35, R73, 0x7632, R35 ;  /* 0x0000763249237816 */ /* 0x000fe20000000023 */
[----:B------:R-:W-:Y:S01]  /*1770*/  FADD.FTZ R29, RZ, R29 ;  /* 0x0000001dff1d7221 */ /* 0x000fe20000010000 */
[----:B------:R-:W-:Y:S01]  /*1780*/  SHF.L.U32 R33, R67, 0x10, RZ ;  /* 0x0000001043217819 */ /* 0x000fe200000006ff */
[----:B------:R-:W-:Y:S01]  /*1790*/  FADD.FTZ R31, R31, R36 ;  /* 0x000000241f1f7221 */ /* 0x000fe20000010000 */
[----:B------:R-:W-:Y:S01]  /*17a0*/  FMUL.FTZ R78, R42, R42 ;  /* 0x0000002a2a4e7220 */ /* 0x000fe20000410000 */
[----:B------:R-:W-:Y:S01]  /*17b0*/  SHF.L.U32 R35, R35, 0x10, RZ ;  /* 0x0000001023237819 */ /* 0x000fe200000006ff */
[----:B------:R-:W-:Y:S01]  /*17c0*/  FADD.FTZ R29, R29, R30 ;  /* 0x0000001e1d1d7221 */ /* 0x000fe20000010000 */
[----:B------:R-:W-:Y:S01]  /*17d0*/  PRMT R37, R74, 0x7632, R37 ;  /* 0x000076324a257816 */ /* 0x000fe20000000025 */
[----:B------:R-:W-:Y:S01]  /*17e0*/  FADD.FTZ R31, R31, R32 ;  /* 0x000000201f1f7221 */ /* 0x000fe20000010000 */
[----:B------:R-:W-:Y:S01]  /*17f0*/  SHF.L.U32 R28, R73, 0x10, RZ ;  /* 0x00000010491c7819 */ /* 0x000fe200000006ff */
[C---:B------:R-:W-:Y:S01]  /*1800*/  FADD.FTZ R42, R33.reuse, R42 ;  /* 0x0000002a212a7221 */ /* 0x040fe20000010000 */
[----:B------:R-:W-:Y:S01]  /*1810*/  FFMA.FTZ R78, R33, R33, R78 ;  /* 0x00000021214e7223 */ /* 0x000fe2000001004e */
[----:B------:R-:W-:Y:S01]  /*1820*/  FMUL.FTZ R33, R35, R35 ;  /* 0x0000002323217220 */ /* 0x000fe20000410000 */
[----:B------:R-:W-:Y:S01]  /*1830*/  SHF.L.U32 R36, R37, 0x10, RZ ;  /* 0x0000001025247819 */ /* 0x000fe200000006ff */
[----:B------:R-:W-:Y:S01]  /*1840*/  FADD.FTZ R29, R29, R34 ;  /* 0x000000221d1d7221 */ /* 0x000fe20000010000 */
[----:B------:R-:W-:Y:S01]  /*1850*/  FADD.FTZ R31, R31, R40 ;  /* 0x000000281f1f7221 */ /* 0x000fe20000010000 */
[C---:B------:R-:W-:Y:S01]  /*1860*/  FADD.FTZ R30, R28.reuse, R35 ;  /* 0x000000231c1e7221 */ /* 0x040fe20000010000 */
[----:B------:R-:W-:Y:S01]  /*1870*/  FFMA.FTZ R28, R28, R28, R33 ;  /* 0x0000001c1c1c7223 */ /* 0x000fe20000010021 */
[----:B------:R-:W-:Y:S01]  /*1880*/  PRMT R34, R75, 0x7632, R34 ;  /* 0x000076324b227816 */ /* 0x000fe20000000022 */
[----:B------:R-:W-:-:S02]  /*1890*/  IMAD.U32 R33, R74, 0x10000, RZ ;  /* 0x000100004a217824 */ /* 0x000fc400078e00ff */
        /* <DEDUP_REMOVED lines=11> */
[----:B------:R-:W-:Y:S01]  /*1950*/  SHF.L.U32 R34, R34, 0x10, RZ ;  /* 0x0000001022227819 */ /* 0x000fe200000006ff */
[----:B------:R-:W-:Y:S01]  /*1960*/  FADD.FTZ R29, R29, R30 ;  /* 0x0000001e1d1d7221 */ /* 0x000fe20000010000 */
        /* <DEDUP_REMOVED lines=154> */
.L_x_4057:
[----:B------:R-:W-:Y:S05]  /*2310*/  BSYNC B0 ;  /* 0x0000000000007941 */ /* 0x000fea0003800000 */
.L_x_4056:
        /* <DEDUP_REMOVED lines=31> */
.L_x_4060:
[----:B-1----:R-:W2:Y:S04]  /*2510*/  LDG.E.STRONG.GPU R28, desc[UR8][R30.64] ;  /* 0x000000081e1c7981 */ /* 0x002ea8000c1ef900 */
[----:B--2---:R-:W-:Y:S01]  /*2520*/  CCTL.IVALL ;  /* 0x00000000ff00798f */ /* 0x004fe20002000000 */
[----:B------:R-:W-:Y:S05]  /*2530*/  YIELD ;  /* 0x0000000000007946 */ /* 0x000fea0003800000 */
[----:B------:R-:W-:-:S13]  /*2540*/  ISETP.NE.AND P6, PT, R28, R91, PT ;  /* 0x0000005b1c00720c */ /* 0x000fda0003fc5270 */
[----:B------:R-:W-:Y:S05]  /*2550*/  @P6 BRA `(.L_x_4060) ;  /* 0xfffffffc00ec6947 */ /* 0x000fea000383ffff */
.L_x_4059:
[----:B------:R-:W-:Y:S01]  /*2560*/  ISETP.NE.AND P6, PT, R89, RZ, PT ;  /* 0x000000ff5900720c */ /* 0x000fe20003fc5270 */
[----:B------:R-:W-:Y:S05]  /*2570*/  WARPSYNC.ALL ;  /* 0x0000000000007948 */ /* 0x000fea0003800000 */
[----:B------:R-:W-:Y:S07]  /*2580*/  BAR.SYNC.DEFER_BLOCKING 0x0 ;  /* 0x0000000000007b1d */ /* 0x000fee0000010000 */
[----:B------:R-:W-:Y:S05]  /*2590*/  @!P6 BRA `(.L_x_4058) ;  /* 0x0000000400e8e947 */ /* 0x000fea0003800000 */
[----:B-1----:R-:W-:Y:S01]  /*25a0*/  IADD3 R28, R89, -0x1, RZ ;  /* 0xffffffff591c7810 */ /* 0x002fe20007ffe0ff */
[----:B------:R-:W-:-:S03]  /*25b0*/  HFMA2.MMA R38, -RZ, RZ, 0, 0 ;  /* 0x00000000ff267435 */ /* 0x000fc600000001ff */
[----:B------:R-:W-:-:S13]  /*25c0*/  ISETP.GE.U32.AND P6, PT, R28, 0x3, PT ;  /* 0x000000031c00780c */ /* 0x000fda0003fc6070 */
[----:B------:R-:W-:Y:S05]  /*25d0*/  @!P6 BRA `(.L_x_4061) ;  /* 0x000000040008e947 */ /* 0x000fea0003800000 */
[----:B------:R-:W-:Y:S02]  /*25e0*/  LOP3.LUT R28, R89, 0x3, RZ, 0xc0, !PT ;  /* 0x00000003591c7812 */ /* 0x000fe400078ec0ff */
[----:B------:R-:W-:Y:S02]  /*25f0*/  MOV R38, RZ ;  /* 0x000000ff00267202 */ /* 0x000fe40000000f00 */
[----:B------:R-:W-:-:S07]  /*2600*/  IADD3 R39, -R28, R89, RZ ;  /* 0x000000591c277210 */ /* 0x000fce0007ffe1ff */
.L_x_4062:
[----:B------:R-:W-:-:S13]  /*2610*/  ISETP.EQ.OR P6, PT, R38, UR7, P5 ;  /* 0x0000000726007c0c */ /* 0x000fda000afc2670 */
        /* <DEDUP_REMOVED lines=62> */
.L_x_4061:
        /* <DEDUP_REMOVED lines=18> */
.L_x_4064:
[----:B------:R-:W-:Y:S05]  /*2b20*/  BSYNC B0 ;  /* 0x0000000000007941 */ /* 0x000fea0003800000 */
.L_x_4063:
        /* <DEDUP_REMOVED lines=33> */
.L_x_4058:
        /* <DEDUP_REMOVED lines=35> */
[----:B------:R-:W-:Y:S01]  /*2f70*/  ISETP.NE.AND P6, PT, RZ, UR10, PT ;  /* 0x0000000aff007c0c */ /* 0x000fe2000bfc5270 */
[----:B------:R-:W-:Y:S01]  /*2f80*/  IMAD.U32 R43, R72, 0x10000, RZ ;  /* 0x00010000482b7824 */ /* 0x000fe200078e00ff */
        /* <DEDUP_REMOVED lines=11> */
[----:B--2---:R-:W-:-:S02]  /*3040*/  HADD2.F32 R42, -RZ, R42.H0_H0 ;  /* 0x2000002aff2a7230 */ /* 0x004fc40000004100 */
[----:B---3--:R-:W-:Y:S02]  /*3050*/  HADD2.F32 R39, -RZ, R39.H0_H0 ;  /* 0x20000027ff277230 */ /* 0x008fe40000004100 */
[----:B----4-:R-:W-:Y:S02]  /*3060*/  HADD2.F32 R33, -RZ, R33.H0_H0 ;  /* 0x20000021ff217230 */ /* 0x010fe40000004100 */
[----:B-----5:R-:W-:-:S03]  /*3070*/  HADD2.F32 R38, -RZ, R38.H0_H0 ;  /* 0x20000026ff267230 */ /* 0x020fc60000004100 */
[----:B------:R-:W-:Y:S02]  /*3080*/  FFMA.FTZ R41, R33, R31, R42 ;  /* 0x0000001f21297223 */ /* 0x000fe4000001002a */
        /* <DEDUP_REMOVED lines=12> */
.L_x_4065:
        /* <DEDUP_REMOVED lines=15> */
.L_x_4067:
[----:B------:R-:W-:Y:S05]  /*3240*/  BSYNC B0 ;  /* 0x0000000000007941 */ /* 0x000fea0003800000 */
.L_x_4066:
        /* <DEDUP_REMOVED lines=17> */
.L_x_4068:
        /* <DEDUP_REMOVED lines=15> */
.L_x_4070:
[----:B------:R-:W-:Y:S05]  /*3450*/  BSYNC B0 ;  /* 0x0000000000007941 */ /* 0x000fea0003800000 */
.L_x_4069:
        /* <DEDUP_REMOVED lines=19> */
.L_x_4071:
        /* <DEDUP_REMOVED lines=15> */
.L_x_4073:
[----:B------:R-:W-:Y:S05]  /*3680*/  BSYNC B0 ;  /* 0x0000000000007941 */ /* 0x000fea0003800000 */
.L_x_4072:
        /* <DEDUP_REMOVED lines=21> */
.L_x_4074:
        /* <DEDUP_REMOVED lines=15> */
.L_x_4076:
[----:B------:R-:W-:Y:S05]  /*38d0*/  BSYNC B0 ;  /* 0x0000000000007941 */ /* 0x000fea0003800000 */
.L_x_4075:
        /* <DEDUP_REMOVED lines=15> */
.L_x_4077:
        /* <DEDUP_REMOVED lines=14> */
.L_x_4079:
[----:B------:R-:W-:Y:S05]  /*3ab0*/  BSYNC B0 ;  /* 0x0000000000007941 */ /* 0x000fea0003800000 */
.L_x_4078:
[--C-:B------:R-:W-:Y:S01]  /*3ac0*/  FADD.FTZ R29, R73, -R40.reuse ;  /* 0x80000028491d7221 */ /* 0x100fe20000010000 */
[----:B------:R-:W-:Y:S01]  /*3ad0*/  FADD.FTZ R81, -R40, R81 ;  /* 0x0000005128517221 */ /* 0x000fe20000010100 */
[----:B-1----:R-:W-:Y:S02]  /*3ae0*/  SHF.L.U32 R49, R74, 0x10, RZ ;  /* 0x000000104a317819 */ /* 0x002fe400000006ff */
[----:B0-----:R-:W-:Y:S01]  /*3af0*/  SHF.L.U32 R31, R82, 0x10, RZ ;  /* 0x00000010521f7819 */ /* 0x001fe200000006ff */
        /* <DEDUP_REMOVED lines=19> */
.L_x_4080:
[----:B------:R-:W-:Y:S04]  /*3c30*/  BSSY B0, `(.L_x_4081) ;  /* 0x000000e000007945 */ /* 0x000fe80003800000 */
[----:B------:R-:W-:Y:S05]  /*3c40*/  @!P1 BRA `(.L_x_4082) ;  /* 0x0000000000309947 */ /* 0x000fea0003800000 */
        /* <DEDUP_REMOVED lines=12> */
.L_x_4082:
[----:B------:R-:W-:Y:S05]  /*3d10*/  BSYNC B0 ;  /* 0x0000000000007941 */ /* 0x000fea0003800000 */
.L_x_4081:
        /* <DEDUP_REMOVED lines=17> */
.L_x_4083:
        /* <DEDUP_REMOVED lines=14> */
.L_x_4085:
[----:B------:R-:W-:Y:S05]  /*3f10*/  BSYNC B0 ;  /* 0x0000000000007941 */ /* 0x000fea0003800000 */
.L_x_4084:
        /* <DEDUP_REMOVED lines=19> */
.L_x_4086:
        /* <DEDUP_REMOVED lines=14> */
.L_x_4088:
[----:B------:R-:W-:Y:S05]  /*4130*/  BSYNC B0 ;  /* 0x0000000000007941 */ /* 0x000fea0003800000 */
.L_x_4087:
        /* <DEDUP_REMOVED lines=21> */
.L_x_4089:
        /* <DEDUP_REMOVED lines=14> */
.L_x_4091:
[----:B------:R-:W-:Y:S05]  /*4370*/  BSYNC B0 ;  /* 0x0000000000007941 */ /* 0x000fea0003800000 */
.L_x_4090:
        /* <DEDUP_REMOVED lines=14> */
.L_x_4092:
[----:B------:R-:W-:Y:S01]  /*4460*/  ISETP.GE.U32.AND P5, PT, R22, UR12, PT ;  /* 0x0000000c16007c0c */ /* 0x000fe2000bfa6070 */
[----:B------:R-:W-:Y:S01]  /*4470*/  IMAD.U32 R87, R87, 0x10000, RZ ;  /* 0x0001000057577824 */ /* 0x000fe200078e00ff */
[----:B------:R-:W-:Y:S01]  /*4480*/  SHF.L.U32 R29, R52, 0x10, RZ ;  /* 0x00000010341d7819 */ /* 0x000fe200000006ff */
[----:B------:R-:W-:Y:S01]  /*4490*/  BSSY B0, `(.L_x_4093) ;  /* 0x0000014000007945 */ /* 0x000fe20003800000 */
[----:B------:R-:W-:Y:S01]  /*44a0*/  ISETP.GE.AND.EX P5, PT, R51, UR13, PT, P5 ;  /* 0x0000000d33007c0c */ /* 0x000fe2000bfa6350 */
[----:B------:R-:W-:Y:S02]  /*44b0*/  FADD.FTZ R87, -R40, R87 ;  /* 0x0000005728577221 */ /* 0x000fe40000010100 */
[----:B------:R-:W-:Y:S01]  /*44c0*/  FADD.FTZ R29, R29, -R40 ;  /* 0x800000281d1d7221 */ /* 0x000fe20000010000 */
[----:B------:R-:W-:Y:S01]  /*44d0*/  ISETP.GT.U32.OR P5, PT, R0, 0x187, P5 ;  /* 0x000001870000780c */ /* 0x000fe20002fa4470 */
[-C--:B------:R-:W-:Y:S02]  /*44e0*/  FMUL.FTZ R87, R87, R32.reuse ;  /* 0x0000002057577220 */ /* 0x080fe40000410000 */
[----:B0-----:R-:W-:-:S10]  /*44f0*/  FMUL.FTZ R41, R29, R32 ;  /* 0x000000201d297220 */ /* 0x001fd40000410000 */
        /* <DEDUP_REMOVED lines=13> */
.L_x_4094:
[----:B------:R-:W-:Y:S05]  /*45d0*/  BSYNC B0 ;  /* 0x0000000000007941 */ /* 0x000fea0003800000 */
.L_x_4093:
        /* <DEDUP_REMOVED lines=15> */
.L_x_4095:
        /* <DEDUP_REMOVED lines=23> */
.L_x_4097:
[----:B------:R-:W-:Y:S05]  /*4840*/  BSYNC B0 ;  /* 0x0000000000007941 */ /* 0x000fea0003800000 */
.L_x_4096:
        /* <DEDUP_REMOVED lines=11> */
.L_x_4098:
        /* <DEDUP_REMOVED lines=23> */
.L_x_4100:
[----:B------:R-:W-:Y:S05]  /*4a70*/  BSYNC B0 ;  /* 0x0000000000007941 */ /* 0x000fea0003800000 */
.L_x_4099:
        /* <DEDUP_REMOVED lines=15> */
.L_x_4101:
        /* <DEDUP_REMOVED lines=23> */
.L_x_4103:
[----:B------:R-:W-:Y:S05]  /*4ce0*/  BSYNC B0 ;  /* 0x0000000000007941 */ /* 0x000fea0003800000 */
.L_x_4102:
        /* <DEDUP_REMOVED lines=11> */
.L_x_4104:
        /* <DEDUP_REMOVED lines=23> */
.L_x_4106:
[----:B------:R-:W-:Y:S05]  /*4f10*/  BSYNC B0 ;  /* 0x0000000000007941 */ /* 0x000fea0003800000 */
.L_x_4105:
        /* <DEDUP_REMOVED lines=15> */
.L_x_4107:
        /* <DEDUP_REMOVED lines=23> */
.L_x_4109:
[----:B------:R-:W-:Y:S05]  /*5180*/  BSYNC B0 ;  /* 0x0000000000007941 */ /* 0x000fea0003800000 */
.L_x_4108:
        /* <DEDUP_REMOVED lines=11> */
.L_x_4110:
        /* <DEDUP_REMOVED lines=16> */
.L_x_4112:
[----:B------:R-:W-:Y:S05]  /*5340*/  BSYNC B0 ;  /* 0x0000000000007941 */ /* 0x000fea0003800000 */
.L_x_4111:
[----:B01----:R-:W0:Y:S01]  /*5350*/  LDC R29, c[0x0][0x10] ;  /* 0x00000400ff1d7b82 */ /* 0x003e220000000800 */
[----:B------:R-:W-:Y:S02]  /*5360*/  IADD3 R16, R16, 0x1, RZ ;  /* 0x0000000110107810 */ /* 0x000fe40007ffe0ff */
[----:B0-----:R-:W-:-:S04]  /*5370*/  IADD3 R14, R29, R14, RZ ;  /* 0x0000000e1d0e7210 */ /* 0x001fc80007ffe0ff */
[----:B------:R-:W-:-:S13]  /*5380*/  ISETP.GE.AND P5, PT, R14, UR4, PT ;  /* 0x000000040e007c0c */ /* 0x000fda000bfa6270 */
[----:B------:R-:W-:Y:S05]  /*5390*/  @!P5 BRA `(.L_x_4113) ;  /* 0xffffffb00040d947 */ /* 0x000fea000383ffff */
[----:B------:R-:W-:Y:S05]  /*53a0*/  EXIT ;  /* 0x000000000000794d */ /* 0x000fea0003800000 */
.L_x_4114:
        /* <DEDUP_REMOVED lines=13> */
.L_x_5630:


//--------------------- .text._Z35group_norm_nhwc_fwd_one_pass_kernelI11Bf16IOFp16WLi256ELi98ELi392EEv26Group_norm_nhwc_fwd_params --------------------------
	.section	.text._Z35group_norm_nhwc_fwd_one_pass_kernelI11Bf16IOFp16WLi256ELi98ELi392EEv26Group_norm_nhwc_fwd_params,"ax",@progbits
	.align	128
        .global         _Z35group_norm_nhwc_fwd_one_pass_kernelI11Bf16IOFp16WLi256ELi98ELi392EEv26Group_norm_nhwc_fwd_params
        .type           _Z35group_norm_nhwc_fwd_one_pass_kernelI11Bf16IOFp16WLi256ELi98ELi392EEv26Group_norm_nhwc_fwd_params,@function
        .size           _Z35group_norm_nhwc_fwd_one_pass_kernelI11Bf16IOFp16WLi256ELi98ELi392EEv26Group_norm_nhwc_fwd_params,(.L_x_5631 - _Z35group_norm_nhwc_fwd_one_pass_kernelI11Bf16IOFp16WLi256ELi98ELi392EEv26Group_norm_nhwc_fwd_params)
        .other          _Z35group_norm_nhwc_fwd_one_pass_kernelI11Bf16IOFp16WLi256ELi98ELi392EEv26Group_norm_nhwc_fwd_params,@"STO_CUDA_ENTRY STV_DEFAULT"
_Z35group_norm_nhwc_fwd_one_pass_kernelI11Bf16IOFp16WLi256ELi98ELi392EEv26Group_norm_nhwc_fwd_params:
.text._Z35group_norm_nhwc_fwd_one_pass_kernelI11Bf16IOFp16WLi256ELi98ELi392EEv26Group_norm_nhwc_fwd_params:
        /* <DEDUP_REMOVED lines=196> */
.L_x_4220:
        /* <DEDUP_REMOVED lines=515> */
[----:B------:R-:W3:Y:S04]  /*2c70*/  @P4 LDG.E R44, desc[UR8][R54.64] ;  /* 0x00000008362c4981 */ /* 0x000ee8000c1e1900 */
[----:B------:R0:W3:Y:S01]  /*2c80*/  @P3 LDG.E R45, desc[UR8][R46.64] ;  /* 0x000000082e2d3981 */ /* 0x0000e2000c1e1900 */
[----:B------:R-:W-:Y:S02]  /*2c90*/  LOP3.LUT P1, RZ, R5, 0x10, RZ, 0xc0, !PT ;  /* 0x0000001005ff7812 */ /* 0x000fe4000782c0ff */
[----:B0-----:R-:W-:-:S06]  /*2ca0*/  CS2R R46, SRZ ;  /* 0x00000000002e7805 */ /* 0x001fcc000001ff00 */
[----:B------:R-:W3:Y:S01]  /*2cb0*/  @P2 LDG.E R46, desc[UR8][R52.64] ;  /* 0x00000008342e2981 */ /* 0x000ee2000c1e1900 */
[----:B------:R-:W-:-:S04]  /*2cc0*/  LOP3.LUT P0, RZ, R5, 0x8, RZ, 0xc0, !PT ;  /* 0x0000000805ff7812 */ /* 0x000fc8000780c0ff */
        /* <DEDUP_REMOVED lines=10> */
[----:B------:R-:W-:-:S03]  /*2d70*/  LOP3.LUT P2, RZ, R5, 0x20000000, RZ, 0xc0, !PT ;  /* 0x2000000005ff7812 */ /* 0x000fc6000784c0ff */
[----:B------:R5:W3:Y:S01]  /*2d80*/  @P0 LDG.E R51, desc[UR8][R38.64] ;  /* 0x0000000826330981 */ /* 0x000ae2000c1e1900 */
[----:B------:R-:W-:Y:S02]  /*2d90*/  CS2R R52, SRZ ;  /* 0x0000000000347805 */ /* 0x000fe4000001ff00 */
[----:B------:R-:W-:-:S04]  /*2da0*/  LOP3.LUT P3, RZ, R5, 0x40000000, RZ, 0xc0, !PT ;  /* 0x4000000005ff7812 */ /* 0x000fc8000786c0ff */
[----:B------:R-:W3:Y:S01]  /*2db0*/  @P1 LDG.E R52, desc[UR8][R36.64] ;  /* 0x0000000824341981 */ /* 0x000ee2000c1e1900 */
[----:B------:R-:W-:Y:S02]  /*2dc0*/  CS2R R54, SRZ ;  /* 0x0000000000367805 */ /* 0x000fe4000001ff00 */
[----:B------:R-:W-:Y:S01]  /*2dd0*/  LOP3.LUT P4, RZ, R5, 0x80000000, RZ, 0xc0, !PT ;  /* 0x8000000005ff7812 */ /* 0x000fe2000788c0ff */
[----:B------:R0:W3:Y:S05]  /*2de0*/  @P2 LDG.E R53, desc[UR8][R34.64] ;  /* 0x0000000822352981 */ /* 0x0000ea000c1e1900 */
        /* <DEDUP_REMOVED lines=14> */
[----:B------:R-:W-:Y:S01]  /*2ed0*/  SHF.L.U32 R58, R33, 0x10, RZ ;  /* 0x00000010213a7819 */ /* 0x000fe200000006ff */
[----:B------:R-:W-:Y:S01]  /*2ee0*/  FMUL.FTZ R32, R30, R30 ;  /* 0x0000001e1e207220 */ /* 0x000fe20000410000 */
[----:B------:R-:W-:Y:S01]  /*2ef0*/  PRMT R31, R14, 0x7632, R31 ;  /* 0x000076320e1f7816 */ /* 0x000fe2000000001f */
[C---:B------:R-:W-:Y:S01]  /*2f00*/  FADD.FTZ R43, R57.reuse, R30 ;  /* 0x0000001e392b7221 */ /* 0x040fe20000010000 */
[----:B------:R-:W-:Y:S01]  /*2f10*/  SHF.L.U32 R63, R12, 0x10, RZ ;  /* 0x000000100c3f7819 */ /* 0x000fe200000006ff */
[--C-:B------:R-:W-:Y:S01]  /*2f20*/  FFMA.FTZ R57, R57, R57, R32.reuse ;  /* 0x0000003939397223 */ /* 0x100fe20000010020 */
[----:B------:R-:W-:Y:S01]  /*2f30*/  SHF.L.U32 R31, R31, 0x10, RZ ;  /* 0x000000101f1f7819 */ /* 0x000fe200000006ff */
[----:B------:R-:W-:Y:S01]  /*2f40*/  FMUL.FTZ R30, R58, R58 ;  /* 0x0000003a3a1e7220 */ /* 0x000fe20000410000 */
[----:B------:R-:W-:Y:S01]  /*2f50*/  PRMT R32, R15, 0x7632, R32 ;  /* 0x000076320f207816 */ /* 0x000fe20000000020 */
[C---:B------:R-:W-:Y:S01]  /*2f60*/  FADD.FTZ R58, R63.reuse, R58 ;  /* 0x0000003a3f3a7221 */ /* 0x040fe20000010000 */
[----:B------:R-:W-:Y:S01]  /*2f70*/  SHF.L.U32 R62, R14, 0x10, RZ ;  /* 0x000000100e3e7819 */ /* 0x000fe200000006ff */
[----:B------:R-:W-:Y:S01]  /*2f80*/  FFMA.FTZ R63, R63, R63, R30 ;  /* 0x0000003f3f3f7223 */ /* 0x000fe2000001001e */
[----:B------:R-:W-:Y:S01]  /*2f90*/  SHF.L.U32 R65, R13, 0x10, RZ ;  /* 0x000000100d417819 */ /* 0x000fe200000006ff */
[----:B------:R-:W-:Y:S01]  /*2fa0*/  FMUL.FTZ R33, R31, R31 ;  /* 0x0000001f1f217220 */ /* 0x000fe20000410000 */
[----:B------:R-:W-:Y:S01]  /*2fb0*/  FMUL.FTZ R30, R66, R66 ;  /* 0x00000042421e7220 */ /* 0x000fe20000410000 */
[----:B------:R-:W-:Y:S01]  /*2fc0*/  PRMT R40, R9, 0x7632, R40 ;  /* 0x0000763209287816 */ /* 0x000fe20000000028 */
[----:B------:R-:W-:-:S02]  /*2fd0*/  IMAD.U32 R32, R32, 0x10000, RZ ;  /* 0x0001000020207824 */ /* 0x000fc400078e00ff */
[C---:B------:R-:W-:Y:S01]  /*2fe0*/  FADD.FTZ R64, R62.reuse, R31 ;  /* 0x0000001f3e407221 */ /* 0x040fe20000010000 */
[----:B------:R-:W-:Y:S01]  /*2ff0*/  FADD.FTZ R66, R65, R66 ;  /* 0x0000004241427221 */ /* 0x000fe20000010000 */
[----:B------:R-:W-:Y:S01]  /*3000*/  SHF.L.U32 R61, R15, 0x10, RZ ;  /* 0x000000100f3d7819 */ /* 0x000fe200000006ff */
[----:B------:R-:W-:Y:S01]  /*3010*/  FFMA.FTZ R62, R62, R62, R33 ;  /* 0x0000003e3e3e7223 */ /* 0x000fe20000010021 */
        /* <DEDUP_REMOVED lines=9> */
[----:B------:R-:W-:-:S04]  /*30b0*/  PRMT R33, R17, 0x7632, R33 ;  /* 0x0000763211217816 */ /* 0x000fc80000000021 */
[----:B------:R-:W-:Y:S01]  /*30c0*/  SHF.L.U32 R37, R33, 0x10, RZ ;  /* 0x0000001021257819 */ /* 0x000fe200000006ff */
[----:B------:R-:W-:Y:S01]  /*30d0*/  IMAD.U32 R32, R17, 0x10000, RZ ;  /* 0x0001000011207824 */ /* 0x000fe200078e00ff */
[----:B------:R-:W-:-:S04]  /*30e0*/  PRMT R35, R19, 0x7632, R35 ;  /* 0x0000763213237816 */ /* 0x000fc80000000023 */
[----:B------:R-:W-:Y:S02]  /*30f0*/  SHF.L.U32 R36, R35, 0x10, RZ ;  /* 0x0000001023247819 */ /* 0x000fe400000006ff */
        /* <DEDUP_REMOVED lines=13> */
[----:B------:R-:W-:Y:S01]  /*31d0*/  FFMA.FTZ R32, R32, R32, R31 ;  /* 0x0000002020207223 */ /* 0x000fe2000001001f */
[----:B------:R-:W-:Y:S01]  /*31e0*/  PRMT R67, R20, 0x7632, R67 ;  /* 0x0000763214437816 */ /* 0x000fe20000000043 */
[----:B------:R-:W-:Y:S01]  /*31f0*/  FMUL.FTZ R31, R33, R33 ;  /* 0x00000021211f7220 */ /* 0x000fe20000410000 */
[----:B------:R-:W-:Y:S01]  /*3200*/  PRMT R30, R21, 0x7632, R30 ;  /* 0x00007632151e7816 */ /* 0x000fe2000000001e */
[C---:B------:R-:W-:Y:S01]  /*3210*/  FADD.FTZ R33, R34.reuse, R33 ;  /* 0x0000002122217221 */ /* 0x040fe20000010000 */
[C---:B------:R-:W-:Y:S01]  /*3220*/  FADD.FTZ R36, R35.reuse, R36 ;  /* 0x0000002423247221 */ /* 0x040fe20000010000 */
[----:B------:R-:W-:Y:S01]  /*3230*/  FFMA.FTZ R34, R34, R34, R31 ;  /* 0x0000002222227223 */ /* 0x000fe2000001001f */
[----:B------:R-:W-:Y:S01]  /*3240*/  FFMA.FTZ R31, R35, R35, R40 ;  /* 0x00000023231f7223 */ /* 0x000fe20000010028 */
[----:B------:R-:W-:Y:S01]  /*3250*/  IMAD.U32 R72, R67, 0x10000, RZ ;  /* 0x0001000043487824 */ /* 0x000fe200078e00ff */
[----:B------:R-:W-:-:S02]  /*3260*/  SHF.L.U32 R35, R20, 0x10, RZ ;  /* 0x0000001014237819 */ /* 0x000fc400000006ff */
[----:B------:R-:W-:Y:S02]  /*3270*/  SHF.L.U32 R67, R30, 0x10, RZ ;  /* 0x000000101e437819 */ /* 0x000fe400000006ff */
[----:B------:R-:W-:Y:S01]  /*3280*/  SHF.L.U32 R40, R21, 0x10, RZ ;  /* 0x0000001015287819 */ /* 0x000fe200000006ff */
[----:B------:R-:W-:Y:S01]  /*3290*/  FMUL.FTZ R74, R72, R72 ;  /* 0x00000048484a7220 */ /* 0x000fe20000410000 */
[----:B------:R-:W-:-:S03]  /*32a0*/  FADD.FTZ R30, R35, R72 ;  /* 0x00000048231e7221 */ /* 0x000fc60000010000 */
        /* <DEDUP_REMOVED lines=8> */
[----:B------:R-:W-:-:S03]  /*3330*/  IMAD.U32 R40, R22, 0x10000, RZ ;  /* 0x0001000016287824 */ /* 0x000fc600078e00ff */
[----:B------:R-:W-:Y:S01]  /*3340*/  FMUL.FTZ R67, R39, R39 ;  /* 0x0000002727437220 */ /* 0x000fe20000410000 */
[----:B------:R-:W-:-:S03]  /*3350*/  FADD.FTZ R39, R40, R39 ;  /* 0x0000002728277221 */ /* 0x000fc60000010000 */
[----:B------:R-:W-:Y:S01]  /*3360*/  FFMA.FTZ R40, R40, R40, R67 ;  /* 0x0000002828287223 */ /* 0x000fe20000010043 */
[----:B------:R-:W-:Y:S01]  /*3370*/  FADD.FTZ R67, R72, R41 ;  /* 0x0000002948437221 */ /* 0x000fe20000010000 */
[----:B------:R-:W-:Y:S01]  /*3380*/  FFMA.FTZ R35, R35, R35, R74 ;  /* 0x0000002323237223 */ /* 0x000fe2000001004a */
[----:B------:R-:W-:Y:S02]  /*3390*/  FADD.FTZ R72, R73, R42 ;  /* 0x0000002a49487221 */ /* 0x000fe40000010000 */
[----:B------:R-:W-:Y:S02]  /*33a0*/  FADD.FTZ R74, R67, R56 ;  /* 0x00000038434a7221 */ /* 0x000fe40000010000 */
[----:B------:R-:W-:Y:S02]  /*33b0*/  FADD.FTZ R67, R72, R43 ;  /* 0x0000002b48437221 */ /* 0x000fe40000010000 */
[--C-:B------:R-:W-:Y:S01]  /*33c0*/  FADD.FTZ R74, R74, R57.reuse ;  /* 0x000000394a4a7221 */ /* 0x100fe20000010000 */
[----:B------:R-:W-:Y:S01]  /*33d0*/  PRMT R57, R25, 0x7632, R57 ;  /* 0x0000763219397816 */ /* 0x000fe20000000039 */
[----:B------:R-:W-:-:S04]  /*33e0*/  FADD.FTZ R67, R67, R58 ;  /* 0x0000003a43437221 */ /* 0x000fc80000010000 */
[----:B------:R-:W-:Y:S01]  /*33f0*/  IMAD.U32 R58, R57, 0x10000, RZ ;  /* 0x00010000393a7824 */ /* 0x000fe200078e00ff */
[----:B------:R-:W-:Y:S01]  /*3400*/  SHF.L.U32 R57, R25, 0x10, RZ ;  /* 0x0000001019397819 */ /* 0x000fe200000006ff */
[--C-:B------:R-:W-:Y:S01]  /*3410*/  FADD.FTZ R74, R74, R63.reuse ;  /* 0x0000003f4a4a7221 */ /* 0x100fe20000010000 */
[----:B------:R-:W-:Y:S01]  /*3420*/  PRMT R63, R26, 0x7632, R63 ;  /* 0x000076321a3f7816 */ /* 0x000fe2000000003f */
[----:B------:R-:W-:Y:S02]  /*3430*/  FMUL.FTZ R72, R58, R58 ;  /* 0x0000003a3a487220 */ /* 0x000fe40000410000 */
[C---:B------:R-:W-:Y:S01]  /*3440*/  FADD.FTZ R58, R57.reuse, R58 ;  /* 0x0000003a393a7221 */ /* 0x040fe20000010000 */
[----:B------:R-:W-:Y:S01]  /*3450*/  FADD.FTZ R65, R74, R65 ;  /* 0x000000414a417221 */ /* 0x000fe20000010000 */
[----:B------:R-:W-:Y:S01]  /*3460*/  FFMA.FTZ R57, R57, R57, R72 ;  /* 0x0000003939397223 */ /* 0x000fe20000010048 */
[----:B------:R-:W-:Y:S01]  /*3470*/  FADD.FTZ R67, R67, R66 ;  /* 0x0000004243437221 */ /* 0x000fe20000010000 */
[----:B------:R-:W-:Y:S01]  /*3480*/  SHF.L.U32 R72, R63, 0x10, RZ ;  /* 0x000000103f487819 */ /* 0x000fe200000006ff */
[----:B------:R-:W-:Y:S01]  /*3490*/  FADD.FTZ R66, R65, R62 ;  /* 0x0000003e41427221 */ /* 0x000fe20000010000 */
[----:B------:R-:W-:Y:S01]  /*34a0*/  SHF.L.U32 R63, R26, 0x10, RZ ;  /* 0x000000101a3f7819 */ /* 0x000fe200000006ff */
[----:B------:R-:W-:Y:S01]  /*34b0*/  FADD.FTZ R64, R67, R64 ;  /* 0x0000004043407221 */ /* 0x000fe20000010000 */
[----:B------:R-:W-:Y:S01]  /*34c0*/  PRMT R65, R27, 0x7632, R65 ;  /* 0x000076321b417816 */ /* 0x000fe20000000041 */
[----:B------:R-:W-:-:S02]  /*34d0*/  FMUL.FTZ R74, R72, R72 ;  /* 0x00000048484a7220 */ /* 0x000fc40000410000 */
[----:B------:R-:W-:Y:S01]  /*34e0*/  FADD.FTZ R62, R63, R72 ;  /* 0x000000483f3e7221 */ /* 0x000fe20000010000 */
[----:B------:R-:W-:Y:S01]  /*34f0*/  SHF.L.U32 R72, R65, 0x10, RZ ;  /* 0x0000001041487819 */ /* 0x000fe200000006ff */
[----:B------:R-:W-:Y:S01]  /*3500*/  FADD.FTZ R59, R64, R59 ;  /* 0x0000003b403b7221 */ /* 0x000fe20000010000 */
[----:B------:R-:W-:Y:S01]  /*3510*/  PRMT R41, R23, 0x7632, R41 ;  /* 0x0000763217297816 */ /* 0x000fe20000000029 */
[----:B------:R-:W-:Y:S01]  /*3520*/  FADD.FTZ R61, R66, R61 ;  /* 0x0000003d423d7221 */ /* 0x000fe20000010000 */
[----:B------:R-:W-:Y:S02]  /*3530*/  IMAD.U32 R65, R27, 0x10000, RZ ;  /* 0x000100001b417824 */ /* 0x000fe400078e00ff */
[----:B------:R-:W-:Y:S01]  /*3540*/  FADD.FTZ R64, R59, R60 ;  /* 0x0000003c3b407221 */ /* 0x000fe20000010000 */
[----:B------:R-:W-:Y:S01]  /*3550*/  FMUL.FTZ R66, R72, R72 ;  /* 0x0000004848427220 */ /* 0x000fe20000410000 */
[----:B------:R-:W-:Y:S01]  /*3560*/  SHF.L.U32 R41, R41, 0x10, RZ ;  /* 0x0000001029297819 */ /* 0x000fe200000006ff */
[----:B------:R-:W-:Y:S01]  /*3570*/  FADD.FTZ R61, R61, R38 ;  /* 0x000000263d3d7221 */ /* 0x000fe20000010000 */
[----:B------:R-:W-:-:S02]  /*3580*/  PRMT R43, R24, 0x7632, R43 ;  /* 0x00007632182b7816 */ /* 0x000fc4000000002b */
[----:B------:R-:W-:Y:S01]  /*3590*/  PRMT R67, R44, 0x7632, R67 ;  /* 0x000076322c437816 */ /* 0x000fe20000000043 */
[----:B------:R-:W-:Y:S01]  /*35a0*/  FADD.FTZ R60, R65, R72 ;  /* 0x00000048413c7221 */ /* 0x000fe20000010000 */
[----:B------:R-:W-:Y:S01]  /*35b0*/  SHF.L.U32 R42, R23, 0x10, RZ ;  /* 0x00000010172a7819 */ /* 0x000fe200000006ff */
[----:B------:R-:W-:Y:S01]  /*35c0*/  FFMA.FTZ R59, R65, R65, R66 ;  /* 0x00000041413b7223 */ /* 0x000fe20000010042 */
[----:B------:R-:W-:Y:S01]  /*35d0*/  SHF.L.U32 R67, R67, 0x10, RZ ;  /* 0x0000001043437819 */ /* 0x000fe200000006ff */
[----:B------:R-:W-:Y:S01]  /*35e0*/  FADD.FTZ R64, R64, R37 ;  /* 0x0000002540407221 */ /* 0x000fe20000010000 */
[----:B------:R-:W-:Y:S01]  /*35f0*/  PRMT R65, R45, 0x7632, R65 ;  /* 0x000076322d417816 */ /* 0x000fe20000000041 */
[----:B------:R-:W-:Y:S01]  /*3600*/  FMUL.FTZ R73, R41, R41 ;  /* 0x0000002929497220 */ /* 0x000fe20000410000 */
[----:B------:R-:W-:Y:S01]  /*3610*/  SHF.L.U32 R43, R43, 0x10, RZ ;  /* 0x000000102b2b7819 */ /* 0x000fe200000006ff */
[----:B------:R-:W-:Y:S01]  /*3620*/  FADD.FTZ R61, R61, R32 ;  /* 0x000000203d3d7221 */ /* 0x000fe20000010000 */
[----:B------:R-:W-:Y:S01]  /*3630*/  SHF.L.U32 R38, R44, 0x10, RZ ;  /* 0x000000102c267819 */ /* 0x000fe200000006ff */
[----:B------:R-:W-:Y:S01]  /*3640*/  FMUL.FTZ R37, R67, R67 ;  /* 0x0000004343257220 */ /* 0x000fe20000410000 */
[----:B------:R-:W-:Y:S01]  /*3650*/  FADD.FTZ R33, R64, R33 ;  /* 0x0000002140217221 */ /* 0x000fe20000010000 */
[----:B------:R-:W-:Y:S01]  /*3660*/  FADD.FTZ R41, R42, R41 ;  /* 0x000000292a297221 */ /* 0x000fe20000010000 */
[----:B------:R-:W-:Y:S01]  /*3670*/  SHF.L.U32 R56, R24, 0x10, RZ ;  /* 0x0000001018387819 */ /* 0x000fe200000006ff */
[----:B------:R-:W-:Y:S01]  /*3680*/  FFMA.FTZ R42, R42, R42, R73 ;  /* 0x0000002a2a2a7223 */ /* 0x000fe20000010049 */
[----:B------:R-:W-:Y:S01]  /*3690*/  SHF.L.U32 R65, R65, 0x10, RZ ;  /* 0x0000001041417819 */ /* 0x000fe200000006ff */
[----:B------:R-:W-:Y:S01]  /*36a0*/  FADD.FTZ R34, R61, R34 ;  /* 0x000000223d227221 */ /* 0x000fe20000010000 */
[----:B------:R-:W-:Y:S01]  /*36b0*/  FMUL.FTZ R73, R43, R43 ;  /* 0x0000002b2b497220 */ /* 0x000fe20000410000 */
[----:B------:R-:W-:Y:S01]  /*36c0*/  FADD.FTZ R32, R38, R67 ;  /* 0x0000004326207221 */ /* 0x000fe20000010000 */
[----:B------:R-:W-:Y:S01]  /*36d0*/  PRMT R64, R46, 0x7632, R64 ;  /* 0x000076322e407816 */ /* 0x000fe20000000040 */
[----:B------:R-:W-:Y:S01]  /*36e0*/  FFMA.FTZ R37, R38, R38, R37 ;  /* 0x0000002626257223 */ /* 0x000fe20000010025 */
[----:B------:R-:W-:Y:S01]  /*36f0*/  FADD.FTZ R61, R33, R36 ;  /* 0x00000024213d7221 */ /* 0x000fe20000010000 */
[----:B------:R-:W-:Y:S01]  /*3700*/  SHF.L.U32 R38, R45, 0x10, RZ ;  /* 0x000000102d267819 */ /* 0x000fe200000006ff */
[----:B------:R-:W-:Y:S01]  /*3710*/  FADD.FTZ R43, R56, R43 ;  /* 0x0000002b382b7221 */ /* 0x000fe20000010000 */
[----:B------:R-:W-:Y:S01]  /*3720*/  FMUL.FTZ R67, R65, R65 ;  /* 0x0000004141437220 */ /* 0x000fe20000410000 */
[----:B------:R-:W-:Y:S01]  /*3730*/  FADD.FTZ R34, R34, R31 ;  /* 0x0000001f22227221 */ /* 0x000fe20000010000 */
[----:B------:R-:W-:Y:S01]  /*3740*/  FFMA.FTZ R56, R56, R56, R73 ;  /* 0x0000003838387223 */ /* 0x000fe20000010049 */
[----:B------:R-:W-:-:S02]  /*3750*/  IMAD.U32 R73, R64, 0x10000, RZ ;  /* 0x0001000040497824 */ /* 0x000fc400078e00ff */
[----:B------:R-:W-:Y:S01]  /*3760*/  FADD.FTZ R30, R61, R30 ;  /* 0x0000001e3d1e7221 */ /* 0x000fe20000010000 */
[C---:B------:R-:W-:Y:S01]  /*3770*/  FADD.FTZ R33, R38.reuse, R65 ;  /* 0x0000004126217221 */ /* 0x040fe20000010000 */
[----:B------:R-:W-:Y:S01]  /*3780*/  FFMA.FTZ R31, R38, R38, R67 ;  /* 0x00000026261f7223 */ /* 0x000fe20000010043 */
[----:B------:R-:W-:Y:S01]  /*3790*/  FADD.FTZ R35, R34, R35 ;  /* 0x0000002322237221 */ /* 0x000fe20000010000 */
[----:B------:R-:W-:Y:S01]  /*37a0*/  SHF.L.U32 R38, R46, 0x10, RZ ;  /* 0x000000102e267819 */ /* 0x000fe200000006ff */
[----:B------:R-:W-:Y:S01]  /*37b0*/  FMUL.FTZ R61, R73, R73 ;  /* 0x00000049493d7220 */ /* 0x000fe20000410000 */
[--C-:B------:R-:W-:Y:S01]  /*37c0*/  FADD.FTZ R36, R30, R39.reuse ;  /* 0x000000271e247221 */ /* 0x100fe20000010000 */
[----:B------:R-:W-:Y:S01]  /*37d0*/  PRMT R39, R47, 0x7632, R39 ;  /* 0x000076322f277816 */ /* 0x000fe20000000027 */
[----:B------:R-:W-:Y:S01]  /*37e0*/  FADD.FTZ R35, R35, R40 ;  /* 0x0000002823237221 */ /* 0x000fe20000010000 */
[----:B------:R-:W-:Y:S01]  /*37f0*/  FFMA.FTZ R34, R38, R38, R61 ;  /* 0x0000002626227223 */ /* 0x000fe2000001003d */
[----:B------:R-:W-:Y:S01]  /*3800*/  FADD.FTZ R36, R36, R41 ;  /* 0x0000002924247221 */ /* 0x000fe20000010000 */
[----:B------:R-:W-:Y:S01]  /*3810*/  SHF.L.U32 R61, R39, 0x10, RZ ;  /* 0x00000010273d7819 */ /* 0x000fe200000006ff */
[----:B------:R-:W-:Y:S01]  /*3820*/  FADD.FTZ R39, R35, R42 ;  /* 0x0000002a23277221 */ /* 0x000fe20000010000 */
[----:B------:R-:W-:Y:S01]  /*3830*/  FADD.FTZ R30, R38, R73 ;  /* 0x00000049261e7221 */ /* 0x000fe20000010000 */
[----:B------:R-:W-:Y:S01]  /*3840*/  SHF.L.U32 R38, R47, 0x10, RZ ;  /* 0x000000102f267819 */ /* 0x000fe200000006ff */
[----:B------:R-:W-:Y:S01]  /*3850*/  FADD.FTZ R43, R36, R43 ;  /* 0x0000002b242b7221 */ /* 0x000fe20000010000 */
[----:B------:R-:W-:Y:S01]  /*3860*/  PRMT R40, R48, 0x7632, R40 ;  /* 0x0000763230287816 */ /* 0x000fe20000000028 */
[----:B------:R-:W-:Y:S01]  /*3870*/  FADD.FTZ R56, R39, R56 ;  /* 0x0000003827387221 */ /* 0x000fe20000010000 */
[----:B------:R-:W-:Y:S01]  /*3880*/  FMUL.FTZ R41, R61, R61 ;  /* 0x0000003d3d297220 */ /* 0x000fe20000410000 */
[----:B------:R-:W-:Y:S01]  /*3890*/  FFMA.FTZ R63, R63, R63, R74 ;  /* 0x0000003f3f3f7223 */ /* 0x000fe2000001004a */
[----:B------:R-:W-:Y:S01]  /*38a0*/  SHF.L.U32 R40, R40, 0x10, RZ ;  /* 0x0000001028287819 */ /* 0x000fe200000006ff */
[----:B------:R-:W-:Y:S01]  /*38b0*/  FADD.FTZ R43, R43, R58 ;  /* 0x0000003a2b2b7221 */ /* 0x000fe20000010000 */
[----:B------:R-:W-:Y:S01]  /*38c0*/  FADD.FTZ R56, R56, R57 ;  /* 0x0000003938387221 */ /* 0x000fe20000010000 */
[--C-:B------:R-:W-:Y:S01]  /*38d0*/  FFMA.FTZ R36, R38, R38, R41.reuse ;  /* 0x0000002626247223 */ /* 0x100fe20000010029 */
[----:B------:R-:W-:Y:S01]  /*38e0*/  IMAD.U32 R39, R48, 0x10000, RZ ;  /* 0x0001000030277824 */ /* 0x000fe200078e00ff */
[----:B------:R-:W-:Y:S01]  /*38f0*/  PRMT R41, R49, 0x7632, R41 ;  /* 0x0000763231297816 */ /* 0x000fe20000000029 */
[----:B------:R-:W-:Y:S01]  /*3900*/  FADD.FTZ R35, R38, R61 ;  /* 0x0000003d26237221 */ /* 0x000fe20000010000 */
[----:B------:R-:W-:Y:S01]  /*3910*/  FADD.FTZ R43, R43, R62 ;  /* 0x0000003e2b2b7221 */ /* 0x000fe20000010000 */
[----:B------:R-:W-:Y:S01]  /*3920*/  FADD.FTZ R56, R56, R63 ;  /* 0x0000003f38387221 */ /* 0x000fe20000010000 */
[----:B------:R-:W-:Y:S01]  /*3930*/  FMUL.FTZ R42, R40, R40 ;  /* 0x00000028282a7220 */ /* 0x000fe20000410000 */
[----:B------:R-:W-:Y:S01]  /*3940*/  FADD.FTZ R38, R39, R40 ;  /* 0x0000002827267221 */ /* 0x000fe20000010000 */
[----:B------:R-:W-:Y:S01]  /*3950*/  SHF.L.U32 R40, R41, 0x10, RZ ;  /* 0x0000001029287819 */ /* 0x000fe200000006ff */
[----:B------:R-:W-:Y:S01]  /*3960*/  FADD.FTZ R43, R43, R60 ;  /* 0x0000003c2b2b7221 */ /* 0x000fe20000010000 */
[----:B------:R-:W-:Y:S01]  /*3970*/  PRMT R57, R50, 0x7632, R57 ;  /* 0x0000763232397816 */ /* 0x000fe20000000039 */
[----:B------:R-:W-:Y:S01]  /*3980*/  FADD.FTZ R56, R56, R59 ;  /* 0x0000003b38387221 */ /* 0x000fe20000010000 */
[----:B------:R-:W-:Y:S01]  /*3990*/  SHF.L.U32 R41, R49, 0x10, RZ ;  /* 0x0000001031297819 */ /* 0x000fe200000006ff */
[----:B------:R-:W-:Y:S01]  /*39a0*/  FFMA.FTZ R39, R39, R39, R42 ;  /* 0x0000002727277223 */ /* 0x000fe2000001002a */
[----:B------:R-:W-:Y:S01]  /*39b0*/  FMUL.FTZ R42, R40, R40 ;  /* 0x00000028282a7220 */ /* 0x000fe20000410000 */
[----:B------:R-:W-:Y:S01]  /*39c0*/  SHF.L.U32 R57, R57, 0x10, RZ ;  /* 0x0000001039397819 */ /* 0x000fe200000006ff */
[----:B------:R-:W-:Y:S01]  /*39d0*/  FADD.FTZ R32, R43, R32 ;  /* 0x000000202b207221 */ /* 0x000fe20000010000 */
[----:B------:R-:W-:Y:S01]  /*39e0*/  FADD.FTZ R56, R56, R37 ;  /* 0x0000002538387221 */ /* 0x000fe20000010000 */
[----:B------:R-:W-:Y:S01]  /*39f0*/  PRMT R58, R51, 0x7632, R58 ;  /* 0x00007632333a7816 */ /* 0x000fe2000000003a */
[C---:B------:R-:W-:Y:S01]  /*3a00*/  FADD.FTZ R40, R41.reuse, R40 ;  /* 0x0000002829287221 */ /* 0x040fe20000010000 */
[----:B------:R-:W-:Y:S01]  /*3a10*/  FFMA.FTZ R41, R41, R41, R42 ;  /* 0x0000002929297223 */ /* 0x000fe2000001002a */
[----:B------:R-:W-:Y:S01]  /*3a20*/  SHF.L.U32 R42, R50, 0x10, RZ ;  /* 0x00000010322a7819 */ /* 0x000fe200000006ff */
[----:B------:R-:W-:Y:S01]  /*3a30*/  FADD.FTZ R37, R32, R33 ;  /* 0x0000002120257221 */ /* 0x000fe20000010000 */
[----:B------:R-:W-:Y:S01]  /*3a40*/  FADD.FTZ R31, R56, R31 ;  /* 0x0000001f381f7221 */ /* 0x000fe20000010000 */
[----:B------:R-:W-:Y:S01]  /*3a50*/  FMUL.FTZ R43, R57, R57 ;  /* 0x00000039392b7220 */ /* 0x000fe20000410000 */
[----:B------:R-:W-:-:S02]  /*3a60*/  IMAD.U32 R58, R58, 0x10000, RZ ;  /* 0x000100003a3a7824 */ /* 0x000fc400078e00ff */
[----:B------:R-:W-:Y:S01]  /*3a70*/  FADD.FTZ R30, R37, R30 ;  /* 0x0000001e251e7221 */ /* 0x000fe20000010000 */
[----:B------:R-:W-:Y:S01]  /*3a80*/  FADD.FTZ R31, R31, R34 ;  /* 0x000000221f1f7221 */ /* 0x000fe20000010000 */
[C---:B------:R-:W-:Y:S01]  /*3a90*/  FADD.FTZ R32, R42.reuse, R57 ;  /* 0x000000392a207221 */ /* 0x040fe20000010000 */
[----:B------:R-:W-:Y:S01]  /*3aa0*/  FFMA.FTZ R33, R42, R42, R43 ;  /* 0x0000002a2a217223 */ /* 0x000fe2000001002b */
        /* <DEDUP_REMOVED lines=11> */
[----:B------:R-:W-:Y:S01]  /*3b60*/  FADD.FTZ R35, R35, R38 ;  /* 0x0000002623237221 */ /* 0x000fe20000010000 */
[----:B------:R-:W-:Y:S01]  /*3b70*/  FMUL.FTZ R31, R57, R57 ;  /* 0x00000039391f7220 */ /* 0x000fe20000410000 */
[----:B------:R-:W-:Y:S01]  /*3b80*/  SHF.L.U32 R38, R37, 0x10, RZ ;  /* 0x0000001025267819 */ /* 0x000fe200000006ff */
[----:B------:R-:W-:Y:S01]  /*3b90*/  FADD.FTZ R36, R36, R41 ;  /* 0x0000002924247221 */ /* 0x000fe20000010000 */
[----:B------:R-:W-:Y:S01]  /*3ba0*/  PRMT R37, R54, 0x7632, R37 ;  /* 0x0000763236257816 */ /* 0x000fe20000000025 */
[C---:B------:R-:W-:Y:S01]  /*3bb0*/  FADD.FTZ R57, R30.reuse, R57 ;  /* 0x000000391e397221 */ /* 0x040fe20000010000 */
[----:B------:R-:W-:Y:S01]  /*3bc0*/  FFMA.FTZ R30, R30, R30, R31 ;  /* 0x0000001e1e1e7223 */ /* 0x000fe2000001001f */
[----:B------:R-:W-:Y:S01]  /*3bd0*/  FADD.FTZ R35, R35, R40 ;  /* 0x0000002823237221 */ /* 0x000fe20000010000 */
[----:B------:R-:W-:-:S02]  /*3be0*/  IMAD.U32 R31, R53, 0x10000, RZ ;  /* 0x00010000351f7824 */ /* 0x000fc400078e00ff */
        /* <DEDUP_REMOVED lines=9> */
[----:B------:R-:W-:Y:S01]  /*3c80*/  PRMT R38, R55, 0x7632, R38 ;  /* 0x0000763237267816 */ /* 0x000fe20000000026 */
[----:B------:R-:W-:Y:S01]  /*3c90*/  FADD.FTZ R32, R32, R43 ;  /* 0x0000002b20207221 */ /* 0x000fe20000010000 */
[C---:B------:R-:W-:Y:S01]  /*3ca0*/  FADD.FTZ R37, R31.reuse, R36 ;  /* 0x000000241f257221 */ /* 0x040fe20000010000 */
[----:B------:R-:W-:Y:S01]  /*3cb0*/  FFMA.FTZ R34, R31, R31, R34 ;  /* 0x0000001f1f227223 */ /* 0x000fe20000010022 */
[----:B------:R-:W-:Y:S01]  /*3cc0*/  SHF.L.U32 R38, R38, 0x10, RZ ;  /* 0x0000001026267819 */ /* 0x000fe200000006ff */
[----:B------:R-:W-:Y:S01]  /*3cd0*/  FADD.FTZ R32, R32, R57 ;  /* 0x0000003920207221 */ /* 0x000fe20000010000 */
[----:B------:R-:W-:Y:S01]  /*3ce0*/  SHF.L.U32 R31, R55, 0x10, RZ ;  /* 0x00000010371f7819 */ /* 0x000fe200000006ff */
[----:B------:R-:W-:Y:S01]  /*3cf0*/  FADD.FTZ R33, R33, R30 ;  /* 0x0000001e21217221 */ /* 0x000fe20000010000 */
[----:B------:R-:W-:Y:S01]  /*3d00*/  PRMT R39, R8, 0x7632, R39 ;  /* 0x0000763208277816 */ /* 0x000fe20000000027 */
[----:B------:R-:W0:Y:S01]  /*3d10*/  S2R R30, SR_LANEID ;  /* 0x00000000001e7919 */ /* 0x000e220000000000 */
[----:B------:R-:W-:Y:S01]  /*3d20*/  FADD.FTZ R32, R32, R35 ;  /* 0x0000002320207221 */ /* 0x000fe20000010000 */
[----:B------:R-:W-:Y:S01]  /*3d30*/  FMUL.FTZ R36, R38, R38 ;  /* 0x0000002626247220 */ /* 0x000fe20000410000 */
[----:B------:R-:W-:Y:S01]  /*3d40*/  FADD.FTZ R33, R33, R40 ;  /* 0x0000002821217221 */ /* 0x000fe20000010000 */
[----:B------:R-:W-:Y:S01]  /*3d50*/  FADD.FTZ R35, R31, R38 ;  /* 0x000000261f237221 */ /* 0x000fe20000010000 */
[----:B------:R-:W-:-:S02]  /*3d60*/  IMAD.U32 R38, R39, 0x10000, RZ ;  /* 0x0001000027267824 */ /* 0x000fc400078e00ff */
[----:B------:R-:W-:Y:S01]  /*3d70*/  FFMA.FTZ R36, R31, R31, R36 ;  /* 0x0000001f1f247223 */ /* 0x000fe20000010024 */
[----:B------:R-:W-:Y:S01]  /*3d80*/  FADD.FTZ R32, R32, R37 ;  /* 0x0000002520207221 */ /* 0x000fe20000010000 */
[----:B------:R-:W-:Y:S01]  /*3d90*/  FADD.FTZ R33, R33, R34 ;  /* 0x0000002221217221 */ /* 0x000fe20000010000 */
        /* <DEDUP_REMOVED lines=8> */
[----:B------:R-:W1:Y:S04]  /*3e20*/  SHFL.DOWN PT, R31, R32, 0x1, R29 ;  /* 0x08200000201f7989 */ /* 0x000e6800000e001d */
[----:B------:R-:W2:Y:S01]  /*3e30*/  SHFL.DOWN PT, R34, R33, 0x1, R29 ;  /* 0x0820000021227989 */ /* 0x000ea200000e001d */
[C---:B0-----:R-:W-:Y:S02]  /*3e40*/  ISETP.GE.AND P5, PT, R30.reuse, R29, PT ;  /* 0x0000001d1e00720c */ /* 0x041fe40003fa6270 */
[----:B------:R-:W-:-:S11]  /*3e50*/  IADD3 R36, R30, 0x2, RZ ;  /* 0x000000021e247810 */ /* 0x000fd60007ffe0ff */
        /* <DEDUP_REMOVED lines=16> */
[----:B------:R-:W-:Y:S01]  /*3f60*/  ISETP.GT.AND P5, PT, R36, R29, PT ;  /* 0x0000001d2400720c */ /* 0x000fe20003fa4270 */
[----:B------:R-:W-:-:S12]  /*3f70*/  VIADD R36, R30, 0x10 ;  /* 0x000000101e247836 */ /* 0x000fd80000000000 */
        /* <DEDUP_REMOVED lines=69> */
.L_x_4116:
[----:B------:R-:W-:Y:S05]  /*43d0*/  BSYNC B0 ;  /* 0x0000000000007941 */ /* 0x000fea0003800000 */
.L_x_4115:
        /* <DEDUP_REMOVED lines=33> */
.L_x_4119:
[----:B0-----:R-:W2:Y:S04]  /*45f0*/  LDG.E.STRONG.GPU R37, desc[UR8][R34.64] ;  /* 0x0000000822257981 */ /* 0x001ea8000c1ef900 */
[----:B--2---:R-:W-:Y:S01]  /*4600*/  CCTL.IVALL ;  /* 0x00000000ff00798f */ /* 0x004fe20002000000 */
[----:B------:R-:W-:Y:S05]  /*4610*/  YIELD ;  /* 0x0000000000007946 */ /* 0x000fea0003800000 */
[----:B------:R-:W-:-:S13]  /*4620*/  ISETP.NE.AND P6, PT, R37, R40, PT ;  /* 0x000000282500720c */ /* 0x000fda0003fc5270 */
[----:B------:R-:W-:Y:S05]  /*4630*/  @P6 BRA `(.L_x_4119) ;  /* 0xfffffffc00ec6947 */ /* 0x000fea000383ffff */
.L_x_4118:
        /* <DEDUP_REMOVED lines=11> */
.L_x_4121:
        /* <DEDUP_REMOVED lines=63> */
.L_x_4120:
        /* <DEDUP_REMOVED lines=18> */
.L_x_4123:
[----:B------:R-:W-:Y:S05]  /*4c00*/  BSYNC B0 ;  /* 0x0000000000007941 */ /* 0x000fea0003800000 */
.L_x_4122:
        /* <DEDUP_REMOVED lines=33> */
.L_x_4117:
        /* <DEDUP_REMOVED lines=30> */
[----:B------:R-:W-:Y:S01]  /*5000*/  IMAD.U32 R100, R21, 0x10000, RZ ;  /* 0x0001000015647824 */ /* 0x000fe200078e00ff */
        /* <DEDUP_REMOVED lines=14> */
[----:B0-----:R-:W-:Y:S01]  /*50f0*/  IMAD.U32 R33, R50, 0x10000, RZ ;  /* 0x0001000032217824 */ /* 0x001fe200078e00ff */
[----:B------:R-:W-:Y:S01]  /*5100*/  SHF.L.U32 R15, R22, 0x10, RZ ;  /* 0x00000010160f7819 */ /* 0x000fe200000006ff */
[----:B------:R-:W-:Y:S01]  /*5110*/  IMAD.U32 R22, R45, 0x10000, RZ ;  /* 0x000100002d167824 */ /* 0x000fe200078e00ff */
[----:B------:R-:W-:Y:S01]  /*5120*/  SHF.L.U32 R45, R52, 0x10, RZ ;  /* 0x00000010342d7819 */ /* 0x000fe200000006ff */
[--C-:B------:R-:W-:Y:S01]  /*5130*/  FADD.FTZ R100, R100, -R42.reuse ;  /* 0x8000002a64647221 */ /* 0x100fe20000010000 */
[----:B-1----:R-:W-:Y:S01]  /*5140*/  SHF.L.U32 R35, R51, 0x10, RZ ;  /* 0x0000001033237819 */ /* 0x002fe200000006ff */
        /* <DEDUP_REMOVED lines=75> */
[----:B------:R-:W-:Y:S01]  /*5600*/  SHF.L.U32 R115, R39, 0x10, RZ ;  /* 0x0000001027737819 */ /* 0x000fe200000006ff */
[----:B------:R-:W-:Y:S01]  /*5610*/  FADD.FTZ R55, -R42, R107 ;  /* 0x0000006b2a377221 */ /* 0x000fe20000010100 */
[----:B------:R-:W-:Y:S01]  /*5620*/  ISETP.NE.AND P6, PT, RZ, UR10, PT ;  /* 0x0000000aff007c0c */ /* 0x000fe2000bfc5270 */
[----:B------:R-:W-:Y:S01]  /*5630*/  FMUL.FTZ R72, R72, R43 ;  /* 0x0000002b48487220 */ /* 0x000fe20000410000 */
[----:B------:R-:W-:-:S02]  /*5640*/  SHF.L.U32 R116, R77, 0x10, RZ ;  /* 0x000000104d747819 */ /* 0x000fc400000006ff */
[----:B------:R-:W-:Y:S02]  /*5650*/  SHF.L.U32 R109, R76, 0x10, RZ ;  /* 0x000000104c6d7819 */ /* 0x000fe400000006ff */
[----:B------:R-:W-:Y:S01]  /*5660*/  SHF.L.U32 R39, R74, 0x10, RZ ;  /* 0x000000104a277819 */ /* 0x000fe200000006ff */
[----:B------:R-:W-:Y:S01]  /*5670*/  FADD.FTZ R74, -R42, R115 ;  /* 0x000000732a4a7221 */ /* 0x000fe20000010100 */
[----:B------:R-:W-:Y:S02]  /*5680*/  SHF.L.U32 R58, R58, 0x10, RZ ;  /* 0x000000103a3a7819 */ /* 0x000fe400000006ff */
[----:B------:R-:W-:Y:S01]  /*5690*/  SHF.L.U32 R59, R59, 0x10, RZ ;  /* 0x000000103b3b7819 */ /* 0x000fe200000006ff */
[-C--:B------:R-:W-:Y:S01]  /*56a0*/  FMUL.FTZ R74, R74, R43.reuse ;  /* 0x0000002b4a4a7220 */ /* 0x080fe20000410000 */
[----:B------:R-:W-:Y:S01]  /*56b0*/  SHF.L.U32 R61, R61, 0x10, RZ ;  /* 0x000000103d3d7819 */ /* 0x000fe200000006ff */
[----:B------:R-:W-:Y:S01]  /*56c0*/  FADD.FTZ R65, -R42, R58 ;  /* 0x0000003a2a417221 */ /* 0x000fe20000010100 */
[----:B------:R-:W-:Y:S01]  /*56d0*/  SHF.L.U32 R46, R64, 0x10, RZ ;  /* 0x00000010402e7819 */ /* 0x000fe200000006ff */
[----:B------:R-:W-:Y:S01]  /*56e0*/  FADD.FTZ R64, -R42, R59 ;  /* 0x0000003b2a407221 */ /* 0x000fe20000010100 */
[----:B------:R-:W-:Y:S01]  /*56f0*/  SHF.L.U32 R57, R57, 0x10, RZ ;  /* 0x0000001039397819 */ /* 0x000fe200000006ff */
[-C--:B------:R-:W-:Y:S01]  /*5700*/  FMUL.FTZ R65, R65, R43.reuse ;  /* 0x0000002b41417220 */ /* 0x080fe20000410000 */
[----:B------:R-:W-:Y:S01]  /*5710*/  SHF.L.U32 R76, R66, 0x10, RZ ;  /* 0x00000010424c7819 */ /* 0x000fe200000006ff */
[-C--:B------:R-:W-:Y:S01]  /*5720*/  FMUL.FTZ R64, R64, R43.reuse ;  /* 0x0000002b40407220 */ /* 0x080fe20000410000 */
        /* <DEDUP_REMOVED lines=31> */
[----:B---3--:R-:W-:-:S02]  /*5920*/  HADD2.F32 R44, -RZ, R6.H0_H0 ;  /* 0x20000006ff2c7230 */ /* 0x008fc40000004100 */
[--C-:B------:R-:W-:Y:S01]  /*5930*/  FADD.FTZ R6, R14, -R42.reuse ;  /* 0x8000002a0e067221 */ /* 0x100fe20000010000 */
[--C-:B------:R-:W-:Y:S01]  /*5940*/  FADD.FTZ R14, R20, -R42.reuse ;  /* 0x8000002a140e7221 */ /* 0x100fe20000010000 */
[--C-:B------:R-:W-:Y:S01]  /*5950*/  FADD.FTZ R20, R27, -R42.reuse ;  /* 0x8000002a1b147221 */ /* 0x100fe20000010000 */
[----:B------:R-:W-:Y:S01]  /*5960*/  SHF.L.U32 R27, R49, 0x10, RZ ;  /* 0x00000010311b7819 */ /* 0x000fe200000006ff */
[----:B----4-:R-:W-:Y:S01]  /*5970*/  HADD2.F32 R37, -RZ, R37.H0_H0 ;  /* 0x20000025ff257230 */ /* 0x010fe20000004100 */
        /* <DEDUP_REMOVED lines=74> */
[----:B-----5:R-:W-:-:S02]  /*5e20*/  HADD2.F32 R56, -RZ, R56.H0_H0 ;  /* 0x20000038ff387230 */ /* 0x020fc40000004100 */
[-C--:B------:R-:W-:Y:S01]  /*5e30*/  FMUL.FTZ R63, R63, R43.reuse ;  /* 0x0000002b3f3f7220 */ /* 0x080fe20000410000 */
[----:B------:R-:W-:Y:S02]  /*5e40*/  HADD2.F32 R106, -RZ, R106.H0_H0 ;  /* 0x2000006aff6a7230 */ /* 0x000fe40000004100 */
        /* <DEDUP_REMOVED lines=59> */
.L_x_4124:
        /* <DEDUP_REMOVED lines=16> */
.L_x_4126:
[----:B------:R-:W-:Y:S05]  /*6300*/  BSYNC B0 ;  /* 0x0000000000007941 */ /* 0x000fea0003800000 */
.L_x_4125:
        /* <DEDUP_REMOVED lines=11> */
.L_x_4127:
        /* <DEDUP_REMOVED lines=16> */
.L_x_4129:
[----:B------:R-:W-:Y:S05]  /*64c0*/  BSYNC B0 ;  /* 0x0000000000007941 */ /* 0x000fea0003800000 */
.L_x_4128:
        /* <DEDUP_REMOVED lines=11> */
.L_x_4130:
        /* <DEDUP_REMOVED lines=16> */
.L_x_4132:
[----:B------:R-:W-:Y:S05]  /*6680*/  BSYNC B0 ;  /* 0x0000000000007941 */ /* 0x000fea0003800000 */
.L_x_4131:
        /* <DEDUP_REMOVED lines=12> */
.L_x_4133:
        /* <DEDUP_REMOVED lines=16> */
.L_x_4135:
[----:B------:R-:W-:Y:S05]  /*6850*/  BSYNC B0 ;  /* 0x0000000000007941 */ /* 0x000fea0003800000 */
.L_x_4134:
        /* <DEDUP_REMOVED lines=11> */
.L_x_4136:
        /* <DEDUP_REMOVED lines=16> */
.L_x_4138:
[----:B------:R-:W-:Y:S05]  /*6a10*/  BSYNC B0 ;  /* 0x0000000000007941 */ /* 0x000fea0003800000 */
.L_x_4137:
        /* <DEDUP_REMOVED lines=11> */
.L_x_4139:
        /* <DEDUP_REMOVED lines=16> */
.L_x_4141:
[----:B------:R-:W-:Y:S05]  /*6bd0*/  BSYNC B0 ;  /* 0x0000000000007941 */ /* 0x000fea0003800000 */
.L_x_4140:
        /* <DEDUP_REMOVED lines=11> */
.L_x_4142:
        /* <DEDUP_REMOVED lines=16> */
.L_x_4144:
[----:B------:R-:W-:Y:S05]  /*6d90*/  BSYNC B0 ;  /* 0x0000000000007941 */ /* 0x000fea0003800000 */
.L_x_4143:
        /* <DEDUP_REMOVED lines=11> */
.L_x_4145:
        /* <DEDUP_REMOVED lines=16> */
.L_x_4147:
[----:B------:R-:W-:Y:S05]  /*6f50*/  BSYNC B0 ;  /* 0x0000000000007941 */ /* 0x000fea0003800000 */
.L_x_4146:
        /* <DEDUP_REMOVED lines=11> */
.L_x_4148:
        /* <DEDUP_REMOVED lines=16> */
.L_x_4150:
[----:B------:R-:W-:Y:S05]  /*7110*/  BSYNC B0 ;  /* 0x0000000000007941 */ /* 0x000fea0003800000 */
.L_x_4149:
        /* <DEDUP_REMOVED lines=11> */
.L_x_4151:
        /* <DEDUP_REMOVED lines=16> */
.L_x_4153:
[----:B------:R-:W-:Y:S05]  /*72d0*/  BSYNC B0 ;  /* 0x0000000000007941 */ /* 0x000fea0003800000 */
.L_x_4152:
        /* <DEDUP_REMOVED lines=11> */
.L_x_4154:
        /* <DEDUP_REMOVED lines=16> */
.L_x_4156:
[----:B------:R-:W-:Y:S05]  /*7490*/  BSYNC B0 ;  /* 0x0000000000007941 */ /* 0x000fea0003800000 */
.L_x_4155:
        /* <DEDUP_REMOVED lines=11> */
.L_x_4157:
        /* <DEDUP_REMOVED lines=16> */
.L_x_4159:
[----:B------:R-:W-:Y:S05]  /*7650*/  BSYNC B0 ;  /* 0x0000000000007941 */ /* 0x000fea0003800000 */
.L_x_4158:
        /* <DEDUP_REMOVED lines=11> */
.L_x_4160:
        /* <DEDUP_REMOVED lines=16> */
.L_x_4162:
[----:B------:R-:W-:Y:S05]  /*7810*/  BSYNC B0 ;  /* 0x0000000000007941 */ /* 0x000fea0003800000 */
.L_x_4161:
        /* <DEDUP_REMOVED lines=11> */
.L_x_4163:
        /* <DEDUP_REMOVED lines=16> */
.L_x_4165:
[----:B------:R-:W-:Y:S05]  /*79d0*/  BSYNC B0 ;  /* 0x0000000000007941 */ /* 0x000fea0003800000 */
.L_x_4164:
        /* <DEDUP_REMOVED lines=11> */
.L_x_4166:
        /* <DEDUP_REMOVED lines=16> */
.L_x_4168:
[----:B------:R-:W-:Y:S05]  /*7b90*/  BSYNC B0 ;  /* 0x0000000000007941 */ /* 0x000fea0003800000 */
.L_x_4167:
        /* <DEDUP_REMOVED lines=11> */
.L_x_4169:
        /* <DEDUP_REMOVED lines=16> */
.L_x_4171:
[----:B------:R-:W-:Y:S05]  /*7d50*/  BSYNC B0 ;  /* 0x0000000000007941 */ /* 0x000fea0003800000 */
.L_x_4170:
        /* <DEDUP_REMOVED lines=11> */
.L_x_4172:
        /* <DEDUP_REMOVED lines=15> */
.L_x_4174:
[----:B------:R-:W-:Y:S05]  /*7f00*/  BSYNC B0 ;  /* 0x0000000000007941 */ /* 0x000fea0003800000 */
.L_x_4173:
        /* <DEDUP_REMOVED lines=11> */
.L_x_4175:
        /* <DEDUP_REMOVED lines=15> */
.L_x_4177:
[----:B------:R-:W-:Y:S05]  /*80b0*/  BSYNC B0 ;  /* 0x0000000000007941 */ /* 0x000fea0003800000 */
.L_x_4176:
        /* <DEDUP_REMOVED lines=11> */
.L_x_4178:
        /* <DEDUP_REMOVED lines=15> */
.L_x_4180:
[----:B------:R-:W-:Y:S05]  /*8260*/  BSYNC B0 ;  /* 0x0000000000007941 */ /* 0x000fea0003800000 */
.L_x_4179:
        /* <DEDUP_REMOVED lines=11> */
.L_x_4181:
        /* <DEDUP_REMOVED lines=15> */
.L_x_4183:
[----:B------:R-:W-:Y:S05]  /*8410*/  BSYNC B0 ;  /* 0x0000000000007941 */ /* 0x000fea0003800000 */
.L_x_4182:
        /* <DEDUP_REMOVED lines=11> */
.L_x_4184:
        /* <DEDUP_REMOVED lines=15> */
.L_x_4186:
[----:B------:R-:W-:Y:S05]  /*85c0*/  BSYNC B0 ;  /* 0x0000000000007941 */ /* 0x000fea0003800000 */
.L_x_4185:
        /* <DEDUP_REMOVED lines=11> */
.L_x_4187:
        /* <DEDUP_REMOVED lines=15> */
.L_x_4189:
[----:B------:R-:W-:Y:S05]  /*8770*/  BSYNC B0 ;  /* 0x0000000000007941 */ /* 0x000fea0003800000 */
.L_x_4188:
        /* <DEDUP_REMOVED lines=11> */
.L_x_4190:
        /* <DEDUP_REMOVED lines=15> */
.L_x_4192:
[----:B------:R-:W-:Y:S05]  /*8920*/  BSYNC B0 ;  /* 0x0000000000007941 */ /* 0x000fea0003800000 */
.L_x_4191:
        /* <DEDUP_REMOVED lines=11> */
.L_x_4193:
        /* <DEDUP_REMOVED lines=17> */
.L_x_4195:
[----:B------:R-:W-:Y:S05]  /*8af0*/  BSYNC B0 ;  /* 0x0000000000007941 */ /* 0x000fea0003800000 */
.L_x_4194:
        /* <DEDUP_REMOVED lines=11> */
.L_x_4196:
        /* <DEDUP_REMOVED lines=17> */
.L_x_4198:
[----:B------:R-:W-:Y:S05]  /*8cc0*/  BSYNC B0 ;  /* 0x0000000000007941 */ /* 0x000fea0003800000 */
.L_x_4197:
        /* <DEDUP_REMOVED lines=11> */
.L_x_4199:
        /* <DEDUP_REMOVED lines=17> */
.L_x_4201:
[----:B------:R-:W-:Y:S05]  /*8e90*/  BSYNC B0 ;  /* 0x0000000000007941 */ /* 0x000fea0003800000 */
.L_x_4200:
        /* <DEDUP_REMOVED lines=11> */
.L_x_4202:
        /* <DEDUP_REMOVED lines=16> */
.L_x_4204:
[----:B------:R-:W-:Y:S05]  /*9050*/  BSYNC B0 ;  /* 0x0000000000007941 */ /* 0x000fea0003800000 */
.L_x_4203:
        /* <DEDUP_REMOVED lines=11> */
.L_x_4205:
        /* <DEDUP_REMOVED lines=16> */
.L_x_4207:
[----:B------:R-:W-:Y:S05]  /*9210*/  BSYNC B0 ;  /* 0x0000000000007941 */ /* 0x000fea0003800000 */
.L_x_4206:
        /* <DEDUP_REMOVED lines=11> */
.L_x_4208:
        /* <DEDUP_REMOVED lines=16> */
.L_x_4210:
[----:B------:R-:W-:Y:S05]  /*93d0*/  BSYNC B0 ;  /* 0x0000000000007941 */ /* 0x000fea0003800000 */
.L_x_4209:
        /* <DEDUP_REMOVED lines=11> */
.L_x_4211:
        /* <DEDUP_REMOVED lines=16> */
.L_x_4213:
[----:B------:R-:W-:Y:S05]  /*9590*/  BSYNC B0 ;  /* 0x0000000000007941 */ /* 0x000fea0003800000 */
.L_x_4212:
        /* <DEDUP_REMOVED lines=11> */
.L_x_4214:
        /* <DEDUP_REMOVED lines=16> */
.L_x_4216:
[----:B------:R-:W-:Y:S05]  /*9750*/  BSYNC B0 ;  /* 0x0000000000007941 */ /* 0x000fea0003800000 */
.L_x_4215:
        /* <DEDUP_REMOVED lines=11> */
.L_x_4217:
        /* <DEDUP_REMOVED lines=17> */
.L_x_4219:
[----:B------:R-:W-:Y:S05]  /*9920*/  BSYNC B0 ;  /* 0x0000000000007941 */ /* 0x000fea0003800000 */
.L_x_4218:
[----:B0-----:R-:W0:Y:S01]  /*9930*/  LDC R7, c[0x0][0x10] ;  /* 0x00000400ff077b82 */ /* 0x001e220000000800 */
[----:B------:R-:W-:Y:S02]  /*9940*/  IADD3 R3, R3, 0x1, RZ ;  /* 0x0000000103037810 */ /* 0x000fe40007ffe0ff */
[----:B0-----:R-:W-:-:S04]  /*9950*/  IADD3 R2, R7, R2, RZ ;  /* 0x0000000207027210 */ /* 0x001fc80007ffe0ff */
[----:B------:R-:W-:-:S13]  /*9960*/  ISETP.GE.AND P5, PT, R2, UR4, PT ;  /* 0x0000000402007c0c */ /* 0x000fda000bfa6270 */
[----:B------:R-:W-:Y:S05]  /*9970*/  @!P5 BRA `(.L_x_4220) ;  /* 0xffffff7000b0d947 */ /* 0x000fea000383ffff */
[----:B------:R-:W-:Y:S05]  /*9980*/  EXIT ;  /* 0x000000000000794d */ /* 0x000fea0003800000 */
.L_x_4221:
        /* <DEDUP_REMOVED lines=15> */
.L_x_5631:


//--------------------- .text._Z35group_norm_nhwc_fwd_one_pass_kernelI11Bf16IOFp16WLi512ELi98ELi392EEv26Group_norm_nhwc_fwd_params --------------------------
	.section	.text._Z35group_norm_nhwc_fwd_one_pass_kernelI11Bf16IOFp16WLi512ELi98ELi392EEv26Group_norm_nhwc_fwd_params,"ax",@progbits
	.align	128
        .global         _Z35group_norm_nhwc_fwd_one_pass_kernelI11Bf16IOFp16WLi512ELi98ELi392EEv26Group_norm_nhwc_fwd_params
        .type           _Z35group_norm_nhwc_fwd_one_pass_kernelI11Bf16IOFp16WLi512ELi98ELi392EEv26Group_norm_nhwc_fwd_params,@function
        .size           _Z35group_norm_nhwc_fwd_one_pass_kernelI11Bf16IOFp16WLi512ELi98ELi392EEv26Group_norm_nhwc_fwd_params,(.L_x_5632 - _Z35group_norm_nhwc_fwd_one_pass_kernelI11Bf16IOFp16WLi512ELi98ELi392EEv26Group_norm_nhwc_fwd_params)
        .other          _Z35group_norm_nhwc_fwd_one_pass_kernelI11Bf16IOFp16WLi512ELi98ELi392EEv26Group_norm_nhwc_fwd_params,@"STO_CUDA_ENTRY STV_DEFAULT"
_Z35group_norm_nhwc_fwd_one_pass_kernelI11Bf16IOFp16WLi512ELi98ELi392EEv26Group_norm_nhwc_fwd_params:
.text._Z35group_norm_nhwc_fwd_one_pass_kernelI11Bf16IOFp16WLi512ELi98ELi392EEv26Group_norm_nhwc_fwd_params:
        /* <DEDUP_REMOVED lines=19> */
.L_x_4238:
        /* <DEDUP_REMOVED lines=1860> */
[----:B------:R-:W-:Y:S02]  /*7570*/  FMUL.FTZ R53, R15, R15 ;  /* 0x0000000f0f357220 */ /* 0x000fe40000410000 */
[C---:B------:R-:W-:Y:S02]  /*7580*/  FADD.FTZ R15, R13.reuse, R15 ;  /* 0x0000000f0d0f7221 */ /* 0x040fe40000010000 */
[----:B------:R-:W-:Y:S01]  /*7590*/  FFMA.FTZ R53, R13, R13, R53 ;  /* 0x0000000d0d357223 */ /* 0x000fe20000010035 */
[----:B------:R-:W-:Y:S01]  /*75a0*/  FADD.FTZ R11, R11, R14 ;  /* 0x0000000e0b0b7221 */ /* 0x000fe20000010000 */
[----:B------:R-:W2:Y:S01]  /*75b0*/  LDL.LU R13, [R1+0x1a8] ;  /* 0x0001a800010d7983 */ /* 0x000ea20000300800 */
[----:B------:R-:W-:-:S03]  /*75c0*/  FADD.FTZ R10, R52, R10 ;  /* 0x0000000a340a7221 */ /* 0x000fc60000010000 */
[----:B------:R-:W3:Y:S01]  /*75d0*/  LDL.LU R14, [R1+0x1a4] ;  /* 0x0001a400010e7983 */ /* 0x000ee20000300800 */
[----:B------:R-:W-:-:S03]  /*75e0*/  FADD.FTZ R11, R11, R53 ;  /* 0x000000350b0b7221 */ /* 0x000fc60000010000 */
[----:B------:R-:W4:Y:S04]  /*75f0*/  LDL.LU R52, [R1+0x1bc] ;  /* 0x0001bc0001347983 */ /* 0x000f280000300800 */
[----:B------:R-:W4:Y:S01]  /*7600*/  LDL.LU R53, [R1+0x1c0] ;  /* 0x0001c00001357983 */ /* 0x000f220000300800 */
[----:B------:R-:W-:Y:S01]  /*7610*/  FADD.FTZ R10, R10, R15 ;  /* 0x0000000f0a0a7221 */ /* 0x000fe20000010000 */
[----:B--2---:R-:W-:Y:S01]  /*7620*/  SHF.L.U32 R13, R13, 0x10, RZ ;  /* 0x000000100d0d7819 */ /* 0x004fe200000006ff */
[----:B---3--:R-:W-:-:S04]  /*7630*/  IMAD.U32 R14, R14, 0x10000, RZ ;  /* 0x000100000e0e7824 */ /* 0x008fc800078e00ff */
[----:B------:R-:W-:Y:S01]  /*7640*/  FMUL.FTZ R15, R13, R13 ;  /* 0x0000000d0d0f7220 */ /* 0x000fe20000410000 */
[----:B----4-:R-:W-:Y:S01]  /*7650*/  SHF.L.U32 R52, R52, 0x10, RZ ;  /* 0x0000001034347819 */ /* 0x010fe200000006ff */
[C---:B------:R-:W-:Y:S02]  /*7660*/  FADD.FTZ R13, R14.reuse, R13 ;  /* 0x0000000d0e0d7221 */ /* 0x040fe40000010000 */
[----:B------:R-:W-:Y:S01]  /*7670*/  FFMA.FTZ R15, R14, R14, R15 ;  /* 0x0000000e0e0f7223 */ /* 0x000fe2000001000f */
[----:B------:R-:W-:Y:S02]  /*7680*/  IMAD.U32 R53, R53, 0x10000, RZ ;  /* 0x0001000035357824 */ /* 0x000fe400078e00ff */
[----:B------:R-:W-:Y:S01]  /*7690*/  FADD.FTZ R10, R10, R13 ;  /* 0x0000000d0a0a7221 */ /* 0x000fe20000010000 */
[----:B------:R-:W-:Y:S01]  /*76a0*/  FMUL.FTZ R14, R52, R52 ;  /* 0x00000034340e7220 */ /* 0x000fe20000410000 */
[----:B------:R-:W-:Y:S01]  /*76b0*/  FADD.FTZ R52, R53, R52 ;  /* 0x0000003435347221 */ /* 0x000fe20000010000 */
[----:B------:R-:W-:-:S02]  /*76c0*/  SHF.L.U32 R13, R6, 0x10, RZ ;  /* 0x00000010060d7819 */ /* 0x000fc400000006ff */
[----:B------:R-:W-:Y:S01]  /*76d0*/  FFMA.FTZ R14, R53, R53, R14 ;  /* 0x00000035350e7223 */ /* 0x000fe2000001000e */
[----:B------:R-:W-:Y:S01]  /*76e0*/  FADD.FTZ R11, R11, R15 ;  /* 0x0000000f0b0b7221 */ /* 0x000fe20000010000 */
[----:B------:R-:W-:Y:S01]  /*76f0*/  FADD.FTZ R53, R10, R52 ;  /* 0x000000340a357221 */ /* 0x000fe20000010000 */
[----:B------:R-:W2:Y:S04]  /*7700*/  LDL.LU R6, [R1+0x1f0] ;  /* 0x0001f00001067983 */ /* 0x000ea80000300800 */
[----:B------:R-:W3:Y:S01]  /*7710*/  LDL.LU R10, [R1+0x1cc] ;  /* 0x0001cc00010a7983 */ /* 0x000ee20000300800 */
[----:B------:R-:W-:Y:S02]  /*7720*/  IMAD.U32 R15, R7, 0x10000, RZ ;  /* 0x00010000070f7824 */ /* 0x000fe400078e00ff */
[----:B------:R-:W-:Y:S01]  /*7730*/  FMUL.FTZ R52, R13, R13 ;  /* 0x0000000d0d347220 */ /* 0x000fe20000410000 */
[----:B------:R-:W-:Y:S01]  /*7740*/  FADD.FTZ R11, R11, R14 ;  /* 0x0000000e0b0b7221 */ /* 0x000fe20000010000 */
[----:B------:R-:W4:Y:S04]  /*7750*/  LDL.LU R7, [R1+0x1e8] ;  /* 0x0001e80001077983 */ /* 0x000f280000300800 */
[----:B------:R-:W2:Y:S01]  /*7760*/  LDL.LU R14, [R1+0x1d0] ;  /* 0x0001d000010e7983 */ /* 0x000ea20000300800 */
[C---:B------:R-:W-:Y:S01]  /*7770*/  FFMA.FTZ R52, R15.reuse, R15, R52 ;  /* 0x0000000f0f347223 */ /* 0x040fe20000010034 */
[----:B------:R-:W-:-:S02]  /*7780*/  FADD.FTZ R13, R15, R13 ;  /* 0x0000000d0f0d7221 */ /* 0x000fc40000010000 */
[----:B------:R-:W4:Y:S01]  /*7790*/  LDL.LU R15, [R1+0x1c4] ;  /* 0x0001c400010f7983 */ /* 0x000f220000300800 */
[----:B------:R-:W-:-:S03]  /*77a0*/  FADD.FTZ R11, R11, R52 ;  /* 0x000000340b0b7221 */ /* 0x000fc60000010000 */
[----:B------:R-:W4:Y:S01]  /*77b0*/  LDL.LU R52, [R1+0x1dc] ;  /* 0x0001dc0001347983 */ /* 0x000f220000300800 */
[----:B------:R-:W-:Y:S01]  /*77c0*/  FADD.FTZ R53, R53, R13 ;  /* 0x0000000d35357221 */ /* 0x000fe20000010000 */
[----:B---3--:R-:W-:-:S05]  /*77d0*/  SHF.L.U32 R10, R10, 0x10, RZ ;  /* 0x000000100a0a7819 */ /* 0x008fca00000006ff */
[----:B------:R-:W-:Y:S01]  /*77e0*/  FMUL.FTZ R13, R10, R10 ;  /* 0x0000000a0a0d7220 */ /* 0x000fe20000410000 */
[----:B--2---:R-:W-:-:S04]  /*77f0*/  IMAD.U32 R14, R14, 0x10000, RZ ;  /* 0x000100000e0e7824 */ /* 0x004fc800078e00ff */
[C---:B------:R-:W-:Y:S01]  /*7800*/  FFMA.FTZ R13, R14.reuse, R14, R13 ;  /* 0x0000000e0e0d7223 */ /* 0x040fe2000001000d */
[----:B----4-:R-:W-:Y:S01]  /*7810*/  SHF.L.U32 R15, R15, 0x10, RZ ;  /* 0x000000100f0f7819 */ /* 0x010fe200000006ff */
        /* <DEDUP_REMOVED lines=516> */
.L_x_4223:
[----:B------:R-:W-:Y:S05]  /*9860*/  BSYNC B0 ;  /* 0x0000000000007941 */ /* 0x000fea0003800000 */
.L_x_4222:
        /* <DEDUP_REMOVED lines=34> */
.L_x_4227:
[----:B------:R-:W2:Y:S04]  /*9a90*/  LDG.E.STRONG.GPU R2, desc[UR12][R18.64] ;  /* 0x0000000c12027981 */ /* 0x000ea8000c1ef900 */
[----:B--2---:R-:W-:Y:S04]  /*9aa0*/  CCTL.IVALL ;  /* 0x00000000ff00798f */ /* 0x004fe80002000000 */
[----:B------:R0:W-:Y:S01]  /*9ab0*/  STL [R1], R2 ;  /* 0x0000000201007387 */ /* 0x0001e20000100800 */
[----:B------:R-:W-:-:S13]  /*9ac0*/  ISETP.NE.AND P1, PT, R2, UR6, PT ;  /* 0x0000000602007c0c */ /* 0x000fda000bf25270 */
[----:B0-----:R-:W-:Y:S05]  /*9ad0*/  @P1 BRA `(.L_x_4227) ;  /* 0xfffffffc00ec1947 */ /* 0x001fea000383ffff */
.L_x_4226:
[----:B------:R-:W-:Y:S05]  /*9ae0*/  BSYNC B0 ;  /* 0x0000000000007941 */ /* 0x000fea0003800000 */
.L_x_4225:
        /* <DEDUP_REMOVED lines=18> */
.L_x_4231:
        /* <DEDUP_REMOVED lines=115> */
.L_x_4230:
        /* <DEDUP_REMOVED lines=61> */
.L_x_4232:
[----:B------:R-:W-:-:S13]  /*a710*/  ISETP.NE.OR P1, PT, R2, RZ, P1 ;  /* 0x000000ff0200720c */ /* 0x000fda0000f25670 */
[----:B------:R-:W-:Y:S05]  /*a720*/  @!P1 BRA `(.L_x_4228) ;  /* 0x00000000007c9947 */ /* 0x000fea0003800000 */
.L_x_4229:
        /* <DEDUP_REMOVED lines=31> */
.L_x_4228:
        /* <DEDUP_REMOVED lines=11> */
.L_x_4234:
[----:B------:R-:W-:Y:S05]  /*a9d0*/  BSYNC B0 ;  /* 0x0000000000007941 */ /* 0x000fea0003800000 */
.L_x_4233:
        /* <DEDUP_REMOVED lines=19> */
.L_x_4224:
        /* <DEDUP_REMOVED lines=49> */
[----:B--2---:R-:W-:Y:S02]  /*ae20*/  HADD2.F32 R16, -RZ, R18.H0_H0 ;  /* 0x20000012ff107230 */ /* 0x004fe40000004100 */
[----:B---3--:R-:W-:Y:S02]  /*ae30*/  HADD2.F32 R18, -RZ, R19.H0_H0 ;  /* 0x20000013ff127230 */ /* 0x008fe40000004100 */
[----:B----4-:R-:W-:Y:S02]  /*ae40*/  HADD2.F32 R19, -RZ, R20.H0_H0 ;  /* 0x20000014ff137230 */ /* 0x010fe40000004100 */
[----:B01----:R-:W-:-:S07]  /*ae50*/  HADD2.F32 R21, -RZ, R21.H0_H0 ;  /* 0x20000015ff157230 */ /* 0x003fce0000004100 */
.L_x_4237:
        /* <DEDUP_REMOVED lines=147> */
.L_x_4236:
[----:B------:R-:W-:Y:S05]  /*b790*/  BSYNC B0 ;  /* 0x0000000000007941 */ /* 0x000fea0003800000 */
.L_x_4235:
        /* <DEDUP_REMOVED lines=11> */
.L_x_4239:
        /* <DEDUP_REMOVED lines=11> */
.L_x_5632:


//--------------------- .text._Z35group_norm_nhwc_fwd_one_pass_kernelI11Fp16IOFp32WLi64ELi98ELi392EEv26Group_norm_nhwc_fwd_params --------------------------
	.section	.text._Z35group_norm_nhwc_fwd_one_pass_kernelI11Fp16IOFp32WLi64ELi98ELi392EEv26Group_norm_nhwc_fwd_params,"ax",@progbits
	.align	128
        .global         _Z35group_norm_nhwc_fwd_one_pass_kernelI11Fp16IOFp32WLi64ELi98ELi392EEv26Group_norm_nhwc_fwd_params
        .type           _Z35group_norm_nhwc_fwd_one_pass_kernelI11Fp16IOFp32WLi64ELi98ELi392EEv26Group_norm_nhwc_fwd_params,@function
        .size           _Z35group_norm_nhwc_fwd_one_pass_kernelI11Fp16IOFp32WLi64ELi98ELi392EEv26Group_norm_nhwc_fwd_params,(.L_x_5633 - _Z35group_norm_nhwc_fwd_one_pass_kernelI11Fp16IOFp32WLi64ELi98ELi392EEv26Group_norm_nhwc_fwd_params)
        .other          _Z35group_norm_nhwc_fwd_one_pass_kernelI11Fp16IOFp32WLi64ELi98ELi392EEv26Group_norm_nhwc_fwd_params,@"STO_CUDA_ENTRY STV_DEFAULT"
_Z35group_norm_nhwc_fwd_one_pass_kernelI11Fp16IOFp32WLi64ELi98ELi392EEv26Group_norm_nhwc_fwd_params:
.text._Z35group_norm_nhwc_fwd_one_pass_kernelI11Fp16IOFp32WLi64ELi98ELi392EEv26Group_norm_nhwc_fwd_params:
        /* <DEDUP_REMOVED lines=8> */
[----:B------:R-:W-:Y:S01]  /*0080*/  S2UR UR10, SR_CTAID.X ;  /* 0x00000000000a79c3 */ /* 0x000fe20000002500 */
[----:B------:R-:W-:Y:S01]  /*0090*/  ULDC.64 UR8, c[0x0][0x278] ;  /* 0x00009e0000087ab9 */ /* 0x000fe20000000a00 */
[----:B------:R-:W-:Y:S01]  /*00a0*/  UMOV UR4, 0x400 ;  /* 0x0000040000047882 */ /* 0x000fe20000000000 */
[----:B------:R-:W-:Y:S01]  /*00b0*/  MOV R20, R28 ;  /* 0x0000001c00147202 */ /* 0x000fe20000000f00 */
[----:B------:R-:W-:-:S04]  /*00c0*/  ULDC.U8 UR11, c[0x0][0x28c] ;  /* 0x0000a300000b7ab9 */ /* 0x000fc80000000000 */
[----:B------:R-:W1:Y:S08]  /*00d0*/  LDC R31, c[0x0][0x294] ;  /* 0x0000a500ff1f7b82 */ /* 0x000e700000000800 */
[----:B------:R-:W2:Y:S08]  /*00e0*/  S2UR UR6, SR_CgaCtaId ;  /* 0x00000000000679c3 */ /* 0x000eb00000008800 */
[----:B------:R-:W3:Y:S01]  /*00f0*/  LDC R23, c[0x0][0x10] ;  /* 0x00000400ff177b82 */ /* 0x000ee20000000800 */
[C---:B0-----:R-:W-:Y:S01]  /*0100*/  IMAD.WIDE.U32 R2, R29.reuse, 0x5397829d, RZ ;  /* 0x5397829d1d027825 */ /* 0x041fe200078e00ff */
[----:B------:R-:W-:-:S06]  /*0110*/  ISETP.GE.U32.AND P4, PT, R29, 0x188, PT ;  /* 0x000001881d00780c */ /* 0x000fcc0003f86070 */
[----:B------:R-:W0:Y:S01]  /*0120*/  LDC R21, c[0x0][0xc] ;  /* 0x00000300ff157b82 */ /* 0x000e220000000800 */
[----:B------:R-:W-:Y:S02]  /*0130*/  ISETP.GT.AND P5, PT, R29, 0x17f, PT ;  /* 0x0000017f1d00780c */ /* 0x000fe40003fa4270 */
[----:B------:R-:W-:Y:S01]  /*0140*/  SHF.R.U32.HI R2, RZ, 0x4, R3 ;  /* 0x00000004ff027819 */ /* 0x000fe20000011603 */
[----:B--2---:R-:W-:-:S04]  /*0150*/  ULEA UR4, UR6, UR4, 0x18 ;  /* 0x0000000406047291 */ /* 0x004fc8000f8ec03f */
[----:B-1----:R-:W-:-:S05]  /*0160*/  IMAD R31, R31, UR10, R2 ;  /* 0x0000000a1f1f7c24 */ /* 0x002fca000f8e0202 */
[C---:B------:R-:W-:Y:S02]  /*0170*/  IADD3 R26, R31.reuse, 0x8, RZ ;  /* 0x000000081f1a7810 */ /* 0x040fe40007ffe0ff */
[C---:B------:R-:W-:Y:S02]  /*0180*/  IADD3 R24, R31.reuse, 0x10, RZ ;  /* 0x000000101f187810 */ /* 0x040fe40007ffe0ff */
[----:B------:R-:W-:Y:S02]  /*0190*/  ISETP.LT.U32.AND P0, PT, R26, UR8, PT ;  /* 0x000000081a007c0c */ /* 0x000fe4000bf01070 */
[----:B------:R-:W-:Y:S02]  /*01a0*/  SHF.R.S32.HI R0, RZ, 0x1f, R26 ;  /* 0x0000001fff007819 */ /* 0x000fe4000001141a */
[----:B------:R-:W-:Y:S02]  /*01b0*/  IADD3 R22, R31, 0x18, RZ ;  /* 0x000000181f167810 */ /* 0x000fe40007ffe0ff */
[----:B------:R-:W-:-:S02]  /*01c0*/  ISETP.LT.AND.EX P0, PT, R0, UR9, !P4, P0 ;  /* 0x0000000900007c0c */ /* 0x000fc4000e701300 */
[----:B------:R-:W-:Y:S02]  /*01d0*/  SHF.R.S32.HI R0, RZ, 0x1f, R29 ;  /* 0x0000001fff007819 */ /* 0x000fe4000001141d */
[----:B------:R-:W-:Y:S02]  /*01e0*/  ISETP.LT.U32.AND P3, PT, R31, UR8, PT ;  /* 0x000000081f007c0c */ /* 0x000fe4000bf61070 */
[----:B------:R-:W-:Y:S02]  /*01f0*/  ISETP.LT.U32.AND P1, PT, R24, UR8, PT ;  /* 0x0000000818007c0c */ /* 0x000fe4000bf21070 */
[----:B------:R-:W-:Y:S02]  /*0200*/  ISETP.LT.U32.AND P2, PT, R22, UR8, PT ;  /* 0x0000000816007c0c */ /* 0x000fe4000bf41070 */
[----:B------:R-:W-:Y:S02]  /*0210*/  SHF.R.S32.HI R3, RZ, 0x1f, R24 ;  /* 0x0000001fff037819 */ /* 0x000fe40000011418 */
[----:B------:R-:W-:-:S02]  /*0220*/  SHF.R.S32.HI R4, RZ, 0x1f, R22 ;  /* 0x0000001fff047819 */ /* 0x000fc40000011416 */
[----:B------:R-:W-:Y:S02]  /*0230*/  SHF.R.S32.HI R25, RZ, 0x1f, R31 ;  /* 0x0000001fff197819 */ /* 0x000fe4000001141f */
[----:B------:R-:W-:Y:S02]  /*0240*/  LEA.HI R0, R0, R29, RZ, 0x5 ;  /* 0x0000001d00007211 */ /* 0x000fe400078f28ff */
[----:B------:R-:W-:Y:S02]  /*0250*/  ISETP.LT.AND.EX P1, PT, R3, UR9, !P4, P1 ;  /* 0x0000000903007c0c */ /* 0x000fe4000e721310 */
[----:B------:R-:W-:Y:S02]  /*0260*/  ISETP.LT.AND.EX P2, PT, R4, UR9, !P4, P2 ;  /* 0x0000000904007c0c */ /* 0x000fe4000e741320 */
[----:B------:R-:W-:Y:S01]  /*0270*/  ISETP.LT.AND.EX P3, PT, R25, UR9, !P4, P3 ;  /* 0x0000000919007c0c */ /* 0x000fe2000e761330 */
[----:B------:R-:W-:Y:S01]  /*0280*/  ULDC.64 UR8, c[0x0][0x218] ;  /* 0x0000860000087ab9 */ /* 0x000fe20000000a00 */
[----:B------:R-:W-:Y:S01]  /*0290*/  LOP3.LUT P4, RZ, R29, UR10, RZ, 0xfc, !PT ;  /* 0x0000000a1dff7c12 */ /* 0x000fe2000f88fcff */
[----:B------:R-:W-:Y:S01]  /*02a0*/  IMAD R29, R2, -0x31, R29 ;  /* 0xffffffcf021d7824 */ /* 0x000fe200078e021d */
[----:B------:R-:W-:-:S02]  /*02b0*/  LOP3.LUT R2, R0, 0xffffffe0, RZ, 0xc0, !PT ;  /* 0xffffffe000027812 */ /* 0x000fc400078ec0ff */
[----:B------:R-:W-:Y:S02]  /*02c0*/  ISETP.NE.U32.AND P6, PT, RZ, UR8, PT ;  /* 0x00000008ff007c0c */ /* 0x000fe4000bfc5070 */
[----:B------:R-:W-:Y:S02]  /*02d0*/  IADD3 R2, -R2, 0x187, RZ ;  /* 0x0000018702027810 */ /* 0x000fe40007ffe1ff */
[----:B------:R-:W-:Y:S02]  /*02e0*/  SHF.R.S32.HI R11, RZ, 0x5, R0 ;  /* 0x00000005ff0b7819 */ /* 0x000fe40000011400 */
[----:B------:R-:W-:Y:S02]  /*02f0*/  SHF.L.U32 R29, R29, 0x1, RZ ;  /* 0x000000011d1d7819 */ /* 0x000fe400000006ff */
[----:B------:R-:W-:Y:S02]  /*0300*/  IADD3 R10, R31, 0x38, RZ ;  /* 0x000000381f0a7810 */ /* 0x000fe40007ffe0ff */
[----:B------:R-:W-:-:S02]  /*0310*/  SEL R27, R2, 0x1f, P5 ;  /* 0x0000001f021b7807 */ /* 0x000fc40002800000 */
[----:B------:R-:W-:Y:S01]  /*0320*/  ISETP.NE.AND.EX P4, PT, RZ, UR9, !P4, P6 ;  /* 0x00000009ff007c0c */ /* 0x000fe2000e785360 */
[----:B------:R-:W-:Y:S01]  /*0330*/  ULDC.64 UR8, c[0x0][0x208] ;  /* 0x0000820000087ab9 */ /* 0x000fe20000000a00 */
[----:B------:R-:W-:Y:S01]  /*0340*/  LEA R11, R11, UR4, 0x3 ;  /* 0x000000040b0b7c11 */ /* 0x000fe2000f8e18ff */
[----:B0--3--:R-:W-:-:S10]  /*0350*/  UMOV UR4, URZ ;  /* 0x0000003f00047c82 */ /* 0x009fd40008000000 */
.L_x_4276:
[----:B0-----:R-:W0:Y:S01]  /*0360*/  LDC R9, c[0x0][0x288] ;  /* 0x0000a200ff097b82 */ /* 0x001e220000000800 */
[----:B------:R-:W-:Y:S01]  /*0370*/  ULDC.64 UR6, c[0x0][0x280] ;  /* 0x0000a00000067ab9 */ /* 0x000fe20000000a00 */
[----:B------:R-:W-:-:S06]  /*0380*/  SHF.R.S32.HI R13, RZ, 0x1f, R26 ;  /* 0x0000001fff0d7819 */ /* 0x000fcc000001141a */
[----:B------:R-:W1:Y:S08]  /*0390*/  @P3 LDC.64 R16, c[0x0][0x220] ;  /* 0x00008800ff103b82 */ /* 0x000e700000000a00 */
[----:B------:R-:W2:Y:S01]  /*03a0*/  @P0 LDC.64 R14, c[0x0][0x220] ;  /* 0x00008800ff0e0b82 */ /* 0x000ea20000000a00 */
[----:B0-----:R-:W-:-:S04]  /*03b0*/  IABS R5, R9 ;  /* 0x0000000900057213 */ /* 0x001fc80000000000 */
[----:B------:R-:W0:Y:S08]  /*03c0*/  I2F.RP R0, R5 ;  /* 0x0000000500007306 */ /* 0x000e300000209400 */
[----:B0-----:R-:W0:Y:S02]  /*03d0*/  MUFU.RCP R0, R0 ;  /* 0x0000000000007308 */ /* 0x001e240000001000 */
[----:B0-----:R-:W-:-:S06]  /*03e0*/  IADD3 R2, R0, 0xffffffe, RZ ;  /* 0x0ffffffe00027810 */ /* 0x001fcc0007ffe0ff */
[----:B------:R0:W3:Y:S02]  /*03f0*/  F2I.FTZ.U32.TRUNC.NTZ R3, R2 ;  /* 0x0000000200037305 */ /* 0x0000e4000021f000 */
[----:B0-----:R-:W-:Y:S01]  /*0400*/  HFMA2.MMA R2, -RZ, RZ, 0, 0 ;  /* 0x00000000ff027435 */ /* 0x001fe200000001ff */
[----:B---3--:R-:W-:-:S05]  /*0410*/  IADD3 R4, RZ, -R3, RZ ;  /* 0x80000003ff047210 */ /* 0x008fca0007ffe0ff */
        /* <DEDUP_REMOVED lines=10> */
[----:B------:R-:W-:Y:S01]  /*04c0*/  LOP3.LUT R0, R20, R9, RZ, 0x3c, !PT ;  /* 0x0000000914007212 */ /* 0x000fe200078e3cff */
[----:B------:R-:W0:Y:S03]  /*04d0*/  @P3 LDC.64 R4, c[0x0][0x270] ;  /* 0x00009c00ff043b82 */ /* 0x000e260000000a00 */
[----:B------:R-:W-:-:S07]  /*04e0*/  ISETP.GE.AND P5, PT, R0, RZ, PT ;  /* 0x000000ff0000720c */ /* 0x000fce0003fa6270 */
[----:B------:R-:W-:Y:S02]  /*04f0*/  @P6 IADD3 R3, R3, 0x1, RZ ;  /* 0x0000000103036810 */ /* 0x000fe40007ffe0ff */
[----:B------:R-:W-:-:S04]  /*0500*/  ISETP.NE.AND P6, PT, R9, RZ, PT ;  /* 0x000000ff0900720c */ /* 0x000fc80003fc5270 */
[----:B------:R-:W-:-:S09]  /*0510*/  @!P5 IADD3 R3, -R3, RZ, RZ ;  /* 0x000000ff0303d210 */ /* 0x000fd20007ffe1ff */
[----:B------:R-:W-:-:S04]  /*0520*/  @!P6 LOP3.LUT R3, RZ, R9, RZ, 0x33, !PT ;  /* 0x00000009ff03e212 */ /* 0x000fc800078e33ff */
[----:B------:R-:W-:Y:S02]  /*0530*/  IADD3 R7, -R3, RZ, RZ ;  /* 0x000000ff03077210 */ /* 0x000fe40007ffe1ff */
[----:B------:R-:W-:-:S03]  /*0540*/  SHF.R.S32.HI R0, RZ, 0x1f, R3 ;  /* 0x0000001fff007819 */ /* 0x000fc60000011403 */
[----:B------:R-:W-:Y:S01]  /*0550*/  IMAD R30, R9, R7, R20 ;  /* 0x00000007091e7224 */ /* 0x000fe200078e0214 */
[----:B------:R-:W-:Y:S01]  /*0560*/  SHF.R.S32.HI R7, RZ, 0x1f, R29 ;  /* 0x0000001fff077819 */ /* 0x000fe2000001141d */
[----:B------:R-:W3:Y:S01]  /*0570*/  @P0 LDC.64 R8, c[0x0][0x270] ;  /* 0x00009c00ff080b82 */ /* 0x000ee20000000a00 */
[----:B------:R-:W-:Y:S02]  /*0580*/  IMAD R0, R0, UR6, RZ ;  /* 0x0000000600007c24 */ /* 0x000fe4000f8e02ff */
[----:B------:R-:W-:Y:S02]  /*0590*/  IMAD R30, R30, 0x62, RZ ;  /* 0x000000621e1e7824 */ /* 0x000fe400078e02ff */
[----:B------:R-:W-:Y:S02]  /*05a0*/  IMAD R35, R3, UR7, R0 ;  /* 0x0000000703237c24 */ /* 0x000fe4000f8e0200 */
[----:B0-----:R-:W-:Y:S01]  /*05b0*/  @P3 IMAD R0, R25, R4, RZ ;  /* 0x0000000419003224 */ /* 0x001fe200078e02ff */
[----:B------:R-:W-:-:S04]  /*05c0*/  IADD3 R32, P5, R29, R30, RZ ;  /* 0x0000001e1d207210 */ /* 0x000fc80007fbe0ff */
[----:B------:R-:W-:Y:S01]  /*05d0*/  LEA.HI.X.SX32 R33, R30, R7, 0x1, P5 ;  /* 0x000000071e217211 */ /* 0x000fe200028f0eff */
[----:B------:R-:W-:Y:S02]  /*05e0*/  @P3 IMAD R7, R31, R5, R0 ;  /* 0x000000051f073224 */ /* 0x000fe400078e0200 */
[----:B------:R-:W-:Y:S01]  /*05f0*/  IMAD.WIDE.U32 R32, R3, UR6, R32 ;  /* 0x0000000603207c25 */ /* 0x000fe2000f8e0020 */
[----:B------:R-:W-:Y:S01]  /*0600*/  ULDC.64 UR6, c[0x0][0x278] ;  /* 0x00009e0000067ab9 */ /* 0x000fe20000000a00 */
[----:B------:R-:W0:Y:S03]  /*0610*/  @P1 LDC.64 R2, c[0x0][0x270] ;  /* 0x00009c00ff021b82 */ /* 0x000e260000000a00 */
[----:B------:R-:W-:Y:S02]  /*0620*/  IADD3 R35, R33, R35, RZ ;  /* 0x0000002321237210 */ /* 0x000fe40007ffe0ff */
[----:B------:R-:W-:Y:S01]  /*0630*/  @P3 MOV R34, R32 ;  /* 0x0000002000223202 */ /* 0x000fe20000000f00 */
[----:B---3--:R-:W-:-:S04]  /*0640*/  @P0 IMAD R6, R13, R8, RZ ;  /* 0x000000080d060224 */ /* 0x008fc800078e02ff */
[----:B------:R-:W-:-:S04]  /*0650*/  @P3 IMAD.WIDE.U32 R4, R31, R4, R34 ;  /* 0x000000041f043225 */ /* 0x000fc800078e0022 */
[----:B------:R-:W-:Y:S01]  /*0660*/  @P0 IMAD R13, R26, R9, R6 ;  /* 0x000000091a0d0224 */ /* 0x000fe200078e0206 */
[----:B------:R-:W-:Y:S02]  /*0670*/  @P3 IADD3 R0, R5, R7, RZ ;  /* 0x0000000705003210 */ /* 0x000fe40007ffe0ff */
[----:B------:R-:W-:Y:S02]  /*0680*/  @P0 MOV R6, R32 ;  /* 0x0000002000060202 */ /* 0x000fe40000000f00 */
[----:B------:R-:W-:Y:S02]  /*0690*/  @P0 MOV R7, R35 ;  /* 0x0000002300070202 */ /* 0x000fe40000000f00 */
[----:B-1----:R-:W-:Y:S01]  /*06a0*/  @P3 LEA R16, P5, R4, R16, 0x1 ;  /* 0x0000001004103211 */ /* 0x002fe200078a08ff */
[----:B------:R-:W-:-:S03]  /*06b0*/  @P0 IMAD.WIDE.U32 R8, R26, R8, R6 ;  /* 0x000000081a080225 */ /* 0x000fc600078e0006 */
[----:B------:R-:W-:Y:S01]  /*06c0*/  @P3 LEA.HI.X R17, R4, R17, R0, 0x1, P5 ;  /* 0x0000001104113211 */ /* 0x000fe200028f0c00 */
[----:B------:R-:W1:Y:S01]  /*06d0*/  @P1 LDC.64 R6, c[0x0][0x220] ;  /* 0x00008800ff061b82 */ /* 0x000e620000000a00 */
[----:B------:R-:W-:Y:S02]  /*06e0*/  @P0 IADD3 R0, R9, R13, RZ ;  /* 0x0000000d09000210 */ /* 0x000fe40007ffe0ff */
[----:B--2---:R-:W-:Y:S02]  /*06f0*/  @P0 LEA R14, P5, R8, R14, 0x1 ;  /* 0x0000000e080e0211 */ /* 0x004fe400078a08ff */
[----:B------:R-:W-:-:S03]  /*0700*/  SHF.R.S32.HI R13, RZ, 0x1f, R24 ;  /* 0x0000001fff0d7819 */ /* 0x000fc60000011418 */
[----:B------:R-:W2:Y:S01]  /*0710*/  @P2 LDC.64 R4, c[0x0][0x270] ;  /* 0x00009c00ff042b82 */ /* 0x000ea20000000a00 */
[----:B------:R-:W-:Y:S02]  /*0720*/  @P0 LEA.HI.X R15, R8, R15, R0, 0x1, P5 ;  /* 0x0000000f080f0211 */ /* 0x000fe400028f0c00 */
[----:B------:R-:W-:Y:S02]  /*0730*/  CS2R R8, SRZ ;  /* 0x0000000000087805 */ /* 0x000fe4000001ff00 */
[----:B------:R-:W-:Y:S01]  /*0740*/  @P1 MOV R18, R32 ;  /* 0x0000002000121202 */ /* 0x000fe20000000f00 */
[-C--:B0-----:R-:W-:Y:S01]  /*0750*/  @P1 IMAD R0, R13, R2.reuse, RZ ;  /* 0x000000020d001224 */ /* 0x081fe200078e02ff */
[----:B------:R-:W-:Y:S01]  /*0760*/  @P1 MOV R19, R35 ;  /* 0x0000002300131202 */ /* 0x000fe20000000f00 */
[----:B------:R-:W0:Y:S01]  /*0770*/  @P2 LDC.64 R12, c[0x0][0x220] ;  /* 0x00008800ff0c2b82 */ /* 0x000e220000000a00 */
[----:B------:R-:W3:Y:S01]  /*0780*/  @P3 LDG.E R9, desc[UR8][R16.64] ;  /* 0x0000000810093981 */ /* 0x000ee2000c1e1900 */
[----:B------:R-:W-:Y:S01]  /*0790*/  @P1 IMAD.WIDE.U32 R18, R24, R2, R18 ;  /* 0x0000000218121225 */ /* 0x000fe200078e0012 */
[----:B------:R-:W-:-:S02]  /*07a0*/  SHF.R.S32.HI R31, RZ, 0x1f, R22 ;  /* 0x0000001fff1f7819 */ /* 0x000fc40000011416 */
[----:B------:R4:W5:Y:S01]  /*07b0*/  @P0 LDG.E R8, desc[UR8][R14.64] ;  /* 0x000000080e080981 */ /* 0x000962000c1e1900 */
[----:B------:R-:W-:Y:S01]  /*07c0*/  @P1 IMAD R3, R24, R3, R0 ;  /* 0x0000000318031224 */ /* 0x000fe200078e0200 */
[----:B-1----:R-:W-:-:S04]  /*07d0*/  @P1 LEA R2, P5, R18, R6, 0x1 ;  /* 0x0000000612021211 */ /* 0x002fc800078a08ff */
[----:B------:R-:W-:Y:S02]  /*07e0*/  @P1 IADD3 R0, R19, R3, RZ ;  /* 0x0000000313001210 */ /* 0x000fe40007ffe0ff */
[----:B----4-:R-:W-:Y:S01]  /*07f0*/  @P2 MOV R14, R32 ;  /* 0x00000020000e2202 */ /* 0x010fe20000000f00 */
[-C--:B--2---:R-:W-:Y:S01]  /*0800*/  @P2 IMAD R6, R31, R4.reuse, RZ ;  /* 0x000000041f062224 */ /* 0x084fe200078e02ff */
[----:B------:R-:W-:Y:S02]  /*0810*/  @P2 MOV R15, R35 ;  /* 0x00000023000f2202 */ /* 0x000fe40000000f00 */
[----:B------:R-:W-:Y:S01]  /*0820*/  @P1 LEA.HI.X R3, R18, R7, R0, 0x1, P5 ;  /* 0x0000000712031211 */ /* 0x000fe200028f0c00 */
[C---:B------:R-:W-:Y:S01]  /*0830*/  @P2 IMAD R17, R22.reuse, R5, R6 ;  /* 0x0000000516112224 */ /* 0x040fe200078e0206 */
[----:B------:R-:W-:Y:S01]  /*0840*/  CS2R R6, SRZ ;  /* 0x0000000000067805 */ /* 0x000fe2000001ff00 */
[----:B------:R-:W-:-:S05]  /*0850*/  @P2 IMAD.WIDE.U32 R4, R22, R4, R14 ;  /* 0x0000000416042225 */ /* 0x000fca00078e000e */
[----:B------:R1:W2:Y:S01]  /*0860*/  @P1 LDG.E R7, desc[UR8][R2.64] ;  /* 0x0000000802071981 */ /* 0x0002a2000c1e1900 */
[----:B------:R-:W-:Y:S02]  /*0870*/  @P2 IADD3 R0, R5, R17, RZ ;  /* 0x0000001105002210 */ /* 0x000fe40007ffe0ff */
[----:B0-----:R-:W-:-:S04]  /*0880*/  @P2 LEA R12, P5, R4, R12, 0x1 ;  /* 0x0000000c040c2211 */ /* 0x001fc800078a08ff */
[----:B------:R-:W-:Y:S01]  /*0890*/  @P2 LEA.HI.X R13, R4, R13, R0, 0x1, P5 ;  /* 0x0000000d040d2211 */ /* 0x000fe200028f0c00 */
[----:B------:R-:W0:Y:S01]  /*08a0*/  S2R R14, SR_TID.X ;  /* 0x00000000000e7919 */ /* 0x000e220000002100 */
[----:B------:R-:W4:Y:S03]  /*08b0*/  LDC R0, c[0x0][0x294] ;  /* 0x0000a500ff007b82 */ /* 0x000f260000000800 */
[----:B------:R1:W2:Y:S01]  /*08c0*/  @P2 LDG.E R6, desc[UR8][R12.64] ;  /* 0x000000080c062981 */ /* 0x0002a2000c1e1900 */
[----:B0-----:R-:W-:Y:S01]  /*08d0*/  IMAD.WIDE.U32 R4, R14, 0x5397829d, RZ ;  /* 0x5397829d0e047825 */ /* 0x001fe200078e00ff */
[----:B------:R-:W-:-:S04]  /*08e0*/  HFMA2.MMA R4, -RZ, RZ, 0, 0 ;  /* 0x00000000ff047435 */ /* 0x000fc800000001ff */
[----:B------:R-:W-:-:S05]  /*08f0*/  SHF.R.U32.HI R5, RZ, 0x4, R5 ;  /* 0x00000004ff057819 */ /* 0x000fca0000011605 */
[----:B----4-:R-:W-:-:S05]  /*0900*/  IMAD R5, R0, UR10, R5 ;  /* 0x0000000a00057c24 */ /* 0x010fca000f8e0205 */
[C---:B------:R-:W-:Y:S02]  /*0910*/  IADD3 R19, R5.reuse, 0x20, RZ ;  /* 0x0000002005137810 */ /* 0x040fe40007ffe0ff */
[----:B------:R-:W-:Y:S02]  /*0920*/  IADD3 R31, R5, 0x28, RZ ;  /* 0x00000028051f7810 */ /* 0x000fe40007ffe0ff */
[----:B------:R-:W-:Y:S02]  /*0930*/  ISETP.GE.U32.AND P5, PT, R19, UR6, PT ;  /* 0x0000000613007c0c */ /* 0x000fe4000bfa6070 */
[----:B------:R-:W-:-:S04]  /*0940*/  SHF.R.S32.HI R15, RZ, 0x1f, R19 ;  /* 0x0000001fff0f7819 */ /* 0x000fc80000011413 */
[----:B------:R-:W-:-:S04]  /*0950*/  ISETP.GE.AND.EX P5, PT, R15, UR7, PT, P5 ;  /* 0x000000070f007c0c */ /* 0x000fc8000bfa6350 */
[----:B------:R-:W-:-:S13]  /*0960*/  ISETP.LT.U32.AND P5, PT, R14, 0x188, !P5 ;  /* 0x000001880e00780c */ /* 0x000fda0006fa1070 */
[----:B-1----:R-:W0:Y:S01]  /*0970*/  @P5 LDC.64 R2, c[0x0][0x270] ;  /* 0x00009c00ff025b82 */ /* 0x002e220000000a00 */
[----:B------:R-:W-:Y:S02]  /*0980*/  @P5 MOV R16, R32 ;  /* 0x0000002000105202 */ /* 0x000fe40000000f00 */
[----:B------:R-:W-:-:S05]  /*0990*/  @P5 MOV R17, R35 ;  /* 0x0000002300115202 */ /* 0x000fca0000000f00 */
[----:B------:R-:W1:Y:S01]  /*09a0*/  @P5 LDC.64 R12, c[0x0][0x220] ;  /* 0x00008800ff0c5b82 */ /* 0x000e620000000a00 */
[----:B0-----:R-:W-:-:S04]  /*09b0*/  @P5 IMAD R0, R15, R2, RZ ;  /* 0x000000020f005224 */ /* 0x001fc800078e02ff */
[C---:B------:R-:W-:Y:S02]  /*09c0*/  @P5 IMAD R15, R19.reuse, R3, R0 ;  /* 0x00000003130f5224 */ /* 0x040fe400078e0200 */
[----:B------:R-:W-:-:S05]  /*09d0*/  @P5 IMAD.WIDE.U32 R2, R19, R2, R16 ;  /* 0x0000000213025225 */ /* 0x000fca00078e0010 */
[----:B------:R-:W-:Y:S02]  /*09e0*/  @P5 IADD3 R0, R3, R15, RZ ;  /* 0x0000000f03005210 */ /* 0x000fe40007ffe0ff */
[C---:B-1----:R-:W-:Y:S02]  /*09f0*/  @P5 LEA R16, P6, R2.reuse, R12, 0x1 ;  /* 0x0000000c02105211 */ /* 0x042fe400078c08ff */
[----:B------:R-:W-:Y:S02]  /*0a00*/  SHF.R.S32.HI R15, RZ, 0x1f, R31 ;  /* 0x0000001fff0f7819 */ /* 0x000fe4000001141f */
[----:B------:R-:W-:Y:S02]  /*0a10*/  @P5 LEA.HI.X R17, R2, R13, R0, 0x1, P6 ;  /* 0x0000000d02115211 */ /* 0x000fe400030f0c00 */
[----:B------:R-:W-:-:S03]  /*0a20*/  ISETP.GE.U32.AND P6, PT, R31, UR6, PT ;  /* 0x000000061f007c0c */ /* 0x000fc6000bfc6070 */
[----:B------:R-:W4:Y:S01]  /*0a30*/  @P5 LDG.E R4, desc[UR8][R16.64] ;  /* 0x0000000810045981 */ /* 0x000f22000c1e1900 */
[----:B------:R-:W-:-:S04]  /*0a40*/  ISETP.GE.AND.EX P6, PT, R15, UR7, PT, P6 ;  /* 0x000000070f007c0c */ /* 0x000fc8000bfc6360 */
        /* <DEDUP_REMOVED lines=8> */
[----:B-1----:R-:W-:-:S04]  /*0ad0*/  @P6 LEA R12, P5, R18, R12, 0x1 ;  /* 0x0000000c120c6211 */ /* 0x002fc800078a08ff */
[----:B------:R-:W-:Y:S02]  /*0ae0*/  @P6 IADD3 R0, R19, R3, RZ ;  /* 0x0000000313006210 */ /* 0x000fe40007ffe0ff */
[----:B------:R-:W-:Y:S02]  /*0af0*/  IADD3 R19, R5, 0x30, RZ ;  /* 0x0000003005137810 */ /* 0x000fe40007ffe0ff */
[----:B------:R-:W-:Y:S02]  /*0b00*/  @P6 LEA.HI.X R13, R18, R13, R0, 0x1, P5 ;  /* 0x0000000d120d6211 */ /* 0x000fe400028f0c00 */
[----:B------:R-:W-:Y:S02]  /*0b10*/  ISETP.GE.U32.AND P5, PT, R19, UR6, PT ;  /* 0x0000000613007c0c */ /* 0x000fe4000bfa6070 */
[----:B------:R-:W-:-:S04]  /*0b20*/  SHF.R.S32.HI R15, RZ, 0x1f, R19 ;  /* 0x0000001fff0f7819 */ /* 0x000fc80000011413 */
[----:B------:R-:W-:Y:S01]  /*0b30*/  ISETP.GE.AND.EX P5, PT, R15, UR7, PT, P5 ;  /* 0x000000070f007c0c */ /* 0x000fe2000bfa6350 */
[----:B------:R-:W-:-:S03]  /*0b40*/  HFMA2.MMA R3, -RZ, RZ, 0, 0 ;  /* 0x00000000ff037435 */ /* 0x000fc600000001ff */
[----:B------:R-:W-:-:S07]  /*0b50*/  ISETP.LT.U32.AND P5, PT, R14, 0x188, !P5 ;  /* 0x000001880e00780c */ /* 0x000fce0006fa1070 */
[----:B------:R0:W4:Y:S06]  /*0b60*/  @P6 LDG.E R3, desc[UR8][R12.64] ;  /* 0x000000080c036981 */ /* 0x00012c000c1e1900 */
[----:B0-----:R-:W0:Y:S01]  /*0b70*/  @P5 LDC.64 R12, c[0x0][0x270] ;  /* 0x00009c00ff0c5b82 */ /* 0x001e220000000a00 */
[--C-:B---3--:R-:W-:Y:S02]  /*0b80*/  HADD2.F32 R31, -RZ, R9.reuse.H1_H1 ;  /* 0x30000009ff1f7230 */ /* 0x108fe40000004100 */
[----:B------:R-:W-:Y:S02]  /*0b90*/  HADD2.F32 R0, -RZ, R9.H0_H0 ;  /* 0x20000009ff007230 */ /* 0x000fe40000004100 */
[----:B-----5:R-:W-:-:S02]  /*0ba0*/  HADD2.F32 R37, -RZ, R8.H1_H1 ;  /* 0x30000008ff257230 */ /* 0x020fc40000004100 */
[----:B------:R-:W-:Y:S01]  /*0bb0*/  FMUL.FTZ R17, R31, R31 ;  /* 0x0000001f1f117220 */ /* 0x000fe20000410000 */
[----:B------:R-:W-:Y:S02]  /*0bc0*/  HADD2.F32 R2, -RZ, R8.H0_H0 ;  /* 0x20000008ff027230 */ /* 0x000fe40000004100 */
[C---:B------:R-:W-:Y:S01]  /*0bd0*/  FADD.FTZ R31, R0.reuse, R31 ;  /* 0x0000001f001f7221 */ /* 0x040fe20000010000 */
[----:B------:R-:W-:Y:S01]  /*0be0*/  FFMA.FTZ R17, R0, R0, R17 ;  /* 0x0000000000117223 */ /* 0x000fe20000010011 */
[----:B------:R-:W-:Y:S01]  /*0bf0*/  FMUL.FTZ R39, R37, R37 ;  /* 0x0000002525277220 */ /* 0x000fe20000410000 */
[C---:B------:R-:W-:Y:S02]  /*0c00*/  FADD.FTZ R0, R2.reuse, R37 ;  /* 0x0000002502007221 */ /* 0x040fe40000010000 */
[----:B------:R-:W-:Y:S01]  /*0c10*/  FADD.FTZ R17, RZ, R17 ;  /* 0x00000011ff117221 */ /* 0x000fe20000010000 */
[----:B------:R-:W-:Y:S01]  /*0c20*/  FFMA.FTZ R2, R2, R2, R39 ;  /* 0x0000000202027223 */ /* 0x000fe20000010027 */
[----:B------:R-:W-:-:S03]  /*0c30*/  FADD.FTZ R31, RZ, R31 ;  /* 0x0000001fff1f7221 */ /* 0x000fc60000010000 */
[----:B------:R-:W-:Y:S01]  /*0c40*/  FADD.FTZ R2, R17, R2 ;  /* 0x0000000211027221 */ /* 0x000fe20000010000 */
[----:B------:R-:W-:Y:S01]  /*0c50*/  FADD.FTZ R0, R31, R0 ;  /* 0x000000001f007221 */ /* 0x000fe20000010000 */
[--C-:B--2---:R-:W-:Y:S02]  /*0c60*/  HADD2.F32 R17, -RZ, R7.reuse.H1_H1 ;  /* 0x30000007ff117230 */ /* 0x104fe40000004100 */
[----:B------:R-:W-:-:S03]  /*0c70*/  HADD2.F32 R16, -RZ, R7.H0_H0 ;  /* 0x20000007ff107230 */ /* 0x000fc60000004100 */
[----:B------:R-:W-:Y:S02]  /*0c80*/  FMUL.FTZ R31, R17, R17 ;  /* 0x00000011111f7220 */ /* 0x000fe40000410000 */
[----:B------:R-:W-:-:S04]  /*0c90*/  FADD.FTZ R17, R16, R17 ;  /* 0x0000001110117221 */ /* 0x000fc80000010000 */
[----:B------:R-:W-:Y:S01]  /*0ca0*/  FADD.FTZ R38, R0, R17 ;  /* 0x0000001100267221 */ /* 0x000fe20000010000 */
[--C-:B------:R-:W-:Y:S02]  /*0cb0*/  HADD2.F32 R17, -RZ, R6.reuse.H1_H1 ;  /* 0x30000006ff117230 */ /* 0x100fe40000004100 */
[----:B------:R-:W-:Y:S02]  /*0cc0*/  HADD2.F32 R36, -RZ, R6.H0_H0 ;  /* 0x20000006ff247230 */ /* 0x000fe40000004100 */
[----:B------:R-:W-:Y:S01]  /*0cd0*/  FFMA.FTZ R31, R16, R16, R31 ;  /* 0x00000010101f7223 */ /* 0x000fe2000001001f */
[----:B0-----:R-:W-:Y:S02]  /*0ce0*/  @P5 IMAD R0, R15, R12, RZ ;  /* 0x0000000c0f005224 */ /* 0x001fe400078e02ff */
[----:B------:R-:W-:Y:S01]  /*0cf0*/  FMUL.FTZ R37, R17, R17 ;  /* 0x0000001111257220 */ /* 0x000fe20000410000 */
[----:B------:R-:W-:Y:S01]  /*0d00*/  @P5 MOV R16, R32 ;  /* 0x0000002000105202 */ /* 0x000fe20000000f00 */
[C---:B------:R-:W-:Y:S01]  /*0d10*/  FADD.FTZ R15, R36.reuse, R17 ;  /* 0x00000011240f7221 */ /* 0x040fe20000010000 */
[----:B------:R-:W-:Y:S01]  /*0d20*/  @P5 MOV R17, R35 ;  /* 0x0000002300115202 */ /* 0x000fe20000000f00 */
[----:B------:R-:W-:Y:S01]  /*0d30*/  FFMA.FTZ R36, R36, R36, R37 ;  /* 0x0000002424247223 */ /* 0x000fe20000010025 */
[----:B------:R-:W-:-:S02]  /*0d40*/  @P5 IMAD R37, R19, R13, R0 ;  /* 0x0000000d13255224 */ /* 0x000fc400078e0200 */
[----:B------:R-:W-:Y:S02]  /*0d50*/  @P5 IMAD.WIDE.U32 R16, R19, R12, R16 ;  /* 0x0000000c13105225 */ /* 0x000fe400078e0010 */
[----:B------:R-:W0:Y:S03]  /*0d60*/  @P5 LDC.64 R12, c[0x0][0x220] ;  /* 0x00008800ff0c5b82 */ /* 0x000e260000000a00 */
[----:B------:R-:W-:Y:S02]  /*0d70*/  @P5 IADD3 R0, R17, R37, RZ ;  /* 0x0000002511005210 */ /* 0x000fe40007ffe0ff */
[----:B------:R-:W-:Y:S02]  /*0d80*/  SHF.R.S32.HI R17, RZ, 0x1f, R10 ;  /* 0x0000001fff117819 */ /* 0x000fe4000001140a */
[----:B0-----:R-:W-:-:S04]  /*0d90*/  @P5 LEA R18, P6, R16, R12, 0x1 ;  /* 0x0000000c10125211 */ /* 0x001fc800078c08ff */
[----:B------:R-:W-:Y:S02]  /*0da0*/  @P5 LEA.HI.X R19, R16, R13, R0, 0x1, P6 ;  /* 0x0000000d10135211 */ /* 0x000fe400030f0c00 */
[----:B------:R-:W-:-:S04]  /*0db0*/  ISETP.GE.U32.AND P6, PT, R10, UR6, PT ;  /* 0x000000060a007c0c */ /* 0x000fc8000bfc6070 */
[----:B------:R-:W-:-:S04]  /*0dc0*/  ISETP.GE.AND.EX P6, PT, R17, UR7, PT, P6 ;  /* 0x0000000711007c0c */ /* 0x000fc8000bfc6360 */
[----:B------:R-:W-:-:S13]  /*0dd0*/  ISETP.LT.U32.AND P6, PT, R14, 0x188, !P6 ;  /* 0x000001880e00780c */ /* 0x000fda00077c1070 */
[----:B------:R-:W0:Y:S01]  /*0de0*/  @P6 LDC.64 R12, c[0x0][0x270] ;  /* 0x00009c00ff0c6b82 */ /* 0x000e220000000a00 */
[----:B------:R-:W-:Y:S01]  /*0df0*/  @P6 MOV R16, R32 ;  /* 0x0000002000106202 */ /* 0x000fe20000000f00 */
[----:B------:R-:W-:Y:S01]  /*0e00*/  FADD.FTZ R31, R2, R31 ;  /* 0x0000001f021f7221 */ /* 0x000fe20000010000 */
[----:B------:R-:W-:-:S10]  /*0e10*/  HFMA2.MMA R2, -RZ, RZ, 0, 0 ;  /* 0x00000000ff027435 */ /* 0x000fd400000001ff */
[----:B------:R1:W2:Y:S01]  /*0e20*/  @P5 LDG.E R2, desc[UR8][R18.64] ;  /* 0x0000000812025981 */ /* 0x0002a2000c1e1900 */
[----:B0-----:R-:W-:Y:S01]  /*0e30*/  @P6 IMAD R0, R17, R12, RZ ;  /* 0x0000000c11006224 */ /* 0x001fe200078e02ff */
[----:B------:R-:W-:-:S03]  /*0e40*/  @P6 MOV R17, R35 ;  /* 0x0000002300116202 */ /* 0x000fc60000000f00 */
[C---:B------:R-:W-:Y:S02]  /*0e50*/  @P6 IMAD R37, R10.reuse, R13, R0 ;  /* 0x0000000d0a256224 */ /* 0x040fe400078e0200 */
[----:B------:R-:W-:Y:S02]  /*0e60*/  @P6 IMAD.WIDE.U32 R16, R10, R12, R16 ;  /* 0x0000000c0a106225 */ /* 0x000fe400078e0010 */
[----:B------:R-:W0:Y:S03]  /*0e70*/  @P6 LDC.64 R12, c[0x0][0x220] ;  /* 0x00008800ff0c6b82 */ /* 0x000e260000000a00 */
[----:B------:R-:W-:Y:S02]  /*0e80*/  @P6 IADD3 R0, R17, R37, RZ ;  /* 0x0000002511006210 */ /* 0x000fe40007ffe0ff */
[----:B0-----:R-:W-:-:S04]  /*0e90*/  @P6 LEA R12, P5, R16, R12, 0x1 ;  /* 0x0000000c100c6211 */ /* 0x001fc800078a08ff */
[----:B------:R-:W-:Y:S01]  /*0ea0*/  @P6 LEA.HI.X R13, R16, R13, R0, 0x1, P5 ;  /* 0x0000000d100d6211 */ /* 0x000fe200028f0c00 */
[----:B------:R-:W-:-:S10]  /*0eb0*/  HFMA2.MMA R0, -RZ, RZ, 0, 0 ;  /* 0x00000000ff007435 */ /* 0x000fd400000001ff */
[----:B------:R0:W3:Y:S01]  /*0ec0*/  @P6 LDG.E R0, desc[UR8][R12.64] ;  /* 0x000000080c006981 */ /* 0x0000e2000c1e1900 */
[--C-:B----4-:R-:W-:Y:S02]  /*0ed0*/  HADD2.F32 R17, -RZ, R4.reuse.H1_H1 ;  /* 0x30000004ff117230 */ /* 0x110fe40000004100 */
[----:B------:R-:W-:Y:S02]  /*0ee0*/  HADD2.F32 R16, -RZ, R4.H0_H0 ;  /* 0x20000004ff107230 */ /* 0x000fe40000004100 */
[----:B------:R-:W-:Y:S01]  /*0ef0*/  FADD.FTZ R31, R31, R36 ;  /* 0x000000241f1f7221 */ /* 0x000fe20000010000 */
[----:B-1----:R-:W-:Y:S02]  /*0f00*/  FMUL.FTZ R19, R17, R17 ;  /* 0x0000001111137220 */ /* 0x002fe40000410000 */
[----:B------:R-:W-:Y:S01]  /*0f10*/  FADD.FTZ R18, R16, R17 ;  /* 0x0000001110127221 */ /* 0x000fe20000010000 */
[----:B------:R-:W-:Y:S01]  /*0f20*/  FADD.FTZ R15, R38, R15 ;  /* 0x0000000f260f7221 */ /* 0x000fe20000010000 */
[----:B------:R-:W-:-:S03]  /*0f30*/  FFMA.FTZ R16, R16, R16, R19 ;  /* 0x0000001010107223 */ /* 0x000fc60000010013 */
[----:B------:R-:W-:Y:S01]  /*0f40*/  FADD.FTZ R15, R15, R18 ;  /* 0x000000120f0f7221 */ /* 0x000fe20000010000 */
[----:B------:R-:W-:Y:S01]  /*0f50*/  FADD.FTZ R16, R31, R16 ;  /* 0x000000101f107221 */ /* 0x000fe20000010000 */
[--C-:B------:R-:W-:Y:S02]  /*0f60*/  HADD2.F32 R36, -RZ, R3.reuse.H1_H1 ;  /* 0x30000003ff247230 */ /* 0x100fe40000004100 */
[----:B------:R-:W-:-:S03]  /*0f70*/  HADD2.F32 R17, -RZ, R3.H0_H0 ;  /* 0x20000003ff117230 */ /* 0x000fc60000004100 */
[----:B0-----:R-:W-:Y:S02]  /*0f80*/  FMUL.FTZ R12, R36, R36 ;  /* 0x00000024240c7220 */ /* 0x001fe40000410000 */
[C---:B------:R-:W-:Y:S02]  /*0f90*/  FADD.FTZ R36, R17.reuse, R36 ;  /* 0x0000002411247221 */ /* 0x040fe40000010000 */
[----:B------:R-:W-:Y:S02]  /*0fa0*/  FFMA.FTZ R17, R17, R17, R12 ;  /* 0x0000001111117223 */ /* 0x000fe4000001000c */
[----:B------:R-:W-:Y:S02]  /*0fb0*/  FADD.FTZ R15, R15, R36 ;  /* 0x000000240f0f7221 */ /* 0x000fe40000010000 */
[----:B------:R-:W-:Y:S01]  /*0fc0*/  FADD.FTZ R16, R16, R17 ;  /* 0x0000001110107221 */ /* 0x000fe20000010000 */
[--C-:B--2---:R-:W-:Y:S02]  /*0fd0*/  HADD2.F32 R12, -RZ, R2.reuse.H1_H1 ;  /* 0x30000002ff0c7230 */ /* 0x104fe40000004100 */
[----:B------:R-:W-:-:S03]  /*0fe0*/  HADD2.F32 R13, -RZ, R2.H0_H0 ;  /* 0x20000002ff0d7230 */ /* 0x000fc60000004100 */
[----:B------:R-:W-:Y:S02]  /*0ff0*/  FMUL.FTZ R36, R12, R12 ;  /* 0x0000000c0c247220 */ /* 0x000fe40000410000 */
[C---:B------:R-:W-:Y:S02]  /*1000*/  FADD.FTZ R18, R13.reuse, R12 ;  /* 0x0000000c0d127221 */ /* 0x040fe40000010000 */
[----:B------:R-:W0:Y:S01]  /*1010*/  S2R R12, SR_LANEID ;  /* 0x00000000000c7919 */ /* 0x000e220000000000 */
[----:B------:R-:W-:Y:S01]  /*1020*/  FFMA.FTZ R13, R13, R13, R36 ;  /* 0x0000000d0d0d7223 */ /* 0x000fe20000010024 */
[----:B------:R-:W-:-:S03]  /*1030*/  FADD.FTZ R18, R15, R18 ;  /* 0x000000120f127221 */ /* 0x000fc60000010000 */
[----:B------:R-:W-:Y:S01]  /*1040*/  FADD.FTZ R13, R16, R13 ;  /* 0x0000000d100d7221 */ /* 0x000fe20000010000 */
[--C-:B---3--:R-:W-:Y:S02]  /*1050*/  HADD2.F32 R36, -RZ, R0.reuse.H1_H1 ;  /* 0x30000000ff247230 */ /* 0x108fe40000004100 */
[----:B------:R-:W-:-:S03]  /*1060*/  HADD2.F32 R15, -RZ, R0.H0_H0 ;  /* 0x20000000ff0f7230 */ /* 0x000fc60000004100 */
[----:B------:R-:W-:Y:S02]  /*1070*/  FMUL.FTZ R16, R36, R36 ;  /* 0x0000002424107220 */ /* 0x000fe40000410000 */
[C---:B------:R-:W-:Y:S02]  /*1080*/  FADD.FTZ R17, R15.reuse, R36 ;  /* 0x000000240f117221 */ /* 0x040fe40000010000 */
[----:B------:R-:W-:Y:S02]  /*1090*/  FFMA.FTZ R16, R15, R15, R16 ;  /* 0x0000000f0f107223 */ /* 0x000fe40000010010 */
[----:B------:R-:W-:Y:S02]  /*10a0*/  FADD.FTZ R18, R18, R17 ;  /* 0x0000001112127221 */ /* 0x000fe40000010000 */
[----:B------:R-:W-:-:S03]  /*10b0*/  FADD.FTZ R36, R13, R16 ;  /* 0x000000100d247221 */ /* 0x000fc60000010000 */
        /* <DEDUP_REMOVED lines=27> */
[----:B------:R-:W-:Y:S01]  /*1270*/  ISETP.NE.AND P6, PT, R12, RZ, PT ;  /* 0x000000ff0c00720c */ /* 0x000fe20003fc5270 */
[----:B------:R-:W-:Y:S10]  /*1280*/  BSSY B0, `(.L_x_4240) ;  /* 0x000002c000007945 */ /* 0x000ff40003800000 */
[----:B0-----:R-:W-:Y:S01]  /*1290*/  @!P5 FADD.FTZ R18, R18, R13 ;  /* 0x0000000d1212d221 */ /* 0x001fe20000010000 */
[----:B-1----:R-:W-:Y:S01]  /*12a0*/  @!P5 FADD.FTZ R36, R36, R15 ;  /* 0x0000000f2424d221 */ /* 0x002fe20000010000 */
[----:B------:R-:W-:-:S03]  /*12b0*/  ISETP.NE.AND P5, PT, R14, RZ, PT ;  /* 0x000000ff0e00720c */ /* 0x000fc60003fa5270 */
[----:B------:R-:W-:Y:S02]  /*12c0*/  MOV R16, R18 ;  /* 0x0000001200107202 */ /* 0x000fe40000000f00 */
[----:B------:R-:W-:-:S05]  /*12d0*/  MOV R17, R36 ;  /* 0x0000002400117202 */ /* 0x000fca0000000f00 */
[----:B------:R0:W-:Y:S01]  /*12e0*/  @!P6 STS.64 [R11+0x10], R16 ;  /* 0x000010100b00e388 */ /* 0x0001e20000000a00 */
[----:B------:R-:W-:Y:S01]  /*12f0*/  BAR.SYNC.DEFER_BLOCKING 0x0 ;  /* 0x0000000000007b1d */ /* 0x000fe20000010000 */
[----:B------:R-:W-:-:S05]  /*1300*/  ISETP.GE.U32.AND P6, PT, R21, 0x2, PT ;  /* 0x000000021500780c */ /* 0x000fca0003fc6070 */
[----:B------:R-:W-:Y:S08]  /*1310*/  @P5 BRA `(.L_x_4241) ;  /* 0x0000000000885947 */ /* 0x000ff00003800000 */
[----:B------:R-:W1:Y:S01]  /*1320*/  S2UR UR7, SR_CgaCtaId ;  /* 0x00000000000779c3 */ /* 0x000e620000008800 */
[----:B------:R-:W-:Y:S02]  /*1330*/  UMOV UR6, 0x400 ;  /* 0x0000040000067882 */ /* 0x000fe40000000000 */
[----:B-1----:R-:W-:-:S09]  /*1340*/  ULEA UR6, UR7, UR6, 0x18 ;  /* 0x0000000607067291 */ /* 0x002fd2000f8ec03f */
[----:B------:R-:W1:Y:S04]  /*1350*/  LDS.64 R18, [UR6+0x18] ;  /* 0x00001806ff127984 */ /* 0x000e680008000a00 */
[----:B------:R-:W2:Y:S01]  /*1360*/  LDS.128 R12, [UR6+0x20] ;  /* 0x00002006ff0c7984 */ /* 0x000ea20008000c00 */
[----:B-1----:R-:W-:Y:S01]  /*1370*/  FADD.FTZ R31, R16, R18 ;  /* 0x00000012101f7221 */ /* 0x002fe20000010000 */
[----:B------:R-:W-:Y:S02]  /*1380*/  FADD.FTZ R36, R17, R19 ;  /* 0x0000001311247221 */ /* 0x000fe40000010000 */
[----:B0-----:R-:W0:Y:S01]  /*1390*/  LDS.128 R16, [UR6+0x30] ;  /* 0x00003006ff107984 */ /* 0x001e220008000c00 */
[----:B--2---:R-:W-:Y:S01]  /*13a0*/  FADD.FTZ R31, R31, R12 ;  /* 0x0000000c1f1f7221 */ /* 0x004fe20000010000 */
        /* <DEDUP_REMOVED lines=25> */
.L_x_4241:
[----:B------:R-:W-:Y:S05]  /*1540*/  BSYNC B0 ;  /* 0x0000000000007941 */ /* 0x000fea0003800000 */
.L_x_4240:
[----:B------:R-:W-:Y:S05]  /*1550*/  @!P6 BRA `(.L_x_4242) ;  /* 0x00000010009ce947 */ /* 0x000fea0003800000 */
[----:B------:R-:W1:Y:S01]  /*1560*/  LDC.64 R12, c[0x0][0x240] ;  /* 0x00009000ff0c7b82 */ /* 0x000e620000000a00 */
[----:B------:R-:W-:-:S06]  /*1570*/  ULOP3.LUT UR6, UR4, 0x1, URZ, 0xc0, !UPT ;  /* 0x0000000104067892 */ /* 0x000fcc000f8ec03f */
[----:B------:R-:W-:Y:S01]  /*1580*/  IMAD R14, R23, UR6, RZ ;  /* 0x00000006170e7c24 */ /* 0x000fe2000f8e02ff */
[----:B------:R-:W2:Y:S03]  /*1590*/  LDC.64 R18, c[0x0][0x248] ;  /* 0x00009200ff127b82 */ /* 0x000ea60000000a00 */
[C---:B------:R-:W-:Y:S01]  /*15a0*/  IMAD R31, R14.reuse, R21, RZ ;  /* 0x000000150e1f7224 */ /* 0x040fe200078e02ff */
[----:B------:R-:W-:-:S04]  /*15b0*/  IADD3 R15, R14, R28, RZ ;  /* 0x0000001c0e0f7210 */ /* 0x000fc80007ffe0ff */
[----:B------:R-:W-:Y:S01]  /*15c0*/  SHF.L.U32 R31, R31, 0x1, RZ ;  /* 0x000000011f1f7819 */ /* 0x000fe200000006ff */
[----:B-1----:R-:W-:-:S04]  /*15d0*/  IMAD.WIDE.U32 R12, R15, 0x4, R12 ;  /* 0x000000040f0c7825 */ /* 0x002fc800078e000c */
[----:B--2---:R-:W-:Y:S01]  /*15e0*/  IMAD.WIDE R18, R31, 0x4, R18 ;  /* 0x000000041f127825 */ /* 0x004fe200078e0212 */
[----:B------:R-:W-:Y:S06]  /*15f0*/  @P5 BRA `(.L_x_4243) ;  /* 0x0000000000545947 */ /* 0x000fec0003800000 */
[----:B------:R-:W-:Y:S01]  /*1600*/  IMAD R15, R23, UR10, R28 ;  /* 0x0000000a170f7c24 */ /* 0x000fe2000f8e021c */
[----:B------:R-:W-:Y:S01]  /*1610*/  ULOP3.LUT UP0, URZ, UR4, 0x2, URZ, 0xc0, !UPT ;  /* 0x00000002043f7892 */ /* 0x000fe2000f80c03f */
[----:B------:R-:W-:-:S03]  /*1620*/  UMOV UR6, 0xffffffff ;  /* 0xffffffff00067882 */ /* 0x000fc60000000000 */
[----:B------:R-:W-:Y:S01]  /*1630*/  LEA R14, P6, R15, R18, 0x3 ;  /* 0x000000120f0e7211 */ /* 0x000fe200078c18ff */
[----:B------:R-:W-:-:S03]  /*1640*/  USEL UR6, UR6, 0x1, UP0 ;  /* 0x0000000106067887 */ /* 0x000fc60008000000 */
[----:B------:R-:W-:Y:S02]  /*1650*/  LEA.HI.X R15, R15, R19, RZ, 0x3, P6 ;  /* 0x000000130f0f7211 */ /* 0x000fe400030f1cff */
[----:B------:R-:W-:Y:S02]  /*1660*/  PLOP3.LUT P6, PT, PT, PT, UP0, 0x80, 0x0 ;  /* 0x000000000000781c */ /* 0x000fe40003fcf008 */
        /* <DEDUP_REMOVED lines=8> */
[----:B-1----:R-:W-:Y:S05]  /*16f0*/  @!P6 BRA `(.L_x_4243) ;  /* 0x000000000014e947 */ /* 0x002fea0003800000 */
.L_x_4244:
[----:B------:R-:W2:Y:S04]  /*1700*/  LDG.E.STRONG.GPU R14, desc[UR8][R12.64] ;  /* 0x000000080c0e7981 */ /* 0x000ea8000c1ef900 */
[----:B--2---:R-:W-:Y:S01]  /*1710*/  CCTL.IVALL ;  /* 0x00000000ff00798f */ /* 0x004fe20002000000 */
[----:B------:R-:W-:Y:S05]  /*1720*/  YIELD ;  /* 0x0000000000007946 */ /* 0x000fea0003800000 */
[----:B------:R-:W-:-:S13]  /*1730*/  ISETP.NE.AND P6, PT, R14, R31, PT ;  /* 0x0000001f0e00720c */ /* 0x000fda0003fc5270 */
[----:B------:R-:W-:Y:S05]  /*1740*/  @P6 BRA `(.L_x_4244) ;  /* 0xfffffffc00ec6947 */ /* 0x000fea000383ffff */
.L_x_4243:
        /* <DEDUP_REMOVED lines=19> */
.L_x_4248:
[----:B------:R-:W-:-:S13]  /*1880*/  ISETP.EQ.OR P6, PT, R14, UR10, P5 ;  /* 0x0000000a0e007c0c */ /* 0x000fda000afc2670 */
[----:B------:R-:W-:-:S04]  /*1890*/  @!P6 IMAD R37, R23, R14, R28 ;  /* 0x0000000e1725e224 */ /* 0x000fc800078e021c */
[----:B------:R-:W-:-:S05]  /*18a0*/  @!P6 IMAD.WIDE.U32 R36, R37, 0x8, R18 ;  /* 0x000000082524e825 */ /* 0x000fca00078e0012 */
[----:B------:R-:W0:Y:S01]  /*18b0*/  @!P6 LDG.E.64 R12, desc[UR8][R36.64] ;  /* 0x00000008240ce981 */ /* 0x000e22000c1e1b00 */
[----:B------:R-:W-:Y:S01]  /*18c0*/  IADD3 R39, R14, 0x1, RZ ;  /* 0x000000010e277810 */ /* 0x000fe20007ffe0ff */
[----:B0-----:R-:W-:Y:S01]  /*18d0*/  @!P6 FADD.FTZ R16, R16, R12 ;  /* 0x0000000c1010e221 */ /* 0x001fe20000010000 */
        /* <DEDUP_REMOVED lines=110> */
.L_x_4247:
[----:B------:R-:W-:-:S06]  /*1fc0*/  UISETP.GT.AND UP1, UPT, UR6, 0x4, UPT ;  /* 0x000000040600788c */ /* 0x000fcc000bf24270 */
[----:B------:R-:W-:-:S13]  /*1fd0*/  PLOP3.LUT P6, PT, PT, PT, UP1, 0x40, 0x0 ;  /* 0x000000000000781c */ /* 0x000fda0003fce818 */
[----:B------:R-:W-:Y:S05]  /*1fe0*/  @P6 BRA `(.L_x_4249) ;  /* 0x0000000000ec6947 */ /* 0x000fea0003800000 */
        /* <DEDUP_REMOVED lines=59> */
.L_x_4249:
[----:B------:R-:W-:-:S06]  /*23a0*/  UISETP.NE.OR UP0, UPT, UR6, URZ, UP0 ;  /* 0x0000003f0600728c */ /* 0x000fcc0008705670 */
[----:B------:R-:W-:-:S13]  /*23b0*/  PLOP3.LUT P6, PT, PT, PT, UP0, 0x80, 0x0 ;  /* 0x000000000000781c */ /* 0x000fda0003fcf008 */
[----:B------:R-:W-:Y:S05]  /*23c0*/  @!P6 BRA `(.L_x_4245) ;  /* 0x00000000007ce947 */ /* 0x000fea0003800000 */
.L_x_4246:
        /* <DEDUP_REMOVED lines=31> */
.L_x_4245:
[----:B------:R-:W-:-:S04]  /*25c0*/  LOP3.LUT R15, R21, 0x3, RZ, 0xc0, !PT ;  /* 0x00000003150f7812 */ /* 0x000fc800078ec0ff */
        /* <DEDUP_REMOVED lines=11> */
[----:B------:R-:W0:Y:S02]  /*2680*/  LDG.E.64 R12, desc[UR8][R12.64] ;  /* 0x000000080c0c7981 */ /* 0x000e24000c1e1b00 */
[----:B0-----:R-:W-:Y:S01]  /*2690*/  FADD.FTZ R16, R16, R12 ;  /* 0x0000000c10107221 */ /* 0x001fe20000010000 */
[----:B------:R-:W-:-:S07]  /*26a0*/  FADD.FTZ R17, R17, R13 ;  /* 0x0000000d11117221 */ /* 0x000fce0000010000 */
.L_x_4251:
[----:B------:R-:W-:Y:S05]  /*26b0*/  BSYNC B0 ;  /* 0x0000000000007941 */ /* 0x000fea0003800000 */
.L_x_4250:
[----:B------:R-:W-:-:S13]  /*26c0*/  ISETP.NE.AND P6, PT, R15, 0x1, PT ;  /* 0x000000010f00780c */ /* 0x000fda0003fc5270 */
[----:B------:R-:W-:Y:S05]  /*26d0*/  @!P6 BRA `(.L_x_4242) ;  /* 0x00000000003ce947 */ /* 0x000fea0003800000 */
[----:B------:R-:W-:-:S04]  /*26e0*/  IADD3 R37, R14, 0x1, RZ ;  /* 0x000000010e257810 */ /* 0x000fc80007ffe0ff */
[----:B------:R-:W-:-:S13]  /*26f0*/  ISETP.EQ.OR P6, PT, R37, UR10, P5 ;  /* 0x0000000a25007c0c */ /* 0x000fda000afc2670 */
[----:B------:R-:W-:-:S04]  /*2700*/  @!P6 IMAD R37, R37, R23, R28 ;  /* 0x000000172525e224 */ /* 0x000fc800078e021c */
[----:B------:R-:W-:-:S05]  /*2710*/  @!P6 IMAD.WIDE.U32 R36, R37, 0x8, R18 ;  /* 0x000000082524e825 */ /* 0x000fca00078e0012 */
[----:B------:R-:W0:Y:S01]  /*2720*/  @!P6 LDG.E.64 R12, desc[UR8][R36.64] ;  /* 0x00000008240ce981 */ /* 0x000e22000c1e1b00 */
[----:B------:R-:W-:Y:S01]  /*2730*/  IADD3 R14, R14, 0x2, RZ ;  /* 0x000000020e0e7810 */ /* 0x000fe20007ffe0ff */
[----:B0-----:R-:W-:Y:S01]  /*2740*/  @!P6 FADD.FTZ R16, R16, R12 ;  /* 0x0000000c1010e221 */ /* 0x001fe20000010000 */
        /* <DEDUP_REMOVED lines=8> */
.L_x_4242:
[----:B------:R-:W1:Y:S01]  /*27d0*/  S2UR UR7, SR_CgaCtaId ;  /* 0x00000000000779c3 */ /* 0x000e620000008800 */
[----:B------:R-:W-:Y:S01]  /*27e0*/  UMOV UR6, 0x400 ;  /* 0x0000040000067882 */ /* 0x000fe20000000000 */
[----:B------:R-:W-:Y:S01]  /*27f0*/  ULDC UR12, c[0x0][0x2a4] ;  /* 0x0000a900000c7ab9 */ /* 0x000fe20000000800 */
[----:B------:R-:W-:Y:S01]  /*2800*/  IADD3 R31, R29, R30, RZ ;  /* 0x0000001e1d1f7210 */ /* 0x000fe20007ffe0ff */
[----:B------:R-:W-:Y:S01]  /*2810*/  @P4 FMUL.FTZ R15, R17, UR12 ;  /* 0x0000000c110f4c20 */ /* 0x000fe20008410000 */
[----:B------:R-:W-:-:S03]  /*2820*/  @P4 FMUL.FTZ R14, R16, UR12 ;  /* 0x0000000c100e4c20 */ /* 0x000fc60008410000 */
[----:B------:R-:W2:Y:S08]  /*2830*/  @P4 LDC.64 R38, c[0x0][0x218] ;  /* 0x00008600ff264b82 */ /* 0x000eb00000000a00 */
[----:B------:R-:W3:Y:S01]  /*2840*/  LDC.64 R18, c[0x0][0x228] ;  /* 0x00008a00ff127b82 */ /* 0x000ee20000000a00 */
[----:B-1----:R-:W-:-:S07]  /*2850*/  ULEA UR6, UR7, UR6, 0x18 ;  /* 0x0000000607067291 */ /* 0x002fce000f8ec03f */
[----:B------:R-:W1:Y:S01]  /*2860*/  LDC.64 R12, c[0x0][0x230] ;  /* 0x00008c00ff0c7b82 */ /* 0x000e620000000a00 */
[----:B--2---:R-:W-:Y:S01]  /*2870*/  @P4 IMAD.WIDE R38, R20, 0x8, R38 ;  /* 0x0000000814264825 */ /* 0x004fe200078e0226 */
[----:B------:R-:W-:Y:S04]  /*2880*/  @!P5 STS.64 [UR6+0x80], R16 ;  /* 0x00008010ff00d988 */ /* 0x000fe80008000a06 */
[----:B------:R2:W-:Y:S01]  /*2890*/  @P4 STG.E.64 desc[UR8][R38.64], R14 ;  /* 0x0000000e26004986 */ /* 0x0005e2000c101b08 */
[----:B---3--:R-:W-:-:S04]  /*28a0*/  IMAD.WIDE R36, R31, 0x4, R18 ;  /* 0x000000041f247825 */ /* 0x008fc800078e0212 */
[----:B-1----:R-:W-:Y:S01]  /*28b0*/  IMAD.WIDE R30, R31, 0x4, R12 ;  /* 0x000000041f1e7825 */ /* 0x002fe200078e020c */
[----:B------:R-:W-:Y:S06]  /*28c0*/  BAR.SYNC.DEFER_BLOCKING 0x0 ;  /* 0x0000000000007b1d */ /* 0x000fec0000010000 */
[----:B------:R-:W3:Y:S04]  /*28d0*/  LDG.E.64 R12, desc[UR8][R36.64] ;  /* 0x00000008240c7981 */ /* 0x000ee8000c1e1b00 */
[----:B--2---:R1:W3:Y:S01]  /*28e0*/  LDG.E.64 R14, desc[UR8][R30.64] ;  /* 0x000000081e0e7981 */ /* 0x0042e2000c1e1b00 */
[----:B------:R-:W-:Y:S01]  /*28f0*/  UMOV UR6, 0x400 ;  /* 0x0000040000067882 */ /* 0x000fe20000000000 */
[----:B------:R-:W-:Y:S01]  /*2900*/  ISETP.NE.AND P6, PT, RZ, UR11, PT ;  /* 0x0000000bff007c0c */ /* 0x000fe2000bfc5270 */
[----:B------:R-:W-:Y:S01]  /*2910*/  ULEA UR6, UR7, UR6, 0x18 ;  /* 0x0000000607067291 */ /* 0x000fe2000f8ec03f */
[----:B0-----:R-:W-:Y:S01]  /*2920*/  HADD2.F32 R17, -RZ, R9.H0_H0 ;  /* 0x20000009ff117230 */ /* 0x001fe20000004100 */
[----:B-1----:R-:W0:Y:S01]  /*2930*/  S2R R30, SR_TID.X ;  /* 0x00000000001e7919 */ /* 0x002e220000002100 */
[----:B------:R-:W1:Y:S06]  /*2940*/  LDC R31, c[0x0][0x294] ;  /* 0x0000a500ff1f7b82 */ /* 0x000e6c0000000800 */
[----:B------:R-:W2:Y:S02]  /*2950*/  LDS.64 R18, [UR6+0x80] ;  /* 0x00008006ff127984 */ /* 0x000ea40008000a00 */
[----:B--2---:R-:W-:-:S04]  /*2960*/  FMUL.FTZ R38, R18, UR12 ;  /* 0x0000000c12267c20 */ /* 0x004fc80008410000 */
[----:B------:R-:W-:-:S04]  /*2970*/  FMUL.FTZ R18, R38, R38 ;  /* 0x0000002626127220 */ /* 0x000fc80000410000 */
[----:B------:R-:W-:Y:S01]  /*2980*/  FFMA.FTZ R18, R19, UR12, -R18 ;  /* 0x0000000c13127c23 */ /* 0x000fe20008010812 */
[----:B------:R-:W-:Y:S02]  /*2990*/  HADD2.F32 R19, -RZ, R9.H1_H1 ;  /* 0x30000009ff137230 */ /* 0x000fe40000004100 */
[--C-:B------:R-:W-:Y:S02]  /*29a0*/  FADD.FTZ R9, R17, -R38.reuse ;  /* 0x8000002611097221 */ /* 0x100fe40000010000 */
[----:B------:R-:W-:Y:S01]  /*29b0*/  FSETP.GTU.FTZ.AND P5, PT, R18, RZ, PT ;  /* 0x000000ff1200720b */ /* 0x000fe20003fbc000 */
[----:B------:R-:W-:-:S12]  /*29c0*/  FADD.FTZ R16, R19, -R38 ;  /* 0x8000002613107221 */ /* 0x000fd80000010000 */
[----:B------:R-:W-:Y:S01]  /*29d0*/  VOTEU.ANY UP0, P5 ;  /* 0x00000000003f7886 */ /* 0x000fe20002800100 */
[----:B------:R-:W-:-:S04]  /*29e0*/  PLOP3.LUT P5, PT, PT, PT, UP0, 0x80, 0x0 ;  /* 0x000000000000781c */ /* 0x000fc80003faf008 */
[----:B------:R-:W-:-:S09]  /*29f0*/  @UP0 ULDC UR6, c[0x0][0x238] ;  /* 0x00008e0000060ab9 */ /* 0x000fd20000000800 */
[----:B------:R-:W-:Y:S01]  /*2a00*/  @P5 FADD.FTZ R18, R18, UR6 ;  /* 0x0000000612125e21 */ /* 0x000fe20008010000 */
[----:B------:R-:W-:-:S05]  /*2a10*/  UMOV UR6, 0x3f800000 ;  /* 0x3f80000000067882 */ /* 0x000fca0000000000 */
[----:B------:R-:W2:Y:S02]  /*2a20*/  @P5 MUFU.RSQ R18, R18 ;  /* 0x0000001200125308 */ /* 0x000ea40000001400 */
[----:B--2---:R-:W-:-:S13]  /*2a30*/  @P5 R2UR UR7, R18 ;  /* 0x00000000120752ca */ /* 0x004fda00000e0000 */
[----:B------:R-:W-:Y:S02]  /*2a40*/  @UP0 UMOV UR6, UR7 ;  /* 0x0000000700060c82 */ /* 0x000fe40008000000 */
[----:B------:R-:W-:Y:S01]  /*2a50*/  FMUL.FTZ R9, R9, UR6 ;  /* 0x0000000609097c20 */ /* 0x000fe20008410000 */
[----:B------:R-:W-:-:S03]  /*2a60*/  FMUL.FTZ R16, R16, UR6 ;  /* 0x0000000610107c20 */ /* 0x000fc60008410000 */
[----:B---3--:R-:W-:Y:S01]  /*2a70*/  FFMA.FTZ R9, R12, R9, R14 ;  /* 0x000000090c097223 */ /* 0x008fe2000001000e */
        /* <DEDUP_REMOVED lines=12> */
.L_x_4252:
[----:B------:R-:W-:Y:S04]  /*2b40*/  BSSY B0, `(.L_x_4253) ;  /* 0x000000e000007945 */ /* 0x000fe80003800000 */
[----:B------:R-:W-:Y:S05]  /*2b50*/  @!P3 BRA `(.L_x_4254) ;  /* 0x000000000030b947 */ /* 0x000fea0003800000 */
[----:B------:R-:W-:Y:S01]  /*2b60*/  ULDC.64 UR12, c[0x0][0x270] ;  /* 0x00009c00000c7ab9 */ /* 0x000fe20000000a00 */
[----:B------:R-:W-:Y:S01]  /*2b70*/  MOV R17, R35 ;  /* 0x0000002300117202 */ /* 0x000fe20000000f00 */
[----:B------:R-:W-:Y:S01]  /*2b80*/  IMAD R16, R25, UR12, RZ ;  /* 0x0000000c19107c24 */ /* 0x000fe2000f8e02ff */
[----:B------:R-:W-:-:S03]  /*2b90*/  F2FP.F16.F32.PACK_AB R9, R36, R9 ;  /* 0x000000092409723e */ /* 0x000fc600000000ff */
[----:B------:R-:W-:Y:S01]  /*2ba0*/  IMAD R19, R5, UR13, R16 ;  /* 0x0000000d05137c24 */ /* 0x000fe2000f8e0210 */
[----:B------:R-:W-:-:S05]  /*2bb0*/  MOV R16, R32 ;  /* 0x0000002000107202 */ /* 0x000fca0000000f00 */
[----:B------:R-:W-:Y:S01]  /*2bc0*/  IMAD.WIDE.U32 R16, R5, UR12, R16 ;  /* 0x0000000c05107c25 */ /* 0x000fe2000f8e0010 */
[----:B------:R-:W-:-:S04]  /*2bd0*/  ULDC.64 UR12, c[0x0][0x210] ;  /* 0x00008400000c7ab9 */ /* 0x000fc80000000a00 */
[----:B------:R-:W-:Y:S02]  /*2be0*/  IADD3 R19, R17, R19, RZ ;  /* 0x0000001311137210 */ /* 0x000fe40007ffe0ff */
[----:B------:R-:W-:-:S04]  /*2bf0*/  LEA R18, P5, R16, UR12, 0x1 ;  /* 0x0000000c10127c11 */ /* 0x000fc8000f8a08ff */
[----:B------:R-:W-:-:S05]  /*2c00*/  LEA.HI.X R19, R16, UR13, R19, 0x1, P5 ;  /* 0x0000000d10137c11 */ /* 0x000fca000a8f0c13 */
[----:B------:R0:W-:Y:S04]  /*2c10*/  STG.E desc[UR8][R18.64], R9 ;  /* 0x0000000912007986 */ /* 0x0001e8000c101908 */
.L_x_4254:
[----:B------:R-:W-:Y:S05]  /*2c20*/  BSYNC B0 ;  /* 0x0000000000007941 */ /* 0x000fea0003800000 */
.L_x_4253:
[--C-:B------:R-:W-:Y:S02]  /*2c30*/  HADD2.F32 R5, -RZ, R8.reuse.H0_H0 ;  /* 0x20000008ff057230 */ /* 0x100fe40000004100 */
[----:B0-----:R-:W-:-:S03]  /*2c40*/  HADD2.F32 R9, -RZ, R8.H1_H1 ;  /* 0x30000008ff097230 */ /* 0x001fc60000004100 */
[--C-:B------:R-:W-:Y:S02]  /*2c50*/  FADD.FTZ R5, R5, -R38.reuse ;  /* 0x8000002605057221 */ /* 0x100fe40000010000 */
[----:B------:R-:W-:Y:S02]  /*2c60*/  FADD.FTZ R8, R9, -R38 ;  /* 0x8000002609087221 */ /* 0x000fe40000010000 */
[----:B------:R-:W-:Y:S02]  /*2c70*/  FMUL.FTZ R5, R5, UR6 ;  /* 0x0000000605057c20 */ /* 0x000fe40008410000 */
[----:B------:R-:W-:Y:S02]  /*2c80*/  FMUL.FTZ R8, R8, UR6 ;  /* 0x0000000608087c20 */ /* 0x000fe40008410000 */
        /* <DEDUP_REMOVED lines=13> */
.L_x_4255:
[----:B------:R-:W-:Y:S04]  /*2d60*/  BSSY B0, `(.L_x_4256) ;  /* 0x000000f000007945 */ /* 0x000fe80003800000 */
[----:B------:R-:W-:Y:S05]  /*2d70*/  @!P0 BRA `(.L_x_4257) ;  /* 0x0000000000348947 */ /* 0x000fea0003800000 */
[----:B------:R-:W-:Y:S01]  /*2d80*/  SHF.R.S32.HI R17, RZ, 0x1f, R26 ;  /* 0x0000001fff117819 */ /* 0x000fe2000001141a */
[----:B------:R-:W-:Y:S01]  /*2d90*/  ULDC.64 UR12, c[0x0][0x270] ;  /* 0x00009c00000c7ab9 */ /* 0x000fe20000000a00 */
[----:B------:R-:W-:Y:S02]  /*2da0*/  MOV R8, R32 ;  /* 0x0000002000087202 */ /* 0x000fe40000000f00 */
[----:B------:R-:W-:Y:S01]  /*2db0*/  MOV R9, R35 ;  /* 0x0000002300097202 */ /* 0x000fe20000000f00 */
[----:B------:R-:W-:Y:S01]  /*2dc0*/  IMAD R17, R17, UR12, RZ ;  /* 0x0000000c11117c24 */ /* 0x000fe2000f8e02ff */
[----:B------:R-:W-:Y:S01]  /*2dd0*/  F2FP.F16.F32.PACK_AB R5, R18, R5 ;  /* 0x000000051205723e */ /* 0x000fe200000000ff */
[----:B------:R-:W-:-:S04]  /*2de0*/  IMAD.WIDE.U32 R8, R26, UR12, R8 ;  /* 0x0000000c1a087c25 */ /* 0x000fc8000f8e0008 */
[----:B------:R-:W-:Y:S01]  /*2df0*/  IMAD R17, R26, UR13, R17 ;  /* 0x0000000d1a117c24 */ /* 0x000fe2000f8e0211 */
[----:B------:R-:W-:Y:S02]  /*2e00*/  ULDC.64 UR12, c[0x0][0x210] ;  /* 0x00008400000c7ab9 */ /* 0x000fe40000000a00 */
[----:B------:R-:W-:Y:S02]  /*2e10*/  LEA R16, P5, R8, UR12, 0x1 ;  /* 0x0000000c08107c11 */ /* 0x000fe4000f8a08ff */
[----:B------:R-:W-:-:S04]  /*2e20*/  IADD3 R17, R9, R17, RZ ;  /* 0x0000001109117210 */ /* 0x000fc80007ffe0ff */
[----:B------:R-:W-:-:S05]  /*2e30*/  LEA.HI.X R17, R8, UR13, R17, 0x1, P5 ;  /* 0x0000000d08117c11 */ /* 0x000fca000a8f0c11 */
[----:B------:R0:W-:Y:S02]  /*2e40*/  STG.E desc[UR8][R16.64], R5 ;  /* 0x0000000510007986 */ /* 0x0001e4000c101908 */
.L_x_4257:
[----:B------:R-:W-:Y:S05]  /*2e50*/  BSYNC B0 ;  /* 0x0000000000007941 */ /* 0x000fea0003800000 */
.L_x_4256:
[--C-:B0-----:R-:W-:Y:S02]  /*2e60*/  HADD2.F32 R5, -RZ, R7.reuse.H0_H0 ;  /* 0x20000007ff057230 */ /* 0x101fe40000004100 */
[----:B------:R-:W-:Y:S02]  /*2e70*/  HADD2.F32 R7, -RZ, R7.H1_H1 ;  /* 0x30000007ff077230 */ /* 0x000fe40000004100 */
[----:B------:R-:W-:-:S04]  /*2e80*/  IMAD.WIDE.U32 R8, R30, 0x5397829d, RZ ;  /* 0x5397829d1e087825 */ /* 0x000fc800078e00ff */
[--C-:B------:R-:W-:Y:S01]  /*2e90*/  FADD.FTZ R5, R5, -R38.reuse ;  /* 0x8000002605057221 */ /* 0x100fe20000010000 */
[--C-:B------:R-:W-:Y:S01]  /*2ea0*/  FADD.FTZ R7, R7, -R38.reuse ;  /* 0x8000002607077221 */ /* 0x100fe20000010000 */
[--C-:B------:R-:W-:Y:S01]  /*2eb0*/  HADD2.F32 R19, -RZ, R6.reuse.H1_H1 ;  /* 0x30000006ff137230 */ /* 0x100fe20000004100 */
[----:B------:R-:W-:Y:S01]  /*2ec0*/  SHF.R.U32.HI R8, RZ, 0x4, R9 ;  /* 0x00000004ff087819 */ /* 0x000fe20000011609 */
[----:B------:R-:W-:Y:S02]  /*2ed0*/  HADD2.F32 R9, -RZ, R6.H0_H0 ;  /* 0x20000006ff097230 */ /* 0x000fe40000004100 */
[----:B------:R-:W-:Y:S01]  /*2ee0*/  FMUL.FTZ R17, R5, UR6 ;  /* 0x0000000605117c20 */ /* 0x000fe20008410000 */
[----:B------:R-:W-:Y:S01]  /*2ef0*/  FMUL.FTZ R18, R7, UR6 ;  /* 0x0000000607127c20 */ /* 0x000fe20008410000 */
[----:B------:R-:W-:Y:S01]  /*2f00*/  FADD.FTZ R16, R19, -R38 ;  /* 0x8000002613107221 */ /* 0x000fe20000010000 */
[----:B------:R-:W-:Y:S02]  /*2f10*/  IMAD R31, R31, UR10, R8 ;  /* 0x0000000a1f1f7c24 */ /* 0x000fe4000f8e0208 */
[----:B------:R-:W-:Y:S01]  /*2f20*/  FADD.FTZ R5, R9, -R38 ;  /* 0x8000002609057221 */ /* 0x000fe20000010000 */
        /* <DEDUP_REMOVED lines=13> */
.L_x_4258:
        /* <DEDUP_REMOVED lines=15> */
.L_x_4260:
[----:B------:R-:W-:Y:S05]  /*30f0*/  BSYNC B0 ;  /* 0x0000000000007941 */ /* 0x000fea0003800000 */
.L_x_4259:
        /* <DEDUP_REMOVED lines=17> */
.L_x_4261:
        /* <DEDUP_REMOVED lines=15> */
.L_x_4263:
[----:B------:R-:W-:Y:S05]  /*3300*/  BSYNC B0 ;  /* 0x0000000000007941 */ /* 0x000fea0003800000 */
.L_x_4262:
[--C-:B------:R-:W-:Y:S01]  /*3310*/  HADD2.F32 R7, -RZ, R4.reuse.H0_H0 ;  /* 0x20000004ff077230 */ /* 0x100fe20000004100 */
[----:B------:R-:W-:Y:S01]  /*3320*/  ISETP.GE.U32.AND P5, PT, R17, UR14, PT ;  /* 0x0000000e11007c0c */ /* 0x000fe2000bfa6070 */
[----:B0-----:R-:W-:Y:S01]  /*3330*/  HADD2.F32 R9, -RZ, R4.H1_H1 ;  /* 0x30000004ff097230 */ /* 0x001fe20000004100 */
[----:B------:R-:W-:Y:S02]  /*3340*/  SHF.R.S32.HI R5, RZ, 0x1f, R17 ;  /* 0x0000001fff057819 */ /* 0x000fe40000011411 */
[--C-:B------:R-:W-:Y:S02]  /*3350*/  FADD.FTZ R4, R7, -R38.reuse ;  /* 0x8000002607047221 */ /* 0x100fe40000010000 */
[----:B------:R-:W-:Y:S01]  /*3360*/  FADD.FTZ R6, R9, -R38 ;  /* 0x8000002609067221 */ /* 0x000fe20000010000 */
[----:B------:R-:W-:Y:S01]  /*3370*/  ISETP.GE.AND.EX P5, PT, R5, UR15, PT, P5 ;  /* 0x0000000f05007c0c */ /* 0x000fe2000bfa6350 */
[----:B------:R-:W-:Y:S01]  /*3380*/  FMUL.FTZ R7, R4, UR6 ;  /* 0x0000000604077c20 */ /* 0x000fe20008410000 */
[----:B------:R-:W-:Y:S01]  /*3390*/  IADD3 R9, R31, 0x28, RZ ;  /* 0x000000281f097810 */ /* 0x000fe20007ffe0ff */
        /* <DEDUP_REMOVED lines=15> */
.L_x_4264:
[----:B------:R-:W-:Y:S04]  /*3490*/  BSSY B0, `(.L_x_4265) ;  /* 0x000000e000007945 */ /* 0x000fe80003800000 */
[----:B------:R-:W-:Y:S05]  /*34a0*/  @!P5 BRA `(.L_x_4266) ;  /* 0x000000000030d947 */ /* 0x000fea0003800000 */
[----:B------:R-:W-:Y:S01]  /*34b0*/  ULDC.64 UR12, c[0x0][0x270] ;  /* 0x00009c00000c7ab9 */ /* 0x000fe20000000a00 */
[----:B------:R-:W-:Y:S01]  /*34c0*/  F2FP.F16.F32.PACK_AB R19, R19, R8 ;  /* 0x000000081313723e */ /* 0x000fe200000000ff */
[----:B------:R-:W-:Y:S01]  /*34d0*/  IMAD R4, R5, UR12, RZ ;  /* 0x0000000c05047c24 */ /* 0x000fe2000f8e02ff */
[----:B------:R-:W-:-:S03]  /*34e0*/  MOV R5, R35 ;  /* 0x0000002300057202 */ /* 0x000fc60000000f00 */
        /* <DEDUP_REMOVED lines=8> */
.L_x_4266:
[----:B------:R-:W-:Y:S05]  /*3570*/  BSYNC B0 ;  /* 0x0000000000007941 */ /* 0x000fea0003800000 */
.L_x_4265:
[--C-:B------:R-:W-:Y:S01]  /*3580*/  HADD2.F32 R5, -RZ, R3.reuse.H0_H0 ;  /* 0x20000003ff057230 */ /* 0x100fe20000004100 */
[----:B------:R-:W-:Y:S01]  /*3590*/  ISETP.GE.U32.AND P5, PT, R9, UR14, PT ;  /* 0x0000000e09007c0c */ /* 0x000fe2000bfa6070 */
[----:B0-----:R-:W-:Y:S01]  /*35a0*/  HADD2.F32 R7, -RZ, R3.H1_H1 ;  /* 0x30000003ff077230 */ /* 0x001fe20000004100 */
[----:B------:R-:W-:Y:S02]  /*35b0*/  SHF.R.S32.HI R18, RZ, 0x1f, R9 ;  /* 0x0000001fff127819 */ /* 0x000fe40000011409 */
[--C-:B------:R-:W-:Y:S01]  /*35c0*/  FADD.FTZ R3, R5, -R38.reuse ;  /* 0x8000002605037221 */ /* 0x100fe20000010000 */
[----:B------:R-:W-:Y:S01]  /*35d0*/  IADD3 R17, R31, 0x30, RZ ;  /* 0x000000301f117810 */ /* 0x000fe20007ffe0ff */
[----:B------:R-:W-:Y:S01]  /*35e0*/  FADD.FTZ R4, R7, -R38 ;  /* 0x8000002607047221 */ /* 0x000fe20000010000 */
        /* <DEDUP_REMOVED lines=17> */
.L_x_4267:
[----:B------:R-:W-:Y:S04]  /*3700*/  BSSY B0, `(.L_x_4268) ;  /* 0x000000e000007945 */ /* 0x000fe80003800000 */
[----:B------:R-:W-:Y:S05]  /*3710*/  @!P5 BRA `(.L_x_4269) ;  /* 0x000000000030d947 */ /* 0x000fea0003800000 */
[----:B------:R-:W-:Y:S01]  /*3720*/  ULDC.64 UR12, c[0x0][0x270] ;  /* 0x00009c00000c7ab9 */ /* 0x000fe20000000a00 */
[----:B------:R-:W-:Y:S01]  /*3730*/  MOV R4, R32 ;  /* 0x0000002000047202 */ /* 0x000fe20000000f00 */
[----:B------:R-:W-:Y:S01]  /*3740*/  IMAD R18, R18, UR12, RZ ;  /* 0x0000000c12127c24 */ /* 0x000fe2000f8e02ff */
[----:B------:R-:W-:Y:S02]  /*3750*/  MOV R5, R35 ;  /* 0x0000002300057202 */ /* 0x000fe40000000f00 */
        /* <DEDUP_REMOVED lines=8> */
.L_x_4269:
[----:B------:R-:W-:Y:S05]  /*37e0*/  BSYNC B0 ;  /* 0x0000000000007941 */ /* 0x000fea0003800000 */
.L_x_4268:
[--C-:B0-----:R-:W-:Y:S01]  /*37f0*/  HADD2.F32 R3, -RZ, R2.reuse.H0_H0 ;  /* 0x20000002ff037230 */ /* 0x101fe20000004100 */
[----:B------:R-:W-:Y:S01]  /*3800*/  ISETP.GE.U32.AND P5, PT, R17, UR14, PT ;  /* 0x0000000e11007c0c */ /* 0x000fe2000bfa6070 */
[----:B------:R-:W-:Y:S01]  /*3810*/  HADD2.F32 R5, -RZ, R2.H1_H1 ;  /* 0x30000002ff057230 */ /* 0x000fe20000004100 */
[----:B------:R-:W-:Y:S02]  /*3820*/  SHF.R.S32.HI R16, RZ, 0x1f, R17 ;  /* 0x0000001fff107819 */ /* 0x000fe40000011411 */
[----:B------:R-:W-:Y:S01]  /*3830*/  FADD.FTZ R2, R3, -R38 ;  /* 0x8000002603027221 */ /* 0x000fe20000010000 */
[----:B------:R-:W-:Y:S01]  /*3840*/  SHF.R.S32.HI R6, RZ, 0x1f, R10 ;  /* 0x0000001fff067819 */ /* 0x000fe2000001140a */
        /* <DEDUP_REMOVED lines=18> */
.L_x_4270:
        /* <DEDUP_REMOVED lines=14> */
.L_x_4272:
[----:B------:R-:W-:Y:S05]  /*3a50*/  BSYNC B0 ;  /* 0x0000000000007941 */ /* 0x000fea0003800000 */
.L_x_4271:
[--C-:B------:R-:W-:Y:S01]  /*3a60*/  HADD2.F32 R3, -RZ, R0.reuse.H0_H0 ;  /* 0x20000000ff037230 */ /* 0x100fe20000004100 */
[----:B------:R-:W-:Y:S01]  /*3a70*/  ISETP.GE.U32.AND P5, PT, R10, UR14, PT ;  /* 0x0000000e0a007c0c */ /* 0x000fe2000bfa6070 */
[----:B0-----:R-:W-:-:S03]  /*3a80*/  HADD2.F32 R5, -RZ, R0.H1_H1 ;  /* 0x30000000ff057230 */ /* 0x001fc60000004100 */
[--C-:B------:R-:W-:Y:S01]  /*3a90*/  FADD.FTZ R0, R3, -R38.reuse ;  /* 0x8000002603007221 */ /* 0x100fe20000010000 */
[----:B------:R-:W-:Y:S01]  /*3aa0*/  ISETP.GE.AND.EX P5, PT, R6, UR15, PT, P5 ;  /* 0x0000000f06007c0c */ /* 0x000fe2000bfa6350 */
[----:B------:R-:W-:Y:S02]  /*3ab0*/  FADD.FTZ R38, R5, -R38 ;  /* 0x8000002605267221 */ /* 0x000fe40000010000 */
[----:B------:R-:W-:Y:S01]  /*3ac0*/  FMUL.FTZ R3, R0, UR6 ;  /* 0x0000000600037c20 */ /* 0x000fe20008410000 */
[----:B------:R-:W-:Y:S01]  /*3ad0*/  ISETP.LT.U32.AND P5, PT, R30, 0x188, !P5 ;  /* 0x000001881e00780c */ /* 0x000fe20006fa1070 */
[----:B------:R-:W-:Y:S02]  /*3ae0*/  FMUL.FTZ R38, R38, UR6 ;  /* 0x0000000626267c20 */ /* 0x000fe40008410000 */
[----:B------:R-:W-:Y:S02]  /*3af0*/  FFMA.FTZ R12, R12, R3, R14 ;  /* 0x000000030c0c7223 */ /* 0x000fe4000001000e */
[----:B------:R-:W-:Y:S01]  /*3b00*/  FFMA.FTZ R13, R13, R38, R15 ;  /* 0x000000260d0d7223 */ /* 0x000fe2000001000f */
[----:B------:R-:W-:Y:S07]  /*3b10*/  @!P6 BRA `(.L_x_4273) ;  /* 0x000000000028e947 */ /* 0x000fee0003800000 */
        /* <DEDUP_REMOVED lines=10> */
.L_x_4273:
[----:B------:R-:W-:Y:S04]  /*3bc0*/  BSSY B0, `(.L_x_4274) ;  /* 0x000000d000007945 */ /* 0x000fe80003800000 */
[----:B------:R-:W-:Y:S05]  /*3bd0*/  @!P5 BRA `(.L_x_4275) ;  /* 0x00000000002cd947 */ /* 0x000fea0003800000 */
[----:B------:R-:W-:Y:S01]  /*3be0*/  ULDC.64 UR6, c[0x0][0x270] ;  /* 0x00009c0000067ab9 */ /* 0x000fe20000000a00 */
        /* <DEDUP_REMOVED lines=10> */
.L_x_4275:
[----:B------:R-:W-:Y:S05]  /*3c90*/  BSYNC B0 ;  /* 0x0000000000007941 */ /* 0x000fea0003800000 */
.L_x_4274:
[----:B------:R-:W-:Y:S01]  /*3ca0*/  IADD3 R20, R23, R20, RZ ;  /* 0x0000001417147210 */ /* 0x000fe20007ffe0ff */
[----:B------:R-:W-:-:S03]  /*3cb0*/  UIADD3 UR4, UR4, 0x1, URZ ;  /* 0x0000000104047890 */ /* 0x000fc6000fffe03f */
[----:B------:R-:W-:-:S13]  /*3cc0*/  ISETP.GE.AND P5, PT, R20, UR5, PT ;  /* 0x0000000514007c0c */ /* 0x000fda000bfa6270 */
[----:B------:R-:W-:Y:S05]  /*3cd0*/  @!P5 BRA `(.L_x_4276) ;  /* 0xffffffc400a0d947 */ /* 0x000fea000383ffff */
[----:B------:R-:W-:Y:S05]  /*3ce0*/  EXIT ;  /* 0x000000000000794d */ /* 0x000fea0003800000 */
.L_x_4277:
        /* <DEDUP_REMOVED lines=9> */
.L_x_5633:


//--------------------- .text._Z35group_norm_nhwc_fwd_one_pass_kernelI11Fp16IOFp32WLi128ELi98ELi392EEv26Group_norm_nhwc_fwd_params --------------------------
	.section	.text._Z35group_norm_nhwc_fwd_one_pass_kernelI11Fp16IOFp32WLi128ELi98ELi392EEv26Group_norm_nhwc_fwd_params,"ax",@progbits
	.align	128
        .global         _Z35group_norm_nhwc_fwd_one_pass_kernelI11Fp16IOFp32WLi128ELi98ELi392EEv26Group_norm_nhwc_fwd_params
        .type           _Z35group_norm_nhwc_fwd_one_pass_kernelI11Fp16IOFp32WLi128ELi98ELi392EEv26Group_norm_nhwc_fwd_params,@function
        .size           _Z35group_norm_nhwc_fwd_one_pass_kernelI11Fp16IOFp32WLi128ELi98ELi392EEv26Group_norm_nhwc_fwd_params,(.L_x_5634 - _Z35group_norm_nhwc_fwd_one_pass_kernelI11Fp16IOFp32WLi128ELi98ELi392EEv26Group_norm_nhwc_fwd_params)
        .other          _Z35group_norm_nhwc_fwd_one_pass_kernelI11Fp16IOFp32WLi128ELi98ELi392EEv26Group_norm_nhwc_fwd_params,@"STO_CUDA_ENTRY STV_DEFAULT"
_Z35group_norm_nhwc_fwd_one_pass_kernelI11Fp16IOFp32WLi128ELi98ELi392EEv26Group_norm_nhwc_fwd_params:
.text._Z35group_norm_nhwc_fwd_one_pass_kernelI11Fp16IOFp32WLi128ELi98ELi392EEv26Group_norm_nhwc_fwd_params:
        /* <DEDUP_REMOVED lines=16> */
[----:B-1----:R-:W-:Y:S01]  /*0100*/  IMAD R51, R4, UR7, R53 ;  /* 0x0000000704337c24 */ /* 0x002fe2000f8e0235 */
[----:B------:R-:W-:Y:S01]  /*0110*/  HFMA2.MMA R4, -RZ, RZ, 0, 0 ;  /* 0x00000000ff047435 */ /* 0x000fe200000001ff */
[----:B------:R-:W-:-:S03]  /*0120*/  IMAD R53, R53, -0x31, R0 ;  /* 0xffffffcf35357824 */ /* 0x000fc600078e0200 */
[C---:B------:R-:W-:Y:S02]  /*0130*/  IADD3 R3, R51.reuse, 0x40, RZ ;  /* 0x0000004033037810 */ /* 0x040fe40007ffe0ff */
[----:B------:R-:W-:Y:S02]  /*0140*/  ISETP.LT.U32.AND P2, PT, R51, UR8, PT ;  /* 0x0000000833007c0c */ /* 0x000fe4000bf41070 */
[----:B------:R-:W-:Y:S02]  /*0150*/  ISETP.LT.U32.AND P1, PT, R3, UR8, PT ;  /* 0x0000000803007c0c */ /* 0x000fe4000bf21070 */
[----:B------:R-:W-:Y:S02]  /*0160*/  SHF.R.S32.HI R3, RZ, 0x1f, R3 ;  /* 0x0000001fff037819 */ /* 0x000fe40000011403 */
[----:B------:R-:W-:Y:S02]  /*0170*/  IADD3 R50, R51, 0x8, RZ ;  /* 0x0000000833327810 */ /* 0x000fe40007ffe0ff */
[----:B------:R-:W-:-:S02]  /*0180*/  ISETP.LT.AND.EX P1, PT, R3, UR9, !P4, P1 ;  /* 0x0000000903007c0c */ /* 0x000fc4000e721310 */
[----:B------:R-:W-:Y:S02]  /*0190*/  SHF.R.S32.HI R3, RZ, 0x1f, R51 ;  /* 0x0000001fff037819 */ /* 0x000fe40000011433 */
[----:B------:R-:W-:Y:S02]  /*01a0*/  ISETP.LT.U32.AND P5, PT, R50, UR8, PT ;  /* 0x0000000832007c0c */ /* 0x000fe4000bfa1070 */
[----:B------:R-:W-:Y:S02]  /*01b0*/  ISETP.LT.AND.EX P2, PT, R3, UR9, !P4, P2 ;  /* 0x0000000903007c0c */ /* 0x000fe4000e741320 */
[----:B------:R-:W-:Y:S02]  /*01c0*/  SHF.R.S32.HI R5, RZ, 0x1f, R50 ;  /* 0x0000001fff057819 */ /* 0x000fe40000011432 */
[----:B------:R-:W-:Y:S02]  /*01d0*/  IADD3 R49, R51, 0x10, RZ ;  /* 0x0000001033317810 */ /* 0x000fe40007ffe0ff */
[----:B------:R-:W-:-:S02]  /*01e0*/  ISETP.LT.AND.EX P6, PT, R5, UR9, !P4, P5 ;  /* 0x0000000905007c0c */ /* 0x000fc4000e7c1350 */
[----:B------:R-:W-:Y:S02]  /*01f0*/  IADD3 R2, R51, 0x38, RZ ;  /* 0x0000003833027810 */ /* 0x000fe40007ffe0ff */
[----:B------:R-:W-:Y:S02]  /*0200*/  ISETP.LT.U32.AND P3, PT, R49, UR8, PT ;  /* 0x0000000831007c0c */ /* 0x000fe4000bf61070 */
[----:B------:R-:W-:Y:S02]  /*0210*/  SHF.R.S32.HI R7, RZ, 0x1f, R49 ;  /* 0x0000001fff077819 */ /* 0x000fe40000011431 */
[----:B------:R-:W-:Y:S02]  /*0220*/  @P2 LOP3.LUT R54, R54, 0x20, RZ, 0xfc, !PT ;  /* 0x0000002036362812 */ /* 0x000fe400078efcff */
[----:B------:R-:W-:Y:S02]  /*0230*/  ISETP.LT.U32.AND P0, PT, R2, UR8, PT ;  /* 0x0000000802007c0c */ /* 0x000fe4000bf01070 */
[----:B------:R-:W-:-:S02]  /*0240*/  SHF.R.S32.HI R2, RZ, 0x1f, R2 ;  /* 0x0000001fff027819 */ /* 0x000fc40000011402 */
[----:B------:R-:W-:Y:S02]  /*0250*/  IADD3 R48, R51, 0x18, RZ ;  /* 0x0000001833307810 */ /* 0x000fe40007ffe0ff */
[----:B------:R-:W-:Y:S02]  /*0260*/  ISETP.LT.AND.EX P5, PT, R7, UR9, !P4, P3 ;  /* 0x0000000907007c0c */ /* 0x000fe4000e7a1330 */
[----:B------:R-:W-:Y:S02]  /*0270*/  LOP3.LUT R54, R54, 0xffffffef, RZ, 0xc0, !PT ;  /* 0xffffffef36367812 */ /* 0x000fe400078ec0ff */
[----:B------:R-:W-:Y:S02]  /*0280*/  ISETP.LT.AND.EX P0, PT, R2, UR9, !P4, P0 ;  /* 0x0000000902007c0c */ /* 0x000fe4000e701300 */
[----:B------:R-:W-:Y:S01]  /*0290*/  ISETP.LT.U32.AND P2, PT, R48, UR8, PT ;  /* 0x0000000830007c0c */ /* 0x000fe2000bf41070 */
[----:B------:R-:W0:Y:S01]  /*02a0*/  S2R R2, SR_LANEID ;  /* 0x0000000000027919 */ /* 0x000e220000000000 */
[----:B------:R-:W-:-:S02]  /*02b0*/  SHF.R.S32.HI R9, RZ, 0x1f, R48 ;  /* 0x0000001fff097819 */ /* 0x000fc40000011430 */
[----:B------:R-:W-:Y:S02]  /*02c0*/  @P6 LOP3.LUT R54, R54, 0x10, RZ, 0xfc, !PT ;  /* 0x0000001036366812 */ /* 0x000fe400078efcff */
[----:B------:R-:W-:Y:S02]  /*02d0*/  ISETP.LT.AND.EX P3, PT, R9, UR9, !P4, P2 ;  /* 0x0000000909007c0c */ /* 0x000fe4000e761320 */
[----:B------:R-:W-:Y:S02]  /*02e0*/  LOP3.LUT R54, R54, 0xfffffff7, RZ, 0xc0, !PT ;  /* 0xfffffff736367812 */ /* 0x000fe400078ec0ff */
[C---:B------:R-:W-:Y:S02]  /*02f0*/  IADD3 R47, R51.reuse, 0x20, RZ ;  /* 0x00000020332f7810 */ /* 0x040fe40007ffe0ff */
[----:B------:R-:W-:Y:S02]  /*0300*/  @P5 LOP3.LUT R54, R54, 0x8, RZ, 0xfc, !PT ;  /* 0x0000000836365812 */ /* 0x000fe400078efcff */
[----:B------:R-:W-:-:S02]  /*0310*/  IADD3 R46, R51, 0x28, RZ ;  /* 0x00000028332e7810 */ /* 0x000fc40007ffe0ff */
[----:B------:R-:W-:Y:S02]  /*0320*/  LOP3.LUT R54, R54, 0xfffffffb, RZ, 0xc0, !PT ;  /* 0xfffffffb36367812 */ /* 0x000fe400078ec0ff */
[----:B------:R-:W-:Y:S02]  /*0330*/  IADD3 R45, R51, 0x30, RZ ;  /* 0x00000030332d7810 */ /* 0x000fe40007ffe0ff */
[----:B------:R-:W-:Y:S02]  /*0340*/  @P3 LOP3.LUT R54, R54, 0x4, RZ, 0xfc, !PT ;  /* 0x0000000436363812 */ /* 0x000fe400078efcff */
        /* <DEDUP_REMOVED lines=9> */
[----:B------:R-:W-:Y:S02]  /*03e0*/  IADD3 R10, R51, 0x70, RZ ;  /* 0x00000070330a7810 */ /* 0x000fe40007ffe0ff */
[----:B------:R-:W-:Y:S02]  /*03f0*/  ISETP.LT.AND.EX P2, PT, R11, UR9, !P4, P2 ;  /* 0x000000090b007c0c */ /* 0x000fe4000e741320 */
[----:B------:R-:W-:Y:S02]  /*0400*/  ISETP.LT.AND.EX P3, PT, R13, UR9, !P4, P3 ;  /* 0x000000090d007c0c */ /* 0x000fe4000e761330 */
[----:B------:R-:W-:Y:S01]  /*0410*/  ISETP.LT.AND.EX P4, PT, R15, UR9, !P4, P5 ;  /* 0x000000090f007c0c */ /* 0x000fe2000e781350 */
[----:B0-----:R-:W-:-:S12]  /*0420*/  ULDC.64 UR8, c[0x0][0x208] ;  /* 0x0000820000087ab9 */ /* 0x001fd80000000a00 */
.L_x_4335:
[----:B0-----:R-:W0:Y:S01]  /*0430*/  LDC R23, c[0x0][0x288] ;  /* 0x0000a200ff177b82 */ /* 0x001e220000000800 */
[C---:B------:R-:W-:Y:S01]  /*0440*/  LOP3.LUT P6, RZ, R54.reuse, 0x20, RZ, 0xc0, !PT ;  /* 0x0000002036ff7812 */ /* 0x040fe200078cc0ff */
[----:B------:R-:W-:Y:S01]  /*0450*/  ULDC.64 UR12, c[0x0][0x280] ;  /* 0x0000a000000c7ab9 */ /* 0x000fe20000000a00 */
[----:B------:R-:W-:Y:S02]  /*0460*/  P2R R18, PR, RZ, 0x1 ;  /* 0x00000001ff127803 */ /* 0x000fe40000000000 */
[C---:B------:R-:W-:Y:S02]  /*0470*/  LOP3.LUT P0, RZ, R54.reuse, 0x10, RZ, 0xc0, !PT ;  /* 0x0000001036ff7812 */ /* 0x040fe4000780c0ff */
[----:B------:R-:W-:Y:S01]  /*0480*/  P2R R14, PR, RZ, 0x2 ;  /* 0x00000002ff0e7803 */ /* 0x000fe20000000000 */
[----:B------:R-:W1:Y:S01]  /*0490*/  @P2 LDC.64 R64, c[0x0][0x220] ;  /* 0x00008800ff402b82 */ /* 0x000e620000000a00 */
[----:B------:R-:W-:Y:S02]  /*04a0*/  LOP3.LUT P1, RZ, R54, 0x8, RZ, 0xc0, !PT ;  /* 0x0000000836ff7812 */ /* 0x000fe4000782c0ff */
[----:B------:R-:W-:-:S02]  /*04b0*/  IADD3 R29, R51, 0x40, RZ ;  /* 0x00000040331d7810 */ /* 0x000fc40007ffe0ff */
[----:B------:R-:W-:Y:S02]  /*04c0*/  IADD3 R33, R51, 0x48, RZ ;  /* 0x0000004833217810 */ /* 0x000fe40007ffe0ff */
[----:B------:R-:W-:Y:S01]  /*04d0*/  P2R R26, PR, RZ, 0x4 ;  /* 0x00000004ff1a7803 */ /* 0x000fe20000000000 */
[----:B------:R-:W2:Y:S01]  /*04e0*/  @P6 LDC.64 R38, c[0x0][0x220] ;  /* 0x00008800ff266b82 */ /* 0x000ea20000000a00 */
[----:B------:R-:W-:Y:S02]  /*04f0*/  P2R R27, PR, RZ, 0x8 ;  /* 0x00000008ff1b7803 */ /* 0x000fe40000000000 */
[----:B0-----:R-:W-:-:S05]  /*0500*/  IABS R19, R23 ;  /* 0x0000001700137213 */ /* 0x001fca0000000000 */
[----:B------:R-:W0:Y:S01]  /*0510*/  @P0 LDC.64 R42, c[0x0][0x220] ;  /* 0x00008800ff2a0b82 */ /* 0x000e220000000a00 */
[----:B------:R-:W3:Y:S07]  /*0520*/  I2F.RP R12, R19 ;  /* 0x00000013000c7306 */ /* 0x000eee0000209400 */
[----:B------:R-:W4:Y:S08]  /*0530*/  @P1 LDC.64 R68, c[0x0][0x220] ;  /* 0x00008800ff441b82 */ /* 0x000f300000000a00 */
[----:B------:R-:W5:Y:S01]  /*0540*/  @P3 LDC.64 R62, c[0x0][0x220] ;  /* 0x00008800ff3e3b82 */ /* 0x000f620000000a00 */
[----:B---3--:R-:W3:Y:S07]  /*0550*/  MUFU.RCP R12, R12 ;  /* 0x0000000c000c7308 */ /* 0x008eee0000001000 */
[----:B------:R-:W5:Y:S01]  /*0560*/  @P4 LDC.64 R24, c[0x0][0x220] ;  /* 0x00008800ff184b82 */ /* 0x000f620000000a00 */
        /* <DEDUP_REMOVED lines=15> */
[----:B------:R-:W-:-:S11]  /*0660*/  LOP3.LUT R12, R52, R23, RZ, 0x3c, !PT ;  /* 0x00000017340c7212 */ /* 0x000fd600078e3cff */
[----:B------:R-:W-:Y:S02]  /*0670*/  @P5 IADD3 R17, R17, 0x1, RZ ;  /* 0x0000000111115810 */ /* 0x000fe40007ffe0ff */
[----:B------:R-:W-:Y:S02]  /*0680*/  ISETP.GE.AND P5, PT, R12, RZ, PT ;  /* 0x000000ff0c00720c */ /* 0x000fe40003fa6270 */
[----:B------:R-:W-:-:S11]  /*0690*/  MOV R19, R17 ;  /* 0x0000001100137202 */ /* 0x000fd60000000f00 */
        /* <DEDUP_REMOVED lines=12> */
[----:B------:R-:W3:Y:S01]  /*0760*/  @P6 LDC.64 R16, c[0x0][0x270] ;  /* 0x00009c00ff106b82 */ /* 0x000ee20000000a00 */
[----:B------:R-:W-:Y:S01]  /*0770*/  IMAD.WIDE.U32 R58, R19, UR12, R58 ;  /* 0x0000000c133a7c25 */ /* 0x000fe2000f8e003a */
[----:B------:R-:W-:-:S04]  /*0780*/  ULDC.64 UR12, c[0x0][0x278] ;  /* 0x00009e00000c7ab9 */ /* 0x000fc80000000a00 */
[----:B------:R-:W-:Y:S02]  /*0790*/  IADD3 R61, R59, R61, RZ ;  /* 0x0000003d3b3d7210 */ /* 0x000fe40007ffe0ff */
[----:B------:R-:W-:Y:S01]  /*07a0*/  @P6 MOV R60, R58 ;  /* 0x0000003a003c6202 */ /* 0x000fe20000000f00 */
[----:B---3--:R-:W-:-:S04]  /*07b0*/  @P6 IMAD R12, R3, R16, RZ ;  /* 0x00000010030c6224 */ /* 0x008fc800078e02ff */
[C---:B------:R-:W-:Y:S02]  /*07c0*/  @P6 IMAD R19, R51.reuse, R17, R12 ;  /* 0x0000001133136224 */ /* 0x040fe400078e020c */
[----:B------:R-:W-:-:S05]  /*07d0*/  @P6 IMAD.WIDE.U32 R16, R51, R16, R60 ;  /* 0x0000001033106225 */ /* 0x000fca00078e003c */
[----:B------:R-:W-:Y:S02]  /*07e0*/  @P6 IADD3 R12, R17, R19, RZ ;  /* 0x00000013110c6210 */ /* 0x000fe40007ffe0ff */
[C---:B--2---:R-:W-:Y:S02]  /*07f0*/  @P6 LEA R38, P5, R16.reuse, R38, 0x1 ;  /* 0x0000002610266211 */ /* 0x044fe400078a08ff */
[----:B------:R-:W-:Y:S02]  /*0800*/  @P0 MOV R17, R61 ;  /* 0x0000003d00110202 */ /* 0x000fe40000000f00 */
[----:B------:R-:W-:Y:S01]  /*0810*/  @P6 LEA.HI.X R39, R16, R39, R12, 0x1, P5 ;  /* 0x0000002710276211 */ /* 0x000fe200028f0c0c */
[----:B-1----:R-:W-:Y:S01]  /*0820*/  @P0 IMAD R12, R5, R20, RZ ;  /* 0x00000014050c0224 */ /* 0x002fe200078e02ff */
[----:B------:R-:W-:Y:S02]  /*0830*/  @P0 MOV R16, R58 ;  /* 0x0000003a00100202 */ /* 0x000fe40000000f00 */
[----:B------:R-:W-:Y:S01]  /*0840*/  LOP3.LUT P6, RZ, R54, 0x4, RZ, 0xc0, !PT ;  /* 0x0000000436ff7812 */ /* 0x000fe200078cc0ff */
[----:B------:R-:W-:-:S02]  /*0850*/  @P0 IMAD R19, R50, R21, R12 ;  /* 0x0000001532130224 */ /* 0x000fc400078e020c */
[----:B------:R-:W-:-:S05]  /*0860*/  @P0 IMAD.WIDE.U32 R16, R50, R20, R16 ;  /* 0x0000001432100225 */ /* 0x000fca00078e0010 */
[----:B------:R-:W-:Y:S02]  /*0870*/  @P0 IADD3 R12, R17, R19, RZ ;  /* 0x00000013110c0210 */ /* 0x000fe40007ffe0ff */
[C---:B0-----:R-:W-:Y:S02]  /*0880*/  @P0 LEA R42, P5, R16.reuse, R42, 0x1 ;  /* 0x0000002a102a0211 */ /* 0x041fe400078a08ff */
[----:B------:R-:W-:Y:S01]  /*0890*/  @P1 MOV R17, R61 ;  /* 0x0000003d00111202 */ /* 0x000fe20000000f00 */
[----:B------:R-:W0:Y:S01]  /*08a0*/  @P6 LDC.64 R66, c[0x0][0x220] ;  /* 0x00008800ff426b82 */ /* 0x000e220000000a00 */
[----:B------:R-:W-:Y:S02]  /*08b0*/  @P0 LEA.HI.X R43, R16, R43, R12, 0x1, P5 ;  /* 0x0000002b102b0211 */ /* 0x000fe400028f0c0c */
[----:B------:R-:W-:Y:S02]  /*08c0*/  ISETP.NE.AND P0, PT, R18, RZ, PT ;  /* 0x000000ff1200720c */ /* 0x000fe40003f05270 */
[----:B------:R-:W-:-:S03]  /*08d0*/  @P1 MOV R16, R58 ;  /* 0x0000003a00101202 */ /* 0x000fc60000000f00 */
[----:B------:R-:W1:Y:S08]  /*08e0*/  @P1 LDC.64 R18, c[0x0][0x270] ;  /* 0x00009c00ff121b82 */ /* 0x000e700000000a00 */
[----:B------:R-:W2:Y:S01]  /*08f0*/  @P0 LDC.64 R22, c[0x0][0x220] ;  /* 0x00008800ff160b82 */ /* 0x000ea20000000a00 */
[-C--:B-1----:R-:W-:Y:S02]  /*0900*/  @P1 IMAD R12, R7, R18.reuse, RZ ;  /* 0x00000012070c1224 */ /* 0x082fe400078e02ff */
[----:B------:R-:W-:-:S04]  /*0910*/  @P1 IMAD.WIDE.U32 R16, R49, R18, R16 ;  /* 0x0000001231101225 */ /* 0x000fc800078e0010 */
[----:B------:R-:W-:Y:S01]  /*0920*/  @P1 IMAD R19, R49, R19, R12 ;  /* 0x0000001331131224 */ /* 0x000fe200078e020c */
[----:B----4-:R-:W-:-:S04]  /*0930*/  @P1 LEA R68, P5, R16, R68, 0x1 ;  /* 0x0000004410441211 */ /* 0x010fc800078a08ff */
[----:B------:R-:W-:Y:S02]  /*0940*/  @P1 IADD3 R12, R17, R19, RZ ;  /* 0x00000013110c1210 */ /* 0x000fe40007ffe0ff */
[----:B------:R-:W1:Y:S01]  /*0950*/  @P6 LDC.64 R18, c[0x0][0x270] ;  /* 0x00009c00ff126b82 */ /* 0x000e620000000a00 */
[----:B------:R-:W-:Y:S02]  /*0960*/  @P6 MOV R17, R61 ;  /* 0x0000003d00116202 */ /* 0x000fe40000000f00 */
[----:B------:R-:W-:Y:S02]  /*0970*/  @P1 LEA.HI.X R69, R16, R69, R12, 0x1, P5 ;  /* 0x0000004510451211 */ /* 0x000fe400028f0c0c */
[----:B------:R-:W-:Y:S02]  /*0980*/  @P6 MOV R16, R58 ;  /* 0x0000003a00106202 */ /* 0x000fe40000000f00 */
[----:B------:R-:W-:Y:S01]  /*0990*/  ISETP.NE.AND P1, PT, R14, RZ, PT ;  /* 0x000000ff0e00720c */ /* 0x000fe20003f25270 */
[----:B-1----:R-:W-:-:S02]  /*09a0*/  @P6 IMAD R12, R9, R18, RZ ;  /* 0x00000012090c6224 */ /* 0x002fc400078e02ff */
[----:B------:R-:W-:Y:S01]  /*09b0*/  @P6 IMAD.WIDE.U32 R16, R48, R18, R16 ;  /* 0x0000001230106225 */ /* 0x000fe200078e0010 */
[----:B------:R-:W-:-:S03]  /*09c0*/  @P2 MOV R18, R58 ;  /* 0x0000003a00122202 */ /* 0x000fc60000000f00 */
[----:B------:R-:W-:Y:S01]  /*09d0*/  @P6 IMAD R19, R48, R19, R12 ;  /* 0x0000001330136224 */ /* 0x000fe200078e020c */
[----:B0-----:R-:W-:-:S04]  /*09e0*/  @P6 LEA R66, P5, R16, R66, 0x1 ;  /* 0x0000004210426211 */ /* 0x001fc800078a08ff */
[----:B------:R-:W-:Y:S02]  /*09f0*/  @P6 IADD3 R12, R17, R19, RZ ;  /* 0x00000013110c6210 */ /* 0x000fe40007ffe0ff */
[----:B------:R-:W-:Y:S02]  /*0a00*/  @P2 MOV R19, R61 ;  /* 0x0000003d00132202 */ /* 0x000fe40000000f00 */
[----:B------:R-:W-:Y:S02]  /*0a10*/  @P6 LEA.HI.X R67, R16, R67, R12, 0x1, P5 ;  /* 0x0000004310436211 */ /* 0x000fe400028f0c0c */
[----:B------:R-:W0:Y:S02]  /*0a20*/  @P2 LDC.64 R16, c[0x0][0x270] ;  /* 0x00009c00ff102b82 */ /* 0x000e240000000a00 */
[----:B0-----:R-:W-:-:S04]  /*0a30*/  @P2 IMAD R12, R11, R16, RZ ;  /* 0x000000100b0c2224 */ /* 0x001fc800078e02ff */
[C---:B------:R-:W-:Y:S02]  /*0a40*/  @P2 IMAD R21, R47.reuse, R17, R12 ;  /* 0x000000112f152224 */ /* 0x040fe400078e020c */
[----:B------:R-:W-:Y:S01]  /*0a50*/  @P2 IMAD.WIDE.U32 R16, R47, R16, R18 ;  /* 0x000000102f102225 */ /* 0x000fe200078e0012 */
[----:B------:R-:W-:Y:S02]  /*0a60*/  @P3 MOV R18, R58 ;  /* 0x0000003a00123202 */ /* 0x000fe40000000f00 */
[----:B------:R-:W-:Y:S02]  /*0a70*/  @P3 MOV R19, R61 ;  /* 0x0000003d00133202 */ /* 0x000fe40000000f00 */
[----:B------:R-:W-:Y:S02]  /*0a80*/  @P2 IADD3 R12, R17, R21, RZ ;  /* 0x00000015110c2210 */ /* 0x000fe40007ffe0ff */
[----:B------:R-:W-:Y:S02]  /*0a90*/  @P2 LEA R64, P5, R16, R64, 0x1 ;  /* 0x0000004010402211 */ /* 0x000fe400078a08ff */
[----:B------:R-:W-:-:S02]  /*0aa0*/  IADD3 R21, R51, 0x38, RZ ;  /* 0x0000003833157810 */ /* 0x000fc40007ffe0ff */
[----:B------:R-:W-:Y:S02]  /*0ab0*/  @P2 LEA.HI.X R65, R16, R65, R12, 0x1, P5 ;  /* 0x0000004110412211 */ /* 0x000fe400028f0c0c */
[----:B------:R-:W0:Y:S02]  /*0ac0*/  @P3 LDC.64 R16, c[0x0][0x270] ;  /* 0x00009c00ff103b82 */ /* 0x000e240000000a00 */
[-C--:B0-----:R-:W-:Y:S02]  /*0ad0*/  @P3 IMAD R12, R13, R16.reuse, RZ ;  /* 0x000000100d0c3224 */ /* 0x081fe400078e02ff */
[----:B------:R-:W-:-:S04]  /*0ae0*/  @P3 IMAD.WIDE.U32 R18, R46, R16, R18 ;  /* 0x000000102e123225 */ /* 0x000fc800078e0012 */
[----:B------:R-:W-:Y:S01]  /*0af0*/  @P3 IMAD R17, R46, R17, R12 ;  /* 0x000000112e113224 */ /* 0x000fe200078e020c */
[----:B-----5:R-:W-:-:S04]  /*0b00*/  @P3 LEA R62, P5, R18, R62, 0x1 ;  /* 0x0000003e123e3211 */ /* 0x020fc800078a08ff */
[----:B------:R-:W-:Y:S02]  /*0b10*/  @P3 IADD3 R12, R19, R17, RZ ;  /* 0x00000011130c3210 */ /* 0x000fe40007ffe0ff */
[----:B------:R-:W0:Y:S01]  /*0b20*/  @P4 LDC.64 R16, c[0x0][0x270] ;  /* 0x00009c00ff104b82 */ /* 0x000e220000000a00 */
[----:B------:R-:W-:Y:S02]  /*0b30*/  @P4 MOV R19, R61 ;  /* 0x0000003d00134202 */ /* 0x000fe40000000f00 */
[----:B------:R-:W-:Y:S02]  /*0b40*/  @P3 LEA.HI.X R63, R18, R63, R12, 0x1, P5 ;  /* 0x0000003f123f3211 */ /* 0x000fe400028f0c0c */
[----:B------:R-:W-:Y:S01]  /*0b50*/  @P4 MOV R18, R58 ;  /* 0x0000003a00124202 */ /* 0x000fe20000000f00 */
[----:B0-----:R-:W-:-:S04]  /*0b60*/  @P4 IMAD R12, R15, R16, RZ ;  /* 0x000000100f0c4224 */ /* 0x001fc800078e02ff */
[----:B------:R-:W-:-:S04]  /*0b70*/  @P4 IMAD.WIDE.U32 R18, R45, R16, R18 ;  /* 0x000000102d124225 */ /* 0x000fc800078e0012 */
[----:B------:R-:W-:Y:S01]  /*0b80*/  @P4 IMAD R17, R45, R17, R12 ;  /* 0x000000112d114224 */ /* 0x000fe200078e020c */
[----:B------:R-:W-:-:S04]  /*0b90*/  @P4 LEA R24, P5, R18, R24, 0x1 ;  /* 0x0000001812184211 */ /* 0x000fc800078a08ff */
[----:B------:R-:W-:Y:S02]  /*0ba0*/  @P4 IADD3 R12, R19, R17, RZ ;  /* 0x00000011130c4210 */ /* 0x000fe40007ffe0ff */
[----:B------:R-:W0:Y:S01]  /*0bb0*/  @P0 LDC.64 R16, c[0x0][0x270] ;  /* 0x00009c00ff100b82 */ /* 0x000e220000000a00 */
[----:B------:R-:W-:Y:S02]  /*0bc0*/  SHF.R.S32.HI R19, RZ, 0x1f, R21 ;  /* 0x0000001fff137819 */ /* 0x000fe40000011415 */
[----:B------:R-:W-:Y:S02]  /*0bd0*/  @P4 LEA.HI.X R25, R18, R25, R12, 0x1, P5 ;  /* 0x0000001912194211 */ /* 0x000fe400028f0c0c */
[----:B------:R-:W-:Y:S01]  /*0be0*/  @P0 MOV R18, R58 ;  /* 0x0000003a00120202 */ /* 0x000fe20000000f00 */
[----:B0-----:R-:W-:Y:S01]  /*0bf0*/  @P0 IMAD R12, R19, R16, RZ ;  /* 0x00000010130c0224 */ /* 0x001fe200078e02ff */
[----:B------:R-:W-:-:S03]  /*0c00*/  @P0 MOV R19, R61 ;  /* 0x0000003d00130202 */ /* 0x000fc60000000f00 */
[C---:B------:R-:W-:Y:S02]  /*0c10*/  @P0 IMAD R17, R21.reuse, R17, R12 ;  /* 0x0000001115110224 */ /* 0x040fe400078e020c */
[----:B------:R-:W-:Y:S02]  /*0c20*/  @P0 IMAD.WIDE.U32 R18, R21, R16, R18 ;  /* 0x0000001015120225 */ /* 0x000fe400078e0012 */
[----:B------:R-:W0:Y:S03]  /*0c30*/  @P1 LDC.64 R20, c[0x0][0x220] ;  /* 0x00008800ff141b82 */ /* 0x000e260000000a00 */
[----:B------:R-:W-:Y:S02]  /*0c40*/  @P0 IADD3 R12, R19, R17, RZ ;  /* 0x00000011130c0210 */ /* 0x000fe40007ffe0ff */
[C---:B--2---:R-:W-:Y:S02]  /*0c50*/  @P0 LEA R22, P5, R18.reuse, R22, 0x1 ;  /* 0x0000001612160211 */ /* 0x044fe400078a08ff */
[----:B------:R-:W-:Y:S01]  /*0c60*/  SHF.R.S32.HI R19, RZ, 0x1f, R29 ;  /* 0x0000001fff137819 */ /* 0x000fe2000001141d */
[----:B------:R-:W1:Y:S01]  /*0c70*/  @P1 LDC.64 R16, c[0x0][0x270] ;  /* 0x00009c00ff101b82 */ /* 0x000e620000000a00 */
[----:B------:R-:W-:-:S02]  /*0c80*/  @P0 LEA.HI.X R23, R18, R23, R12, 0x1, P5 ;  /* 0x0000001712170211 */ /* 0x000fc400028f0c0c */
[----:B------:R-:W-:Y:S01]  /*0c90*/  @P1 MOV R18, R58 ;  /* 0x0000003a00121202 */ /* 0x000fe20000000f00 */
[----:B-1----:R-:W-:Y:S01]  /*0ca0*/  @P1 IMAD R12, R19, R16, RZ ;  /* 0x00000010130c1224 */ /* 0x002fe200078e02ff */
[----:B------:R-:W-:-:S03]  /*0cb0*/  @P1 MOV R19, R61 ;  /* 0x0000003d00131202 */ /* 0x000fc60000000f00 */
[C---:B------:R-:W-:Y:S02]  /*0cc0*/  @P1 IMAD R17, R29.reuse, R17, R12 ;  /* 0x000000111d111224 */ /* 0x040fe400078e020c */
[----:B------:R-:W-:Y:S01]  /*0cd0*/  @P1 IMAD.WIDE.U32 R18, R29, R16, R18 ;  /* 0x000000101d121225 */ /* 0x000fe200078e0012 */
[----:B------:R-:W-:-:S04]  /*0ce0*/  SHF.R.S32.HI R29, RZ, 0x1f, R33 ;  /* 0x0000001fff1d7819 */ /* 0x000fc80000011421 */
[----:B------:R-:W-:Y:S02]  /*0cf0*/  @P1 IADD3 R12, R19, R17, RZ ;  /* 0x00000011130c1210 */ /* 0x000fe40007ffe0ff */
[----:B0-----:R-:W-:-:S04]  /*0d00*/  @P1 LEA R20, P5, R18, R20, 0x1 ;  /* 0x0000001412141211 */ /* 0x001fc800078a08ff */
[----:B------:R-:W-:Y:S02]  /*0d10*/  @P1 LEA.HI.X R21, R18, R21, R12, 0x1, P5 ;  /* 0x0000001512151211 */ /* 0x000fe400028f0c0c */
[----:B------:R-:W-:-:S04]  /*0d20*/  ISETP.GE.U32.AND P5, PT, R33, UR12, PT ;  /* 0x0000000c21007c0c */ /* 0x000fc8000bfa6070 */
[----:B------:R-:W-:-:S04]  /*0d30*/  ISETP.GE.AND.EX P5, PT, R29, UR13, PT, P5 ;  /* 0x0000000d1d007c0c */ /* 0x000fc8000bfa6350 */
[----:B------:R-:W-:-:S13]  /*0d40*/  ISETP.GT.U32.OR P5, PT, R0, 0x187, P5 ;  /* 0x000001870000780c */ /* 0x000fda0002fa4470 */
        /* <DEDUP_REMOVED lines=8> */
[----:B-1----:R-:W-:-:S04]  /*0dd0*/  @!P5 LEA R28, P6, R16, R18, 0x1 ;  /* 0x00000012101cd211 */ /* 0x002fc800078c08ff */
[----:B------:R-:W-:Y:S02]  /*0de0*/  @!P5 LEA.HI.X R29, R16, R19, R12, 0x1, P6 ;  /* 0x00000013101dd211 */ /* 0x000fe400030f0c0c */
[----:B------:R-:W-:Y:S02]  /*0df0*/  MOV R12, RZ ;  /* 0x000000ff000c7202 */ /* 0x000fe40000000f00 */
[----:B------:R-:W-:-:S04]  /*0e00*/  IADD3 R33, R51, 0x50, RZ ;  /* 0x0000005033217810 */ /* 0x000fc80007ffe0ff */
[----:B------:R0:W2:Y:S01]  /*0e10*/  @!P5 LDG.E R12, desc[UR8][R28.64] ;  /* 0x000000081c0cd981 */ /* 0x0000a2000c1e1900 */
[----:B------:R-:W-:Y:S02]  /*0e20*/  SHF.R.S32.HI R31, RZ, 0x1f, R33 ;  /* 0x0000001fff1f7819 */ /* 0x000fe40000011421 */
[----:B------:R-:W-:-:S04]  /*0e30*/  ISETP.GE.U32.AND P5, PT, R33, UR12, PT ;  /* 0x0000000c21007c0c */ /* 0x000fc8000bfa6070 */
[----:B------:R-:W-:-:S04]  /*0e40*/  ISETP.GE.AND.EX P5, PT, R31, UR13, PT, P5 ;  /* 0x0000000d1f007c0c */ /* 0x000fc8000bfa6350 */
[----:B------:R-:W-:-:S13]  /*0e50*/  ISETP.GT.U32.OR P5, PT, R0, 0x187, P5 ;  /* 0x000001870000780c */ /* 0x000fda0002fa4470 */
[----:B------:R-:W1:Y:S01]  /*0e60*/  @!P5 LDC.64 R16, c[0x0][0x270] ;  /* 0x00009c00ff10db82 */ /* 0x000e620000000a00 */
[----:B0-----:R-:W-:Y:S02]  /*0e70*/  @!P5 MOV R28, R58 ;  /* 0x0000003a001cd202 */ /* 0x001fe40000000f00 */
[----:B------:R-:W-:-:S05]  /*0e80*/  @!P5 MOV R29, R61 ;  /* 0x0000003d001dd202 */ /* 0x000fca0000000f00 */
[----:B------:R-:W0:Y:S01]  /*0e90*/  @!P5 LDC.64 R18, c[0x0][0x220] ;  /* 0x00008800ff12db82 */ /* 0x000e220000000a00 */
[----:B-1----:R-:W-:-:S04]  /*0ea0*/  @!P5 IMAD R14, R31, R16, RZ ;  /* 0x000000101f0ed224 */ /* 0x002fc800078e02ff */
[C---:B------:R-:W-:Y:S02]  /*0eb0*/  @!P5 IMAD R31, R33.reuse, R17, R14 ;  /* 0x00000011211fd224 */ /* 0x040fe400078e020e */
[----:B------:R-:W-:-:S05]  /*0ec0*/  @!P5 IMAD.WIDE.U32 R16, R33, R16, R28 ;  /* 0x000000102110d225 */ /* 0x000fca00078e001c */
[----:B------:R-:W-:Y:S02]  /*0ed0*/  @!P5 IADD3 R14, R17, R31, RZ ;  /* 0x0000001f110ed210 */ /* 0x000fe40007ffe0ff */
[----:B0-----:R-:W-:-:S04]  /*0ee0*/  @!P5 LEA R28, P6, R16, R18, 0x1 ;  /* 0x00000012101cd211 */ /* 0x001fc800078c08ff */
[----:B------:R-:W-:Y:S02]  /*0ef0*/  @!P5 LEA.HI.X R29, R16, R19, R14, 0x1, P6 ;  /* 0x00000013101dd211 */ /* 0x000fe400030f0c0e */
[----:B------:R-:W-:Y:S02]  /*0f00*/  MOV R14, RZ ;  /* 0x000000ff000e7202 */ /* 0x000fe40000000f00 */
[----:B------:R-:W-:-:S04]  /*0f10*/  IADD3 R33, R51, 0x58, RZ ;  /* 0x0000005833217810 */ /* 0x000fc80007ffe0ff */
[----:B------:R0:W3:Y:S01]  /*0f20*/  @!P5 LDG.E R14, desc[UR8][R28.64] ;  /* 0x000000081c0ed981 */ /* 0x0000e2000c1e1900 */
        /* <DEDUP_REMOVED lines=8> */
[-C--:B-1----:R-:W-:Y:S02]  /*0fb0*/  @!P2 IMAD R30, R31, R16.reuse, RZ ;  /* 0x000000101f1ea224 */ /* 0x082fe400078e02ff */
[----:B------:R-:W-:-:S04]  /*0fc0*/  @!P2 IMAD.WIDE.U32 R28, R33, R16, R28 ;  /* 0x00000010211ca225 */ /* 0x000fc800078e001c */
[----:B------:R-:W-:Y:S01]  /*0fd0*/  @!P2 IMAD R17, R33, R17, R30 ;  /* 0x000000112111a224 */ /* 0x000fe200078e021e */
[----:B0-----:R-:W-:-:S04]  /*0fe0*/  @!P2 LEA R34, P5, R28, R18, 0x1 ;  /* 0x000000121c22a211 */ /* 0x001fc800078a08ff */
[----:B------:R-:W-:Y:S02]  /*0ff0*/  @!P2 IADD3 R16, R29, R17, RZ ;  /* 0x000000111d10a210 */ /* 0x000fe40007ffe0ff */
[----:B------:R-:W-:Y:S02]  /*1000*/  SHF.R.S32.HI R29, RZ, 0x1f, R6 ;  /* 0x0000001fff1d7819 */ /* 0x000fe40000011406 */
[----:B------:R-:W-:Y:S02]  /*1010*/  @!P2 LEA.HI.X R35, R28, R19, R16, 0x1, P5 ;  /* 0x000000131c23a211 */ /* 0x000fe400028f0c10 */
        /* <DEDUP_REMOVED lines=19> */
[----:B------:R-:W-:Y:S02]  /*1150*/  @!P6 MOV R33, R61 ;  /* 0x0000003d0021e202 */ /* 0x000fe40000000f00 */
[----:B------:R-:W-:-:S03]  /*1160*/  MOV R30, RZ ;  /* 0x000000ff001e7202 */ /* 0x000fc60000000f00 */
[----:B------:R-:W1:Y:S03]  /*1170*/  @!P6 LDC.64 R18, c[0x0][0x220] ;  /* 0x00008800ff12eb82 */ /* 0x000e660000000a00 */
[----:B------:R-:W4:Y:S01]  /*1180*/  @!P5 LDG.E R30, desc[UR8][R36.64] ;  /* 0x00000008241ed981 */ /* 0x000f22000c1e1900 */
[----:B------:R-:W-:Y:S01]  /*1190*/  ISETP.GE.U32.AND P5, PT, R10, UR12, PT ;  /* 0x0000000c0a007c0c */ /* 0x000fe2000bfa6070 */
[-C--:B0-----:R-:W-:Y:S02]  /*11a0*/  @!P6 IMAD R28, R31, R16.reuse, RZ ;  /* 0x000000101f1ce224 */ /* 0x081fe400078e02ff */
[----:B------:R-:W-:-:S04]  /*11b0*/  @!P6 IMAD.WIDE.U32 R32, R8, R16, R32 ;  /* 0x000000100820e225 */ /* 0x000fc800078e0020 */
[----:B------:R-:W-:Y:S01]  /*11c0*/  @!P6 IMAD R17, R8, R17, R28 ;  /* 0x000000110811e224 */ /* 0x000fe200078e021c */
[----:B------:R-:W-:Y:S02]  /*11d0*/  MOV R28, RZ ;  /* 0x000000ff001c7202 */ /* 0x000fe40000000f00 */
[C---:B-1----:R-:W-:Y:S02]  /*11e0*/  @!P6 LEA R40, P3, R32.reuse, R18, 0x1 ;  /* 0x000000122028e211 */ /* 0x042fe400078608ff */
[----:B------:R-:W-:Y:S02]  /*11f0*/  @!P6 IADD3 R16, R33, R17, RZ ;  /* 0x000000112110e210 */ /* 0x000fe40007ffe0ff */
[----:B------:R-:W-:Y:S01]  /*1200*/  SHF.R.S32.HI R33, RZ, 0x1f, R10 ;  /* 0x0000001fff217819 */ /* 0x000fe2000001140a */
[----:B------:R0:W5:Y:S01]  /*1210*/  @!P2 LDG.E R28, desc[UR8][R34.64] ;  /* 0x00000008221ca981 */ /* 0x000162000c1e1900 */
[----:B------:R-:W-:Y:S02]  /*1220*/  @!P6 LEA.HI.X R41, R32, R19, R16, 0x1, P3 ;  /* 0x000000132029e211 */ /* 0x000fe400018f0c10 */
[----:B------:R-:W-:-:S04]  /*1230*/  ISETP.GE.AND.EX P5, PT, R33, UR13, PT, P5 ;  /* 0x0000000d21007c0c */ /* 0x000fc8000bfa6350 */
[----:B------:R-:W-:-:S13]  /*1240*/  ISETP.GT.U32.OR P5, PT, R0, 0x187, P5 ;  /* 0x000001870000780c */ /* 0x000fda0002fa4470 */
[----:B------:R-:W1:Y:S08]  /*1250*/  @!P5 LDC.64 R16, c[0x0][0x270] ;  /* 0x00009c00ff10db82 */ /* 0x000e700000000a00 */
[----:B------:R-:W2:Y:S01]  /*1260*/  @!P5 LDC.64 R18, c[0x0][0x220] ;  /* 0x00008800ff12db82 */ /* 0x000ea20000000a00 */
[----:B0-----:R-:W-:Y:S02]  /*1270*/  @!P5 MOV R35, R61 ;  /* 0x0000003d0023d202 */ /* 0x001fe40000000f00 */
[----:B------:R-:W-:-:S06]  /*1280*/  MOV R32, RZ ;  /* 0x000000ff00207202 */ /* 0x000fcc0000000f00 */
[----:B------:R0:W4:Y:S01]  /*1290*/  @!P6 LDG.E R32, desc[UR8][R40.64] ;  /* 0x000000082820e981 */ /* 0x000122000c1e1900 */
[----:B-1----:R-:W-:-:S04]  /*12a0*/  @!P5 IMAD R34, R33, R16, RZ ;  /* 0x000000102122d224 */ /* 0x002fc800078e02ff */
[----:B------:R-:W-:Y:S01]  /*12b0*/  @!P5 IMAD R17, R10, R17, R34 ;  /* 0x000000110a11d224 */ /* 0x000fe200078e0222 */
[----:B------:R-:W-:-:S05]  /*12c0*/  @!P5 MOV R34, R58 ;  /* 0x0000003a0022d202 */ /* 0x000fca0000000f00 */
[----:B------:R-:W-:-:S05]  /*12d0*/  @!P5 IMAD.WIDE.U32 R34, R10, R16, R34 ;  /* 0x000000100a22d225 */ /* 0x000fca00078e0022 */
[----:B------:R-:W-:Y:S02]  /*12e0*/  @!P5 IADD3 R16, R35, R17, RZ ;  /* 0x000000112310d210 */ /* 0x000fe40007ffe0ff */
[----:B--2---:R-:W-:-:S04]  /*12f0*/  @!P5 LEA R36, P6, R34, R18, 0x1 ;  /* 0x000000122224d211 */ /* 0x004fc800078c08ff */
[----:B------:R-:W-:Y:S02]  /*1300*/  @!P5 LEA.HI.X R37, R34, R19, R16, 0x1, P6 ;  /* 0x000000132225d211 */ /* 0x000fe400030f0c10 */
[----:B------:R-:W-:Y:S02]  /*1310*/  MOV R34, RZ ;  /* 0x000000ff00227202 */ /* 0x000fe40000000f00 */
[----:B0-----:R-:W-:-:S04]  /*1320*/  IADD3 R41, R51, 0x78, RZ ;  /* 0x0000007833297810 */ /* 0x001fc80007ffe0ff */
[----:B------:R0:W2:Y:S01]  /*1330*/  @!P5 LDG.E R34, desc[UR8][R36.64] ;  /* 0x000000082422d981 */ /* 0x0000a2000c1e1900 */
[----:B------:R-:W-:Y:S02]  /*1340*/  SHF.R.S32.HI R19, RZ, 0x1f, R41 ;  /* 0x0000001fff137819 */ /* 0x000fe40000011429 */
[----:B------:R-:W-:-:S04]  /*1350*/  ISETP.GE.U32.AND P5, PT, R41, UR12, PT ;  /* 0x0000000c29007c0c */ /* 0x000fc8000bfa6070 */
[----:B------:R-:W-:-:S04]  /*1360*/  ISETP.GE.AND.EX P5, PT, R19, UR13, PT, P5 ;  /* 0x0000000d13007c0c */ /* 0x000fc8000bfa6350 */
[----:B------:R-:W-:-:S13]  /*1370*/  ISETP.GT.U32.OR P5, PT, R0, 0x187, P5 ;  /* 0x000001870000780c */ /* 0x000fda0002fa4470 */
[----:B------:R-:W1:Y:S02]  /*1380*/  @!P5 LDC.64 R16, c[0x0][0x270] ;  /* 0x00009c00ff10db82 */ /* 0x000e640000000a00 */
[----:B-1----:R-:W-:Y:S01]  /*1390*/  @!P5 IMAD R18, R19, R16, RZ ;  /* 0x000000101312d224 */ /* 0x002fe200078e02ff */
[----:B------:R-:W-:-:S03]  /*13a0*/  @!P5 MOV R19, R61 ;  /* 0x0000003d0013d202 */ /* 0x000fc60000000f00 */
[----:B------:R-:W-:Y:S01]  /*13b0*/  @!P5 IMAD R35, R41, R17, R18 ;  /* 0x000000112923d224 */ /* 0x000fe200078e0212 */
[----:B------:R-:W-:-:S05]  /*13c0*/  @!P5 MOV R18, R58 ;  /* 0x0000003a0012d202 */ /* 0x000fca0000000f00 */
[----:B------:R-:W-:Y:S02]  /*13d0*/  @!P5 IMAD.WIDE.U32 R18, R41, R16, R18 ;  /* 0x000000102912d225 */ /* 0x000fe400078e0012 */
[----:B------:R-:W1:Y:S03]  /*13e0*/  @!P5 LDC.64 R16, c[0x0][0x220] ;  /* 0x00008800ff10db82 */ /* 0x000e660000000a00 */
[----:B------:R-:W-:Y:S02]  /*13f0*/  @!P5 IADD3 R19, R19, R35, RZ ;  /* 0x000000231313d210 */ /* 0x000fe40007ffe0ff */
[----:B------:R-:W-:Y:S02]  /*1400*/  MOV R35, RZ ;  /* 0x000000ff00237202 */ /* 0x000fe40000000f00 */
[----:B------:R-:W-:Y:S02]  /*1410*/  LOP3.LUT P3, RZ, R54, 0x20, RZ, 0xc0, !PT ;  /* 0x0000002036ff7812 */ /* 0x000fe4000786c0ff */
[----:B-1----:R-:W-:-:S04]  /*1420*/  @!P5 LEA R16, P6, R18, R16, 0x1 ;  /* 0x000000101210d211 */ /* 0x002fc800078c08ff */
[----:B------:R-:W-:Y:S02]  /*1430*/  @!P5 LEA.HI.X R17, R18, R17, R19, 0x1, P6 ;  /* 0x000000111211d211 */ /* 0x000fe400030f0c13 */
[----:B------:R-:W-:Y:S02]  /*1440*/  SHF.R.S32.HI R19, RZ, 0x1f, R0 ;  /* 0x0000001fff137819 */ /* 0x000fe40000011400 */
[----:B------:R-:W-:Y:S01]  /*1450*/  LOP3.LUT P2, RZ, R54, 0x10, RZ, 0xc0, !PT ;  /* 0x0000001036ff7812 */ /* 0x000fe2000784c0ff */
[----:B------:R-:W2:Y:S01]  /*1460*/  @!P5 LDG.E R35, desc[UR8][R16.64] ;  /* 0x000000081023d981 */ /* 0x000ea2000c1e1900 */
[----:B------:R-:W-:Y:S02]  /*1470*/  LEA.HI R18, R19, R0, RZ, 0x5 ;  /* 0x0000000013127211 */ /* 0x000fe400078f28ff */
[----:B------:R-:W-:Y:S02]  /*1480*/  MOV R19, 0xffffffe0 ;  /* 0xffffffe000137802 */ /* 0x000fe40000000f00 */
[----:B------:R-:W-:-:S02]  /*1490*/  SHF.R.S32.HI R18, RZ, 0x5, R18 ;  /* 0x00000005ff127819 */ /* 0x000fc40000011412 */
[----:B------:R-:W-:-:S03]  /*14a0*/  ISETP.GT.AND P5, PT, R0, 0x17f, PT ;  /* 0x0000017f0000780c */ /* 0x000fc60003fa4270 */
[----:B------:R-:W-:Y:S01]  /*14b0*/  IMAD R19, R18, R19, 0x187 ;  /* 0x0000018712137424 */ /* 0x000fe200078e0213 */
[----:B0-----:R-:W-:-:S04]  /*14c0*/  CS2R R36, SRZ ;  /* 0x0000000000247805 */ /* 0x001fc8000001ff00 */
[----:B------:R-:W-:Y:S02]  /*14d0*/  SEL R19, R19, 0x1f, P5 ;  /* 0x0000001f13137807 */ /* 0x000fe40002800000 */
[C---:B------:R-:W-:Y:S01]  /*14e0*/  LOP3.LUT P5, RZ, R54.reuse, 0x8, RZ, 0xc0, !PT ;  /* 0x0000000836ff7812 */ /* 0x040fe200078ac0ff */
[----:B------:R0:W3:Y:S01]  /*14f0*/  @P3 LDG.E R36, desc[UR8][R38.64] ;  /* 0x0000000826243981 */ /* 0x0000e2000c1e1900 */
[----:B------:R-:W-:-:S03]  /*1500*/  LOP3.LUT P6, RZ, R54, 0x4, RZ, 0xc0, !PT ;  /* 0x0000000436ff7812 */ /* 0x000fc600078cc0ff */
[----:B------:R1:W5:Y:S01]  /*1510*/  @P2 LDG.E R37, desc[UR8][R42.64] ;  /* 0x000000082a252981 */ /* 0x000362000c1e1900 */
[----:B0-----:R-:W-:Y:S02]  /*1520*/  CS2R R38, SRZ ;  /* 0x0000000000267805 */ /* 0x001fe4000001ff00 */
[----:B------:R-:W-:-:S05]  /*1530*/  ISETP.NE.AND P2, PT, R26, RZ, PT ;  /* 0x000000ff1a00720c */ /* 0x000fca0003f45270 */
[----:B------:R-:W4:Y:S01]  /*1540*/  @P5 LDG.E R38, desc[UR8][R68.64] ;  /* 0x0000000844265981 */ /* 0x000f22000c1e1900 */
[----:B------:R-:W-:Y:S02]  /*1550*/  ISETP.NE.AND P3, PT, R27, RZ, PT ;  /* 0x000000ff1b00720c */ /* 0x000fe40003f65270 */
[----:B------:R-:W-:Y:S01]  /*1560*/  CS2R R40, SRZ ;  /* 0x0000000000287805 */ /* 0x000fe2000001ff00 */
[----:B------:R-:W2:Y:S05]  /*1570*/  @P6 LDG.E R39, desc[UR8][R66.64] ;  /* 0x0000000842276981 */ /* 0x000eaa000c1e1900 */
[----:B------:R-:W2:Y:S01]  /*1580*/  @P2 LDG.E R40, desc[UR8][R64.64] ;  /* 0x0000000840282981 */ /* 0x000ea2000c1e1900 */
[----:B-1----:R-:W-:-:S04]  /*1590*/  CS2R R42, SRZ ;  /* 0x00000000002a7805 */ /* 0x002fc8000001ff00 */
[----:B------:R-:W2:Y:S04]  /*15a0*/  @P3 LDG.E R41, desc[UR8][R62.64] ;  /* 0x000000083e293981 */ /* 0x000ea8000c1e1900 */
[----:B------:R0:W2:Y:S01]  /*15b0*/  @P4 LDG.E R42, desc[UR8][R24.64] ;  /* 0x00000008182a4981 */ /* 0x0000a2000c1e1900 */
[----:B------:R-:W-:-:S03]  /*15c0*/  MOV R44, RZ ;  /* 0x000000ff002c7202 */ /* 0x000fc60000000f00 */
[----:B------:R-:W2:Y:S04]  /*15d0*/  @P0 LDG.E R43, desc[UR8][R22.64] ;  /* 0x00000008162b0981 */ /* 0x000ea8000c1e1900 */
[----:B------:R4:W2:Y:S01]  /*15e0*/  @P1 LDG.E R44, desc[UR8][R20.64] ;  /* 0x00000008142c1981 */ /* 0x0008a2000c1e1900 */
[----:B------:R-:W-:Y:S01]  /*15f0*/  ISETP.GE.AND P5, PT, R2, R19, PT ;  /* 0x000000130200720c */ /* 0x000fe20003fa6270 */
[--C-:B---3--:R-:W-:Y:S02]  /*1600*/  HADD2.F32 R17, -RZ, R36.reuse.H1_H1 ;  /* 0x30000024ff117230 */ /* 0x108fe40000004100 */
[----:B------:R-:W-:Y:S02]  /*1610*/  HADD2.F32 R16, -RZ, R36.H0_H0 ;  /* 0x20000024ff107230 */ /* 0x000fe40000004100 */
[----:B-----5:R-:W-:-:S02]  /*1620*/  HADD2.F32 R55, -RZ, R37.H1_H1 ;  /* 0x30000025ff377230 */ /* 0x020fc40000004100 */
[----:B------:R-:W-:Y:S01]  /*1630*/  FMUL.FTZ R27, R17, R17 ;  /* 0x00000011111b7220 */ /* 0x000fe20000410000 */
[----:B------:R-:W-:Y:S02]  /*1640*/  HADD2.F32 R26, -RZ, R37.H0_H0 ;  /* 0x20000025ff1a7230 */ /* 0x000fe40000004100 */
[C---:B------:R-:W-:Y:S01]  /*1650*/  FADD.FTZ R17, R16.reuse, R17 ;  /* 0x0000001110117221 */ /* 0x040fe20000010000 */
[----:B------:R-:W-:Y:S02]  /*1660*/  FFMA.FTZ R27, R16, R16, R27 ;  /* 0x00000010101b7223 */ /* 0x000fe4000001001b */
[----:B------:R-:W-:Y:S01]  /*1670*/  FADD.FTZ R16, R26, R55 ;  /* 0x000000371a107221 */ /* 0x000fe20000010000 */
[----:B------:R-:W-:Y:S01]  /*1680*/  FADD.FTZ R17, RZ, R17 ;  /* 0x00000011ff117221 */ /* 0x000fe20000010000 */
[----:B0-----:R-:W-:Y:S01]  /*1690*/  FMUL.FTZ R25, R55, R55 ;  /* 0x0000003737197220 */ /* 0x001fe20000410000 */
[--C-:B----4-:R-:W-:Y:S02]  /*16a0*/  HADD2.F32 R21, -RZ, R38.reuse.H1_H1 ;  /* 0x30000026ff157230 */ /* 0x110fe40000004100 */
[----:B------:R-:W-:-:S02]  /*16b0*/  HADD2.F32 R20, -RZ, R38.H0_H0 ;  /* 0x20000026ff147230 */ /* 0x000fc40000004100 */
[----:B------:R-:W-:Y:S01]  /*16c0*/  FADD.FTZ R16, R17, R16 ;  /* 0x0000001011107221 */ /* 0x000fe20000010000 */
[--C-:B--2---:R-:W-:Y:S02]  /*16d0*/  HADD2.F32 R23, -RZ, R39.reuse.H1_H1 ;  /* 0x30000027ff177230 */ /* 0x104fe40000004100 */
[----:B------:R-:W-:Y:S01]  /*16e0*/  FMUL.FTZ R17, R21, R21 ;  /* 0x0000001515117220 */ /* 0x000fe20000410000 */
[----:B------:R-:W-:Y:S01]  /*16f0*/  FFMA.FTZ R26, R26, R26, R25 ;  /* 0x0000001a1a1a7223 */ /* 0x000fe20000010019 */
[C---:B------:R-:W-:Y:S01]  /*1700*/  FADD.FTZ R21, R20.reuse, R21 ;  /* 0x0000001514157221 */ /* 0x040fe20000010000 */
[----:B------:R-:W-:Y:S01]  /*1710*/  FADD.FTZ R27, RZ, R27 ;  /* 0x0000001bff1b7221 */ /* 0x000fe20000010000 */
[----:B------:R-:W-:Y:S02]  /*1720*/  HADD2.F32 R22, -RZ, R39.H0_H0 ;  /* 0x20000027ff167230 */ /* 0x000fe40000004100 */
[----:B------:R-:W-:Y:S01]  /*1730*/  FFMA.FTZ R17, R20, R20, R17 ;  /* 0x0000001414117223 */ /* 0x000fe20000010011 */
[----:B------:R-:W-:Y:S01]  /*1740*/  FADD.FTZ R16, R16, R21 ;  /* 0x0000001510107221 */ /* 0x000fe20000010000 */
[----:B------:R-:W-:Y:S01]  /*1750*/  FADD.FTZ R26, R27, R26 ;  /* 0x0000001a1b1a7221 */ /* 0x000fe20000010000 */
[----:B------:R-:W-:Y:S01]  /*1760*/  FMUL.FTZ R21, R23, R23 ;  /* 0x0000001717157220 */ /* 0x000fe20000410000 */
[----:B------:R-:W-:-:S02]  /*1770*/  HADD2.F32 R25, -RZ, R40.H1_H1 ;  /* 0x30000028ff197230 */ /* 0x000fc40000004100 */
[----:B------:R-:W-:Y:S01]  /*1780*/  FADD.FTZ R23, R22, R23 ;  /* 0x0000001716177221 */ /* 0x000fe20000010000 */
[----:B------:R-:W-:Y:S01]  /*1790*/  FADD.FTZ R17, R26, R17 ;  /* 0x000000111a117221 */ /* 0x000fe20000010000 */
[----:B------:R-:W-:Y:S01]  /*17a0*/  FFMA.FTZ R22, R22, R22, R21 ;  /* 0x0000001616167223 */ /* 0x000fe20000010015 */
[----:B------:R-:W-:Y:S02]  /*17b0*/  HADD2.F32 R20, -RZ, R40.H0_H0 ;  /* 0x20000028ff147230 */ /* 0x000fe40000004100 */
[----:B------:R-:W-:Y:S01]  /*17c0*/  FMUL.FTZ R21, R25, R25 ;  /* 0x0000001919157220 */ /* 0x000fe20000410000 */
[----:B------:R-:W-:Y:S01]  /*17d0*/  FADD.FTZ R17, R17, R22 ;  /* 0x0000001611117221 */ /* 0x000fe20000010000 */
[--C-:B------:R-:W-:Y:S02]  /*17e0*/  HADD2.F32 R22, -RZ, R41.reuse.H1_H1 ;  /* 0x30000029ff167230 */ /* 0x100fe40000004100 */
[C---:B------:R-:W-:Y:S01]  /*17f0*/  FADD.FTZ R25, R20.reuse, R25 ;  /* 0x0000001914197221 */ /* 0x040fe20000010000 */
[----:B------:R-:W-:Y:S01]  /*1800*/  FFMA.FTZ R20, R20, R20, R21 ;  /* 0x0000001414147223 */ /* 0x000fe20000010015 */
[----:B------:R-:W-:-:S02]  /*1810*/  HADD2.F32 R21, -RZ, R41.H0_H0 ;  /* 0x20000029ff157230 */ /* 0x000fc40000004100 */
[----:B------:R-:W-:Y:S01]  /*1820*/  FADD.FTZ R16, R16, R23 ;  /* 0x0000001710107221 */ /* 0x000fe20000010000 */
[----:B------:R-:W-:Y:S01]  /*1830*/  FMUL.FTZ R24, R22, R22 ;  /* 0x0000001616187220 */ /* 0x000fe20000410000 */
[----:B------:R-:W-:Y:S01]  /*1840*/  FADD.FTZ R17, R17, R20 ;  /* 0x0000001411117221 */ /* 0x000fe20000010000 */
[C---:B------:R-:W-:Y:S02]  /*1850*/  FADD.FTZ R23, R21.reuse, R22 ;  /* 0x0000001615177221 */ /* 0x040fe40000010000 */
[----:B------:R-:W-:Y:S01]  /*1860*/  FFMA.FTZ R24, R21, R21, R24 ;  /* 0x0000001515187223 */ /* 0x000fe20000010018 */
[----:B------:R-:W-:Y:S01]  /*1870*/  FADD.FTZ R16, R16, R25 ;  /* 0x0000001910107221 */ /* 0x000fe20000010000 */
[--C-:B------:R-:W-:Y:S02]  /*1880*/  HADD2.F32 R21, -RZ, R42.reuse.H1_H1 ;  /* 0x3000002aff157230 */ /* 0x100fe40000004100 */
[----:B------:R-:W-:Y:S02]  /*1890*/  HADD2.F32 R20, -RZ, R42.H0_H0 ;  /* 0x2000002aff147230 */ /* 0x000fe40000004100 */
[----:B------:R-:W-:Y:S01]  /*18a0*/  FADD.FTZ R16, R16, R23 ;  /* 0x0000001710107221 */ /* 0x000fe20000010000 */
[----:B------:R-:W-:-:S02]  /*18b0*/  HADD2.F32 R25, -RZ, R43.H1_H1 ;  /* 0x3000002bff197230 */ /* 0x000fc40000004100 */
[----:B------:R-:W-:Y:S01]  /*18c0*/  FMUL.FTZ R23, R21, R21 ;  /* 0x0000001515177220 */ /* 0x000fe20000410000 */
[C---:B------:R-:W-:Y:S01]  /*18d0*/  FADD.FTZ R21, R20.reuse, R21 ;  /* 0x0000001514157221 */ /* 0x040fe20000010000 */
[----:B------:R-:W-:Y:S01]  /*18e0*/  FADD.FTZ R17, R17, R24 ;  /* 0x0000001811117221 */ /* 0x000fe20000010000 */
[----:B------:R-:W-:Y:S02]  /*18f0*/  HADD2.F32 R22, -RZ, R43.H0_H0 ;  /* 0x2000002bff167230 */ /* 0x000fe40000004100 */
[----:B------:R-:W-:Y:S01]  /*1900*/  FFMA.FTZ R20, R20, R20, R23 ;  /* 0x0000001414147223 */ /* 0x000fe20000010017 */
[----:B------:R-:W-:Y:S01]  /*1910*/  FADD.FTZ R16, R16, R21 ;  /* 0x0000001510107221 */ /* 0x000fe20000010000 */
[--C-:B------:R-:W-:Y:S02]  /*1920*/  HADD2.F32 R23, -RZ, R44.reuse.H1_H1 ;  /* 0x3000002cff177230 */ /* 0x100fe40000004100 */
[----:B------:R-:W-:Y:S01]  /*1930*/  FMUL.FTZ R21, R25, R25 ;  /* 0x0000001919157220 */ /* 0x000fe20000410000 */
[----:B------:R-:W-:Y:S01]  /*1940*/  FADD.FTZ R17, R17, R20 ;  /* 0x0000001411117221 */ /* 0x000fe20000010000 */
[----:B------:R-:W-:Y:S01]  /*1950*/  FADD.FTZ R25, R22, R25 ;  /* 0x0000001916197221 */ /* 0x000fe20000010000 */
[----:B------:R-:W-:-:S02]  /*1960*/  HADD2.F32 R20, -RZ, R44.H0_H0 ;  /* 0x2000002cff147230 */ /* 0x000fc40000004100 */
[----:B------:R-:W-:Y:S01]  /*1970*/  FFMA.FTZ R22, R22, R22, R21 ;  /* 0x0000001616167223 */ /* 0x000fe20000010015 */
[----:B------:R-:W-:Y:S01]  /*1980*/  FMUL.FTZ R21, R23, R23 ;  /* 0x0000001717157220 */ /* 0x000fe20000410000 */
[--C-:B------:R-:W-:Y:S02]  /*1990*/  HADD2.F32 R24, -RZ, R12.reuse.H1_H1 ;  /* 0x3000000cff187230 */ /* 0x100fe40000004100 */
[C---:B------:R-:W-:Y:S01]  /*19a0*/  FADD.FTZ R23, R20.reuse, R23 ;  /* 0x0000001714177221 */ /* 0x040fe20000010000 */
[----:B------:R-:W-:Y:S01]  /*19b0*/  FADD.FTZ R17, R17, R22 ;  /* 0x0000001611117221 */ /* 0x000fe20000010000 */
[----:B------:R-:W-:Y:S01]  /*19c0*/  FFMA.FTZ R20, R20, R20, R21 ;  /* 0x0000001414147223 */ /* 0x000fe20000010015 */
[----:B------:R-:W-:Y:S01]  /*19d0*/  FADD.FTZ R16, R16, R25 ;  /* 0x0000001910107221 */ /* 0x000fe20000010000 */
[----:B------:R-:W-:Y:S02]  /*19e0*/  HADD2.F32 R21, -RZ, R12.H0_H0 ;  /* 0x2000000cff157230 */ /* 0x000fe40000004100 */
[----:B------:R-:W-:Y:S01]  /*19f0*/  FMUL.FTZ R22, R24, R24 ;  /* 0x0000001818167220 */ /* 0x000fe20000410000 */
[----:B------:R-:W-:-:S02]  /*1a00*/  HADD2.F32 R25, -RZ, R14.H1_H1 ;  /* 0x3000000eff197230 */ /* 0x000fc40000004100 */
[----:B------:R-:W-:Y:S01]  /*1a10*/  FADD.FTZ R17, R17, R20 ;  /* 0x0000001411117221 */ /* 0x000fe20000010000 */
[----:B------:R-:W-:Y:S01]  /*1a20*/  FADD.FTZ R16, R16, R23 ;  /* 0x0000001710107221 */ /* 0x000fe20000010000 */
[----:B------:R-:W-:Y:S02]  /*1a30*/  HADD2.F32 R20, -RZ, R14.H0_H0 ;  /* 0x2000000eff147230 */ /* 0x000fe40000004100 */
[C---:B------:R-:W-:Y:S01]  /*1a40*/  FADD.FTZ R23, R21.reuse, R24 ;  /* 0x0000001815177221 */ /* 0x040fe20000010000 */
[----:B------:R-:W-:Y:S01]  /*1a50*/  FFMA.FTZ R22, R21, R21, R22 ;  /* 0x0000001515167223 */ /* 0x000fe20000010016 */
[----:B------:R-:W-:Y:S01]  /*1a60*/  FMUL.FTZ R21, R25, R25 ;  /* 0x0000001919157220 */ /* 0x000fe20000410000 */
[C---:B------:R-:W-:Y:S02]  /*1a70*/  FADD.FTZ R25, R20.reuse, R25 ;  /* 0x0000001914197221 */ /* 0x040fe40000010000 */
[----:B------:R-:W-:Y:S01]  /*1a80*/  FADD.FTZ R17, R17, R22 ;  /* 0x0000001611117221 */ /* 0x000fe20000010000 */
[----:B------:R-:W-:Y:S01]  /*1a90*/  FFMA.FTZ R20, R20, R20, R21 ;  /* 0x0000001414147223 */ /* 0x000fe20000010015 */
[----:B------:R-:W-:-:S02]  /*1aa0*/  HADD2.F32 R22, -RZ, R28.H1_H1 ;  /* 0x3000001cff167230 */ /* 0x000fc40000004100 */
[----:B------:R-:W-:Y:S01]  /*1ab0*/  FADD.FTZ R16, R16, R23 ;  /* 0x0000001710107221 */ /* 0x000fe20000010000 */
[----:B------:R-:W-:Y:S02]  /*1ac0*/  HADD2.F32 R21, -RZ, R28.H0_H0 ;  /* 0x2000001cff157230 */ /* 0x000fe40000004100 */
[----:B------:R-:W-:Y:S01]  /*1ad0*/  FADD.FTZ R17, R17, R20 ;  /* 0x0000001411117221 */ /* 0x000fe20000010000 */
[----:B------:R-:W-:Y:S01]  /*1ae0*/  FADD.FTZ R16, R16, R25 ;  /* 0x0000001910107221 */ /* 0x000fe20000010000 */
[----:B------:R-:W-:Y:S01]  /*1af0*/  FMUL.FTZ R20, R22, R22 ;  /* 0x0000001616147220 */ /* 0x000fe20000410000 */
[C---:B------:R-:W-:Y:S01]  /*1b00*/  FADD.FTZ R23, R21.reuse, R22 ;  /* 0x0000001615177221 */ /* 0x040fe20000010000 */
[--C-:B------:R-:W-:Y:S02]  /*1b10*/  HADD2.F32 R25, -RZ, R30.reuse.H1_H1 ;  /* 0x3000001eff197230 */ /* 0x100fe40000004100 */
[----:B------:R-:W-:Y:S02]  /*1b20*/  HADD2.F32 R22, -RZ, R30.H0_H0 ;  /* 0x2000001eff167230 */ /* 0x000fe40000004100 */
[----:B------:R-:W-:Y:S01]  /*1b30*/  FFMA.FTZ R20, R21, R21, R20 ;  /* 0x0000001515147223 */ /* 0x000fe20000010014 */
[----:B------:R-:W-:Y:S01]  /*1b40*/  FADD.FTZ R16, R16, R23 ;  /* 0x0000001710107221 */ /* 0x000fe20000010000 */
[----:B------:R-:W-:-:S02]  /*1b50*/  HADD2.F32 R23, -RZ, R32.H1_H1 ;  /* 0x30000020ff177230 */ /* 0x000fc40000004100 */
[----:B------:R-:W-:Y:S01]  /*1b60*/  FMUL.FTZ R21, R25, R25 ;  /* 0x0000001919157220 */ /* 0x000fe20000410000 */
[----:B------:R-:W-:Y:S01]  /*1b70*/  FADD.FTZ R17, R17, R20 ;  /* 0x0000001411117221 */ /* 0x000fe20000010000 */
[C---:B------:R-:W-:Y:S01]  /*1b80*/  FADD.FTZ R25, R22.reuse, R25 ;  /* 0x0000001916197221 */ /* 0x040fe20000010000 */
[----:B------:R-:W-:Y:S02]  /*1b90*/  HADD2.F32 R20, -RZ, R32.H0_H0 ;  /* 0x20000020ff147230 */ /* 0x000fe40000004100 */
[----:B------:R-:W-:Y:S01]  /*1ba0*/  FFMA.FTZ R22, R22, R22, R21 ;  /* 0x0000001616167223 */ /* 0x000fe20000010015 */
[----:B------:R-:W-:Y:S01]  /*1bb0*/  FMUL.FTZ R21, R23, R23 ;  /* 0x0000001717157220 */ /* 0x000fe20000410000 */
[--C-:B------:R-:W-:Y:S02]  /*1bc0*/  HADD2.F32 R24, -RZ, R34.reuse.H1_H1 ;  /* 0x30000022ff187230 */ /* 0x100fe40000004100 */
[C---:B------:R-:W-:Y:S01]  /*1bd0*/  FADD.FTZ R23, R20.reuse, R23 ;  /* 0x0000001714177221 */ /* 0x040fe20000010000 */
[----:B------:R-:W-:Y:S01]  /*1be0*/  FADD.FTZ R17, R17, R22 ;  /* 0x0000001611117221 */ /* 0x000fe20000010000 */
[----:B------:R-:W-:Y:S01]  /*1bf0*/  FFMA.FTZ R20, R20, R20, R21 ;  /* 0x0000001414147223 */ /* 0x000fe20000010015 */
[----:B------:R-:W-:Y:S01]  /*1c00*/  FADD.FTZ R16, R16, R25 ;  /* 0x0000001910107221 */ /* 0x000fe20000010000 */
[----:B------:R-:W-:-:S02]  /*1c10*/  HADD2.F32 R21, -RZ, R34.H0_H0 ;  /* 0x20000022ff157230 */ /* 0x000fc40000004100 */
[----:B------:R-:W-:Y:S01]  /*1c20*/  FMUL.FTZ R22, R24, R24 ;  /* 0x0000001818167220 */ /* 0x000fe20000410000 */
[--C-:B------:R-:W-:Y:S02]  /*1c30*/  HADD2.F32 R25, -RZ, R35.reuse.H1_H1 ;  /* 0x30000023ff197230 */ /* 0x100fe40000004100 */
[----:B------:R-:W-:Y:S01]  /*1c40*/  FADD.FTZ R17, R17, R20 ;  /* 0x0000001411117221 */ /* 0x000fe20000010000 */
[----:B------:R-:W-:Y:S01]  /*1c50*/  FADD.FTZ R16, R16, R23 ;  /* 0x0000001710107221 */ /* 0x000fe20000010000 */
[----:B------:R-:W-:Y:S02]  /*1c60*/  HADD2.F32 R20, -RZ, R35.H0_H0 ;  /* 0x20000023ff147230 */ /* 0x000fe40000004100 */
[C---:B------:R-:W-:Y:S01]  /*1c70*/  FADD.FTZ R23, R21.reuse, R24 ;  /* 0x0000001815177221 */ /* 0x040fe20000010000 */
[----:B------:R-:W-:Y:S01]  /*1c80*/  FFMA.FTZ R22, R21, R21, R22 ;  /* 0x0000001515167223 */ /* 0x000fe20000010016 */
[----:B------:R-:W-:Y:S01]  /*1c90*/  FMUL.FTZ R21, R25, R25 ;  /* 0x0000001919157220 */ /* 0x000fe20000410000 */
[----:B------:R-:W-:Y:S01]  /*1ca0*/  FADD.FTZ R25, R20, R25 ;  /* 0x0000001914197221 */ /* 0x000fe20000010000 */
[----:B------:R-:W-:Y:S01]  /*1cb0*/  FADD.FTZ R16, R16, R23 ;  /* 0x0000001710107221 */ /* 0x000fe20000010000 */
[----:B------:R-:W-:Y:S01]  /*1cc0*/  FADD.FTZ R17, R17, R22 ;  /* 0x0000001611117221 */ /* 0x000fe20000010000 */
[----:B------:R-:W-:-:S02]  /*1cd0*/  FFMA.FTZ R20, R20, R20, R21 ;  /* 0x0000001414147223 */ /* 0x000fc40000010015 */
[----:B------:R-:W-:Y:S02]  /*1ce0*/  FADD.FTZ R16, R16, R25 ;  /* 0x0000001910107221 */ /* 0x000fe40000010000 */
[----:B------:R-:W-:-:S03]  /*1cf0*/  FADD.FTZ R17, R17, R20 ;  /* 0x0000001411117221 */ /* 0x000fc60000010000 */
        /* <DEDUP_REMOVED lines=31> */
[----:B------:R-:W-:Y:S03]  /*1ef0*/  BSSY B0, `(.L_x_4278) ;  /* 0x0000029000007945 */ /* 0x000fe60003800000 */
[----:B0-----:R-:W-:-:S04]  /*1f00*/  @!P5 LEA R21, R21, R20, 0x18 ;  /* 0x000000141515d211 */ /* 0x001fc800078ec0ff */
[----:B------:R-:W-:-:S05]  /*1f10*/  @!P5 LEA R21, R18, R21, 0x3 ;  /* 0x000000151215d211 */ /* 0x000fca00078e18ff */
[----:B------:R0:W-:Y:S01]  /*1f20*/  @!P5 STS.64 [R21+0x10], R16 ;  /* 0x000010101500d388 */ /* 0x0001e20000000a00 */
[----:B------:R-:W-:Y:S01]  /*1f30*/  BAR.SYNC.DEFER_BLOCKING 0x0 ;  /* 0x0000000000007b1d */ /* 0x000fe20000010000 */
[----:B------:R-:W-:-:S13]  /*1f40*/  ISETP.NE.AND P5, PT, R0, RZ, PT ;  /* 0x000000ff0000720c */ /* 0x000fda0003fa5270 */
[----:B0-----:R-:W-:Y:S05]  /*1f50*/  @P5 BRA `(.L_x_4279) ;  /* 0x0000000000885947 */ /* 0x001fea0003800000 */
        /* <DEDUP_REMOVED lines=15> */
[----:B------:R-:W-:-:S03]  /*2050*/  FADD.FTZ R62, R62, R25 ;  /* 0x000000193e3e7221 */ /* 0x000fc60000010000 */
[----:B------:R-:W-:Y:S01]  /*2060*/  FADD.FTZ R55, R55, R26 ;  /* 0x0000001a37377221 */ /* 0x000fe20000010000 */
[----:B------:R-:W-:Y:S02]  /*2070*/  FADD.FTZ R62, R62, R27 ;  /* 0x0000001b3e3e7221 */ /* 0x000fe40000010000 */
[----:B------:R-:W2:Y:S01]  /*2080*/  LDS.128 R24, [UR5+0x60] ;  /* 0x00006005ff187984 */ /* 0x000ea20008000c00 */
        /* <DEDUP_REMOVED lines=13> */
[----:B0-----:R-:W-:Y:S01]  /*2160*/  FADD.FTZ R16, R55, R16 ;  /* 0x0000001037107221 */ /* 0x001fe20000010000 */
[----:B------:R-:W-:-:S07]  /*2170*/  FADD.FTZ R17, R62, R17 ;  /* 0x000000113e117221 */ /* 0x000fce0000010000 */
.L_x_4279:
[----:B------:R-:W-:Y:S05]  /*2180*/  BSYNC B0 ;  /* 0x0000000000007941 */ /* 0x000fea0003800000 */
.L_x_4278:
[----:B------:R-:W0:Y:S02]  /*2190*/  LDC R20, c[0x0][0xc] ;  /* 0x00000300ff147b82 */ /* 0x000e240000000800 */
[----:B0-----:R-:W-:-:S13]  /*21a0*/  ISETP.GE.U32.AND P6, PT, R20, 0x2, PT ;  /* 0x000000021400780c */ /* 0x001fda0003fc6070 */
        /* <DEDUP_REMOVED lines=26> */
.L_x_4282:
[----:B0-----:R-:W2:Y:S04]  /*2350*/  LDG.E.STRONG.GPU R22, desc[UR8][R18.64] ;  /* 0x0000000812167981 */ /* 0x001ea8000c1ef900 */
[----:B--2---:R-:W-:Y:S01]  /*2360*/  CCTL.IVALL ;  /* 0x00000000ff00798f */ /* 0x004fe20002000000 */
[----:B------:R-:W-:Y:S05]  /*2370*/  YIELD ;  /* 0x0000000000007946 */ /* 0x000fea0003800000 */
[----:B------:R-:W-:-:S13]  /*2380*/  ISETP.NE.AND P6, PT, R22, R21, PT ;  /* 0x000000151600720c */ /* 0x000fda0003fc5270 */
[----:B------:R-:W-:Y:S05]  /*2390*/  @P6 BRA `(.L_x_4282) ;  /* 0xfffffffc00ec6947 */ /* 0x000fea000383ffff */
.L_x_4281:
        /* <DEDUP_REMOVED lines=9> */
[----:B------:R-:W-:Y:S02]  /*2430*/  MOV R21, RZ ;  /* 0x000000ff00157202 */ /* 0x000fe40000000f00 */
[----:B------:R-:W-:-:S07]  /*2440*/  IADD3 R22, -R19, R20, RZ ;  /* 0x0000001413167210 */ /* 0x000fce0007ffe1ff */
.L_x_4284:
        /* <DEDUP_REMOVED lines=63> */
.L_x_4283:
        /* <DEDUP_REMOVED lines=18> */
.L_x_4286:
[----:B------:R-:W-:Y:S05]  /*2960*/  BSYNC B0 ;  /* 0x0000000000007941 */ /* 0x000fea0003800000 */
.L_x_4285:
        /* <DEDUP_REMOVED lines=33> */
.L_x_4280:
[----:B------:R-:W-:Y:S01]  /*2b80*/  ULDC.64 UR12, c[0x0][0x218] ;  /* 0x00008600000c7ab9 */ /* 0x000fe20000000a00 */
[----:B0-----:R-:W-:Y:S01]  /*2b90*/  P2R R18, PR, RZ, 0x1 ;  /* 0x00000001ff127803 */ /* 0x001fe20000000000 */
        /* <DEDUP_REMOVED lines=17> */
[----:B------:R-:W-:Y:S01]  /*2cb0*/  IADD3 R23, R53, R56, RZ ;  /* 0x0000003835177210 */ /* 0x000fe20007ffe0ff */
[----:B------:R-:W1:Y:S02]  /*2cc0*/  LDS.64 R20, [UR5+0x80] ;  /* 0x00008005ff147984 */ /* 0x000e640008000a00 */
[----:B-1----:R-:W-:-:S04]  /*2cd0*/  FMUL.FTZ R24, R20, UR6 ;  /* 0x0000000614187c20 */ /* 0x002fc80008410000 */
[----:B------:R-:W-:-:S04]  /*2ce0*/  FMUL.FTZ R20, R24, R24 ;  /* 0x0000001818147220 */ /* 0x000fc80000410000 */
[----:B------:R-:W-:-:S05]  /*2cf0*/  FFMA.FTZ R20, R21, UR6, -R20 ;  /* 0x0000000615147c23 */ /* 0x000fca0008010814 */
[----:B------:R-:W-:-:S13]  /*2d00*/  FSETP.GTU.FTZ.AND P5, PT, R20, RZ, PT ;  /* 0x000000ff1400720b */ /* 0x000fda0003fbc000 */
[----:B------:R-:W1:Y:S02]  /*2d10*/  @P5 LDC R17, c[0x0][0x238] ;  /* 0x00008e00ff115b82 */ /* 0x000e640000000800 */
[----:B-1----:R-:W-:Y:S01]  /*2d20*/  @P5 FADD.FTZ R26, R20, R17 ;  /* 0x00000011141a5221 */ /* 0x002fe20000010000 */
[----:B0-----:R-:W-:-:S05]  /*2d30*/  IMAD.WIDE R20, R23, 0x4, R18 ;  /* 0x0000000417147825 */ /* 0x001fca00078e0212 */
[----:B------:R-:W0:Y:S01]  /*2d40*/  LDC.64 R16, c[0x0][0x230] ;  /* 0x00008c00ff107b82 */ /* 0x000e220000000a00 */
[----:B------:R1:W2:Y:S01]  /*2d50*/  @P5 MUFU.RSQ R25, R26 ;  /* 0x0000001a00195308 */ /* 0x0002a20000001400 */
[----:B0-----:R-:W-:Y:S02]  /*2d60*/  IMAD.WIDE R18, R23, 0x4, R16 ;  /* 0x0000000417127825 */ /* 0x001fe400078e0210 */
[----:B------:R0:W3:Y:S04]  /*2d70*/  LDG.E.64 R16, desc[UR8][R20.64] ;  /* 0x0000000814107981 */ /* 0x0000e8000c1e1b00 */
[----:B------:R-:W3:Y:S01]  /*2d80*/  LDG.E.64 R18, desc[UR8][R18.64] ;  /* 0x0000000812127981 */ /* 0x000ee2000c1e1b00 */
[----:B------:R-:W-:Y:S01]  /*2d90*/  ISETP.NE.AND P6, PT, RZ, UR10, PT ;  /* 0x0000000aff007c0c */ /* 0x000fe2000bfc5270 */
[----:B------:R-:W-:-:S02]  /*2da0*/  HADD2.F32 R23, -RZ, R36.H0_H0 ;  /* 0x20000024ff177230 */ /* 0x000fc40000004100 */
[----:B------:R-:W-:Y:S02]  /*2db0*/  HADD2.F32 R27, -RZ, R36.H1_H1 ;  /* 0x30000024ff1b7230 */ /* 0x000fe40000004100 */
[--C-:B------:R-:W-:Y:S02]  /*2dc0*/  HADD2.F32 R55, -RZ, R37.reuse.H0_H0 ;  /* 0x20000025ff377230 */ /* 0x100fe40000004100 */
[--C-:B------:R-:W-:Y:S01]  /*2dd0*/  FADD.FTZ R22, R23, -R24.reuse ;  /* 0x8000001817167221 */ /* 0x100fe20000010000 */
[----:B------:R-:W-:Y:S02]  /*2de0*/  HADD2.F32 R37, -RZ, R37.H1_H1 ;  /* 0x30000025ff257230 */ /* 0x000fe40000004100 */
[--C-:B-1----:R-:W-:Y:S01]  /*2df0*/  FADD.FTZ R26, R27, -R24.reuse ;  /* 0x800000181b1a7221 */ /* 0x102fe20000010000 */
[--C-:B------:R-:W-:Y:S01]  /*2e00*/  FADD.FTZ R36, R55, -R24.reuse ;  /* 0x8000001837247221 */ /* 0x100fe20000010000 */
[-C--:B--2---:R-:W-:Y:S01]  /*2e10*/  FMUL.FTZ R23, R22, R25.reuse ;  /* 0x0000001916177220 */ /* 0x084fe20000410000 */
[----:B------:R-:W-:Y:S01]  /*2e20*/  FADD.FTZ R56, R37, -R24 ;  /* 0x8000001825387221 */ /* 0x000fe20000010000 */
[-C--:B0-----:R-:W-:Y:S01]  /*2e30*/  FMUL.FTZ R20, R26, R25.reuse ;  /* 0x000000191a147220 */ /* 0x081fe20000410000 */
[----:B------:R-:W-:-:S02]  /*2e40*/  FMUL.FTZ R27, R36, R25 ;  /* 0x00000019241b7220 */ /* 0x000fc40000410000 */
[----:B------:R-:W-:Y:S01]  /*2e50*/  FMUL.FTZ R26, R56, R25 ;  /* 0x00000019381a7220 */ /* 0x000fe20000410000 */
[----:B---3--:R-:W-:Y:S01]  /*2e60*/  FFMA.FTZ R36, R16, R23, R18 ;  /* 0x0000001710247223 */ /* 0x008fe20000010012 */
        /* <DEDUP_REMOVED lines=12> */
.L_x_4287:
[----:B------:R-:W-:Y:S01]  /*2f30*/  LOP3.LUT P5, RZ, R54, 0x20, RZ, 0xc0, !PT ;  /* 0x0000002036ff7812 */ /* 0x000fe200078ac0ff */
[----:B------:R-:W-:-:S12]  /*2f40*/  BSSY B0, `(.L_x_4288) ;  /* 0x000000e000007945 */ /* 0x000fd80003800000 */
[----:B------:R-:W-:Y:S05]  /*2f50*/  @!P5 BRA `(.L_x_4289) ;  /* 0x000000000030d947 */ /* 0x000fea0003800000 */
[----:B------:R-:W-:Y:S01]  /*2f60*/  ULDC.64 UR12, c[0x0][0x270] ;  /* 0x00009c00000c7ab9 */ /* 0x000fe20000000a00 */
[----:B------:R-:W-:Y:S01]  /*2f70*/  MOV R20, R58 ;  /* 0x0000003a00147202 */ /* 0x000fe20000000f00 */
[----:B------:R-:W-:Y:S01]  /*2f80*/  IMAD R22, R3, UR12, RZ ;  /* 0x0000000c03167c24 */ /* 0x000fe2000f8e02ff */
[----:B------:R-:W-:Y:S02]  /*2f90*/  MOV R21, R61 ;  /* 0x0000003d00157202 */ /* 0x000fe40000000f00 */
[----:B------:R-:W-:Y:S01]  /*2fa0*/  F2FP.F16.F32.PACK_AB R37, R37, R36 ;  /* 0x000000242525723e */ /* 0x000fe200000000ff */
[C---:B------:R-:W-:Y:S02]  /*2fb0*/  IMAD R23, R51.reuse, UR13, R22 ;  /* 0x0000000d33177c24 */ /* 0x040fe4000f8e0216 */
[----:B------:R-:W-:Y:S01]  /*2fc0*/  IMAD.WIDE.U32 R20, R51, UR12, R20 ;  /* 0x0000000c33147c25 */ /* 0x000fe2000f8e0014 */
[----:B------:R-:W-:-:S04]  /*2fd0*/  ULDC.64 UR12, c[0x0][0x210] ;  /* 0x00008400000c7ab9 */ /* 0x000fc80000000a00 */
[----:B------:R-:W-:Y:S02]  /*2fe0*/  IADD3 R23, R21, R23, RZ ;  /* 0x0000001715177210 */ /* 0x000fe40007ffe0ff */
[----:B------:R-:W-:-:S04]  /*2ff0*/  LEA R22, P5, R20, UR12, 0x1 ;  /* 0x0000000c14167c11 */ /* 0x000fc8000f8a08ff */
[----:B------:R-:W-:-:S05]  /*3000*/  LEA.HI.X R23, R20, UR13, R23, 0x1, P5 ;  /* 0x0000000d14177c11 */ /* 0x000fca000a8f0c17 */
[----:B------:R0:W-:Y:S04]  /*3010*/  STG.E desc[UR8][R22.64], R37 ;  /* 0x0000002516007986 */ /* 0x0001e8000c101908 */
.L_x_4289:
[----:B------:R-:W-:Y:S05]  /*3020*/  BSYNC B0 ;  /* 0x0000000000007941 */ /* 0x000fea0003800000 */
.L_x_4288:
[--C-:B0-----:R-:W-:Y:S02]  /*3030*/  HADD2.F32 R37, -RZ, R38.reuse.H0_H0 ;  /* 0x20000026ff257230 */ /* 0x101fe40000004100 */
[----:B------:R-:W-:Y:S01]  /*3040*/  FFMA.FTZ R27, R16, R27, R18 ;  /* 0x0000001b101b7223 */ /* 0x000fe20000010012 */
[----:B------:R-:W-:Y:S02]  /*3050*/  HADD2.F32 R55, -RZ, R38.H1_H1 ;  /* 0x30000026ff377230 */ /* 0x000fe40000004100 */
        /* <DEDUP_REMOVED lines=12> */
.L_x_4290:
        /* <DEDUP_REMOVED lines=15> */
.L_x_4292:
[----:B------:R-:W-:Y:S05]  /*3210*/  BSYNC B0 ;  /* 0x0000000000007941 */ /* 0x000fea0003800000 */
.L_x_4291:
[--C-:B------:R-:W-:Y:S01]  /*3220*/  FADD.FTZ R20, R37, -R24.reuse ;  /* 0x8000001825147221 */ /* 0x100fe20000010000 */
[--C-:B0-----:R-:W-:Y:S01]  /*3230*/  FADD.FTZ R22, R55, -R24.reuse ;  /* 0x8000001837167221 */ /* 0x101fe20000010000 */
[--C-:B------:R-:W-:Y:S02]  /*3240*/  HADD2.F32 R23, -RZ, R39.reuse.H0_H0 ;  /* 0x20000027ff177230 */ /* 0x100fe40000004100 */
[----:B------:R-:W-:Y:S02]  /*3250*/  HADD2.F32 R39, -RZ, R39.H1_H1 ;  /* 0x30000027ff277230 */ /* 0x000fe40000004100 */
[-C--:B------:R-:W-:Y:S01]  /*3260*/  FMUL.FTZ R21, R20, R25.reuse ;  /* 0x0000001914157220 */ /* 0x080fe20000410000 */
[----:B------:R-:W-:Y:S01]  /*3270*/  FMUL.FTZ R22, R22, R25 ;  /* 0x0000001916167220 */ /* 0x000fe20000410000 */
[--C-:B------:R-:W-:Y:S02]  /*3280*/  HADD2.F32 R27, -RZ, R40.reuse.H0_H0 ;  /* 0x20000028ff1b7230 */ /* 0x100fe40000004100 */
[--C-:B------:R-:W-:Y:S01]  /*3290*/  FADD.FTZ R36, R23, -R24.reuse ;  /* 0x8000001817247221 */ /* 0x100fe20000010000 */
[----:B------:R-:W-:Y:S01]  /*32a0*/  FADD.FTZ R26, R39, -R24 ;  /* 0x80000018271a7221 */ /* 0x000fe20000010000 */
[----:B------:R-:W-:-:S02]  /*32b0*/  HADD2.F32 R37, -RZ, R40.H1_H1 ;  /* 0x30000028ff257230 */ /* 0x000fc40000004100 */
        /* <DEDUP_REMOVED lines=13> */
.L_x_4293:
        /* <DEDUP_REMOVED lines=15> */
.L_x_4295:
[----:B------:R-:W-:Y:S05]  /*3480*/  BSYNC B0 ;  /* 0x0000000000007941 */ /* 0x000fea0003800000 */
.L_x_4294:
[-C--:B------:R-:W-:Y:S01]  /*3490*/  FMUL.FTZ R21, R36, R25.reuse ;  /* 0x0000001924157220 */ /* 0x080fe20000410000 */
[----:B------:R-:W-:Y:S01]  /*34a0*/  FMUL.FTZ R20, R26, R25 ;  /* 0x000000191a147220 */ /* 0x000fe20000410000 */
[--C-:B------:R-:W-:Y:S01]  /*34b0*/  FADD.FTZ R26, R27, -R24.reuse ;  /* 0x800000181b1a7221 */ /* 0x100fe20000010000 */
[----:B------:R-:W-:Y:S01]  /*34c0*/  FADD.FTZ R36, R37, -R24 ;  /* 0x8000001825247221 */ /* 0x000fe20000010000 */
        /* <DEDUP_REMOVED lines=13> */
.L_x_4296:
[----:B------:R-:W-:Y:S01]  /*35a0*/  LOP3.LUT P5, RZ, R54, 0x4, RZ, 0xc0, !PT ;  /* 0x0000000436ff7812 */ /* 0x000fe200078ac0ff */
[----:B------:R-:W-:-:S12]  /*35b0*/  BSSY B0, `(.L_x_4297) ;  /* 0x000000e000007945 */ /* 0x000fd80003800000 */
[----:B------:R-:W-:Y:S05]  /*35c0*/  @!P5 BRA `(.L_x_4298) ;  /* 0x000000000030d947 */ /* 0x000fea0003800000 */
[----:B------:R-:W-:Y:S01]  /*35d0*/  ULDC.64 UR12, c[0x0][0x270] ;  /* 0x00009c00000c7ab9 */ /* 0x000fe20000000a00 */
[----:B------:R-:W-:Y:S01]  /*35e0*/  MOV R20, R58 ;  /* 0x0000003a00147202 */ /* 0x000fe20000000f00 */
[----:B0-----:R-:W-:Y:S01]  /*35f0*/  IMAD R23, R9, UR12, RZ ;  /* 0x0000000c09177c24 */ /* 0x001fe2000f8e02ff */
        /* <DEDUP_REMOVED lines=9> */
.L_x_4298:
[----:B------:R-:W-:Y:S05]  /*3690*/  BSYNC B0 ;  /* 0x0000000000007941 */ /* 0x000fea0003800000 */
.L_x_4297:
[-C--:B------:R-:W-:Y:S01]  /*36a0*/  FMUL.FTZ R21, R26, R25.reuse ;  /* 0x000000191a157220 */ /* 0x080fe20000410000 */
[----:B------:R-:W-:Y:S01]  /*36b0*/  FMUL.FTZ R36, R36, R25 ;  /* 0x0000001924247220 */ /* 0x000fe20000410000 */
[--C-:B-1----:R-:W-:Y:S02]  /*36c0*/  HADD2.F32 R27, -RZ, R41.reuse.H0_H0 ;  /* 0x20000029ff1b7230 */ /* 0x102fe40000004100 */
[----:B------:R-:W-:Y:S02]  /*36d0*/  HADD2.F32 R41, -RZ, R41.H1_H1 ;  /* 0x30000029ff297230 */ /* 0x000fe40000004100 */
[----:B------:R-:W-:Y:S01]  /*36e0*/  FFMA.FTZ R26, R16, R21, R18 ;  /* 0x00000015101a7223 */ /* 0x000fe20000010012 */
[--C-:B------:R-:W-:Y:S02]  /*36f0*/  HADD2.F32 R37, -RZ, R42.reuse.H0_H0 ;  /* 0x2000002aff257230 */ /* 0x100fe40000004100 */
[----:B------:R-:W-:Y:S01]  /*3700*/  FFMA.FTZ R55, R17, R36, R19 ;  /* 0x0000002411377223 */ /* 0x000fe20000010013 */
[----:B0-----:R-:W-:Y:S01]  /*3710*/  HADD2.F32 R39, -RZ, R42.H1_H1 ;  /* 0x3000002aff277230 */ /* 0x001fe20000004100 */
        /* <DEDUP_REMOVED lines=11> */
.L_x_4299:
[----:B------:R-:W-:Y:S04]  /*37d0*/  BSSY B0, `(.L_x_4300) ;  /* 0x000000e000007945 */ /* 0x000fe80003800000 */
        /* <DEDUP_REMOVED lines=13> */
.L_x_4301:
[----:B------:R-:W-:Y:S05]  /*38b0*/  BSYNC B0 ;  /* 0x0000000000007941 */ /* 0x000fea0003800000 */
.L_x_4300:
[--C-:B------:R-:W-:Y:S01]  /*38c0*/  FADD.FTZ R20, R27, -R24.reuse ;  /* 0x800000181b147221 */ /* 0x100fe20000010000 */
[--C-:B0-----:R-:W-:Y:S01]  /*38d0*/  FADD.FTZ R22, R41, -R24.reuse ;  /* 0x8000001829167221 */ /* 0x101fe20000010000 */
[--C-:B------:R-:W-:Y:S01]  /*38e0*/  FADD.FTZ R26, R37, -R24.reuse ;  /* 0x80000018251a7221 */ /* 0x100fe20000010000 */
[----:B------:R-:W-:Y:S01]  /*38f0*/  FADD.FTZ R36, R39, -R24 ;  /* 0x8000001827247221 */ /* 0x000fe20000010000 */
        /* <DEDUP_REMOVED lines=17> */
.L_x_4302:
        /* <DEDUP_REMOVED lines=14> */
.L_x_4304:
[----:B------:R-:W-:Y:S05]  /*3af0*/  BSYNC B0 ;  /* 0x0000000000007941 */ /* 0x000fea0003800000 */
.L_x_4303:
        /* <DEDUP_REMOVED lines=15> */
.L_x_4305:
        /* <DEDUP_REMOVED lines=14> */
.L_x_4307:
[----:B------:R-:W-:Y:S05]  /*3cd0*/  BSYNC B0 ;  /* 0x0000000000007941 */ /* 0x000fea0003800000 */
.L_x_4306:
[--C-:B------:R-:W-:Y:S01]  /*3ce0*/  FADD.FTZ R20, R37, -R24.reuse ;  /* 0x8000001825147221 */ /* 0x100fe20000010000 */
[--C-:B0-----:R-:W-:Y:S01]  /*3cf0*/  FADD.FTZ R22, R43, -R24.reuse ;  /* 0x800000182b167221 */ /* 0x101fe20000010000 */
[--C-:B------:R-:W-:Y:S02]  /*3d00*/  HADD2.F32 R39, -RZ, R44.reuse.H1_H1 ;  /* 0x3000002cff277230 */ /* 0x100fe40000004100 */
[----:B------:R-:W-:Y:S02]  /*3d10*/  HADD2.F32 R23, -RZ, R44.H0_H0 ;  /* 0x2000002cff177230 */ /* 0x000fe40000004100 */
[-C--:B------:R-:W-:Y:S01]  /*3d20*/  FMUL.FTZ R21, R20, R25.reuse ;  /* 0x0000001914157220 */ /* 0x080fe20000410000 */
[----:B------:R-:W-:Y:S01]  /*3d30*/  FMUL.FTZ R22, R22, R25 ;  /* 0x0000001916167220 */ /* 0x000fe20000410000 */
[--C-:B------:R-:W-:Y:S02]  /*3d40*/  HADD2.F32 R27, -RZ, R12.reuse.H0_H0 ;  /* 0x2000000cff1b7230 */ /* 0x100fe40000004100 */
[----:B------:R-:W-:Y:S01]  /*3d50*/  FADD.FTZ R26, R39, -R24 ;  /* 0x80000018271a7221 */ /* 0x000fe20000010000 */
[----:B------:R-:W-:-:S02]  /*3d60*/  HADD2.F32 R37, -RZ, R12.H1_H1 ;  /* 0x3000000cff257230 */ /* 0x000fc40000004100 */
        /* <DEDUP_REMOVED lines=14> */
.L_x_4308:
[----:B------:R-:W-:Y:S04]  /*3e50*/  BSSY B0, `(.L_x_4309) ;  /* 0x0000010000007945 */ /* 0x000fe80003800000 */
[----:B------:R-:W-:Y:S05]  /*3e60*/  @!P0 BRA `(.L_x_4310) ;  /* 0x0000000000388947 */ /* 0x000fea0003800000 */
[----:B------:R-:W-:Y:S01]  /*3e70*/  IADD3 R23, R51, 0x38, RZ ;  /* 0x0000003833177810 */ /* 0x000fe20007ffe0ff */
[----:B------:R-:W-:Y:S01]  /*3e80*/  ULDC.64 UR12, c[0x0][0x270] ;  /* 0x00009c00000c7ab9 */ /* 0x000fe20000000a00 */
[----:B------:R-:W-:Y:S02]  /*3e90*/  MOV R20, R58 ;  /* 0x0000003a00147202 */ /* 0x000fe40000000f00 */
[----:B------:R-:W-:Y:S02]  /*3ea0*/  SHF.R.S32.HI R22, RZ, 0x1f, R23 ;  /* 0x0000001fff167819 */ /* 0x000fe40000011417 */
[----:B------:R-:W-:Y:S02]  /*3eb0*/  MOV R21, R61 ;  /* 0x0000003d00157202 */ /* 0x000fe40000000f00 */
[----:B------:R-:W-:Y:S01]  /*3ec0*/  F2FP.F16.F32.PACK_AB R39, R39, R36 ;  /* 0x000000242727723e */ /* 0x000fe200000000ff */
        /* <DEDUP_REMOVED lines=8> */
.L_x_4310:
[----:B------:R-:W-:Y:S05]  /*3f50*/  BSYNC B0 ;  /* 0x0000000000007941 */ /* 0x000fea0003800000 */
.L_x_4309:
        /* <DEDUP_REMOVED lines=17> */
.L_x_4311:
[----:B------:R-:W-:Y:S04]  /*4070*/  BSSY B0, `(.L_x_4312) ;  /* 0x0000010000007945 */ /* 0x000fe80003800000 */
[----:B------:R-:W-:Y:S05]  /*4080*/  @!P1 BRA `(.L_x_4313) ;  /* 0x0000000000389947 */ /* 0x000fea0003800000 */
[----:B0-----:R-:W-:Y:S01]  /*4090*/  IADD3 R23, R51, 0x40, RZ ;  /* 0x0000004033177810 */ /* 0x001fe20007ffe0ff */
        /* <DEDUP_REMOVED lines=13> */
.L_x_4313:
[----:B------:R-:W-:Y:S05]  /*4170*/  BSYNC B0 ;  /* 0x0000000000007941 */ /* 0x000fea0003800000 */
.L_x_4312:
[----:B01----:R-:W-:Y:S01]  /*4180*/  IADD3 R23, R51, 0x48, RZ ;  /* 0x0000004833177810 */ /* 0x003fe20007ffe0ff */
[-C--:B------:R-:W-:Y:S01]  /*4190*/  FMUL.FTZ R21, R12, R25.reuse ;  /* 0x000000190c157220 */ /* 0x080fe20000410000 */
[----:B------:R-:W-:Y:S01]  /*41a0*/  FMUL.FTZ R26, R26, R25 ;  /* 0x000000191a1a7220 */ /* 0x000fe20000410000 */
[----:B------:R-:W-:Y:S01]  /*41b0*/  ULDC.64 UR12, c[0x0][0x278] ;  /* 0x00009e00000c7ab9 */ /* 0x000fe20000000a00 */
[----:B------:R-:W-:Y:S01]  /*41c0*/  SHF.R.S32.HI R36, RZ, 0x1f, R23 ;  /* 0x0000001fff247819 */ /* 0x000fe20000011417 */
        /* <DEDUP_REMOVED lines=13> */
.L_x_4314:
[----:B------:R-:W-:Y:S01]  /*42a0*/  ISETP.GE.U32.AND P5, PT, R23, UR12, PT ;  /* 0x0000000c17007c0c */ /* 0x000fe2000bfa6070 */
[--C-:B------:R-:W-:Y:S01]  /*42b0*/  HADD2.F32 R21, -RZ, R14.reuse.H0_H0 ;  /* 0x2000000eff157230 */ /* 0x100fe20000004100 */
[----:B------:R-:W-:Y:S01]  /*42c0*/  BSSY B0, `(.L_x_4315) ;  /* 0x0000016000007945 */ /* 0x000fe20003800000 */
[----:B------:R-:W-:Y:S01]  /*42d0*/  HADD2.F32 R27, -RZ, R14.H1_H1 ;  /* 0x3000000eff1b7230 */ /* 0x000fe20000004100 */
[----:B------:R-:W-:Y:S02]  /*42e0*/  ISETP.GE.AND.EX P5, PT, R36, UR13, PT, P5 ;  /* 0x0000000d24007c0c */ /* 0x000fe4000bfa6350 */
[--C-:B------:R-:W-:Y:S02]  /*42f0*/  FADD.FTZ R14, R21, -R24.reuse ;  /* 0x80000018150e7221 */ /* 0x100fe40000010000 */
[----:B------:R-:W-:Y:S01]  /*4300*/  ISETP.GT.U32.OR P5, PT, R0, 0x187, P5 ;  /* 0x000001870000780c */ /* 0x000fe20002fa4470 */
[----:B------:R-:W-:Y:S01]  /*4310*/  FADD.FTZ R20, R27, -R24 ;  /* 0x800000181b147221 */ /* 0x000fe20000010000 */
[----:B------:R-:W-:Y:S01]  /*4320*/  FMUL.FTZ R39, R14, R25 ;  /* 0x000000190e277220 */ /* 0x000fe20000410000 */
[----:B------:R-:W-:-:S02]  /*4330*/  IADD3 R27, R51, 0x50, RZ ;  /* 0x00000050331b7810 */ /* 0x000fc40007ffe0ff */
[----:B------:R-:W-:-:S08]  /*4340*/  FMUL.FTZ R14, R20, R25 ;  /* 0x00000019140e7220 */ /* 0x000fd00000410000 */
[----:B------:R-:W-:Y:S05]  /*4350*/  @P5 BRA `(.L_x_4316) ;  /* 0x0000000000305947 */ /* 0x000fea0003800000 */
        /* <DEDUP_REMOVED lines=12> */
.L_x_4316:
[----:B------:R-:W-:Y:S05]  /*4420*/  BSYNC B0 ;  /* 0x0000000000007941 */ /* 0x000fea0003800000 */
.L_x_4315:
[----:B------:R-:W-:Y:S01]  /*4430*/  FFMA.FTZ R12, R16, R39, R18 ;  /* 0x00000027100c7223 */ /* 0x000fe20000010012 */
[----:B------:R-:W-:Y:S01]  /*4440*/  SHF.R.S32.HI R36, RZ, 0x1f, R27 ;  /* 0x0000001fff247819 */ /* 0x000fe2000001141b */
        /* <DEDUP_REMOVED lines=12> */
.L_x_4317:
[----:B------:R-:W-:Y:S01]  /*4510*/  ISETP.GE.U32.AND P5, PT, R27, UR12, PT ;  /* 0x0000000c1b007c0c */ /* 0x000fe2000bfa6070 */
[--C-:B------:R-:W-:Y:S01]  /*4520*/  HADD2.F32 R21, -RZ, R28.reuse.H0_H0 ;  /* 0x2000001cff157230 */ /* 0x100fe20000004100 */
[----:B------:R-:W-:Y:S01]  /*4530*/  BSSY B0, `(.L_x_4318) ;  /* 0x0000016000007945 */ /* 0x000fe20003800000 */
[----:B0-----:R-:W-:Y:S01]  /*4540*/  HADD2.F32 R23, -RZ, R28.H1_H1 ;  /* 0x3000001cff177230 */ /* 0x001fe20000004100 */
[----:B------:R-:W-:Y:S02]  /*4550*/  ISETP.GE.AND.EX P5, PT, R36, UR13, PT, P5 ;  /* 0x0000000d24007c0c */ /* 0x000fe4000bfa6350 */
[--C-:B------:R-:W-:Y:S01]  /*4560*/  FADD.FTZ R14, R21, -R24.reuse ;  /* 0x80000018150e7221 */ /* 0x100fe20000010000 */
[----:B------:R-:W-:Y:S01]  /*4570*/  IADD3 R37, R51, 0x58, RZ ;  /* 0x0000005833257810 */ /* 0x000fe20007ffe0ff */
[----:B------:R-:W-:Y:S01]  /*4580*/  FADD.FTZ R20, R23, -R24 ;  /* 0x8000001817147221 */ /* 0x000fe20000010000 */
[----:B------:R-:W-:Y:S01]  /*4590*/  ISETP.GT.U32.OR P5, PT, R0, 0x187, P5 ;  /* 0x000001870000780c */ /* 0x000fe20002fa4470 */
[----:B------:R-:W-:-:S02]  /*45a0*/  FMUL.FTZ R41, R14, R25 ;  /* 0x000000190e297220 */ /* 0x000fc40000410000 */
[----:B------:R-:W-:-:S10]  /*45b0*/  FMUL.FTZ R14, R20, R25 ;  /* 0x00000019140e7220 */ /* 0x000fd40000410000 */
        /* <DEDUP_REMOVED lines=13> */
.L_x_4319:
[----:B------:R-:W-:Y:S05]  /*4690*/  BSYNC B0 ;  /* 0x0000000000007941 */ /* 0x000fea0003800000 */
.L_x_4318:
[----:B------:R-:W-:Y:S01]  /*46a0*/  SHF.R.S32.HI R26, RZ, 0x1f, R37 ;  /* 0x0000001fff1a7819 */ /* 0x000fe20000011425 */
[----:B------:R-:W-:Y:S01]  /*46b0*/  FFMA.FTZ R41, R16, R41, R18 ;  /* 0x0000002910297223 */ /* 0x000fe20000010012 */
[----:B------:R-:W-:Y:S01]  /*46c0*/  FFMA.FTZ R14, R17, R14, R19 ;  /* 0x0000000e110e7223 */ /* 0x000fe20000010013 */
[----:B------:R-:W-:Y:S06]  /*46d0*/  @!P6 BRA `(.L_x_4320) ;  /* 0x000000000028e947 */ /* 0x000fec0003800000 */
[----:B------:R-:W-:Y:S01]  /*46e0*/  FMUL.FTZ R12, R41, -1.4426950216293334961 ;  /* 0xbfb8aa3b290c7820 */ /* 0x000fe20000410000 */
[----:B------:R-:W-:-:S05]  /*46f0*/  FMUL.FTZ R21, R14, -1.4426950216293334961 ;  /* 0xbfb8aa3b0e157820 */ /* 0x000fca0000410000 */
[----:B------:R-:W1:Y:S08]  /*4700*/  MUFU.EX2 R12, R12 ;  /* 0x0000000c000c7308 */ /* 0x000e700000000800 */
[----:B------:R-:W0:Y:S01]  /*4710*/  MUFU.EX2 R21, R21 ;  /* 0x0000001500157308 */ /* 0x000e220000000800 */
[----:B-1----:R-:W-:-:S07]  /*4720*/  FADD.FTZ R20, R12, 1 ;  /* 0x3f8000000c147421 */ /* 0x002fce0000010000 */
[----:B------:R-:W1:Y:S01]  /*4730*/  MUFU.RCP R20, R20 ;  /* 0x0000001400147308 */ /* 0x000e620000001000 */
[----:B0-----:R-:W-:-:S07]  /*4740*/  FADD.FTZ R22, R21, 1 ;  /* 0x3f80000015167421 */ /* 0x001fce0000010000 */
[----:B------:R-:W0:Y:S01]  /*4750*/  MUFU.RCP R23, R22 ;  /* 0x0000001600177308 */ /* 0x000e220000001000 */
[----:B-1----:R-:W-:Y:S01]  /*4760*/  FMUL.FTZ R41, R41, R20 ;  /* 0x0000001429297220 */ /* 0x002fe20000410000 */
[----:B0-----:R-:W-:-:S07]  /*4770*/  FMUL.FTZ R14, R14, R23 ;  /* 0x000000170e0e7220 */ /* 0x001fce0000410000 */
.L_x_4320:
[----:B------:R-:W-:Y:S01]  /*4780*/  ISETP.GE.U32.AND P5, PT, R37, UR12, PT ;  /* 0x0000000c25007c0c */ /* 0x000fe2000bfa6070 */
[--C-:B------:R-:W-:Y:S01]  /*4790*/  HADD2.F32 R21, -RZ, R30.reuse.H0_H0 ;  /* 0x2000001eff157230 */ /* 0x100fe20000004100 */
[----:B------:R-:W-:Y:S01]  /*47a0*/  BSSY B0, `(.L_x_4321) ;  /* 0x0000015000007945 */ /* 0x000fe20003800000 */
[----:B0-----:R-:W-:Y:S01]  /*47b0*/  HADD2.F32 R23, -RZ, R30.H1_H1 ;  /* 0x3000001eff177230 */ /* 0x001fe20000004100 */
[----:B------:R-:W-:Y:S02]  /*47c0*/  ISETP.GE.AND.EX P5, PT, R26, UR13, PT, P5 ;  /* 0x0000000d1a007c0c */ /* 0x000fe4000bfa6350 */
[--C-:B------:R-:W-:Y:S02]  /*47d0*/  FADD.FTZ R12, R21, -R24.reuse ;  /* 0x80000018150c7221 */ /* 0x100fe40000010000 */
[----:B------:R-:W-:Y:S01]  /*47e0*/  ISETP.GT.U32.OR P5, PT, R0, 0x187, P5 ;  /* 0x000001870000780c */ /* 0x000fe20002fa4470 */
[----:B------:R-:W-:Y:S01]  /*47f0*/  FADD.FTZ R20, R23, -R24 ;  /* 0x8000001817147221 */ /* 0x000fe20000010000 */
[----:B------:R-:W-:-:S03]  /*4800*/  FMUL.FTZ R27, R12, R25 ;  /* 0x000000190c1b7220 */ /* 0x000fc60000410000 */
        /* <DEDUP_REMOVED lines=14> */
.L_x_4322:
[----:B------:R-:W-:Y:S05]  /*48f0*/  BSYNC B0 ;  /* 0x0000000000007941 */ /* 0x000fea0003800000 */
.L_x_4321:
[--C-:B------:R-:W-:Y:S02]  /*4900*/  HADD2.F32 R39, -RZ, R32.reuse.H0_H0 ;  /* 0x20000020ff277230 */ /* 0x100fe40000004100 */
[----:B------:R-:W-:Y:S01]  /*4910*/  FFMA.FTZ R14, R16, R27, R18 ;  /* 0x0000001b100e7223 */ /* 0x000fe20000010012 */
[----:B0-----:R-:W-:Y:S02]  /*4920*/  HADD2.F32 R41, -RZ, R32.H1_H1 ;  /* 0x30000020ff297230 */ /* 0x001fe40000004100 */
        /* <DEDUP_REMOVED lines=12> */
.L_x_4323:
[----:B------:R-:W-:Y:S01]  /*49f0*/  ISETP.GE.U32.AND P5, PT, R6, UR12, PT ;  /* 0x0000000c06007c0c */ /* 0x000fe2000bfa6070 */
[--C-:B------:R-:W-:Y:S01]  /*4a00*/  FADD.FTZ R12, R39, -R24.reuse ;  /* 0x80000018270c7221 */ /* 0x100fe20000010000 */
[----:B------:R-:W-:Y:S01]  /*4a10*/  FADD.FTZ R20, R41, -R24 ;  /* 0x8000001829147221 */ /* 0x000fe20000010000 */
        /* <DEDUP_REMOVED lines=20> */
.L_x_4325:
[----:B------:R-:W-:Y:S05]  /*4b60*/  BSYNC B0 ;  /* 0x0000000000007941 */ /* 0x000fea0003800000 */
.L_x_4324:
        /* <DEDUP_REMOVED lines=11> */
.L_x_4326:
        /* <DEDUP_REMOVED lines=23> */
.L_x_4328:
[----:B------:R-:W-:Y:S05]  /*4d90*/  BSYNC B0 ;  /* 0x0000000000007941 */ /* 0x000fea0003800000 */
.L_x_4327:
        /* <DEDUP_REMOVED lines=15> */
.L_x_4329:
[----:B------:R-:W-:Y:S01]  /*4e90*/  ISETP.GE.U32.AND P5, PT, R10, UR12, PT ;  /* 0x0000000c0a007c0c */ /* 0x000fe2000bfa6070 */
[--C-:B------:R-:W-:Y:S01]  /*4ea0*/  FADD.FTZ R12, R27, -R24.reuse ;  /* 0x800000181b0c7221 */ /* 0x100fe20000010000 */
[----:B------:R-:W-:Y:S01]  /*4eb0*/  FADD.FTZ R24, R35, -R24 ;  /* 0x8000001823187221 */ /* 0x000fe20000010000 */
[----:B------:R-:W-:Y:S01]  /*4ec0*/  IADD3 R23, R51, 0x78, RZ ;  /* 0x0000007833177810 */ /* 0x000fe20007ffe0ff */
[----:B------:R-:W-:Y:S01]  /*4ed0*/  BSSY B0, `(.L_x_4330) ;  /* 0x0000015000007945 */ /* 0x000fe20003800000 */
[----:B------:R-:W-:Y:S01]  /*4ee0*/  ISETP.GE.AND.EX P5, PT, R33, UR13, PT, P5 ;  /* 0x0000000d21007c0c */ /* 0x000fe2000bfa6350 */
[-C--:B------:R-:W-:Y:S01]  /*4ef0*/  FMUL.FTZ R21, R12, R25.reuse ;  /* 0x000000190c157220 */ /* 0x080fe20000410000 */
[----:B------:R-:W-:Y:S01]  /*4f00*/  FMUL.FTZ R24, R24, R25 ;  /* 0x0000001918187220 */ /* 0x000fe20000410000 */
[----:B------:R-:W-:Y:S02]  /*4f10*/  SHF.R.S32.HI R20, RZ, 0x1f, R23 ;  /* 0x0000001fff147819 */ /* 0x000fe40000011417 */
        /* <DEDUP_REMOVED lines=16> */
.L_x_4331:
[----:B------:R-:W-:Y:S05]  /*5020*/  BSYNC B0 ;  /* 0x0000000000007941 */ /* 0x000fea0003800000 */
.L_x_4330:
[----:B------:R-:W-:Y:S05]  /*5030*/  @!P6 BRA `(.L_x_4332) ;  /* 0x000000000028e947 */ /* 0x000fea0003800000 */
[----:B------:R-:W-:Y:S01]  /*5040*/  FMUL.FTZ R12, R21, -1.4426950216293334961 ;  /* 0xbfb8aa3b150c7820 */ /* 0x000fe20000410000 */
[----:B------:R-:W-:-:S05]  /*5050*/  FMUL.FTZ R16, R24, -1.4426950216293334961 ;  /* 0xbfb8aa3b18107820 */ /* 0x000fca0000410000 */
[----:B------:R-:W1:Y:S08]  /*5060*/  MUFU.EX2 R12, R12 ;  /* 0x0000000c000c7308 */ /* 0x000e700000000800 */
[----:B------:R-:W2:Y:S01]  /*5070*/  MUFU.EX2 R16, R16 ;  /* 0x0000001000107308 */ /* 0x000ea20000000800 */
[----:B-1----:R-:W-:-:S07]  /*5080*/  FADD.FTZ R14, R12, 1 ;  /* 0x3f8000000c0e7421 */ /* 0x002fce0000010000 */
[----:B------:R-:W1:Y:S01]  /*5090*/  MUFU.RCP R14, R14 ;  /* 0x0000000e000e7308 */ /* 0x000e620000001000 */
[----:B--2---:R-:W-:-:S07]  /*50a0*/  FADD.FTZ R17, R16, 1 ;  /* 0x3f80000010117421 */ /* 0x004fce0000010000 */
[----:B------:R-:W2:Y:S01]  /*50b0*/  MUFU.RCP R17, R17 ;  /* 0x0000001100117308 */ /* 0x000ea20000001000 */
[----:B-1----:R-:W-:Y:S01]  /*50c0*/  FMUL.FTZ R21, R21, R14 ;  /* 0x0000000e15157220 */ /* 0x002fe20000410000 */
[----:B--2---:R-:W-:-:S07]  /*50d0*/  FMUL.FTZ R24, R24, R17 ;  /* 0x0000001118187220 */ /* 0x004fce0000410000 */
.L_x_4332:
[----:B------:R-:W-:Y:S01]  /*50e0*/  ISETP.GE.U32.AND P5, PT, R23, UR12, PT ;  /* 0x0000000c17007c0c */ /* 0x000fe2000bfa6070 */
[----:B------:R-:W-:Y:S03]  /*50f0*/  BSSY B0, `(.L_x_4333) ;  /* 0x000000f000007945 */ /* 0x000fe60003800000 */
[----:B------:R-:W-:-:S04]  /*5100*/  ISETP.GE.AND.EX P5, PT, R20, UR13, PT, P5 ;  /* 0x0000000d14007c0c */ /* 0x000fc8000bfa6350 */
[----:B------:R-:W-:-:S13]  /*5110*/  ISETP.GT.U32.OR P5, PT, R0, 0x187, P5 ;  /* 0x000001870000780c */ /* 0x000fda0002fa4470 */
[----:B------:R-:W-:Y:S05]  /*5120*/  @P5 BRA `(.L_x_4334) ;  /* 0x00000000002c5947 */ /* 0x000fea0003800000 */
        /* <DEDUP_REMOVED lines=11> */
.L_x_4334:
[----:B------:R-:W-:Y:S05]  /*51e0*/  BSYNC B0 ;  /* 0x0000000000007941 */ /* 0x000fea0003800000 */
.L_x_4333:
[----:B-1----:R-:W1:Y:S01]  /*51f0*/  LDC R17, c[0x0][0x10] ;  /* 0x00000400ff117b82 */ /* 0x002e620000000800 */
[----:B------:R-:W-:Y:S02]  /*5200*/  IADD3 R4, R4, 0x1, RZ ;  /* 0x0000000104047810 */ /* 0x000fe40007ffe0ff */
[----:B-1----:R-:W-:-:S04]  /*5210*/  IADD3 R52, R17, R52, RZ ;  /* 0x0000003411347210 */ /* 0x002fc80007ffe0ff */
[----:B------:R-:W-:-:S13]  /*5220*/  ISETP.GE.AND P5, PT, R52, UR4, PT ;  /* 0x0000000434007c0c */ /* 0x000fda000bfa6270 */
[----:B------:R-:W-:Y:S05]  /*5230*/  @!P5 BRA `(.L_x_4335) ;  /* 0xffffffb0007cd947 */ /* 0x000fea000383ffff */
[----:B------:R-:W-:Y:S05]  /*5240*/  EXIT ;  /* 0x000000000000794d */ /* 0x000fea0003800000 */
.L_x_4336:
        /* <DEDUP_REMOVED lines=11> */
.L_x_5634:


//--------------------- .text._Z35group_norm_nhwc_fwd_one_pass_kernelI11Fp16IOFp32WLi256ELi98ELi392EEv26Group_norm_nhwc_fwd_params --------------------------
	.section	.text._Z35group_norm_nhwc_fwd_one_pass_kernelI11Fp16IOFp32WLi256ELi98ELi392EEv26Group_norm_nhwc_fwd_params,"ax",@progbits
	.align	128
        .global         _Z35group_norm_nhwc_fwd_one_pass_kernelI11Fp16IOFp32WLi256ELi98ELi392EEv26Group_norm_nhwc_fwd_params
        .type           _Z35group_norm_nhwc_fwd_one_pass_kernelI11Fp16IOFp32WLi256ELi98ELi392EEv26Group_norm_nhwc_fwd_params,@function
        .size           _Z35group_norm_nhwc_fwd_one_pass_kernelI11Fp16IOFp32WLi256ELi98ELi392EEv26Group_norm_nhwc_fwd_params,(.L_x_5635 - _Z35group_norm_nhwc_fwd_one_pass_kernelI11Fp16IOFp32WLi256ELi98ELi392EEv26Group_norm_nhwc_fwd_params)
        .other          _Z35group_norm_nhwc_fwd_one_pass_kernelI11Fp16IOFp32WLi256ELi98ELi392EEv26Group_norm_nhwc_fwd_params,@"STO_CUDA_ENTRY STV_DEFAULT"
_Z35group_norm_nhwc_fwd_one_pass_kernelI11Fp16IOFp32WLi256ELi98ELi392EEv26Group_norm_nhwc_fwd_params:
.text._Z35group_norm_nhwc_fwd_one_pass_kernelI11Fp16IOFp32WLi256ELi98ELi392EEv26Group_norm_nhwc_fwd_params:
        /* <DEDUP_REMOVED lines=11> */
[----:B------:R-:W-:Y:S01]  /*00b0*/  HFMA2.MMA R24, -RZ, RZ, 0, 0 ;  /* 0x00000000ff187435 */ /* 0x000fe200000001ff */
[----:B------:R-:W-:-:S04]  /*00c0*/  ULDC.U8 UR10, c[0x0][0x28c] ;  /* 0x0000a300000a7ab9 */ /* 0x000fc80000000000 */
[----:B------:R-:W1:Y:S01]  /*00d0*/  LDC R0, c[0x0][0x294] ;  /* 0x0000a500ff007b82 */ /* 0x000e620000000800 */
[C---:B0-----:R-:W-:Y:S01]  /*00e0*/  IMAD.WIDE.U32 R2, R26.reuse, 0x5397829d, RZ ;  /* 0x5397829d1a027825 */ /* 0x041fe200078e00ff */
[----:B------:R-:W-:-:S04]  /*00f0*/  ISETP.GE.U32.AND P5, PT, R26, 0x188, PT ;  /* 0x000001881a00780c */ /* 0x000fc80003fa6070 */
[----:B------:R-:W-:-:S05]  /*0100*/  SHF.R.U32.HI R37, RZ, 0x4, R3 ;  /* 0x00000004ff257819 */ /* 0x000fca0000011603 */
[----:B-1----:R-:W-:Y:S02]  /*0110*/  IMAD R0, R0, UR7, R37 ;  /* 0x0000000700007c24 */ /* 0x002fe4000f8e0225 */
        /* <DEDUP_REMOVED lines=40> */
[----:B------:R-:W-:Y:S02]  /*03a0*/  ISETP.LT.U32.AND P1, PT, R3, UR8, PT ;  /* 0x0000000803007c0c */ /* 0x000fe4000bf21070 */
[----:B------:R-:W-:Y:S02]  /*03b0*/  ISETP.LT.AND.EX P0, PT, R4, UR9, !P5, P0 ;  /* 0x0000000904007c0c */ /* 0x000fe4000ef01300 */
[----:B------:R-:W-:-:S02]  /*03c0*/  SHF.R.S32.HI R4, RZ, 0x1f, R3 ;  /* 0x0000001fff047819 */ /* 0x000fc40000011403 */
[----:B------:R-:W-:Y:S02]  /*03d0*/  IADD3 R2, R0, 0xe0, RZ ;  /* 0x000000e000027810 */ /* 0x000fe40007ffe0ff */
[----:B------:R-:W-:Y:S02]  /*03e0*/  ISETP.LT.AND.EX P1, PT, R4, UR9, !P5, P1 ;  /* 0x0000000904007c0c */ /* 0x000fe4000ef21310 */
[----:B------:R-:W-:Y:S02]  /*03f0*/  SHF.R.S32.HI R4, RZ, 0x1f, R2 ;  /* 0x0000001fff047819 */ /* 0x000fe40000011402 */
[----:B------:R-:W-:Y:S02]  /*0400*/  ISETP.LT.U32.AND P2, PT, R2, UR8, PT ;  /* 0x0000000802007c0c */ /* 0x000fe4000bf41070 */
[C---:B------:R-:W-:Y:S02]  /*0410*/  IADD3 R3, R0.reuse, 0xe8, RZ ;  /* 0x000000e800037810 */ /* 0x040fe40007ffe0ff */
[----:B------:R-:W-:-:S02]  /*0420*/  IADD3 R2, R0, 0xf0, RZ ;  /* 0x000000f000027810 */ /* 0x000fc40007ffe0ff */
[----:B------:R-:W-:Y:S02]  /*0430*/  ISETP.LT.AND.EX P2, PT, R4, UR9, !P5, P2 ;  /* 0x0000000904007c0c */ /* 0x000fe4000ef41320 */
[----:B------:R-:W-:Y:S02]  /*0440*/  SHF.R.S32.HI R4, RZ, 0x1f, R3 ;  /* 0x0000001fff047819 */ /* 0x000fe40000011403 */
[----:B------:R-:W-:Y:S02]  /*0450*/  ISETP.LT.U32.AND P3, PT, R3, UR8, PT ;  /* 0x0000000803007c0c */ /* 0x000fe4000bf61070 */
[----:B------:R-:W-:Y:S02]  /*0460*/  SHF.R.S32.HI R3, RZ, 0x1f, R2 ;  /* 0x0000001fff037819 */ /* 0x000fe40000011402 */
[----:B------:R-:W-:Y:S02]  /*0470*/  ISETP.LT.U32.AND P4, PT, R2, UR8, PT ;  /* 0x0000000802007c0c */ /* 0x000fe4000bf81070 */
[----:B------:R-:W-:-:S02]  /*0480*/  ISETP.LT.U32.AND P6, PT, R0, UR8, PT ;  /* 0x0000000800007c0c */ /* 0x000fc4000bfc1070 */
[----:B------:R-:W-:Y:S02]  /*0490*/  ISETP.LT.AND.EX P4, PT, R3, UR9, !P5, P4 ;  /* 0x0000000903007c0c */ /* 0x000fe4000ef81340 */
[----:B------:R-:W-:Y:S02]  /*04a0*/  SHF.R.S32.HI R3, RZ, 0x1f, R0 ;  /* 0x0000001fff037819 */ /* 0x000fe40000011400 */
[----:B------:R-:W-:Y:S02]  /*04b0*/  LOP3.LUT R28, R28, 0xfbffffff, RZ, 0xc0, !PT ;  /* 0xfbffffff1c1c7812 */ /* 0x000fe400078ec0ff */
[----:B------:R-:W-:Y:S02]  /*04c0*/  ISETP.LT.AND.EX P6, PT, R3, UR9, !P5, P6 ;  /* 0x0000000903007c0c */ /* 0x000fe4000efc1360 */
[----:B------:R-:W-:Y:S02]  /*04d0*/  IADD3 R2, R0, 0x8, RZ ;  /* 0x0000000800027810 */ /* 0x000fe40007ffe0ff */
[----:B------:R-:W-:-:S02]  /*04e0*/  ISETP.LT.AND.EX P3, PT, R4, UR9, !P5, P3 ;  /* 0x0000000904007c0c */ /* 0x000fc4000ef61330 */
[----:B------:R-:W-:Y:S02]  /*04f0*/  SHF.R.S32.HI R23, RZ, 0x1f, R2 ;  /* 0x0000001fff177819 */ /* 0x000fe40000011402 */
[C---:B------:R-:W-:Y:S02]  /*0500*/  IADD3 R4, R0.reuse, 0x10, RZ ;  /* 0x0000001000047810 */ /* 0x040fe40007ffe0ff */
[----:B------:R-:W-:Y:S02]  /*0510*/  IADD3 R5, R0, 0x18, RZ ;  /* 0x0000001800057810 */ /* 0x000fe40007ffe0ff */
[----:B------:R-:W-:Y:S02]  /*0520*/  SHF.R.S32.HI R25, RZ, 0x1f, R4 ;  /* 0x0000001fff197819 */ /* 0x000fe40000011404 */
[----:B------:R-:W-:Y:S02]  /*0530*/  @P6 LOP3.LUT R28, R28, 0x4000000, RZ, 0xfc, !PT ;  /* 0x040000001c1c6812 */ /* 0x000fe400078efcff */
[----:B------:R-:W-:-:S02]  /*0540*/  ISETP.LT.U32.AND P6, PT, R2, UR8, PT ;  /* 0x0000000802007c0c */ /* 0x000fc4000bfc1070 */
[----:B------:R-:W-:Y:S02]  /*0550*/  LOP3.LUT R28, R28, 0xfdffffff, RZ, 0xc0, !PT ;  /* 0xfdffffff1c1c7812 */ /* 0x000fe400078ec0ff */
[----:B------:R-:W-:Y:S02]  /*0560*/  ISETP.LT.AND.EX P6, PT, R23, UR9, !P5, P6 ;  /* 0x0000000917007c0c */ /* 0x000fe4000efc1360 */
[----:B------:R-:W-:Y:S02]  /*0570*/  SHF.R.S32.HI R27, RZ, 0x1f, R5 ;  /* 0x0000001fff1b7819 */ /* 0x000fe40000011405 */
[C---:B------:R-:W-:Y:S02]  /*0580*/  IADD3 R6, R0.reuse, 0x20, RZ ;  /* 0x0000002000067810 */ /* 0x040fe40007ffe0ff */
[----:B------:R-:W-:Y:S02]  /*0590*/  IADD3 R7, R0, 0x28, RZ ;  /* 0x0000002800077810 */ /* 0x000fe40007ffe0ff */
[----:B------:R-:W-:-:S02]  /*05a0*/  SHF.R.S32.HI R29, RZ, 0x1f, R6 ;  /* 0x0000001fff1d7819 */ /* 0x000fc40000011406 */
[----:B------:R-:W-:Y:S02]  /*05b0*/  SHF.R.S32.HI R31, RZ, 0x1f, R7 ;  /* 0x0000001fff1f7819 */ /* 0x000fe40000011407 */
[----:B------:R-:W-:Y:S02]  /*05c0*/  IADD3 R8, R0, 0x30, RZ ;  /* 0x0000003000087810 */ /* 0x000fe40007ffe0ff */
[----:B------:R-:W-:Y:S02]  /*05d0*/  @P6 LOP3.LUT R28, R28, 0x2000000, RZ, 0xfc, !PT ;  /* 0x020000001c1c6812 */ /* 0x000fe400078efcff */
[----:B------:R-:W-:Y:S02]  /*05e0*/  ISETP.LT.U32.AND P6, PT, R4, UR8, PT ;  /* 0x0000000804007c0c */ /* 0x000fe4000bfc1070 */
[----:B------:R-:W-:Y:S02]  /*05f0*/  LOP3.LUT R28, R28, 0xfeffffff, RZ, 0xc0, !PT ;  /* 0xfeffffff1c1c7812 */ /* 0x000fe400078ec0ff */
[----:B------:R-:W-:-:S02]  /*0600*/  ISETP.LT.AND.EX P6, PT, R25, UR9, !P5, P6 ;  /* 0x0000000919007c0c */ /* 0x000fc4000efc1360 */
[----:B------:R-:W-:Y:S02]  /*0610*/  SHF.R.S32.HI R33, RZ, 0x1f, R8 ;  /* 0x0000001fff217819 */ /* 0x000fe40000011408 */
[C---:B------:R-:W-:Y:S02]  /*0620*/  IADD3 R9, R0.reuse, 0x38, RZ ;  /* 0x0000003800097810 */ /* 0x040fe40007ffe0ff */
[C---:B------:R-:W-:Y:S02]  /*0630*/  IADD3 R10, R0.reuse, 0x40, RZ ;  /* 0x00000040000a7810 */ /* 0x040fe40007ffe0ff */
[----:B------:R-:W-:Y:S02]  /*0640*/  SHF.R.S32.HI R35, RZ, 0x1f, R9 ;  /* 0x0000001fff237819 */ /* 0x000fe40000011409 */
[----:B------:R-:W-:Y:S02]  /*0650*/  SHF.R.S32.HI R45, RZ, 0x1f, R10 ;  /* 0x0000001fff2d7819 */ /* 0x000fe4000001140a */
[----:B------:R-:W-:-:S02]  /*0660*/  IADD3 R11, R0, 0x48, RZ ;  /* 0x00000048000b7810 */ /* 0x000fc40007ffe0ff */
[----:B------:R-:W-:Y:S02]  /*0670*/  @P6 LOP3.LUT R28, R28, 0x1000000, RZ, 0xfc, !PT ;  /* 0x010000001c1c6812 */ /* 0x000fe400078efcff */
[----:B------:R-:W-:Y:S02]  /*0680*/  ISETP.LT.U32.AND P6, PT, R5, UR8, PT ;  /* 0x0000000805007c0c */ /* 0x000fe4000bfc1070 */
[----:B------:R-:W-:Y:S02]  /*0690*/  LOP3.LUT R28, R28, 0xff7fffff, RZ, 0xc0, !PT ;  /* 0xff7fffff1c1c7812 */ /* 0x000fe400078ec0ff */
[----:B------:R-:W-:Y:S02]  /*06a0*/  ISETP.LT.AND.EX P6, PT, R27, UR9, !P5, P6 ;  /* 0x000000091b007c0c */ /* 0x000fe4000efc1360 */
[----:B------:R-:W-:Y:S02]  /*06b0*/  SHF.R.S32.HI R47, RZ, 0x1f, R11 ;  /* 0x0000001fff2f7819 */ /* 0x000fe4000001140b */
[----:B------:R-:W-:-:S02]  /*06c0*/  IADD3 R12, R0, 0x50, RZ ;  /* 0x00000050000c7810 */ /* 0x000fc40007ffe0ff */
[C---:B------:R-:W-:Y:S02]  /*06d0*/  IADD3 R13, R0.reuse, 0x58, RZ ;  /* 0x00000058000d7810 */ /* 0x040fe40007ffe0ff */
[----:B------:R-:W-:Y:S02]  /*06e0*/  SHF.R.S32.HI R49, RZ, 0x1f, R12 ;  /* 0x0000001fff317819 */ /* 0x000fe4000001140c */
[----:B------:R-:W-:Y:S02]  /*06f0*/  SHF.R.S32.HI R51, RZ, 0x1f, R13 ;  /* 0x0000001fff337819 */ /* 0x000fe4000001140d */
[----:B------:R-:W-:Y:S02]  /*0700*/  IADD3 R14, R0, 0x60, RZ ;  /* 0x00000060000e7810 */ /* 0x000fe40007ffe0ff */
        /* <DEDUP_REMOVED lines=26> */
[----:B------:R-:W-:Y:S02]  /*08b0*/  SHF.L.U32 R26, R26, 0x1, RZ ;  /* 0x000000011a1a7819 */ /* 0x000fe400000006ff */
[----:B------:R-:W-:-:S05]  /*08c0*/  SHF.R.S32.HI R67, RZ, 0x1f, R21 ;  /* 0x0000001fff437819 */ /* 0x000fca0000011415 */
        /* <DEDUP_REMOVED lines=54> */
.L_x_4442:
[----:B------:R-:W0:Y:S01]  /*0c30*/  LDC R43, c[0x0][0x288] ;  /* 0x0000a200ff2b7b82 */ /* 0x000e220000000800 */
[C---:B------:R-:W-:Y:S01]  /*0c40*/  LOP3.LUT P6, RZ, R28.reuse, 0x4000000, RZ, 0xc0, !PT ;  /* 0x040000001cff7812 */ /* 0x040fe200078cc0ff */
[----:B------:R-:W-:Y:S01]  /*0c50*/  ULDC.64 UR12, c[0x0][0x280] ;  /* 0x0000a000000c7ab9 */ /* 0x000fe20000000a00 */
[----:B------:R-:W-:Y:S02]  /*0c60*/  P2R R60, PR, RZ, 0x1 ;  /* 0x00000001ff3c7803 */ /* 0x000fe40000000000 */
[C---:B------:R-:W-:Y:S02]  /*0c70*/  LOP3.LUT P0, RZ, R28.reuse, 0x20000, RZ, 0xc0, !PT ;  /* 0x000200001cff7812 */ /* 0x040fe4000780c0ff */
[----:B------:R-:W-:Y:S02]  /*0c80*/  P2R R72, PR, RZ, 0x10 ;  /* 0x00000010ff487803 */ /* 0x000fe40000000000 */
[----:B------:R-:W-:Y:S02]  /*0c90*/  P2R R42, PR, RZ, 0x1 ;  /* 0x00000001ff2a7803 */ /* 0x000fe40000000000 */
[----:B------:R-:W-:-:S02]  /*0ca0*/  LOP3.LUT P0, RZ, R28, 0x2000000, RZ, 0xc0, !PT ;  /* 0x020000001cff7812 */ /* 0x000fc4000780c0ff */
[C---:B------:R-:W-:Y:S02]  /*0cb0*/  LOP3.LUT P4, RZ, R28.reuse, 0x40, RZ, 0xc0, !PT ;  /* 0x000000401cff7812 */ /* 0x040fe4000788c0ff */
[----:B------:R-:W-:Y:S02]  /*0cc0*/  P2R R64, PR, RZ, 0x2 ;  /* 0x00000002ff407803 */ /* 0x000fe40000000000 */
[C---:B------:R-:W-:Y:S02]  /*0cd0*/  LOP3.LUT P1, RZ, R28.reuse, 0x2000, RZ, 0xc0, !PT ;  /* 0x000020001cff7812 */ /* 0x040fe4000782c0ff */
[----:B------:R-:W-:Y:S02]  /*0ce0*/  P2R R100, PR, RZ, 0x4 ;  /* 0x00000004ff647803 */ /* 0x000fe40000000000 */
[----:B------:R-:W-:Y:S02]  /*0cf0*/  LOP3.LUT P2, RZ, R28, 0x800, RZ, 0xc0, !PT ;  /* 0x000008001cff7812 */ /* 0x000fe4000784c0ff */
[----:B------:R-:W-:Y:S01]  /*0d00*/  P2R R97, PR, RZ, 0x8 ;  /* 0x00000008ff617803 */ /* 0x000fe20000000000 */
[----:B-1----:R-:W1:Y:S01]  /*0d10*/  @P0 LDC.64 R76, c[0x0][0x220] ;  /* 0x00008800ff4c0b82 */ /* 0x002e620000000a00 */
[----:B0-234-:R-:W-:-:S02]  /*0d20*/  IABS R39, R43 ;  /* 0x0000002b00277213 */ /* 0x01dfc40000000000 */
[----:B------:R-:W-:Y:S02]  /*0d30*/  LOP3.LUT P3, RZ, R28, 0x200, RZ, 0xc0, !PT ;  /* 0x000002001cff7812 */ /* 0x000fe4000786c0ff */
[----:B------:R-:W0:Y:S03]  /*0d40*/  I2F.RP R30, R39 ;  /* 0x00000027001e7306 */ /* 0x000e260000209400 */
[----:B------:R-:W2:Y:S05]  /*0d50*/  @P1 LDC.64 R94, c[0x0][0x220] ;  /* 0x00008800ff5e1b82 */ /* 0x000eaa0000000a00 */
[----:B0-----:R-:W0:Y:S02]  /*0d60*/  MUFU.RCP R30, R30 ;  /* 0x0000001e001e7308 */ /* 0x001e240000001000 */
[----:B0-----:R-:W-:-:S06]  /*0d70*/  IADD3 R36, R30, 0xffffffe, RZ ;  /* 0x0ffffffe1e247810 */ /* 0x001fcc0007ffe0ff */
[----:B------:R0:W3:Y:S02]  /*0d80*/  F2I.FTZ.U32.TRUNC.NTZ R37, R36 ;  /* 0x0000002400257305 */ /* 0x0000e4000021f000 */
[----:B0-----:R-:W-:Y:S02]  /*0d90*/  MOV R36, RZ ;  /* 0x000000ff00247202 */ /* 0x001fe40000000f00 */
[----:B---3--:R-:W-:-:S05]  /*0da0*/  IADD3 R32, RZ, -R37, RZ ;  /* 0x80000025ff207210 */ /* 0x008fca0007ffe0ff */
[----:B------:R-:W-:Y:S01]  /*0db0*/  IMAD R41, R32, R39, RZ ;  /* 0x0000002720297224 */ /* 0x000fe200078e02ff */
[----:B------:R-:W-:-:S03]  /*0dc0*/  IABS R32, R22 ;  /* 0x0000001600207213 */ /* 0x000fc60000000000 */
[----:B------:R-:W-:Y:S02]  /*0dd0*/  IMAD.HI.U32 R37, R37, R41, R36 ;  /* 0x0000002925257227 */ /* 0x000fe400078e0024 */
[----:B------:R-:W0:Y:S04]  /*0de0*/  @P6 LDC.64 R40, c[0x0][0x270] ;  /* 0x00009c00ff286b82 */ /* 0x000e280000000a00 */
        /* <DEDUP_REMOVED lines=8> */
[----:B------:R-:W3:Y:S10]  /*0e70*/  @P6 LDC.64 R38, c[0x0][0x220] ;  /* 0x00008800ff266b82 */ /* 0x000ef40000000a00 */
        /* <DEDUP_REMOVED lines=14> */
[-C--:B------:R-:W-:Y:S02]  /*0f60*/  @P6 MOV R90, R88.reuse ;  /* 0x00000058005a6202 */ /* 0x080fe40000000f00 */
[-C--:B------:R-:W-:Y:S01]  /*0f70*/  @P2 MOV R70, R88.reuse ;  /* 0x0000005800462202 */ /* 0x080fe20000000f00 */
[----:B------:R-:W-:Y:S01]  /*0f80*/  IMAD R91, R37, UR13, R30 ;  /* 0x0000000d255b7c24 */ /* 0x000fe2000f8e021e */
[----:B------:R-:W-:Y:S01]  /*0f90*/  @P3 MOV R74, R88 ;  /* 0x00000058004a3202 */ /* 0x000fe20000000f00 */
[----:B0-----:R-:W-:Y:S01]  /*0fa0*/  @P6 IMAD R30, R3, R40, RZ ;  /* 0x00000028031e6224 */ /* 0x001fe200078e02ff */
[----:B------:R-:W-:Y:S01]  /*0fb0*/  MOV R46, RZ ;  /* 0x000000ff002e7202 */ /* 0x000fe20000000f00 */
[----:B------:R-:W-:Y:S01]  /*0fc0*/  ULDC.64 UR12, c[0x0][0x278] ;  /* 0x00009e00000c7ab9 */ /* 0x000fe20000000a00 */
[----:B------:R-:W-:Y:S01]  /*0fd0*/  IADD3 R91, R89, R91, RZ ;  /* 0x0000005b595b7210 */ /* 0x000fe20007ffe0ff */
[----:B------:R-:W-:-:S03]  /*0fe0*/  @P6 IMAD R41, R0, R41, R30 ;  /* 0x0000002900296224 */ /* 0x000fc600078e021e */
[-C--:B------:R-:W-:Y:S01]  /*0ff0*/  @P2 MOV R71, R91.reuse ;  /* 0x0000005b00472202 */ /* 0x080fe20000000f00 */
[----:B------:R-:W-:Y:S01]  /*1000*/  @P6 IMAD.WIDE.U32 R36, R0, R40, R90 ;  /* 0x0000002800246225 */ /* 0x000fe200078e005a */
[----:B------:R-:W-:-:S04]  /*1010*/  @P3 MOV R75, R91 ;  /* 0x0000005b004b3202 */ /* 0x000fc80000000f00 */
[----:B------:R-:W-:Y:S02]  /*1020*/  @P6 IADD3 R30, R37, R41, RZ ;  /* 0x00000029251e6210 */ /* 0x000fe40007ffe0ff */
[----:B------:R-:W0:Y:S01]  /*1030*/  @P0 LDC.64 R40, c[0x0][0x270] ;  /* 0x00009c00ff280b82 */ /* 0x000e220000000a00 */
[C---:B---3--:R-:W-:Y:S02]  /*1040*/  @P6 LEA R38, P5, R36.reuse, R38, 0x1 ;  /* 0x0000002624266211 */ /* 0x048fe400078a08ff */
[----:B------:R-:W-:Y:S02]  /*1050*/  @P0 MOV R37, R91 ;  /* 0x0000005b00250202 */ /* 0x000fe40000000f00 */
[----:B------:R-:W-:Y:S02]  /*1060*/  @P6 LEA.HI.X R39, R36, R39, R30, 0x1, P5 ;  /* 0x0000002724276211 */ /* 0x000fe400028f0c1e */
[----:B------:R-:W-:Y:S02]  /*1070*/  P2R R30, PR, RZ, 0x10 ;  /* 0x00000010ff1e7803 */ /* 0x000fe40000000000 */
[----:B------:R-:W-:-:S02]  /*1080*/  LOP3.LUT P4, RZ, R28, 0x1000000, RZ, 0xc0, !PT ;  /* 0x010000001cff7812 */ /* 0x000fc4000788c0ff */
[----:B------:R-:W-:Y:S02]  /*1090*/  @P0 MOV R36, R88 ;  /* 0x0000005800240202 */ /* 0x000fe40000000f00 */
[----:B------:R-:W-:-:S04]  /*10a0*/  LOP3.LUT P6, RZ, R28, 0x80000, RZ, 0xc0, !PT ;  /* 0x000800001cff7812 */ /* 0x000fc800078cc0ff */
[----:B------:R-:W-:Y:S02]  /*10b0*/  P2R R34, PR, RZ, 0x40 ;  /* 0x00000040ff227803 */ /* 0x000fe40000000000 */
[----:B------:R-:W-:-:S03]  /*10c0*/  LOP3.LUT P6, RZ, R28, 0x800000, RZ, 0xc0, !PT ;  /* 0x008000001cff7812 */ /* 0x000fc600078cc0ff */
[----:B------:R-:W3:Y:S01]  /*10d0*/  @P4 LDC.64 R116, c[0x0][0x220] ;  /* 0x00008800ff744b82 */ /* 0x000ee20000000a00 */
[-C--:B0-----:R-:W-:Y:S02]  /*10e0*/  @P0 IMAD R32, R23, R40.reuse, RZ ;  /* 0x0000002817200224 */ /* 0x081fe400078e02ff */
[----:B------:R-:W-:-:S04]  /*10f0*/  @P0 IMAD.WIDE.U32 R36, R2, R40, R36 ;  /* 0x0000002802240225 */ /* 0x000fc800078e0024 */
[----:B------:R-:W-:Y:S01]  /*1100*/  @P0 IMAD R41, R2, R41, R32 ;  /* 0x0000002902290224 */ /* 0x000fe200078e0220 */
[C---:B-1----:R-:W-:Y:S02]  /*1110*/  @P0 LEA R76, P5, R36.reuse, R76, 0x1 ;  /* 0x0000004c244c0211 */ /* 0x042fe400078a08ff */
[----:B------:R-:W0:Y:S02]  /*1120*/  @P6 LDC.64 R82, c[0x0][0x220] ;  /* 0x00008800ff526b82 */ /* 0x000e240000000a00 */
[----:B------:R-:W-:Y:S02]  /*1130*/  @P0 IADD3 R32, R37, R41, RZ ;  /* 0x0000002925200210 */ /* 0x000fe40007ffe0ff */
[----:B------:R-:W-:Y:S02]  /*1140*/  @P4 MOV R37, R91 ;  /* 0x0000005b00254202 */ /* 0x000fe40000000f00 */
[----:B------:R-:W-:Y:S02]  /*1150*/  @P0 LEA.HI.X R77, R36, R77, R32, 0x1, P5 ;  /* 0x0000004d244d0211 */ /* 0x000fe400028f0c20 */
[----:B------:R-:W1:Y:S01]  /*1160*/  @P4 LDC.64 R40, c[0x0][0x270] ;  /* 0x00009c00ff284b82 */ /* 0x000e620000000a00 */
[----:B------:R-:W-:-:S02]  /*1170*/  @P4 MOV R36, R88 ;  /* 0x0000005800244202 */ /* 0x000fc40000000f00 */
[----:B------:R-:W-:-:S13]  /*1180*/  LOP3.LUT P0, RZ, R28, 0x400000, RZ, 0xc0, !PT ;  /* 0x004000001cff7812 */ /* 0x000fda000780c0ff */
[----:B------:R-:W4:Y:S01]  /*1190*/  @P0 LDC.64 R114, c[0x0][0x220] ;  /* 0x00008800ff720b82 */ /* 0x000f220000000a00 */
[-C--:B-1----:R-:W-:Y:S02]  /*11a0*/  @P4 IMAD R32, R25, R40.reuse, RZ ;  /* 0x0000002819204224 */ /* 0x082fe400078e02ff */
[----:B------:R-:W-:Y:S01]  /*11b0*/  @P4 IMAD.WIDE.U32 R36, R4, R40, R36 ;  /* 0x0000002804244225 */ /* 0x000fe200078e0024 */
[----:B------:R-:W-:-:S03]  /*11c0*/  @P6 MOV R40, R88 ;  /* 0x0000005800286202 */ /* 0x000fc60000000f00 */
[----:B------:R-:W-:Y:S01]  /*11d0*/  @P4 IMAD R41, R4, R41, R32 ;  /* 0x0000002904294224 */ /* 0x000fe200078e0220 */
[----:B---3--:R-:W-:-:S04]  /*11e0*/  @P4 LEA R116, P5, R36, R116, 0x1 ;  /* 0x0000007424744211 */ /* 0x008fc800078a08ff */
[----:B------:R-:W-:Y:S02]  /*11f0*/  @P4 IADD3 R32, R37, R41, RZ ;  /* 0x0000002925204210 */ /* 0x000fe40007ffe0ff */
[----:B------:R-:W-:Y:S02]  /*1200*/  @P6 MOV R41, R91 ;  /* 0x0000005b00296202 */ /* 0x000fe40000000f00 */
[----:B------:R-:W-:Y:S02]  /*1210*/  @P4 LEA.HI.X R117, R36, R117, R32, 0x1, P5 ;  /* 0x0000007524754211 */ /* 0x000fe400028f0c20 */
[----:B------:R-:W1:Y:S01]  /*1220*/  @P6 LDC.64 R36, c[0x0][0x270] ;  /* 0x00009c00ff246b82 */ /* 0x000e620000000a00 */
[----:B------:R-:W-:-:S13]  /*1230*/  LOP3.LUT P4, RZ, R28, 0x200000, RZ, 0xc0, !PT ;  /* 0x002000001cff7812 */ /* 0x000fda000788c0ff */
[----:B------:R-:W3:Y:S01]  /*1240*/  @P4 LDC.64 R80, c[0x0][0x220] ;  /* 0x00008800ff504b82 */ /* 0x000ee20000000a00 */
[----:B-1----:R-:W-:-:S04]  /*1250*/  @P6 IMAD R32, R27, R36, RZ ;  /* 0x000000241b206224 */ /* 0x002fc800078e02ff */
[C---:B------:R-:W-:Y:S02]  /*1260*/  @P6 IMAD R43, R5.reuse, R37, R32 ;  /* 0x00000025052b6224 */ /* 0x040fe400078e0220 */
[----:B------:R-:W-:Y:S01]  /*1270*/  @P6 IMAD.WIDE.U32 R36, R5, R36, R40 ;  /* 0x0000002405246225 */ /* 0x000fe200078e0028 */
[----:B------:R-:W-:Y:S02]  /*1280*/  @P0 MOV R40, R88 ;  /* 0x0000005800280202 */ /* 0x000fe40000000f00 */
[----:B------:R-:W-:Y:S02]  /*1290*/  @P0 MOV R41, R91 ;  /* 0x0000005b00290202 */ /* 0x000fe40000000f00 */
[----:B------:R-:W-:Y:S02]  /*12a0*/  @P6 IADD3 R32, R37, R43, RZ ;  /* 0x0000002b25206210 */ /* 0x000fe40007ffe0ff */
[----:B0-----:R-:W-:-:S04]  /*12b0*/  @P6 LEA R82, P5, R36, R82, 0x1 ;  /* 0x0000005224526211 */ /* 0x001fc800078a08ff */
[----:B------:R-:W-:Y:S02]  /*12c0*/  @P6 LEA.HI.X R83, R36, R83, R32, 0x1, P5 ;  /* 0x0000005324536211 */ /* 0x000fe400028f0c20 */
[----:B------:R-:W0:Y:S01]  /*12d0*/  @P0 LDC.64 R36, c[0x0][0x270] ;  /* 0x00009c00ff240b82 */ /* 0x000e220000000a00 */
[----:B------:R-:W-:-:S13]  /*12e0*/  LOP3.LUT P6, RZ, R28, 0x100000, RZ, 0xc0, !PT ;  /* 0x001000001cff7812 */ /* 0x000fda00078cc0ff */
[----:B------:R-:W1:Y:S01]  /*12f0*/  @P6 LDC.64 R112, c[0x0][0x220] ;  /* 0x00008800ff706b82 */ /* 0x000e620000000a00 */
[----:B0-----:R-:W-:-:S04]  /*1300*/  @P0 IMAD R32, R29, R36, RZ ;  /* 0x000000241d200224 */ /* 0x001fc800078e02ff */
[C---:B------:R-:W-:Y:S02]  /*1310*/  @P0 IMAD R43, R6.reuse, R37, R32 ;  /* 0x00000025062b0224 */ /* 0x040fe400078e0220 */
[----:B------:R-:W-:Y:S01]  /*1320*/  @P0 IMAD.WIDE.U32 R36, R6, R36, R40 ;  /* 0x0000002406240225 */ /* 0x000fe200078e0028 */
[----:B------:R-:W-:Y:S02]  /*1330*/  @P4 MOV R40, R88 ;  /* 0x0000005800284202 */ /* 0x000fe40000000f00 */
[----:B------:R-:W-:Y:S02]  /*1340*/  @P4 MOV R41, R91 ;  /* 0x0000005b00294202 */ /* 0x000fe40000000f00 */
[----:B------:R-:W-:Y:S02]  /*1350*/  @P0 IADD3 R32, R37, R43, RZ ;  /* 0x0000002b25200210 */ /* 0x000fe40007ffe0ff */
[----:B----4-:R-:W-:-:S04]  /*1360*/  @P0 LEA R114, P5, R36, R114, 0x1 ;  /* 0x0000007224720211 */ /* 0x010fc800078a08ff */
[----:B------:R-:W-:Y:S02]  /*1370*/  @P0 LEA.HI.X R115, R36, R115, R32, 0x1, P5 ;  /* 0x0000007324730211 */ /* 0x000fe400028f0c20 */
[----:B------:R-:W0:Y:S01]  /*1380*/  @P4 LDC.64 R36, c[0x0][0x270] ;  /* 0x00009c00ff244b82 */ /* 0x000e220000000a00 */
[----:B------:R-:W-:-:S13]  /*1390*/  ISETP.NE.AND P0, PT, R42, RZ, PT ;  /* 0x000000ff2a00720c */ /* 0x000fda0003f05270 */
[----:B------:R-:W4:Y:S01]  /*13a0*/  @P0 LDC.64 R106, c[0x0][0x220] ;  /* 0x00008800ff6a0b82 */ /* 0x000f220000000a00 */
[----:B0-----:R-:W-:-:S04]  /*13b0*/  @P4 IMAD R32, R31, R36, RZ ;  /* 0x000000241f204224 */ /* 0x001fc800078e02ff */
[C---:B------:R-:W-:Y:S02]  /*13c0*/  @P4 IMAD R43, R7.reuse, R37, R32 ;  /* 0x00000025072b4224 */ /* 0x040fe400078e0220 */
[----:B------:R-:W-:Y:S01]  /*13d0*/  @P4 IMAD.WIDE.U32 R36, R7, R36, R40 ;  /* 0x0000002407244225 */ /* 0x000fe200078e0028 */
[----:B------:R-:W-:Y:S02]  /*13e0*/  @P6 MOV R40, R88 ;  /* 0x0000005800286202 */ /* 0x000fe40000000f00 */
[----:B------:R-:W-:Y:S02]  /*13f0*/  @P6 MOV R41, R91 ;  /* 0x0000005b00296202 */ /* 0x000fe40000000f00 */
[----:B------:R-:W-:Y:S02]  /*1400*/  @P4 IADD3 R32, R37, R43, RZ ;  /* 0x0000002b25204210 */ /* 0x000fe40007ffe0ff */
[----:B---3--:R-:W-:-:S04]  /*1410*/  @P4 LEA R80, P5, R36, R80, 0x1 ;  /* 0x0000005024504211 */ /* 0x008fc800078a08ff */
[----:B------:R-:W-:Y:S02]  /*1420*/  @P4 LEA.HI.X R81, R36, R81, R32, 0x1, P5 ;  /* 0x0000005124514211 */ /* 0x000fe400028f0c20 */
[----:B------:R-:W0:Y:S01]  /*1430*/  @P6 LDC.64 R36, c[0x0][0x270] ;  /* 0x00009c00ff246b82 */ /* 0x000e220000000a00 */
[----:B------:R-:W-:-:S13]  /*1440*/  LOP3.LUT P4, RZ, R28, 0x40000, RZ, 0xc0, !PT ;  /* 0x000400001cff7812 */ /* 0x000fda000788c0ff */
[----:B------:R-:W3:Y:S01]  /*1450*/  @P4 LDC.64 R108, c[0x0][0x220] ;  /* 0x00008800ff6c4b82 */ /* 0x000ee20000000a00 */
[----:B0-----:R-:W-:-:S04]  /*1460*/  @P6 IMAD R32, R33, R36, RZ ;  /* 0x0000002421206224 */ /* 0x001fc800078e02ff */
[C---:B------:R-:W-:Y:S02]  /*1470*/  @P6 IMAD R43, R8.reuse, R37, R32 ;  /* 0x00000025082b6224 */ /* 0x040fe400078e0220 */
[----:B------:R-:W-:-:S05]  /*1480*/  @P6 IMAD.WIDE.U32 R36, R8, R36, R40 ;  /* 0x0000002408246225 */ /* 0x000fca00078e0028 */
[----:B------:R-:W-:Y:S02]  /*1490*/  @P6 IADD3 R32, R37, R43, RZ ;  /* 0x0000002b25206210 */ /* 0x000fe40007ffe0ff */
[C---:B-1----:R-:W-:Y:S02]  /*14a0*/  @P6 LEA R112, P5, R36.reuse, R112, 0x1 ;  /* 0x0000007024706211 */ /* 0x042fe400078a08ff */
[----:B------:R-:W-:Y:S02]  /*14b0*/  P2R R43, PR, RZ, 0x4 ;  /* 0x00000004ff2b7803 */ /* 0x000fe40000000000 */
[----:B------:R-:W-:Y:S02]  /*14c0*/  @P6 LEA.HI.X R113, R36, R113, R32, 0x1, P5 ;  /* 0x0000007124716211 */ /* 0x000fe400028f0c20 */
[----:B------:R-:W-:-:S04]  /*14d0*/  ISETP.NE.AND P6, PT, R34, RZ, PT ;  /* 0x000000ff2200720c */ /* 0x000fc80003fc5270 */
[----:B------:R-:W-:-:S09]  /*14e0*/  P2R R42, PR, RZ, 0x40 ;  /* 0x00000040ff2a7803 */ /* 0x000fd20000000000 */
        /* <DEDUP_REMOVED lines=9> */
[----:B------:R-:W0:Y:S01]  /*1580*/  @P4 LDC.64 R36, c[0x0][0x270] ;  /* 0x00009c00ff244b82 */ /* 0x000e220000000a00 */
[----:B------:R-:W-:Y:S02]  /*1590*/  @P4 MOV R41, R91 ;  /* 0x0000005b00294202 */ /* 0x000fe40000000f00 */
[----:B------:R-:W-:Y:S02]  /*15a0*/  @P6 LEA.HI.X R111, R40, R111, R32, 0x1, P5 ;  /* 0x0000006f286f6211 */ /* 0x000fe400028f0c20 */
[----:B------:R-:W-:Y:S02]  /*15b0*/  @P4 MOV R40, R88 ;  /* 0x0000005800284202 */ /* 0x000fe40000000f00 */
[----:B------:R-:W-:-:S13]  /*15c0*/  LOP3.LUT P6, RZ, R28, 0x4000, RZ, 0xc0, !PT ;  /* 0x000040001cff7812 */ /* 0x000fda00078cc0ff */
[----:B------:R-:W1:Y:S01]  /*15d0*/  @P6 LDC.64 R98, c[0x0][0x220] ;  /* 0x00008800ff626b82 */ /* 0x000e620000000a00 */
[-C--:B0-----:R-:W-:Y:S02]  /*15e0*/  @P4 IMAD R32, R45, R36.reuse, RZ ;  /* 0x000000242d204224 */ /* 0x081fe400078e02ff */
[----:B------:R-:W-:-:S04]  /*15f0*/  @P4 IMAD.WIDE.U32 R40, R10, R36, R40 ;  /* 0x000000240a284225 */ /* 0x000fc800078e0028 */
[----:B------:R-:W-:Y:S01]  /*1600*/  @P4 IMAD R37, R10, R37, R32 ;  /* 0x000000250a254224 */ /* 0x000fe200078e0220 */
[----:B---3--:R-:W-:-:S04]  /*1610*/  @P4 LEA R108, P5, R40, R108, 0x1 ;  /* 0x0000006c286c4211 */ /* 0x008fc800078a08ff */
[----:B------:R-:W-:Y:S02]  /*1620*/  @P4 IADD3 R32, R41, R37, RZ ;  /* 0x0000002529204210 */ /* 0x000fe40007ffe0ff */
[----:B------:R-:W0:Y:S01]  /*1630*/  @P0 LDC.64 R36, c[0x0][0x270] ;  /* 0x00009c00ff240b82 */ /* 0x000e220000000a00 */
[----:B------:R-:W-:Y:S02]  /*1640*/  @P0 MOV R41, R91 ;  /* 0x0000005b00290202 */ /* 0x000fe40000000f00 */
[----:B------:R-:W-:Y:S02]  /*1650*/  @P4 LEA.HI.X R109, R40, R109, R32, 0x1, P5 ;  /* 0x0000006d286d4211 */ /* 0x000fe400028f0c20 */
[----:B------:R-:W-:Y:S02]  /*1660*/  @P0 MOV R40, R88 ;  /* 0x0000005800280202 */ /* 0x000fe40000000f00 */
[----:B------:R-:W-:-:S13]  /*1670*/  LOP3.LUT P4, RZ, R28, 0x8000, RZ, 0xc0, !PT ;  /* 0x000080001cff7812 */ /* 0x000fda000788c0ff */
[----:B------:R-:W3:Y:S01]  /*1680*/  @P4 LDC.64 R102, c[0x0][0x220] ;  /* 0x00008800ff664b82 */ /* 0x000ee20000000a00 */
[-C--:B0-----:R-:W-:Y:S02]  /*1690*/  @P0 IMAD R32, R47, R36.reuse, RZ ;  /* 0x000000242f200224 */ /* 0x081fe400078e02ff */
[----:B------:R-:W-:-:S04]  /*16a0*/  @P0 IMAD.WIDE.U32 R40, R11, R36, R40 ;  /* 0x000000240b280225 */ /* 0x000fc800078e0028 */
[----:B------:R-:W-:Y:S01]  /*16b0*/  @P0 IMAD R37, R11, R37, R32 ;  /* 0x000000250b250224 */ /* 0x000fe200078e0220 */
[----:B----4-:R-:W-:-:S04]  /*16c0*/  @P0 LEA R106, P5, R40, R106, 0x1 ;  /* 0x0000006a286a0211 */ /* 0x010fc800078a08ff */
[----:B------:R-:W-:Y:S02]  /*16d0*/  @P0 IADD3 R32, R41, R37, RZ ;  /* 0x0000002529200210 */ /* 0x000fe40007ffe0ff */
[----:B------:R-:W-:Y:S02]  /*16e0*/  P2R R41, PR, RZ, 0x1 ;  /* 0x00000001ff297803 */ /* 0x000fe40000000000 */
[----:B------:R-:W-:Y:S02]  /*16f0*/  @P0 LEA.HI.X R107, R40, R107, R32, 0x1, P5 ;  /* 0x0000006b286b0211 */ /* 0x000fe400028f0c20 */
[----:B------:R-:W-:Y:S02]  /*1700*/  LOP3.LUT P0, RZ, R28, 0x10000, RZ, 0xc0, !PT ;  /* 0x000100001cff7812 */ /* 0x000fe4000780c0ff */
[----:B------:R-:W-:Y:S02]  /*1710*/  MOV R34, RZ ;  /* 0x000000ff00227202 */ /* 0x000fe40000000f00 */
[----:B------:R-:W-:-:S09]  /*1720*/  P2R R40, PR, RZ, 0x2 ;  /* 0x00000002ff287803 */ /* 0x000fd20000000000 */
[----:B------:R-:W0:Y:S01]  /*1730*/  @P0 LDC.64 R36, c[0x0][0x270] ;  /* 0x00009c00ff240b82 */ /* 0x000e220000000a00 */
[----:B------:R-:W-:Y:S02]  /*1740*/  @P0 MOV R68, R88 ;  /* 0x0000005800440202 */ /* 0x000fe40000000f00 */
[----:B------:R-:W-:-:S05]  /*1750*/  @P0 MOV R69, R91 ;  /* 0x0000005b00450202 */ /* 0x000fca0000000f00 */
[----:B------:R-:W4:Y:S01]  /*1760*/  @P0 LDC.64 R104, c[0x0][0x220] ;  /* 0x00008800ff680b82 */ /* 0x000f220000000a00 */
[-C--:B0-----:R-:W-:Y:S02]  /*1770*/  @P0 IMAD R32, R49, R36.reuse, RZ ;  /* 0x0000002431200224 */ /* 0x081fe400078e02ff */
[----:B------:R-:W-:-:S04]  /*1780*/  @P0 IMAD.WIDE.U32 R68, R12, R36, R68 ;  /* 0x000000240c440225 */ /* 0x000fc800078e0044 */
[----:B------:R-:W-:Y:S01]  /*1790*/  @P0 IMAD R37, R12, R37, R32 ;  /* 0x000000250c250224 */ /* 0x000fe200078e0220 */
[----:B----4-:R-:W-:-:S04]  /*17a0*/  @P0 LEA R104, P5, R68, R104, 0x1 ;  /* 0x0000006844680211 */ /* 0x010fc800078a08ff */
[----:B------:R-:W-:Y:S02]  /*17b0*/  @P0 IADD3 R32, R69, R37, RZ ;  /* 0x0000002545200210 */ /* 0x000fe40007ffe0ff */
[----:B------:R-:W0:Y:S01]  /*17c0*/  @P4 LDC.64 R36, c[0x0][0x270] ;  /* 0x00009c00ff244b82 */ /* 0x000e220000000a00 */
[----:B------:R-:W-:Y:S02]  /*17d0*/  @P4 MOV R69, R91 ;  /* 0x0000005b00454202 */ /* 0x000fe40000000f00 */
[----:B------:R-:W-:Y:S02]  /*17e0*/  @P0 LEA.HI.X R105, R68, R105, R32, 0x1, P5 ;  /* 0x0000006944690211 */ /* 0x000fe400028f0c20 */
[----:B------:R-:W-:Y:S02]  /*17f0*/  @P4 MOV R68, R88 ;  /* 0x0000005800444202 */ /* 0x000fe40000000f00 */
[----:B------:R-:W-:-:S13]  /*1800*/  LOP3.LUT P0, RZ, R28, 0x400, RZ, 0xc0, !PT ;  /* 0x000004001cff7812 */ /* 0x000fda000780c0ff */
[----:B------:R-:W4:Y:S01]  /*1810*/  @P0 LDC.64 R86, c[0x0][0x220] ;  /* 0x00008800ff560b82 */ /* 0x000f220000000a00 */
        /* <DEDUP_REMOVED lines=21> */
[----:B------:R-:W5:Y:S01]  /*1970*/  @P6 LDG.E R34, desc[UR8][R82.64] ;  /* 0x0000000852226981 */ /* 0x000f62000c1e1900 */
[-C--:B0-----:R-:W-:Y:S02]  /*1980*/  @P1 IMAD R32, R55, R36.reuse, RZ ;  /* 0x0000002437201224 */ /* 0x081fe400078e02ff */
[----:B------:R-:W-:-:S04]  /*1990*/  @P1 IMAD.WIDE.U32 R68, R15, R36, R68 ;  /* 0x000000240f441225 */ /* 0x000fc800078e0044 */
[----:B------:R-:W-:Y:S01]  /*19a0*/  @P1 IMAD R37, R15, R37, R32 ;  /* 0x000000250f251224 */ /* 0x000fe200078e0220 */
[----:B--2---:R-:W-:-:S04]  /*19b0*/  @P1 LEA R94, P5, R68, R94, 0x1 ;  /* 0x0000005e445e1211 */ /* 0x004fc800078a08ff */
[----:B------:R-:W-:Y:S02]  /*19c0*/  @P1 IADD3 R32, R69, R37, RZ ;  /* 0x0000002545201210 */ /* 0x000fe40007ffe0ff */
[----:B------:R-:W0:Y:S01]  /*19d0*/  @P4 LDC.64 R36, c[0x0][0x270] ;  /* 0x00009c00ff244b82 */ /* 0x000e220000000a00 */
[----:B------:R-:W-:Y:S02]  /*19e0*/  @P4 MOV R69, R91 ;  /* 0x0000005b00454202 */ /* 0x000fe40000000f00 */
[----:B------:R-:W-:Y:S02]  /*19f0*/  @P1 LEA.HI.X R95, R68, R95, R32, 0x1, P5 ;  /* 0x0000005f445f1211 */ /* 0x000fe400028f0c20 */
[----:B------:R-:W-:Y:S02]  /*1a00*/  @P4 MOV R68, R88 ;  /* 0x0000005800444202 */ /* 0x000fe40000000f00 */
[C---:B------:R-:W-:Y:S02]  /*1a10*/  LOP3.LUT P6, RZ, R28.reuse, 0x10, RZ, 0xc0, !PT ;  /* 0x000000101cff7812 */ /* 0x040fe400078cc0ff */
[----:B------:R-:W-:Y:S01]  /*1a20*/  LOP3.LUT P1, RZ, R28, 0x1000000, RZ, 0xc0, !PT ;  /* 0x010000001cff7812 */ /* 0x000fe2000782c0ff */
[----:B0-----:R-:W-:-:S02]  /*1a30*/  @P4 IMAD R32, R57, R36, RZ ;  /* 0x0000002439204224 */ /* 0x001fc400078e02ff */
[----:B------:R-:W-:-:S04]  /*1a40*/  @P4 IMAD.WIDE.U32 R68, R16, R36, R68 ;  /* 0x0000002410444225 */ /* 0x000fc800078e0044 */
[----:B------:R-:W-:Y:S01]  /*1a50*/  @P4 IMAD R37, R16, R37, R32 ;  /* 0x0000002510254224 */ /* 0x000fe200078e0220 */
[----:B---3--:R-:W-:-:S04]  /*1a60*/  @P4 LEA R92, P5, R68, R92, 0x1 ;  /* 0x0000005c445c4211 */ /* 0x008fc800078a08ff */
[----:B------:R-:W-:Y:S02]  /*1a70*/  @P4 IADD3 R32, R69, R37, RZ ;  /* 0x0000002545204210 */ /* 0x000fe40007ffe0ff */
[----:B------:R-:W0:Y:S02]  /*1a80*/  @P2 LDC.64 R36, c[0x0][0x270] ;  /* 0x00009c00ff242b82 */ /* 0x000e240000000a00 */
[----:B------:R-:W-:Y:S02]  /*1a90*/  @P4 LEA.HI.X R93, R68, R93, R32, 0x1, P5 ;  /* 0x0000005d445d4211 */ /* 0x000fe400028f0c20 */
[----:B------:R-:W-:-:S04]  /*1aa0*/  LOP3.LUT P4, RZ, R28, 0x100, RZ, 0xc0, !PT ;  /* 0x000001001cff7812 */ /* 0x000fc8000788c0ff */
[----:B------:R-:W1:Y:S09]  /*1ab0*/  @P2 LDC.64 R68, c[0x0][0x220] ;  /* 0x00008800ff442b82 */ /* 0x000e720000000a00 */
[----:B------:R-:W2:Y:S01]  /*1ac0*/  @P4 LDC.64 R84, c[0x0][0x220] ;  /* 0x00008800ff544b82 */ /* 0x000ea20000000a00 */
[----:B0-----:R-:W-:-:S02]  /*1ad0*/  @P2 IMAD R32, R59, R36, RZ ;  /* 0x000000243b202224 */ /* 0x001fc400078e02ff */
        /* <DEDUP_REMOVED lines=8> */
[----:B------:R-:W-:Y:S01]  /*1b60*/  LOP3.LUT P2, RZ, R28, 0x80, RZ, 0xc0, !PT ;  /* 0x000000801cff7812 */ /* 0x000fe2000784c0ff */
[----:B0-----:R-:W-:-:S02]  /*1b70*/  @P0 IMAD R32, R61, R36, RZ ;  /* 0x000000243d200224 */ /* 0x001fc400078e02ff */
[----:B------:R-:W-:-:S04]  /*1b80*/  @P0 IMAD.WIDE.U32 R70, R18, R36, R70 ;  /* 0x0000002412460225 */ /* 0x000fc800078e0046 */
[----:B------:R-:W-:Y:S01]  /*1b90*/  @P0 IMAD R37, R18, R37, R32 ;  /* 0x0000002512250224 */ /* 0x000fe200078e0220 */
[----:B----4-:R-:W-:-:S04]  /*1ba0*/  @P0 LEA R86, P5, R70, R86, 0x1 ;  /* 0x0000005646560211 */ /* 0x010fc800078a08ff */
[----:B------:R-:W-:Y:S02]  /*1bb0*/  @P0 IADD3 R32, R71, R37, RZ ;  /* 0x0000002547200210 */ /* 0x000fe40007ffe0ff */
[----:B------:R-:W0:Y:S02]  /*1bc0*/  @P3 LDC.64 R36, c[0x0][0x270] ;  /* 0x00009c00ff243b82 */ /* 0x000e240000000a00 */
[----:B------:R-:W-:Y:S02]  /*1bd0*/  @P0 LEA.HI.X R87, R70, R87, R32, 0x1, P5 ;  /* 0x0000005746570211 */ /* 0x000fe400028f0c20 */
[----:B------:R-:W-:-:S04]  /*1be0*/  LOP3.LUT P0, RZ, R28, 0x2000000, RZ, 0xc0, !PT ;  /* 0x020000001cff7812 */ /* 0x000fc8000780c0ff */
        /* <DEDUP_REMOVED lines=13> */
[----:B--2---:R-:W-:-:S04]  /*1cc0*/  @P4 LEA R84, P5, R74, R84, 0x1 ;  /* 0x000000544a544211 */ /* 0x004fc800078a08ff */
[----:B------:R-:W-:Y:S02]  /*1cd0*/  @P4 IADD3 R32, R75, R37, RZ ;  /* 0x000000254b204210 */ /* 0x000fe40007ffe0ff */
[----:B------:R-:W0:Y:S01]  /*1ce0*/  @P2 LDC.64 R36, c[0x0][0x270] ;  /* 0x00009c00ff242b82 */ /* 0x000e220000000a00 */
[----:B------:R-:W-:Y:S02]  /*1cf0*/  @P2 MOV R75, R91 ;  /* 0x0000005b004b2202 */ /* 0x000fe40000000f00 */
[----:B------:R-:W-:Y:S02]  /*1d00*/  @P4 LEA.HI.X R85, R74, R85, R32, 0x1, P5 ;  /* 0x000000554a554211 */ /* 0x000fe400028f0c20 */
[----:B------:R-:W-:Y:S02]  /*1d10*/  ISETP.NE.AND P4, PT, R30, RZ, PT ;  /* 0x000000ff1e00720c */ /* 0x000fe40003f85270 */
[----:B------:R-:W-:Y:S01]  /*1d20*/  @P2 MOV R74, R88 ;  /* 0x00000058004a2202 */ /* 0x000fe20000000f00 */
[----:B0-----:R-:W-:-:S04]  /*1d30*/  @P2 IMAD R30, R67, R36, RZ ;  /* 0x00000024431e2224 */ /* 0x001fc800078e02ff */
[C---:B------:R-:W-:Y:S02]  /*1d40*/  @P2 IMAD R79, R21.reuse, R37, R30 ;  /* 0x00000025154f2224 */ /* 0x040fe400078e021e */
[----:B------:R-:W-:Y:S02]  /*1d50*/  @P2 IMAD.WIDE.U32 R36, R21, R36, R74 ;  /* 0x0000002415242225 */ /* 0x000fe400078e004a */
[----:B------:R-:W0:Y:S03]  /*1d60*/  @P2 LDC.64 R74, c[0x0][0x220] ;  /* 0x00008800ff4a2b82 */ /* 0x000e260000000a00 */
[----:B------:R-:W-:Y:S02]  /*1d70*/  @P2 IADD3 R30, R37, R79, RZ ;  /* 0x0000004f251e2210 */ /* 0x000fe40007ffe0ff */
[----:B0-----:R-:W-:-:S04]  /*1d80*/  @P2 LEA R74, P5, R36, R74, 0x1 ;  /* 0x0000004a244a2211 */ /* 0x001fc800078a08ff */
[----:B------:R-:W-:Y:S02]  /*1d90*/  @P2 LEA.HI.X R75, R36, R75, R30, 0x1, P5 ;  /* 0x0000004b244b2211 */ /* 0x000fe400028f0c1e */
[----:B------:R-:W0:Y:S01]  /*1da0*/  @P4 LDC.64 R36, c[0x0][0x270] ;  /* 0x00009c00ff244b82 */ /* 0x000e220000000a00 */
[----:B------:R-:W-:Y:S02]  /*1db0*/  IADD3 R79, R0, 0xa0, RZ ;  /* 0x000000a0004f7810 */ /* 0x000fe40007ffe0ff */
[----:B------:R-:W-:Y:S02]  /*1dc0*/  @P4 MOV R118, R88 ;  /* 0x0000005800764202 */ /* 0x000fe40000000f00 */
[----:B------:R-:W-:Y:S02]  /*1dd0*/  SHF.R.S32.HI R101, RZ, 0x1f, R79 ;  /* 0x0000001fff657819 */ /* 0x000fe4000001144f */
[----:B------:R-:W-:Y:S02]  /*1de0*/  LOP3.LUT P2, RZ, R28, 0x20, RZ, 0xc0, !PT ;  /* 0x000000201cff7812 */ /* 0x000fe4000784c0ff */
[----:B------:R-:W-:-:S02]  /*1df0*/  @P4 MOV R119, R91 ;  /* 0x0000005b00774202 */ /* 0x000fc40000000f00 */
[----:B------:R-:W-:-:S06]  /*1e00*/  MOV R30, RZ ;  /* 0x000000ff001e7202 */ /* 0x000fcc0000000f00 */
[----:B------:R1:W2:Y:S01]  /*1e10*/  @P0 LDG.E R30, desc[UR8][R76.64] ;  /* 0x000000084c1e0981 */ /* 0x0002a2000c1e1900 */
[----:B------:R-:W-:Y:S01]  /*1e20*/  LOP3.LUT P0, RZ, R28, 0x200000, RZ, 0xc0, !PT ;  /* 0x002000001cff7812 */ /* 0x000fe2000780c0ff */
[-C--:B0-----:R-:W-:Y:S02]  /*1e30*/  @P4 IMAD R32, R101, R36.reuse, RZ ;  /* 0x0000002465204224 */ /* 0x081fe400078e02ff */
[----:B------:R-:W-:-:S04]  /*1e40*/  @P4 IMAD.WIDE.U32 R118, R79, R36, R118 ;  /* 0x000000244f764225 */ /* 0x000fc800078e0076 */
[----:B------:R-:W-:Y:S01]  /*1e50*/  @P4 IMAD R37, R79, R37, R32 ;  /* 0x000000254f254224 */ /* 0x000fe200078e0220 */
[----:B-1----:R-:W-:Y:S01]  /*1e60*/  IADD3 R77, R0, 0xa8, RZ ;  /* 0x000000a8004d7810 */ /* 0x002fe20007ffe0ff */
[----:B------:R-:W0:Y:S04]  /*1e70*/  @P4 LDC.64 R78, c[0x0][0x220] ;  /* 0x00008800ff4e4b82 */ /* 0x000e280000000a00 */
[----:B------:R1:W3:Y:S01]  /*1e80*/  @P0 LDG.E R46, desc[UR8][R80.64] ;  /* 0x00000008502e0981 */ /* 0x0002e2000c1e1900 */
[----:B------:R-:W-:-:S03]  /*1e90*/  @P4 IADD3 R32, R119, R37, RZ ;  /* 0x0000002577204210 */ /* 0x000fc60007ffe0ff */
[----:B------:R-:W4:Y:S01]  /*1ea0*/  @P2 LDC.64 R36, c[0x0][0x270] ;  /* 0x00009c00ff242b82 */ /* 0x000f220000000a00 */
[----:B------:R-:W-:Y:S02]  /*1eb0*/  SHF.R.S32.HI R101, RZ, 0x1f, R77 ;  /* 0x0000001fff657819 */ /* 0x000fe4000001144d */
[----:B------:R-:W-:Y:S02]  /*1ec0*/  @P2 MOV R119, R91 ;  /* 0x0000005b00772202 */ /* 0x000fe40000000f00 */
[----:B0-----:R-:W-:-:S04]  /*1ed0*/  @P4 LEA R78, P5, R118, R78, 0x1 ;  /* 0x0000004e764e4211 */ /* 0x001fc800078a08ff */
[----:B------:R-:W-:Y:S02]  /*1ee0*/  @P4 LEA.HI.X R79, R118, R79, R32, 0x1, P5 ;  /* 0x0000004f764f4211 */ /* 0x000fe400028f0c20 */
[----:B------:R-:W-:Y:S01]  /*1ef0*/  @P2 MOV R118, R88 ;  /* 0x0000005800762202 */ /* 0x000fe20000000f00 */
[----:B----4-:R-:W-:Y:S01]  /*1f00*/  @P2 IMAD R44, R101, R36, RZ ;  /* 0x00000024652c2224 */ /* 0x010fe200078e02ff */
[----:B------:R-:W-:-:S03]  /*1f10*/  MOV R32, RZ ;  /* 0x000000ff00207202 */ /* 0x000fc60000000f00 */
[----:B------:R-:W-:-:S04]  /*1f20*/  @P2 IMAD.WIDE.U32 R118, R77, R36, R118 ;  /* 0x000000244d762225 */ /* 0x000fc800078e0076 */
[----:B------:R-:W-:Y:S01]  /*1f30*/  @P2 IMAD R37, R77, R37, R44 ;  /* 0x000000254d252224 */ /* 0x000fe200078e022c */
[----:B------:R0:W4:Y:S01]  /*1f40*/  @P1 LDG.E R32, desc[UR8][R116.64] ;  /* 0x0000000874201981 */ /* 0x000122000c1e1900 */
[----:B------:R-:W5:Y:S01]  /*1f50*/  @P2 LDC.64 R76, c[0x0][0x220] ;  /* 0x00008800ff4c2b82 */ /* 0x000f620000000a00 */
[----:B------:R-:W-:Y:S02]  /*1f60*/  LOP3.LUT P0, RZ, R28, 0x8, RZ, 0xc0, !PT ;  /* 0x000000081cff7812 */ /* 0x000fe4000780c0ff */
[----:B------:R-:W-:Y:S02]  /*1f70*/  @P2 IADD3 R36, R119, R37, RZ ;  /* 0x0000002577242210 */ /* 0x000fe40007ffe0ff */
[----:B------:R-:W-:Y:S02]  /*1f80*/  MOV R44, RZ ;  /* 0x000000ff002c7202 */ /* 0x000fe40000000f00 */
[----:B-1----:R-:W-:Y:S02]  /*1f90*/  IADD3 R81, R0, 0xb8, RZ ;  /* 0x000000b800517810 */ /* 0x002fe40007ffe0ff */
[----:B0-----:R-:W-:-:S02]  /*1fa0*/  @P6 MOV R116, R88 ;  /* 0x0000005800746202 */ /* 0x001fc40000000f00 */
[----:B------:R-:W-:Y:S02]  /*1fb0*/  @P6 MOV R117, R91 ;  /* 0x0000005b00756202 */ /* 0x000fe40000000f00 */
[----:B------:R-:W-:Y:S02]  /*1fc0*/  MOV R50, RZ ;  /* 0x000000ff00327202 */ /* 0x000fe40000000f00 */
[----:B------:R-:W-:Y:S02]  /*1fd0*/  MOV R54, RZ ;  /* 0x000000ff00367202 */ /* 0x000fe40000000f00 */
[----:B------:R-:W-:Y:S02]  /*1fe0*/  LOP3.LUT P1, RZ, R28, 0x100000, RZ, 0xc0, !PT ;  /* 0x001000001cff7812 */ /* 0x000fe4000782c0ff */
[----:B-----5:R-:W-:-:S04]  /*1ff0*/  @P2 LEA R76, P5, R118, R76, 0x1 ;  /* 0x0000004c764c2211 */ /* 0x020fc800078a08ff */
[----:B------:R-:W-:Y:S02]  /*2000*/  @P2 LEA.HI.X R77, R118, R77, R36, 0x1, P5 ;  /* 0x0000004d764d2211 */ /* 0x000fe400028f0c24 */
[----:B------:R-:W0:Y:S01]  /*2010*/  @P6 LDC.64 R36, c[0x0][0x270] ;  /* 0x00009c00ff246b82 */ /* 0x000e220000000a00 */
[----:B------:R-:W-:Y:S02]  /*2020*/  ISETP.NE.AND P2, PT, R43, RZ, PT ;  /* 0x000000ff2b00720c */ /* 0x000fe40003f45270 */
[----:B------:R-:W-:-:S04]  /*2030*/  IADD3 R43, R0, 0xb0, RZ ;  /* 0x000000b0002b7810 */ /* 0x000fc80007ffe0ff */
[----:B------:R-:W-:Y:S02]  /*2040*/  SHF.R.S32.HI R83, RZ, 0x1f, R43 ;  /* 0x0000001fff537819 */ /* 0x000fe4000001142b */
[----:B------:R-:W-:-:S13]  /*2050*/  LOP3.LUT P5, RZ, R28, 0x400000, RZ, 0xc0, !PT ;  /* 0x004000001cff7812 */ /* 0x000fda00078ac0ff */
[----:B------:R-:W5:Y:S01]  /*2060*/  @P5 LDG.E R44, desc[UR8][R114.64] ;  /* 0x00000008722c5981 */ /* 0x000f62000c1e1900 */
[-C--:B0-----:R-:W-:Y:S02]  /*2070*/  @P6 IMAD R48, R83, R36.reuse, RZ ;  /* 0x0000002453306224 */ /* 0x081fe400078e02ff */
[----:B------:R-:W0:Y:S01]  /*2080*/  @P6 LDC.64 R82, c[0x0][0x220] ;  /* 0x00008800ff526b82 */ /* 0x000e220000000a00 */
[----:B------:R-:W-:-:S04]  /*2090*/  @P6 IMAD.WIDE.U32 R116, R43, R36, R116 ;  /* 0x000000242b746225 */ /* 0x000fc800078e0074 */
[----:B------:R-:W-:-:S05]  /*20a0*/  @P6 IMAD R37, R43, R37, R48 ;  /* 0x000000252b256224 */ /* 0x000fca00078e0230 */
[----:B------:R-:W-:Y:S02]  /*20b0*/  @P6 IADD3 R36, R117, R37, RZ ;  /* 0x0000002575246210 */ /* 0x000fe40007ffe0ff */
[----:B0-----:R-:W-:-:S04]  /*20c0*/  @P6 LEA R82, P5, R116, R82, 0x1 ;  /* 0x0000005274526211 */ /* 0x001fc800078a08ff */
[----:B------:R-:W-:Y:S02]  /*20d0*/  @P6 LEA.HI.X R83, R116, R83, R36, 0x1, P5 ;  /* 0x0000005374536211 */ /* 0x000fe400028f0c24 */
[----:B------:R-:W0:Y:S01]  /*20e0*/  @P0 LDC.64 R36, c[0x0][0x270] ;  /* 0x00009c00ff240b82 */ /* 0x000e220000000a00 */
[----:B------:R-:W-:Y:S02]  /*20f0*/  SHF.R.S32.HI R43, RZ, 0x1f, R81 ;  /* 0x0000001fff2b7819 */ /* 0x000fe40000011451 */
[----:B------:R-:W-:Y:S02]  /*2100*/  ISETP.NE.AND P6, PT, R42, RZ, PT ;  /* 0x000000ff2a00720c */ /* 0x000fe40003fc5270 */
[----:B------:R-:W-:-:S11]  /*2110*/  @P0 MOV R42, R88 ;  /* 0x00000058002a0202 */ /* 0x000fd60000000f00 */
[----:B------:R1:W3:Y:S01]  /*2120*/  @P6 LDG.E R50, desc[UR8][R110.64] ;  /* 0x000000086e326981 */ /* 0x0002e2000c1e1900 */
[----:B0-----:R-:W-:Y:S01]  /*2130*/  @P0 IMAD R52, R43, R36, RZ ;  /* 0x000000242b340224 */ /* 0x001fe200078e02ff */
[----:B------:R-:W-:-:S03]  /*2140*/  @P0 MOV R43, R91 ;  /* 0x0000005b002b0202 */ /* 0x000fc60000000f00 */
[C---:B------:R-:W-:Y:S02]  /*2150*/  @P0 IMAD R37, R81.reuse, R37, R52 ;  /* 0x0000002551250224 */ /* 0x040fe400078e0234 */
[----:B------:R-:W-:Y:S02]  /*2160*/  @P0 IMAD.WIDE.U32 R42, R81, R36, R42 ;  /* 0x00000024512a0225 */ /* 0x000fe400078e002a */
[----:B------:R-:W0:Y:S01]  /*2170*/  @P0 LDC.64 R80, c[0x0][0x220] ;  /* 0x00008800ff500b82 */ /* 0x000e220000000a00 */
[----:B------:R-:W-:Y:S02]  /*2180*/  LOP3.LUT P6, RZ, R28, 0x4, RZ, 0xc0, !PT ;  /* 0x000000041cff7812 */ /* 0x000fe400078cc0ff */
[----:B------:R-:W-:Y:S02]  /*2190*/  @P0 IADD3 R36, R43, R37, RZ ;  /* 0x000000252b240210 */ /* 0x000fe40007ffe0ff */
[----:B0-----:R-:W-:-:S04]  /*21a0*/  @P0 LEA R80, P5, R42, R80, 0x1 ;  /* 0x000000502a500211 */ /* 0x001fc800078a08ff */
[----:B------:R-:W-:-:S05]  /*21b0*/  @P0 LEA.HI.X R81, R42, R81, R36, 0x1, P5 ;  /* 0x000000512a510211 */ /* 0x000fca00028f0c24 */
[----:B------:R-:W0:Y:S01]  /*21c0*/  @P6 LDC.64 R36, c[0x0][0x270] ;  /* 0x00009c00ff246b82 */ /* 0x000e220000000a00 */
[----:B------:R-:W-:Y:S02]  /*21d0*/  ISETP.NE.AND P0, PT, R41, RZ, PT ;  /* 0x000000ff2900720c */ /* 0x000fe40003f05270 */
[----:B------:R-:W-:-:S04]  /*21e0*/  IADD3 R41, R0, 0xc0, RZ ;  /* 0x000000c000297810 */ /* 0x000fc80007ffe0ff */
[----:B------:R-:W-:Y:S02]  /*21f0*/  SHF.R.S32.HI R43, RZ, 0x1f, R41 ;  /* 0x0000001fff2b7819 */ /* 0x000fe40000011429 */
[----:B------:R-:W-:Y:S02]  /*2200*/  LOP3.LUT P5, RZ, R28, 0x40000, RZ, 0xc0, !PT ;  /* 0x000400001cff7812 */ /* 0x000fe400078ac0ff */
[----:B-1----:R-:W-:Y:S02]  /*2210*/  @P6 MOV R110, R88 ;  /* 0x00000058006e6202 */ /* 0x002fe40000000f00 */
[----:B------:R-:W-:Y:S01]  /*2220*/  @P6 MOV R111, R91 ;  /* 0x0000005b006f6202 */ /* 0x000fe20000000f00 */
[----:B------:R1:W3:Y:S01]  /*2230*/  @P0 LDG.E R54, desc[UR8][R106.64] ;  /* 0x000000086a360981 */ /* 0x0002e2000c1e1900 */
[----:B0-----:R-:W-:-:S04]  /*2240*/  @P6 IMAD R42, R43, R36, RZ ;  /* 0x000000242b2a6224 */ /* 0x001fc800078e02ff */
[C---:B------:R-:W-:Y:S02]  /*2250*/  @P6 IMAD R37, R41.reuse, R37, R42 ;  /* 0x0000002529256224 */ /* 0x040fe400078e022a */
[----:B------:R-:W0:Y:S01]  /*2260*/  @P6 LDC.64 R42, c[0x0][0x220] ;  /* 0x00008800ff2a6b82 */ /* 0x000e220000000a00 */
[----:B------:R-:W-:Y:S01]  /*2270*/  LOP3.LUT P0, RZ, R28, 0x1, RZ, 0xc0, !PT ;  /* 0x000000011cff7812 */ /* 0x000fe2000780c0ff */
[----:B------:R-:W-:Y:S01]  /*2280*/  @P6 IMAD.WIDE.U32 R110, R41, R36, R110 ;  /* 0x00000024296e6225 */ /* 0x000fe200078e006e */
[----:B------:R-:W-:-:S04]  /*2290*/  MOV R52, RZ ;  /* 0x000000ff00347202 */ /* 0x000fc80000000f00 */
[----:B------:R-:W-:Y:S02]  /*22a0*/  @P6 IADD3 R36, R111, R37, RZ ;  /* 0x000000256f246210 */ /* 0x000fe40007ffe0ff */
[----:B------:R-:W3:Y:S01]  /*22b0*/  @P5 LDG.E R52, desc[UR8][R108.64] ;  /* 0x000000086c345981 */ /* 0x000ee2000c1e1900 */
[----:B------:R-:W-:-:S06]  /*22c0*/  MOV R48, RZ ;  /* 0x000000ff00307202 */ /* 0x000fcc0000000f00 */
[----:B------:R-:W3:Y:S01]  /*22d0*/  @P1 LDG.E R48, desc[UR8][R112.64] ;  /* 0x0000000870301981 */ /* 0x000ee2000c1e1900 */
[----:B0-----:R-:W-:-:S04]  /*22e0*/  @P6 LEA R42, P5, R110, R42, 0x1 ;  /* 0x0000002a6e2a6211 */ /* 0x001fc800078a08ff */
[----:B------:R-:W-:Y:S02]  /*22f0*/  @P6 LEA.HI.X R43, R110, R43, R36, 0x1, P5 ;  /* 0x0000002b6e2b6211 */ /* 0x000fe400028f0c24 */
[----:B------:R-:W0:Y:S01]  /*2300*/  @P0 LDC.64 R36, c[0x0][0x270] ;  /* 0x00009c00ff240b82 */ /* 0x000e220000000a00 */
[----:B------:R-:W-:Y:S02]  /*2310*/  LOP3.LUT P1, RZ, R28, 0x10000, RZ, 0xc0, !PT ;  /* 0x000100001cff7812 */ /* 0x000fe4000782c0ff */
[----:B------:R-:W-:Y:S02]  /*2320*/  IADD3 R41, R0, 0xc8, RZ ;  /* 0x000000c800297810 */ /* 0x000fe40007ffe0ff */
[----:B------:R-:W-:Y:S02]  /*2330*/  MOV R56, RZ ;  /* 0x000000ff00387202 */ /* 0x000fe40000000f00 */
[----:B------:R-:W-:Y:S02]  /*2340*/  SHF.R.S32.HI R101, RZ, 0x1f, R41 ;  /* 0x0000001fff657819 */ /* 0x000fe40000011429 */
[----:B-1----:R-:W-:-:S02]  /*2350*/  @P0 MOV R106, R88 ;  /* 0x00000058006a0202 */ /* 0x002fc40000000f00 */
[----:B------:R-:W-:-:S03]  /*2360*/  @P0 MOV R107, R91 ;  /* 0x0000005b006b0202 */ /* 0x000fc60000000f00 */
[----:B------:R-:W3:Y:S01]  /*2370*/  @P1 LDG.E R56, desc[UR8][R104.64] ;  /* 0x0000000868381981 */ /* 0x000ee2000c1e1900 */
[----:B------:R-:W-:Y:S01]  /*2380*/  ISETP.NE.AND P1, PT, R40, RZ, PT ;  /* 0x000000ff2800720c */ /* 0x000fe20003f25270 */
[-C--:B0-----:R-:W-:Y:S02]  /*2390*/  @P0 IMAD R40, R101, R36.reuse, RZ ;  /* 0x0000002465280224 */ /* 0x081fe400078e02ff */
[----:B------:R-:W-:-:S04]  /*23a0*/  @P0 IMAD.WIDE.U32 R106, R41, R36, R106 ;  /* 0x00000024296a0225 */ /* 0x000fc800078e006a */
[----:B------:R-:W-:Y:S02]  /*23b0*/  @P0 IMAD R37, R41, R37, R40 ;  /* 0x0000002529250224 */ /* 0x000fe400078e0228 */
[----:B------:R-:W0:Y:S01]  /*23c0*/  @P0 LDC.64 R40, c[0x0][0x220] ;  /* 0x00008800ff280b82 */ /* 0x000e220000000a00 */
[----:B------:R-:W-:Y:S02]  /*23d0*/  LOP3.LUT P5, RZ, R28, 0x8000, RZ, 0xc0, !PT ;  /* 0x000080001cff7812 */ /* 0x000fe400078ac0ff */
[----:B------:R-:W-:Y:S02]  /*23e0*/  MOV R58, RZ ;  /* 0x000000ff003a7202 */ /* 0x000fe40000000f00 */
[----:B------:R-:W-:-:S09]  /*23f0*/  @P0 IADD3 R36, R107, R37, RZ ;  /* 0x000000256b240210 */ /* 0x000fd20007ffe0ff */
[----:B------:R1:W3:Y:S01]  /*2400*/  @P5 LDG.E R58, desc[UR8][R102.64] ;  /* 0x00000008663a5981 */ /* 0x0002e2000c1e1900 */
[----:B0-----:R-:W-:-:S04]  /*2410*/  @P0 LEA R40, P5, R106, R40, 0x1 ;  /* 0x000000286a280211 */ /* 0x001fc800078a08ff */
[----:B------:R-:W-:Y:S02]  /*2420*/  @P0 LEA.HI.X R41, R106, R41, R36, 0x1, P5 ;  /* 0x000000296a290211 */ /* 0x000fe400028f0c24 */
[----:B------:R-:W-:-:S13]  /*2430*/  ISETP.NE.AND P0, PT, R60, RZ, PT ;  /* 0x000000ff3c00720c */ /* 0x000fda0003f05270 */
[----:B------:R-:W0:Y:S01]  /*2440*/  @P0 LDC.64 R36, c[0x0][0x270] ;  /* 0x00009c00ff240b82 */ /* 0x000e220000000a00 */
[----:B------:R-:W-:Y:S02]  /*2450*/  IADD3 R101, R0, 0xd0, RZ ;  /* 0x000000d000657810 */ /* 0x000fe40007ffe0ff */
[----:B------:R-:W-:Y:S02]  /*2460*/  MOV R62, RZ ;  /* 0x000000ff003e7202 */ /* 0x000fe40000000f00 */
[----:B-1----:R-:W-:-:S04]  /*2470*/  SHF.R.S32.HI R103, RZ, 0x1f, R101 ;  /* 0x0000001fff677819 */ /* 0x002fc80000011465 */
[----:B------:R-:W3:Y:S01]  /*2480*/  @P1 LDG.E R62, desc[UR8][R94.64] ;  /* 0x000000085e3e1981 */ /* 0x000ee2000c1e1900 */
[----:B------:R-:W-:Y:S02]  /*2490*/  ISETP.NE.AND P1, PT, R64, RZ, PT ;  /* 0x000000ff4000720c */ /* 0x000fe40003f25270 */
[----:B------:R-:W-:Y:S01]  /*24a0*/  @P0 MOV R102, R88 ;  /* 0x0000005800660202 */ /* 0x000fe20000000f00 */
[----:B0-----:R-:W-:Y:S01]  /*24b0*/  @P0 IMAD R64, R103, R36, RZ ;  /* 0x0000002467400224 */ /* 0x001fe200078e02ff */
[----:B------:R-:W-:-:S03]  /*24c0*/  @P0 MOV R103, R91 ;  /* 0x0000005b00670202 */ /* 0x000fc60000000f00 */
[----:B------:R-:W-:-:S04]  /*24d0*/  @P0 IMAD.WIDE.U32 R102, R101, R36, R102 ;  /* 0x0000002465660225 */ /* 0x000fc800078e0066 */
[----:B------:R-:W-:Y:S02]  /*24e0*/  @P0 IMAD R101, R101, R37, R64 ;  /* 0x0000002565650224 */ /* 0x000fe400078e0240 */
[----:B------:R-:W0:Y:S01]  /*24f0*/  @P0 LDC.64 R36, c[0x0][0x220] ;  /* 0x00008800ff240b82 */ /* 0x000e220000000a00 */
[----:B------:R-:W-:Y:S02]  /*2500*/  LOP3.LUT P5, RZ, R28, 0x4000, RZ, 0xc0, !PT ;  /* 0x000040001cff7812 */ /* 0x000fe400078ac0ff */
[----:B------:R-:W-:Y:S02]  /*2510*/  MOV R60, RZ ;  /* 0x000000ff003c7202 */ /* 0x000fe40000000f00 */
[----:B------:R-:W-:-:S09]  /*2520*/  @P0 IADD3 R64, R103, R101, RZ ;  /* 0x0000006567400210 */ /* 0x000fd20007ffe0ff */
[----:B------:R0:W3:Y:S02]  /*2530*/  @P5 LDG.E R60, desc[UR8][R98.64] ;  /* 0x00000008623c5981 */ /* 0x0000e4000c1e1900 */
[----:B0-----:R-:W-:-:S04]  /*2540*/  @P0 LEA R98, P5, R102, R36, 0x1 ;  /* 0x0000002466620211 */ /* 0x001fc800078a08ff */
[----:B------:R-:W-:Y:S02]  /*2550*/  @P0 LEA.HI.X R99, R102, R37, R64, 0x1, P5 ;  /* 0x0000002566630211 */ /* 0x000fe400028f0c40 */
[----:B------:R-:W0:Y:S01]  /*2560*/  @P1 LDC.64 R36, c[0x0][0x270] ;  /* 0x00009c00ff241b82 */ /* 0x000e220000000a00 */
[----:B------:R-:W-:Y:S02]  /*2570*/  IADD3 R101, R0, 0xd8, RZ ;  /* 0x000000d800657810 */ /* 0x000fe40007ffe0ff */
[----:B------:R-:W-:Y:S02]  /*2580*/  MOV R66, RZ ;  /* 0x000000ff00427202 */ /* 0x000fe40000000f00 */
[----:B------:R-:W-:-:S04]  /*2590*/  SHF.R.S32.HI R95, RZ, 0x1f, R101 ;  /* 0x0000001fff5f7819 */ /* 0x000fc80000011465 */
        /* <DEDUP_REMOVED lines=8> */
[----:B------:R-:W-:Y:S02]  /*2620*/  P2R R96, PR, RZ, 0x40 ;  /* 0x00000040ff607803 */ /* 0x000fe40000000000 */
[----:B------:R-:W-:Y:S02]  /*2630*/  LOP3.LUT P6, RZ, R28, 0x1000, RZ, 0xc0, !PT ;  /* 0x000010001cff7812 */ /* 0x000fe400078cc0ff */
[----:B------:R-:W-:-:S11]  /*2640*/  MOV R64, RZ ;  /* 0x000000ff00407202 */ /* 0x000fd60000000f00 */
[----:B------:R1:W3:Y:S02]  /*2650*/  @P6 LDG.E R64, desc[UR8][R92.64] ;  /* 0x000000085c406981 */ /* 0x0002e4000c1e1900 */
[----:B-1----:R-:W-:Y:S02]  /*2660*/  @P1 IADD3 R93, R95, R101, RZ ;  /* 0x000000655f5d1210 */ /* 0x002fe40007ffe0ff */
[----:B0-----:R-:W-:-:S04]  /*2670*/  @P1 LEA R92, P5, R94, R36, 0x1 ;  /* 0x000000245e5c1211 */ /* 0x001fc800078a08ff */
[----:B------:R-:W-:Y:S02]  /*2680*/  @P1 LEA.HI.X R93, R94, R37, R93, 0x1, P5 ;  /* 0x000000255e5d1211 */ /* 0x000fe400028f0c5d */
[----:B------:R-:W0:Y:S01]  /*2690*/  @P2 LDC.64 R36, c[0x0][0x270] ;  /* 0x00009c00ff242b82 */ /* 0x000e220000000a00 */
[----:B------:R-:W-:Y:S02]  /*26a0*/  CS2R R68, SRZ ;  /* 0x0000000000447805 */ /* 0x000fe4000001ff00 */
[----:B------:R-:W-:-:S04]  /*26b0*/  IADD3 R95, R0, 0xe0, RZ ;  /* 0x000000e0005f7810 */ /* 0x000fc80007ffe0ff */
[----:B------:R-:W3:Y:S01]  /*26c0*/  @P3 LDG.E R69, desc[UR8][R70.64] ;  /* 0x0000000846453981 */ /* 0x000ee2000c1e1900 */
[----:B------:R-:W-:Y:S02]  /*26d0*/  ISETP.NE.AND P3, PT, R97, RZ, PT ;  /* 0x000000ff6100720c */ /* 0x000fe40003f65270 */
[----:B------:R-:W-:Y:S02]  /*26e0*/  SHF.R.S32.HI R97, RZ, 0x1f, R95 ;  /* 0x0000001fff617819 */ /* 0x000fe4000001145f */
[----:B------:R-:W-:Y:S02]  /*26f0*/  @P2 MOV R100, R88 ;  /* 0x0000005800642202 */ /* 0x000fe40000000f00 */
[----:B------:R-:W-:Y:S01]  /*2700*/  @P2 MOV R101, R91 ;  /* 0x0000005b00652202 */ /* 0x000fe20000000f00 */
[-C--:B0-----:R-:W-:Y:S02]  /*2710*/  @P2 IMAD R94, R97, R36.reuse, RZ ;  /* 0x00000024615e2224 */ /* 0x081fe400078e02ff */
[----:B------:R-:W-:-:S04]  /*2720*/  @P2 IMAD.WIDE.U32 R100, R95, R36, R100 ;  /* 0x000000245f642225 */ /* 0x000fc800078e0064 */
[----:B------:R-:W-:Y:S02]  /*2730*/  @P2 IMAD R95, R95, R37, R94 ;  /* 0x000000255f5f2224 */ /* 0x000fe400078e025e */
[----:B------:R-:W0:Y:S01]  /*2740*/  @P2 LDC.64 R36, c[0x0][0x220] ;  /* 0x00008800ff242b82 */ /* 0x000e220000000a00 */
[----:B------:R-:W-:-:S13]  /*2750*/  LOP3.LUT P5, RZ, R28, 0x400, RZ, 0xc0, !PT ;  /* 0x000004001cff7812 */ /* 0x000fda00078ac0ff */
[----:B------:R1:W3:Y:S02]  /*2760*/  @P5 LDG.E R68, desc[UR8][R86.64] ;  /* 0x0000000856445981 */ /* 0x0002e4000c1e1900 */
[----:B-1----:R-:W-:Y:S02]  /*2770*/  @P2 IADD3 R86, R101, R95, RZ ;  /* 0x0000005f65562210 */ /* 0x002fe40007ffe0ff */
[----:B0-----:R-:W-:-:S04]  /*2780*/  @P2 LEA R94, P5, R100, R36, 0x1 ;  /* 0x00000024645e2211 */ /* 0x001fc800078a08ff */
[----:B------:R-:W-:Y:S02]  /*2790*/  @P2 LEA.HI.X R95, R100, R37, R86, 0x1, P5 ;  /* 0x00000025645f2211 */ /* 0x000fe400028f0c56 */
[----:B------:R-:W0:Y:S01]  /*27a0*/  @P3 LDC.64 R36, c[0x0][0x270] ;  /* 0x00009c00ff243b82 */ /* 0x000e220000000a00 */
[----:B------:R-:W-:-:S04]  /*27b0*/  IADD3 R97, R0, 0xe8, RZ ;  /* 0x000000e800617810 */ /* 0x000fc80007ffe0ff */
[----:B------:R-:W-:Y:S02]  /*27c0*/  SHF.R.S32.HI R87, RZ, 0x1f, R97 ;  /* 0x0000001fff577819 */ /* 0x000fe40000011461 */
[----:B------:R-:W-:Y:S02]  /*27d0*/  @P3 MOV R86, R88 ;  /* 0x0000005800563202 */ /* 0x000fe40000000f00 */
[C---:B------:R-:W-:Y:S02]  /*27e0*/  LOP3.LUT P5, RZ, R28.reuse, 0x80, RZ, 0xc0, !PT ;  /* 0x000000801cff7812 */ /* 0x040fe400078ac0ff */
[----:B------:R-:W-:Y:S02]  /*27f0*/  CS2R R70, SRZ ;  /* 0x0000000000467805 */ /* 0x000fe4000001ff00 */
[----:B------:R-:W-:-:S09]  /*2800*/  LOP3.LUT P6, RZ, R28, 0x100, RZ, 0xc0, !PT ;  /* 0x000001001cff7812 */ /* 0x000fd200078cc0ff */
[----:B------:R1:W3:Y:S01]  /*2810*/  @P5 LDG.E R70, desc[UR8][R74.64] ;  /* 0x000000084a465981 */ /* 0x0002e2000c1e1900 */
[-C--:B0-----:R-:W-:Y:S01]  /*2820*/  @P3 IMAD R100, R87, R36.reuse, RZ ;  /* 0x0000002457643224 */ /* 0x081fe200078e02ff */
[----:B------:R-:W-:Y:S02]  /*2830*/  @P3 MOV R87, R91 ;  /* 0x0000005b00573202 */ /* 0x000fe40000000f00 */
[----:B------:R0:W3:Y:S01]  /*2840*/  @P6 LDG.E R71, desc[UR8][R84.64] ;  /* 0x0000000854476981 */ /* 0x0000e2000c1e1900 */
[----:B------:R-:W-:-:S04]  /*2850*/  @P3 IMAD.WIDE.U32 R86, R97, R36, R86 ;  /* 0x0000002461563225 */ /* 0x000fc800078e0056 */
[----:B------:R-:W-:Y:S02]  /*2860*/  @P3 IMAD R97, R97, R37, R100 ;  /* 0x0000002561613224 */ /* 0x000fe400078e0264 */
[----:B------:R-:W2:Y:S01]  /*2870*/  @P3 LDC.64 R36, c[0x0][0x220] ;  /* 0x00008800ff243b82 */ /* 0x000ea20000000a00 */
[----:B-1----:R-:W-:-:S06]  /*2880*/  MOV R74, RZ ;  /* 0x000000ff004a7202 */ /* 0x002fcc0000000f00 */
[----:B------:R-:W3:Y:S01]  /*2890*/  @P4 LDG.E R74, desc[UR8][R78.64] ;  /* 0x000000084e4a4981 */ /* 0x000ee2000c1e1900 */
[----:B------:R-:W-:Y:S02]  /*28a0*/  ISETP.NE.AND P4, PT, R72, RZ, PT ;  /* 0x000000ff4800720c */ /* 0x000fe40003f85270 */
[----:B0-----:R-:W-:Y:S02]  /*28b0*/  @P3 IADD3 R84, R87, R97, RZ ;  /* 0x0000006157543210 */ /* 0x001fe40007ffe0ff */
[----:B--2---:R-:W-:-:S04]  /*28c0*/  @P3 LEA R100, P5, R86, R36, 0x1 ;  /* 0x0000002456643211 */ /* 0x004fc800078a08ff */
[----:B------:R-:W-:-:S05]  /*28d0*/  @P3 LEA.HI.X R101, R86, R37, R84, 0x1, P5 ;  /* 0x0000002556653211 */ /* 0x000fca00028f0c54 */
[----:B------:R-:W0:Y:S01]  /*28e0*/  @P4 LDC.64 R36, c[0x0][0x270] ;  /* 0x00009c00ff244b82 */ /* 0x000e220000000a00 */
[----:B------:R-:W-:-:S04]  /*28f0*/  IADD3 R75, R0, 0xf0, RZ ;  /* 0x000000f0004b7810 */ /* 0x000fc80007ffe0ff */
[----:B------:R-:W-:Y:S02]  /*2900*/  SHF.R.S32.HI R85, RZ, 0x1f, R75 ;  /* 0x0000001fff557819 */ /* 0x000fe4000001144b */
[----:B------:R-:W-:-:S03]  /*2910*/  @P4 MOV R84, R88 ;  /* 0x0000005800544202 */ /* 0x000fc60000000f00 */
[----:B0-----:R-:W-:Y:S01]  /*2920*/  @P4 IMAD R86, R85, R36, RZ ;  /* 0x0000002455564224 */ /* 0x001fe200078e02ff */
[----:B------:R-:W-:-:S03]  /*2930*/  @P4 MOV R85, R91 ;  /* 0x0000005b00554202 */ /* 0x000fc60000000f00 */
[----:B------:R-:W-:-:S04]  /*2940*/  @P4 IMAD.WIDE.U32 R84, R75, R36, R84 ;  /* 0x000000244b544225 */ /* 0x000fc800078e0054 */
[----:B------:R-:W-:Y:S02]  /*2950*/  @P4 IMAD R75, R75, R37, R86 ;  /* 0x000000254b4b4224 */ /* 0x000fe400078e0256 */
[----:B------:R-:W0:Y:S01]  /*2960*/  @P4 LDC.64 R36, c[0x0][0x220] ;  /* 0x00008800ff244b82 */ /* 0x000e220000000a00 */
[----:B------:R-:W-:Y:S02]  /*2970*/  LOP3.LUT P5, RZ, R28, 0x20, RZ, 0xc0, !PT ;  /* 0x000000201cff7812 */ /* 0x000fe400078ac0ff */
[----:B------:R-:W-:Y:S01]  /*2980*/  MOV R72, RZ ;  /* 0x000000ff00487202 */ /* 0x000fe20000000f00 */
[----:B------:R-:W1:Y:S01]  /*2990*/  S2R R87, SR_TID.X ;  /* 0x0000000000577919 */ /* 0x000e620000002100 */
[----:B------:R-:W-:-:S09]  /*29a0*/  @P4 IADD3 R75, R85, R75, RZ ;  /* 0x0000004b554b4210 */ /* 0x000fd20007ffe0ff */
[----:B------:R2:W3:Y:S01]  /*29b0*/  @P5 LDG.E R72, desc[UR8][R76.64] ;  /* 0x000000084c485981 */ /* 0x0004e2000c1e1900 */
[----:B0-----:R-:W-:-:S04]  /*29c0*/  @P4 LEA R102, P5, R84, R36, 0x1 ;  /* 0x0000002454664211 */ /* 0x001fc800078a08ff */
[----:B------:R-:W-:Y:S02]  /*29d0*/  @P4 LEA.HI.X R103, R84, R37, R75, 0x1, P5 ;  /* 0x0000002554674211 */ /* 0x000fe400028f0c4b */
[----:B------:R-:W-:Y:S02]  /*29e0*/  LOP3.LUT P5, RZ, R28, 0x8, RZ, 0xc0, !PT ;  /* 0x000000081cff7812 */ /* 0x000fe400078ac0ff */
[----:B--2---:R-:W-:Y:S02]  /*29f0*/  CS2R R76, SRZ ;  /* 0x00000000004c7805 */ /* 0x004fe4000001ff00 */
[----:B------:R-:W-:-:S04]  /*2a00*/  IADD3 R79, R0, 0xf8, RZ ;  /* 0x000000f8004f7810 */ /* 0x000fc80007ffe0ff */
[----:B------:R-:W-:-:S05]  /*2a10*/  SHF.R.S32.HI R75, RZ, 0x1f, R79 ;  /* 0x0000001fff4b7819 */ /* 0x000fca000001144f */
[----:B------:R0:W2:Y:S01]  /*2a20*/  @P5 LDG.E R77, desc[UR8][R80.64] ;  /* 0x00000008504d5981 */ /* 0x0000a2000c1e1900 */
[----:B------:R-:W-:-:S04]  /*2a30*/  ISETP.GE.U32.AND P5, PT, R79, UR12, PT ;  /* 0x0000000c4f007c0c */ /* 0x000fc8000bfa6070 */
[----:B------:R-:W-:-:S04]  /*2a40*/  ISETP.GE.AND.EX P5, PT, R75, UR13, PT, P5 ;  /* 0x0000000d4b007c0c */ /* 0x000fc8000bfa6350 */
[----:B-1----:R-:W-:Y:S02]  /*2a50*/  ISETP.GT.U32.OR P5, PT, R87, 0x187, P5 ;  /* 0x000001875700780c */ /* 0x002fe40002fa4470 */
[----:B------:R-:W-:Y:S02]  /*2a60*/  LOP3.LUT P6, RZ, R28, 0x10, RZ, 0xc0, !PT ;  /* 0x000000101cff7812 */ /* 0x000fe400078cc0ff */
[----:B------:R-:W-:-:S09]  /*2a70*/  MOV R78, RZ ;  /* 0x000000ff004e7202 */ /* 0x000fd20000000f00 */
[----:B------:R-:W1:Y:S02]  /*2a80*/  @!P5 LDC.64 R36, c[0x0][0x270] ;  /* 0x00009c00ff24db82 */ /* 0x000e640000000a00 */
[----:B------:R-:W2:Y:S01]  /*2a90*/  @P6 LDG.E R78, desc[UR8][R82.64] ;  /* 0x00000008524e6981 */ /* 0x000ea2000c1e1900 */
[----:B------:R-:W-:Y:S02]  /*2aa0*/  ISETP.NE.AND P6, PT, R96, RZ, PT ;  /* 0x000000ff6000720c */ /* 0x000fe40003fc5270 */
[----:B0-----:R-:W-:Y:S02]  /*2ab0*/  @!P5 MOV R80, R88 ;  /* 0x000000580050d202 */ /* 0x001fe40000000f00 */
[----:B------:R-:W-:-:S09]  /*2ac0*/  @!P5 MOV R81, R91 ;  /* 0x0000005b0051d202 */ /* 0x000fd20000000f00 */
[----:B------:R0:W2:Y:S01]  /*2ad0*/  @P6 LDG.E R76, desc[UR8][R42.64] ;  /* 0x000000082a4c6981 */ /* 0x0000a2000c1e1900 */
[----:B-1----:R-:W-:-:S04]  /*2ae0*/  @!P5 IMAD.WIDE.U32 R80, R79, R36, R80 ;  /* 0x000000244f50d225 */ /* 0x002fc800078e0050 */
[----:B------:R-:W-:-:S04]  /*2af0*/  @!P5 IMAD R36, R75, R36, RZ ;  /* 0x000000244b24d224 */ /* 0x000fc800078e02ff */
[----:B0-----:R-:W-:Y:S02]  /*2b00*/  @!P5 IMAD R43, R79, R37, R36 ;  /* 0x000000254f2bd224 */ /* 0x001fe400078e0224 */
[----:B------:R-:W0:Y:S03]  /*2b10*/  @!P5 LDC.64 R36, c[0x0][0x220] ;  /* 0x00008800ff24db82 */ /* 0x000e260000000a00 */
[----:B------:R-:W-:Y:S02]  /*2b20*/  @!P5 IADD3 R42, R81, R43, RZ ;  /* 0x0000002b512ad210 */ /* 0x000fe40007ffe0ff */
[----:B------:R-:W-:Y:S02]  /*2b30*/  MOV R86, RZ ;  /* 0x000000ff00567202 */ /* 0x000fe40000000f00 */
[----:B0-----:R-:W-:-:S04]  /*2b40*/  @!P5 LEA R36, P6, R80, R36, 0x1 ;  /* 0x000000245024d211 */ /* 0x001fc800078c08ff */
[----:B------:R-:W-:Y:S02]  /*2b50*/  @!P5 LEA.HI.X R37, R80, R37, R42, 0x1, P6 ;  /* 0x000000255025d211 */ /* 0x000fe400030f0c2a */
[----:B------:R-:W-:-:S13]  /*2b60*/  LOP3.LUT P6, RZ, R28, 0x4000000, RZ, 0xc0, !PT ;  /* 0x040000001cff7812 */ /* 0x000fda00078cc0ff */
[----:B------:R0:W5:Y:S01]  /*2b70*/  @P6 LDG.E R86, desc[UR8][R38.64] ;  /* 0x0000000826566981 */ /* 0x000162000c1e1900 */
[----:B------:R-:W-:-:S06]  /*2b80*/  CS2R R82, SRZ ;  /* 0x0000000000527805 */ /* 0x000fcc000001ff00 */
[----:B------:R-:W2:Y:S01]  /*2b90*/  @!P5 LDG.E R82, desc[UR8][R36.64] ;  /* 0x000000082452d981 */ /* 0x000ea2000c1e1900 */
[----:B------:R-:W-:Y:S02]  /*2ba0*/  LOP3.LUT P5, RZ, R28, 0x1, RZ, 0xc0, !PT ;  /* 0x000000011cff7812 */ /* 0x000fe400078ac0ff */
[----:B------:R-:W-:Y:S02]  /*2bb0*/  CS2R R80, SRZ ;  /* 0x0000000000507805 */ /* 0x000fe4000001ff00 */
[----:B------:R-:W-:Y:S01]  /*2bc0*/  MOV R79, RZ ;  /* 0x000000ff004f7202 */ /* 0x000fe20000000f00 */
[----:B------:R-:W2:Y:S04]  /*2bd0*/  @P2 LDG.E R83, desc[UR8][R94.64] ;  /* 0x000000085e532981 */ /* 0x000ea8000c1e1900 */
[----:B------:R-:W2:Y:S04]  /*2be0*/  @P0 LDG.E R80, desc[UR8][R98.64] ;  /* 0x0000000862500981 */ /* 0x000ea8000c1e1900 */
[----:B------:R-:W2:Y:S04]  /*2bf0*/  @P1 LDG.E R79, desc[UR8][R92.64] ;  /* 0x000000085c4f1981 */ /* 0x000ea8000c1e1900 */
[----:B------:R4:W2:Y:S01]  /*2c00*/  @P5 LDG.E R81, desc[UR8][R40.64] ;  /* 0x0000000828515981 */ /* 0x0008a2000c1e1900 */
[----:B------:R-:W-:-:S02]  /*2c10*/  SHF.R.S32.HI R42, RZ, 0x1f, R87 ;  /* 0x0000001fff2a7819 */ /* 0x000fc40000011457 */
[----:B------:R-:W-:Y:S02]  /*2c20*/  CS2R R84, SRZ ;  /* 0x0000000000547805 */ /* 0x000fe4000001ff00 */
[----:B------:R-:W-:Y:S02]  /*2c30*/  LEA.HI R42, R42, R87, RZ, 0x5 ;  /* 0x000000572a2a7211 */ /* 0x000fe400078f28ff */
[----:B------:R-:W-:Y:S01]  /*2c40*/  MOV R43, 0xffffffe0 ;  /* 0xffffffe0002b7802 */ /* 0x000fe20000000f00 */
[----:B0-----:R-:W-:Y:S01]  /*2c50*/  HADD2.F32 R38, -RZ, R30.H1_H1 ;  /* 0x3000001eff267230 */ /* 0x001fe20000004100 */
[----:B------:R-:W-:Y:S01]  /*2c60*/  SHF.R.S32.HI R42, RZ, 0x5, R42 ;  /* 0x00000005ff2a7819 */ /* 0x000fe2000001142a */
[----:B------:R-:W2:Y:S01]  /*2c70*/  @P3 LDG.E R84, desc[UR8][R100.64] ;  /* 0x0000000864543981 */ /* 0x000ea2000c1e1900 */
[----:B------:R-:W-:Y:S01]  /*2c80*/  ISETP.GT.AND P5, PT, R87, 0x17f, PT ;  /* 0x0000017f5700780c */ /* 0x000fe20003fa4270 */
[----:B----4-:R-:W-:Y:S02]  /*2c90*/  HADD2.F32 R41, -RZ, R32.H1_H1 ;  /* 0x30000020ff297230 */ /* 0x010fe40000004100 */
[----:B------:R-:W-:-:S02]  /*2ca0*/  IMAD R43, R42, R43, 0x187 ;  /* 0x000001872a2b7424 */ /* 0x000fc400078e022b */
[----:B------:R-:W-:Y:S01]  /*2cb0*/  FMUL.FTZ R94, R38, R38 ;  /* 0x00000026265e7220 */ /* 0x000fe20000410000 */
[----:B------:R-:W4:Y:S02]  /*2cc0*/  @P4 LDG.E R85, desc[UR8][R102.64] ;  /* 0x0000000866554981 */ /* 0x000f24000c1e1900 */
[----:B------:R-:W-:Y:S01]  /*2cd0*/  SEL R36, R43, 0x1f, P5 ;  /* 0x0000001f2b247807 */ /* 0x000fe20002800000 */
[----:B------:R-:W-:Y:S01]  /*2ce0*/  FMUL.FTZ R43, R41, R41 ;  /* 0x00000029292b7220 */ /* 0x000fe20000410000 */
[--C-:B-----5:R-:W-:Y:S02]  /*2cf0*/  HADD2.F32 R40, -RZ, R86.reuse.H1_H1 ;  /* 0x30000056ff287230 */ /* 0x120fe40000004100 */
[----:B------:R-:W-:-:S03]  /*2d00*/  HADD2.F32 R37, -RZ, R86.H0_H0 ;  /* 0x20000056ff257230 */ /* 0x000fc60000004100 */
[----:B------:R-:W-:Y:S02]  /*2d10*/  FMUL.FTZ R92, R40, R40 ;  /* 0x00000028285c7220 */ /* 0x000fe40000410000 */
[C---:B------:R-:W-:Y:S02]  /*2d20*/  FADD.FTZ R40, R37.reuse, R40 ;  /* 0x0000002825287221 */ /* 0x040fe40000010000 */
[----:B------:R-:W-:Y:S01]  /*2d30*/  FFMA.FTZ R92, R37, R37, R92 ;  /* 0x00000025255c7223 */ /* 0x000fe2000001005c */
[----:B------:R-:W-:Y:S02]  /*2d40*/  HADD2.F32 R37, -RZ, R30.H0_H0 ;  /* 0x2000001eff257230 */ /* 0x000fe40000004100 */
[----:B------:R-:W-:-:S03]  /*2d50*/  FADD.FTZ R40, RZ, R40 ;  /* 0x00000028ff287221 */ /* 0x000fc60000010000 */
[C---:B------:R-:W-:Y:S01]  /*2d60*/  FADD.FTZ R39, R37.reuse, R38 ;  /* 0x0000002625277221 */ /* 0x040fe20000010000 */
[----:B------:R-:W-:Y:S02]  /*2d70*/  HADD2.F32 R38, -RZ, R32.H0_H0 ;  /* 0x20000020ff267230 */ /* 0x000fe40000004100 */
[----:B------:R-:W-:Y:S01]  /*2d80*/  FFMA.FTZ R37, R37, R37, R94 ;  /* 0x0000002525257223 */ /* 0x000fe2000001005e */
[----:B------:R-:W-:Y:S01]  /*2d90*/  FADD.FTZ R92, RZ, R92 ;  /* 0x0000005cff5c7221 */ /* 0x000fe20000010000 */
[----:B------:R-:W-:Y:S01]  /*2da0*/  FADD.FTZ R39, R40, R39 ;  /* 0x0000002728277221 */ /* 0x000fe20000010000 */
[----:B------:R-:W-:Y:S02]  /*2db0*/  FADD.FTZ R40, R38, R41 ;  /* 0x0000002926287221 */ /* 0x000fe40000010000 */
[----:B------:R-:W-:Y:S01]  /*2dc0*/  FADD.FTZ R37, R92, R37 ;  /* 0x000000255c257221 */ /* 0x000fe20000010000 */
[----:B------:R-:W-:Y:S01]  /*2dd0*/  FFMA.FTZ R38, R38, R38, R43 ;  /* 0x0000002626267223 */ /* 0x000fe2000001002b */
[----:B------:R-:W-:-:S03]  /*2de0*/  HADD2.F32 R41, -RZ, R34.H1_H1 ;  /* 0x30000022ff297230 */ /* 0x000fc60000004100 */
[----:B------:R-:W-:Y:S01]  /*2df0*/  FADD.FTZ R37, R37, R38 ;  /* 0x0000002625257221 */ /* 0x000fe20000010000 */
[----:B------:R-:W-:Y:S02]  /*2e00*/  HADD2.F32 R38, -RZ, R34.H0_H0 ;  /* 0x20000022ff267230 */ /* 0x000fe40000004100 */
[----:B------:R-:W-:Y:S01]  /*2e10*/  FMUL.FTZ R43, R41, R41 ;  /* 0x00000029292b7220 */ /* 0x000fe20000410000 */
[----:B------:R-:W-:Y:S02]  /*2e20*/  FADD.FTZ R39, R39, R40 ;  /* 0x0000002827277221 */ /* 0x000fe40000010000 */
[C---:B------:R-:W-:Y:S01]  /*2e30*/  FADD.FTZ R40, R38.reuse, R41 ;  /* 0x0000002926287221 */ /* 0x040fe20000010000 */
        /* <DEDUP_REMOVED lines=8> */
[----:B---3--:R-:W-:-:S03]  /*2ec0*/  HADD2.F32 R41, -RZ, R46.H1_H1 ;  /* 0x3000002eff297230 */ /* 0x008fc60000004100 */
        /* <DEDUP_REMOVED lines=118> */
[----:B--2---:R-:W-:-:S03]  /*3630*/  HADD2.F32 R41, -RZ, R78.H1_H1 ;  /* 0x3000004eff297230 */ /* 0x004fc60000004100 */
        /* <DEDUP_REMOVED lines=55> */
[----:B----4-:R-:W-:-:S03]  /*39b0*/  HADD2.F32 R41, -RZ, R85.H1_H1 ;  /* 0x30000055ff297230 */ /* 0x010fc60000004100 */
[----:B------:R-:W-:Y:S01]  /*39c0*/  FADD.FTZ R37, R37, R38 ;  /* 0x0000002625257221 */ /* 0x000fe20000010000 */
[----:B------:R-:W-:Y:S02]  /*39d0*/  HADD2.F32 R38, -RZ, R85.H0_H0 ;  /* 0x20000055ff267230 */ /* 0x000fe40000004100 */
[----:B------:R-:W-:Y:S01]  /*39e0*/  FMUL.FTZ R43, R41, R41 ;  /* 0x00000029292b7220 */ /* 0x000fe20000410000 */
[----:B------:R-:W-:Y:S01]  /*39f0*/  FADD.FTZ R39, R39, R40 ;  /* 0x0000002827277221 */ /* 0x000fe20000010000 */
[----:B------:R-:W0:Y:S01]  /*3a00*/  S2R R93, SR_LANEID ;  /* 0x00000000005d7919 */ /* 0x000e220000000000 */
        /* <DEDUP_REMOVED lines=84> */
.L_x_4338:
[----:B------:R-:W-:Y:S05]  /*3f50*/  BSYNC B0 ;  /* 0x0000000000007941 */ /* 0x000fea0003800000 */
.L_x_4337:
[----:B------:R-:W0:Y:S02]  /*3f60*/  LDC R42, c[0x0][0xc] ;  /* 0x00000300ff2a7b82 */ /* 0x000e240000000800 */
[----:B0-----:R-:W-:-:S13]  /*3f70*/  ISETP.GE.U32.AND P6, PT, R42, 0x2, PT ;  /* 0x000000022a00780c */ /* 0x001fda0003fc6070 */
[----:B------:R-:W-:Y:S05]  /*3f80*/  @!P6 BRA `(.L_x_4339) ;  /* 0x000000080070e947 */ /* 0x000fea0003800000 */
[----:B------:R-:W-:Y:S05]  /*3f90*/  @P5 BRA `(.L_x_4340) ;  /* 0x0000000000745947 */ /* 0x000fea0003800000 */
[----:B------:R-:W0:Y:S01]  /*3fa0*/  S2R R92, SR_CTAID.Y ;  /* 0x00000000005c7919 */ /* 0x000e220000002600 */
[----:B------:R-:W1:Y:S01]  /*3fb0*/  LDC R87, c[0x0][0x10] ;  /* 0x00000400ff577b82 */ /* 0x000e620000000800 */
[C---:B------:R-:W-:Y:S02]  /*3fc0*/  LOP3.LUT R38, R24.reuse, 0x1, RZ, 0xc0, !PT ;  /* 0x0000000118267812 */ /* 0x040fe400078ec0ff */
[----:B------:R-:W-:Y:S02]  /*3fd0*/  LOP3.LUT P6, RZ, R24, 0x2, RZ, 0xc0, !PT ;  /* 0x0000000218ff7812 */ /* 0x000fe400078cc0ff */
[----:B------:R-:W-:Y:S02]  /*3fe0*/  MOV R93, 0xffffffff ;  /* 0xffffffff005d7802 */ /* 0x000fe40000000f00 */
[----:B------:R-:W-:Y:S01]  /*3ff0*/  SEL R95, R42, RZ, !P6 ;  /* 0x000000ff2a5f7207 */ /* 0x000fe20007000000 */
[----:B------:R-:W2:Y:S01]  /*4000*/  LDC.64 R36, c[0x0][0x248] ;  /* 0x00009200ff247b82 */ /* 0x000ea20000000a00 */
[----:B------:R-:W-:Y:S01]  /*4010*/  SEL R93, R93, 0x1, P6 ;  /* 0x000000015d5d7807 */ /* 0x000fe20003000000 */
[----:B-1----:R-:W-:-:S05]  /*4020*/  IMAD R39, R38, R87, RZ ;  /* 0x0000005726277224 */ /* 0x002fca00078e02ff */
[C---:B0-----:R-:W-:Y:S01]  /*4030*/  IADD3 R43, R39.reuse, R92, RZ ;  /* 0x0000005c272b7210 */ /* 0x041fe20007ffe0ff */
[----:B------:R-:W-:Y:S02]  /*4040*/  IMAD R39, R39, R42, RZ ;  /* 0x0000002a27277224 */ /* 0x000fe400078e02ff */
[----:B------:R-:W-:-:S03]  /*4050*/  IMAD R87, R87, UR7, R92 ;  /* 0x0000000757577c24 */ /* 0x000fc6000f8e025c */
[----:B------:R-:W-:-:S05]  /*4060*/  SHF.L.U32 R39, R39, 0x1, RZ ;  /* 0x0000000127277819 */ /* 0x000fca00000006ff */
[----:B--2---:R-:W-:-:S04]  /*4070*/  IMAD.WIDE R36, R39, 0x4, R36 ;  /* 0x0000000427247825 */ /* 0x004fc800078e0224 */
[----:B------:R-:W-:Y:S02]  /*4080*/  IMAD.WIDE.U32 R38, R87, 0x8, R36 ;  /* 0x0000000857267825 */ /* 0x000fe400078e0024 */
[----:B------:R-:W0:Y:S01]  /*4090*/  LDC.64 R36, c[0x0][0x240] ;  /* 0x00009000ff247b82 */ /* 0x000e220000000a00 */
[----:B------:R-:W-:Y:S02]  /*40a0*/  ISETP.NE.AND P6, PT, R95, -0x1, PT ;  /* 0xffffffff5f00780c */ /* 0x000fe40003fc5270 */
[----:B------:R1:W-:Y:S01]  /*40b0*/  STG.E.64 desc[UR8][R38.64], R40 ;  /* 0x0000002826007986 */ /* 0x0003e2000c101b08 */
[----:B0-----:R-:W-:Y:S01]  /*40c0*/  IMAD.WIDE.U32 R36, R43, 0x4, R36 ;  /* 0x000000042b247825 */ /* 0x001fe200078e0024 */
[----:B------:R-:W-:Y:S06]  /*40d0*/  MEMBAR.ALL.GPU ;  /* 0x0000000000007992 */ /* 0x000fec000000a000 */
[----:B------:R-:W-:-:S00]  /*40e0*/  ERRBAR ;  /* 0x00000000000079ab */ /* 0x000fc00000000000 */
[----:B------:R-:W-:Y:S06]  /*40f0*/  CGAERRBAR ;  /* 0x00000000000075ab */ /* 0x000fec0000000000 */
[----:B------:R1:W-:Y:S01]  /*4100*/  REDG.E.ADD.S32.STRONG.GPU desc[UR8][R36.64], R93 ;  /* 0x0000005d2400798e */ /* 0x0003e2000c10e388 */
[----:B------:R-:W-:Y:S05]  /*4110*/  @!P6 BRA `(.L_x_4340) ;  /* 0x000000000014e947 */ /* 0x000fea0003800000 */
.L_x_4341:
[----:B-1----:R-:W2:Y:S04]  /*4120*/  LDG.E.STRONG.GPU R38, desc[UR8][R36.64] ;  /* 0x0000000824267981 */ /* 0x002ea8000c1ef900 */
[----:B--2---:R-:W-:Y:S01]  /*4130*/  CCTL.IVALL ;  /* 0x00000000ff00798f */ /* 0x004fe20002000000 */
[----:B------:R-:W-:Y:S05]  /*4140*/  YIELD ;  /* 0x0000000000007946 */ /* 0x000fea0003800000 */
[----:B------:R-:W-:-:S13]  /*4150*/  ISETP.NE.AND P6, PT, R38, R95, PT ;  /* 0x0000005f2600720c */ /* 0x000fda0003fc5270 */
[----:B------:R-:W-:Y:S05]  /*4160*/  @P6 BRA `(.L_x_4341) ;  /* 0xfffffffc00ec6947 */ /* 0x000fea000383ffff */
.L_x_4340:
        /* <DEDUP_REMOVED lines=11> */
.L_x_4343:
[----:B------:R-:W-:-:S13]  /*4220*/  ISETP.EQ.OR P6, PT, R43, UR7, P5 ;  /* 0x000000072b007c0c */ /* 0x000fda000afc2670 */
[----:B------:R-:W0:Y:S01]  /*4230*/  @!P6 S2R R93, SR_CTAID.Y ;  /* 0x00000000005de919 */ /* 0x000e220000002600 */
[----:B------:R-:W1:Y:S01]  /*4240*/  @!P6 LDC R36, c[0x0][0x10] ;  /* 0x00000400ff24eb82 */ /* 0x000e620000000800 */
[----:B------:R-:W-:-:S05]  /*4250*/  @!P6 LOP3.LUT R39, R24, 0x1, RZ, 0xc0, !PT ;  /* 0x000000011827e812 */ /* 0x000fca00078ec0ff */
[----:B-1----:R-:W-:-:S04]  /*4260*/  @!P6 IMAD R39, R39, R36, RZ ;  /* 0x000000242727e224 */ /* 0x002fc800078e02ff */
[----:B------:R-:W-:Y:S02]  /*4270*/  @!P6 IMAD R39, R39, R42, RZ ;  /* 0x0000002a2727e224 */ /* 0x000fe400078e02ff */
[----:B0-----:R-:W-:Y:S02]  /*4280*/  @!P6 IMAD R93, R36, R43, R93 ;  /* 0x0000002b245de224 */ /* 0x001fe400078e025d */
[----:B------:R-:W0:Y:S01]  /*4290*/  @!P6 LDC.64 R36, c[0x0][0x248] ;  /* 0x00009200ff24eb82 */ /* 0x000e220000000a00 */
[----:B------:R-:W-:-:S05]  /*42a0*/  @!P6 SHF.L.U32 R39, R39, 0x1, RZ ;  /* 0x000000012727e819 */ /* 0x000fca00000006ff */
[----:B0-----:R-:W-:-:S04]  /*42b0*/  @!P6 IMAD.WIDE R36, R39, 0x4, R36 ;  /* 0x000000042724e825 */ /* 0x001fc800078e0224 */
[----:B------:R-:W-:-:S05]  /*42c0*/  @!P6 IMAD.WIDE.U32 R38, R93, 0x8, R36 ;  /* 0x000000085d26e825 */ /* 0x000fca00078e0024 */
[----:B------:R-:W2:Y:S02]  /*42d0*/  @!P6 LDG.E.64 R36, desc[UR8][R38.64] ;  /* 0x000000082624e981 */ /* 0x000ea4000c1e1b00 */
[----:B--2---:R-:W-:Y:S01]  /*42e0*/  @!P6 FADD.FTZ R40, R40, R36 ;  /* 0x000000242828e221 */ /* 0x004fe20000010000 */
[----:B------:R-:W-:Y:S01]  /*42f0*/  IADD3 R36, R43, 0x1, RZ ;  /* 0x000000012b247810 */ /* 0x000fe20007ffe0ff */
[----:B------:R-:W-:-:S03]  /*4300*/  @!P6 FADD.FTZ R41, R41, R37 ;  /* 0x000000252929e221 */ /* 0x000fc60000010000 */
[----:B------:R-:W-:-:S13]  /*4310*/  ISETP.EQ.OR P6, PT, R36, UR7, P5 ;  /* 0x0000000724007c0c */ /* 0x000fda000afc2670 */
[----:B------:R-:W0:Y:S01]  /*4320*/  @!P6 S2R R95, SR_CTAID.Y ;  /* 0x00000000005fe919 */ /* 0x000e220000002600 */
[----:B------:R-:W0:Y:S01]  /*4330*/  @!P6 LDC R93, c[0x0][0x10] ;  /* 0x00000400ff5deb82 */ /* 0x000e220000000800 */
[----:B------:R-:W-:Y:S01]  /*4340*/  @!P6 LOP3.LUT R92, R24, 0x1, RZ, 0xc0, !PT ;  /* 0x00000001185ce812 */ /* 0x000fe200078ec0ff */
[----:B0-----:R-:W-:-:S06]  /*4350*/  @!P6 IMAD R95, R36, R93, R95 ;  /* 0x0000005d245fe224 */ /* 0x001fcc00078e025f */
[----:B------:R-:W0:Y:S01]  /*4360*/  @!P6 LDC.64 R36, c[0x0][0x248] ;  /* 0x00009200ff24eb82 */ /* 0x000e220000000a00 */
[----:B------:R-:W-:-:S04]  /*4370*/  @!P6 IMAD R93, R92, R93, RZ ;  /* 0x0000005d5c5de224 */ /* 0x000fc800078e02ff */
[----:B------:R-:W-:-:S05]  /*4380*/  @!P6 IMAD R93, R93, R42, RZ ;  /* 0x0000002a5d5de224 */ /* 0x000fca00078e02ff */
        /* <DEDUP_REMOVED lines=40> */
.L_x_4342:
        /* <DEDUP_REMOVED lines=18> */
.L_x_4345:
[----:B------:R-:W-:Y:S05]  /*4730*/  BSYNC B0 ;  /* 0x0000000000007941 */ /* 0x000fea0003800000 */
.L_x_4344:
[----:B------:R-:W-:-:S13]  /*4740*/  ISETP.NE.AND P6, PT, R92, 0x1, PT ;  /* 0x000000015c00780c */ /* 0x000fda0003fc5270 */
[----:B------:R-:W-:Y:S05]  /*4750*/  @!P6 BRA `(.L_x_4339) ;  /* 0x00000000007ce947 */ /* 0x000fea0003800000 */
[----:B------:R-:W-:-:S04]  /*4760*/  IADD3 R36, R43, 0x1, RZ ;  /* 0x000000012b247810 */ /* 0x000fc80007ffe0ff */
        /* <DEDUP_REMOVED lines=30> */
.L_x_4339:
[----:B-1----:R-:W0:Y:S01]  /*4950*/  S2R R37, SR_TID.X ;  /* 0x0000000000257919 */ /* 0x002e220000002100 */
[----:B------:R-:W-:Y:S01]  /*4960*/  ULDC.64 UR12, c[0x0][0x218] ;  /* 0x00008600000c7ab9 */ /* 0x000fe20000000a00 */
[----:B------:R-:W-:Y:S01]  /*4970*/  P2R R36, PR, RZ, 0x1 ;  /* 0x00000001ff247803 */ /* 0x000fe20000000000 */
[----:B------:R-:W1:Y:S01]  /*4980*/  S2UR UR6, SR_CgaCtaId ;  /* 0x00000000000679c3 */ /* 0x000e620000008800 */
[----:B------:R-:W-:Y:S01]  /*4990*/  ISETP.EQ.U32.AND P6, PT, RZ, UR12, PT ;  /* 0x0000000cff007c0c */ /* 0x000fe2000bfc2070 */
[----:B------:R-:W-:Y:S01]  /*49a0*/  UMOV UR5, 0x400 ;  /* 0x0000040000057882 */ /* 0x000fe20000000000 */
[----:B------:R-:W-:Y:S01]  /*49b0*/  ULDC UR11, c[0x0][0x2a4] ;  /* 0x0000a900000b7ab9 */ /* 0x000fe20000000800 */
[----:B------:R-:W-:Y:S02]  /*49c0*/  IADD3 R73, R26, R73, RZ ;  /* 0x000000491a497210 */ /* 0x000fe40007ffe0ff */
[----:B------:R-:W-:Y:S01]  /*49d0*/  MOV R92, 0x3f800000 ;  /* 0x3f800000005c7802 */ /* 0x000fe20000000f00 */
[----:B-1----:R-:W-:Y:S01]  /*49e0*/  ULEA UR5, UR6, UR5, 0x18 ;  /* 0x0000000506057291 */ /* 0x002fe2000f8ec03f */
[----:B0-----:R-:W-:-:S04]  /*49f0*/  LOP3.LUT P0, RZ, R37, UR7, RZ, 0xfc, !PT ;  /* 0x0000000725ff7c12 */ /* 0x001fc8000f80fcff */
[----:B------:R-:W-:-:S04]  /*4a00*/  ISETP.EQ.OR.EX P6, PT, RZ, UR13, P0, P6 ;  /* 0x0000000dff007c0c */ /* 0x000fc800087c2760 */
[----:B------:R-:W-:Y:S01]  /*4a10*/  @!P5 STS.64 [UR5+0x80], R40 ;  /* 0x00008028ff00d988 */ /* 0x000fe20008000a05 */
[----:B------:R-:W-:-:S08]  /*4a20*/  ISETP.NE.AND P0, PT, R36, RZ, PT ;  /* 0x000000ff2400720c */ /* 0x000fd00003f05270 */
[----:B------:R-:W0:Y:S01]  /*4a30*/  @!P6 LDC.64 R42, c[0x0][0x218] ;  /* 0x00008600ff2aeb82 */ /* 0x000e220000000a00 */
[----:B------:R-:W-:Y:S01]  /*4a40*/  @!P6 FMUL.FTZ R37, R41, UR11 ;  /* 0x0000000b2925ec20 */ /* 0x000fe20008410000 */
[----:B------:R-:W-:Y:S01]  /*4a50*/  @!P6 FMUL.FTZ R36, R40, UR11 ;  /* 0x0000000b2824ec20 */ /* 0x000fe20008410000 */
[----:B0-----:R-:W-:-:S05]  /*4a60*/  @!P6 IMAD.WIDE R42, R22, 0x8, R42 ;  /* 0x00000008162ae825 */ /* 0x001fca00078e022a */
[----:B------:R-:W-:Y:S01]  /*4a70*/  @!P6 STG.E.64 desc[UR8][R42.64], R36 ;  /* 0x000000242a00e986 */ /* 0x000fe2000c101b08 */
[----:B------:R-:W-:Y:S06]  /*4a80*/  BAR.SYNC.DEFER_BLOCKING 0x0 ;  /* 0x0000000000007b1d */ /* 0x000fec0000010000 */
[----:B------:R-:W0:Y:S02]  /*4a90*/  LDS.64 R38, [UR5+0x80] ;  /* 0x00008005ff267984 */ /* 0x000e240008000a00 */
[----:B0-----:R-:W-:-:S04]  /*4aa0*/  FMUL.FTZ R87, R38, UR11 ;  /* 0x0000000b26577c20 */ /* 0x001fc80008410000 */
[----:B------:R-:W-:-:S04]  /*4ab0*/  FMUL.FTZ R38, R87, R87 ;  /* 0x0000005757267220 */ /* 0x000fc80000410000 */
[----:B------:R-:W-:-:S05]  /*4ac0*/  FFMA.FTZ R38, R39, UR11, -R38 ;  /* 0x0000000b27267c23 */ /* 0x000fca0008010826 */
[----:B------:R-:W-:-:S13]  /*4ad0*/  FSETP.GTU.FTZ.AND P5, PT, R38, RZ, PT ;  /* 0x000000ff2600720b */ /* 0x000fda0003fbc000 */
[----:B------:R-:W0:Y:S02]  /*4ae0*/  @P5 LDC R37, c[0x0][0x238] ;  /* 0x00008e00ff255b82 */ /* 0x000e240000000800 */
[----:B0-----:R-:W-:-:S06]  /*4af0*/  @P5 FADD.FTZ R42, R38, R37 ;  /* 0x00000025262a5221 */ /* 0x001fcc0000010000 */
[----:B------:R-:W0:Y:S01]  /*4b00*/  LDC.64 R38, c[0x0][0x228] ;  /* 0x00008a00ff267b82 */ /* 0x000e220000000a00 */
[----:B------:R-:W1:Y:S07]  /*4b10*/  @P5 MUFU.RSQ R92, R42 ;  /* 0x0000002a005c5308 */ /* 0x000e6e0000001400 */
[----:B------:R-:W2:Y:S01]  /*4b20*/  LDC.64 R36, c[0x0][0x230] ;  /* 0x00008c00ff247b82 */ /* 0x000ea20000000a00 */
[----:B0-----:R-:W-:-:S04]  /*4b30*/  IMAD.WIDE R40, R73, 0x4, R38 ;  /* 0x0000000449287825 */ /* 0x001fc800078e0226 */
[----:B--2---:R-:W-:Y:S02]  /*4b40*/  IMAD.WIDE R38, R73, 0x4, R36 ;  /* 0x0000000449267825 */ /* 0x004fe400078e0224 */
[----:B------:R-:W2:Y:S04]  /*4b50*/  LDG.E.64 R36, desc[UR8][R40.64] ;  /* 0x0000000828247981 */ /* 0x000ea8000c1e1b00 */
[----:B------:R-:W2:Y:S01]  /*4b60*/  LDG.E.64 R38, desc[UR8][R38.64] ;  /* 0x0000000826267981 */ /* 0x000ea2000c1e1b00 */
[----:B------:R-:W-:Y:S01]  /*4b70*/  ISETP.NE.AND P6, PT, RZ, UR10, PT ;  /* 0x0000000aff007c0c */ /* 0x000fe2000bfc5270 */
[--C-:B------:R-:W-:Y:S02]  /*4b80*/  HADD2.F32 R94, -RZ, R86.reuse.H0_H0 ;  /* 0x20000056ff5e7230 */ /* 0x100fe40000004100 */
[----:B------:R-:W-:-:S03]  /*4b90*/  HADD2.F32 R86, -RZ, R86.H1_H1 ;  /* 0x30000056ff567230 */ /* 0x000fc60000004100 */
[--C-:B------:R-:W-:Y:S02]  /*4ba0*/  FADD.FTZ R43, R94, -R87.reuse ;  /* 0x800000575e2b7221 */ /* 0x100fe40000010000 */
[----:B------:R-:W-:Y:S02]  /*4bb0*/  FADD.FTZ R73, R86, -R87 ;  /* 0x8000005756497221 */ /* 0x000fe40000010000 */
[-C--:B-1----:R-:W-:Y:S02]  /*4bc0*/  FMUL.FTZ R43, R43, R92.reuse ;  /* 0x0000005c2b2b7220 */ /* 0x082fe40000410000 */
[----:B------:R-:W-:Y:S02]  /*4bd0*/  FMUL.FTZ R42, R73, R92 ;  /* 0x0000005c492a7220 */ /* 0x000fe40000410000 */
[----:B--2---:R-:W-:Y:S02]  /*4be0*/  FFMA.FTZ R73, R36, R43, R38 ;  /* 0x0000002b24497223 */ /* 0x004fe40000010026 */
        /* <DEDUP_REMOVED lines=12> */
.L_x_4346:
        /* <DEDUP_REMOVED lines=15> */
.L_x_4348:
[----:B------:R-:W-:Y:S05]  /*4da0*/  BSYNC B0 ;  /* 0x0000000000007941 */ /* 0x000fea0003800000 */
.L_x_4347:
[--C-:B------:R-:W-:Y:S02]  /*4db0*/  HADD2.F32 R40, -RZ, R30.reuse.H0_H0 ;  /* 0x2000001eff287230 */ /* 0x100fe40000004100 */
[----:B------:R-:W-:-:S03]  /*4dc0*/  HADD2.F32 R30, -RZ, R30.H1_H1 ;  /* 0x3000001eff1e7230 */ /* 0x000fc60000004100 */
[--C-:B------:R-:W-:Y:S02]  /*4dd0*/  FADD.FTZ R41, R40, -R87.reuse ;  /* 0x8000005728297221 */ /* 0x100fe40000010000 */
[----:B0-----:R-:W-:Y:S02]  /*4de0*/  FADD.FTZ R43, R30, -R87 ;  /* 0x800000571e2b7221 */ /* 0x001fe40000010000 */
[-C--:B------:R-:W-:Y:S02]  /*4df0*/  FMUL.FTZ R41, R41, R92.reuse ;  /* 0x0000005c29297220 */ /* 0x080fe40000410000 */
[----:B------:R-:W-:Y:S02]  /*4e00*/  FMUL.FTZ R30, R43, R92 ;  /* 0x0000005c2b1e7220 */ /* 0x000fe40000410000 */
        /* <DEDUP_REMOVED lines=13> */
.L_x_4349:
        /* <DEDUP_REMOVED lines=15> */
.L_x_4351:
[----:B------:R-:W-:Y:S05]  /*4fd0*/  BSYNC B0 ;  /* 0x0000000000007941 */ /* 0x000fea0003800000 */
.L_x_4350:
        /* <DEDUP_REMOVED lines=19> */
.L_x_4352:
        /* <DEDUP_REMOVED lines=15> */
.L_x_4354:
[----:B------:R-:W-:Y:S05]  /*5200*/  BSYNC B0 ;  /* 0x0000000000007941 */ /* 0x000fea0003800000 */
.L_x_4353:
[--C-:B------:R-:W-:Y:S02]  /*5210*/  HADD2.F32 R30, -RZ, R34.reuse.H0_H0 ;  /* 0x20000022ff1e7230 */ /* 0x100fe40000004100 */
[----:B------:R-:W-:Y:S02]  /*5220*/  HADD2.F32 R34, -RZ, R34.H1_H1 ;  /* 0x30000022ff227230 */ /* 0x000fe40000004100 */
[--C-:B------:R-:W-:Y:S02]  /*5230*/  HADD2.F32 R86, -RZ, R44.reuse.H0_H0 ;  /* 0x2000002cff567230 */ /* 0x100fe40000004100 */
[--C-:B------:R-:W-:Y:S01]  /*5240*/  FADD.FTZ R41, R30, -R87.reuse ;  /* 0x800000571e297221 */ /* 0x100fe20000010000 */
[----:B------:R-:W-:Y:S02]  /*5250*/  HADD2.F32 R44, -RZ, R44.H1_H1 ;  /* 0x3000002cff2c7230 */ /* 0x000fe40000004100 */
[----:B0-----:R-:W-:Y:S01]  /*5260*/  FADD.FTZ R43, R34, -R87 ;  /* 0x80000057222b7221 */ /* 0x001fe20000010000 */
[----:B------:R-:W-:-:S03]  /*5270*/  FMUL.FTZ R41, R41, R92 ;  /* 0x0000005c29297220 */ /* 0x000fc60000410000 */
[----:B------:R-:W-:Y:S01]  /*5280*/  FMUL.FTZ R30, R43, R92 ;  /* 0x0000005c2b1e7220 */ /* 0x000fe20000410000 */
[----:B------:R-:W-:-:S03]  /*5290*/  FFMA.FTZ R32, R36, R41, R38 ;  /* 0x0000002924207223 */ /* 0x000fc60000010026 */
        /* <DEDUP_REMOVED lines=12> */
.L_x_4355:
        /* <DEDUP_REMOVED lines=15> */
.L_x_4357:
[----:B------:R-:W-:Y:S05]  /*5450*/  BSYNC B0 ;  /* 0x0000000000007941 */ /* 0x000fea0003800000 */
.L_x_4356:
[--C-:B------:R-:W-:Y:S01]  /*5460*/  FADD.FTZ R41, R86, -R87.reuse ;  /* 0x8000005756297221 */ /* 0x100fe20000010000 */
[--C-:B0-----:R-:W-:Y:S01]  /*5470*/  FADD.FTZ R43, R44, -R87.reuse ;  /* 0x800000572c2b7221 */ /* 0x101fe20000010000 */
[--C-:B------:R-:W-:Y:S02]  /*5480*/  HADD2.F32 R32, -RZ, R46.reuse.H0_H0 ;  /* 0x2000002eff207230 */ /* 0x100fe40000004100 */
[----:B------:R-:W-:Y:S02]  /*5490*/  HADD2.F32 R46, -RZ, R46.H1_H1 ;  /* 0x3000002eff2e7230 */ /* 0x000fe40000004100 */
[-C--:B------:R-:W-:Y:S01]  /*54a0*/  FMUL.FTZ R41, R41, R92.reuse ;  /* 0x0000005c29297220 */ /* 0x080fe20000410000 */
[----:B------:R-:W-:Y:S01]  /*54b0*/  FMUL.FTZ R30, R43, R92 ;  /* 0x0000005c2b1e7220 */ /* 0x000fe20000410000 */
[--C-:B------:R-:W-:Y:S01]  /*54c0*/  FADD.FTZ R93, R32, -R87.reuse ;  /* 0x80000057205d7221 */ /* 0x100fe20000010000 */
        /* <DEDUP_REMOVED lines=14> */
.L_x_4358:
        /* <DEDUP_REMOVED lines=15> */
.L_x_4360:
[----:B------:R-:W-:Y:S05]  /*56a0*/  BSYNC B0 ;  /* 0x0000000000007941 */ /* 0x000fea0003800000 */
.L_x_4359:
[-C--:B------:R-:W-:Y:S01]  /*56b0*/  FMUL.FTZ R93, R93, R92.reuse ;  /* 0x0000005c5d5d7220 */ /* 0x080fe20000410000 */
[----:B------:R-:W-:Y:S01]  /*56c0*/  FMUL.FTZ R30, R95, R92 ;  /* 0x0000005c5f1e7220 */ /* 0x000fe20000410000 */
[----:B------:R-:W-:Y:S02]  /*56d0*/  HADD2.F32 R44, -RZ, R48.H0_H0 ;  /* 0x20000030ff2c7230 */ /* 0x000fe40000004100 */
[----:B------:R-:W-:Y:S02]  /*56e0*/  HADD2.F32 R46, -RZ, R50.H0_H0 ;  /* 0x20000032ff2e7230 */ /* 0x000fe40000004100 */
[----:B------:R-:W-:Y:S01]  /*56f0*/  FFMA.FTZ R93, R36, R93, R38 ;  /* 0x0000005d245d7223 */ /* 0x000fe20000010026 */
[----:B------:R-:W-:Y:S02]  /*5700*/  HADD2.F32 R48, -RZ, R48.H1_H1 ;  /* 0x30000030ff307230 */ /* 0x000fe40000004100 */
[----:B------:R-:W-:Y:S01]  /*5710*/  FFMA.FTZ R30, R37, R30, R39 ;  /* 0x0000001e251e7223 */ /* 0x000fe20000010027 */
[----:B------:R-:W-:Y:S01]  /*5720*/  HADD2.F32 R50, -RZ, R50.H1_H1 ;  /* 0x30000032ff327230 */ /* 0x000fe20000004100 */
[----:B------:R-:W-:Y:S06]  /*5730*/  @!P6 BRA `(.L_x_4361) ;  /* 0x000000000028e947 */ /* 0x000fec0003800000 */
        /* <DEDUP_REMOVED lines=10> */
.L_x_4361:
        /* <DEDUP_REMOVED lines=8> */
[C---:B0-----:R-:W-:Y:S02]  /*5860*/  IMAD R43, R7.reuse, UR13, R32 ;  /* 0x0000000d072b7c24 */ /* 0x041fe4000f8e0220 */
[----:B------:R-:W-:Y:S01]  /*5870*/  IMAD.WIDE.U32 R40, R7, UR12, R40 ;  /* 0x0000000c07287c25 */ /* 0x000fe2000f8e0028 */
[----:B------:R-:W-:-:S04]  /*5880*/  ULDC.64 UR12, c[0x0][0x210] ;  /* 0x00008400000c7ab9 */ /* 0x000fc80000000a00 */
[----:B------:R-:W-:Y:S02]  /*5890*/  IADD3 R43, R41, R43, RZ ;  /* 0x0000002b292b7210 */ /* 0x000fe40007ffe0ff */
[----:B------:R-:W-:-:S04]  /*58a0*/  LEA R42, P5, R40, UR12, 0x1 ;  /* 0x0000000c282a7c11 */ /* 0x000fc8000f8a08ff */
[----:B------:R-:W-:-:S05]  /*58b0*/  LEA.HI.X R43, R40, UR13, R43, 0x1, P5 ;  /* 0x0000000d282b7c11 */ /* 0x000fca000a8f0c2b */
[----:B------:R1:W-:Y:S04]  /*58c0*/  STG.E desc[UR8][R42.64], R93 ;  /* 0x0000005d2a007986 */ /* 0x0003e8000c101908 */
.L_x_4363:
[----:B------:R-:W-:Y:S05]  /*58d0*/  BSYNC B0 ;  /* 0x0000000000007941 */ /* 0x000fea0003800000 */
.L_x_4362:
[--C-:B------:R-:W-:Y:S01]  /*58e0*/  FADD.FTZ R41, R44, -R87.reuse ;  /* 0x800000572c297221 */ /* 0x100fe20000010000 */
[--C-:B01----:R-:W-:Y:S01]  /*58f0*/  FADD.FTZ R43, R48, -R87.reuse ;  /* 0x80000057302b7221 */ /* 0x103fe20000010000 */
        /* <DEDUP_REMOVED lines=19> */
.L_x_4364:
        /* <DEDUP_REMOVED lines=15> */
.L_x_4366:
[----:B------:R-:W-:Y:S05]  /*5b20*/  BSYNC B0 ;  /* 0x0000000000007941 */ /* 0x000fea0003800000 */
.L_x_4365:
[--C-:B------:R-:W-:Y:S02]  /*5b30*/  HADD2.F32 R46, -RZ, R52.reuse.H0_H0 ;  /* 0x20000034ff2e7230 */ /* 0x100fe40000004100 */
[----:B------:R-:W-:Y:S01]  /*5b40*/  FFMA.FTZ R93, R36, R93, R38 ;  /* 0x0000005d245d7223 */ /* 0x000fe20000010026 */
[----:B------:R-:W-:Y:S02]  /*5b50*/  HADD2.F32 R52, -RZ, R52.H1_H1 ;  /* 0x30000034ff347230 */ /* 0x000fe40000004100 */
[----:B------:R-:W-:Y:S01]  /*5b60*/  FFMA.FTZ R44, R37, R44, R39 ;  /* 0x0000002c252c7223 */ /* 0x000fe20000010027 */
        /* <DEDUP_REMOVED lines=11> */
.L_x_4367:
        /* <DEDUP_REMOVED lines=15> */
.L_x_4369:
[----:B------:R-:W-:Y:S05]  /*5d10*/  BSYNC B0 ;  /* 0x0000000000007941 */ /* 0x000fea0003800000 */
.L_x_4368:
[--C-:B------:R-:W-:Y:S01]  /*5d20*/  FADD.FTZ R41, R46, -R87.reuse ;  /* 0x800000572e297221 */ /* 0x100fe20000010000 */
[--C-:B01----:R-:W-:Y:S01]  /*5d30*/  FADD.FTZ R43, R52, -R87.reuse ;  /* 0x80000057342b7221 */ /* 0x103fe20000010000 */
[--C-:B------:R-:W-:Y:S02]  /*5d40*/  HADD2.F32 R32, -RZ, R54.reuse.H0_H0 ;  /* 0x20000036ff207230 */ /* 0x100fe40000004100 */
[----:B------:R-:W-:Y:S02]  /*5d50*/  HADD2.F32 R54, -RZ, R54.H1_H1 ;  /* 0x30000036ff367230 */ /* 0x000fe40000004100 */
        /* <DEDUP_REMOVED lines=19> */
.L_x_4370:
        /* <DEDUP_REMOVED lines=15> */
.L_x_4372:
[----:B------:R-:W-:Y:S05]  /*5f80*/  BSYNC B0 ;  /* 0x0000000000007941 */ /* 0x000fea0003800000 */
.L_x_4371:
[-C--:B------:R-:W-:Y:S01]  /*5f90*/  FMUL.FTZ R93, R93, R92.reuse ;  /* 0x0000005c5d5d7220 */ /* 0x080fe20000410000 */
[----:B------:R-:W-:Y:S01]  /*5fa0*/  FMUL.FTZ R30, R95, R92 ;  /* 0x0000005c5f1e7220 */ /* 0x000fe20000410000 */
[--C-:B0-----:R-:W-:Y:S01]  /*5fb0*/  FADD.FTZ R73, R44, -R87.reuse ;  /* 0x800000572c497221 */ /* 0x101fe20000010000 */
        /* <DEDUP_REMOVED lines=14> */
.L_x_4373:
        /* <DEDUP_REMOVED lines=15> */
.L_x_4375:
[----:B------:R-:W-:Y:S05]  /*6190*/  BSYNC B0 ;  /* 0x0000000000007941 */ /* 0x000fea0003800000 */
.L_x_4374:
        /* <DEDUP_REMOVED lines=19> */
.L_x_4376:
        /* <DEDUP_REMOVED lines=15> */
.L_x_4378:
[----:B------:R-:W-:Y:S05]  /*63c0*/  BSYNC B0 ;  /* 0x0000000000007941 */ /* 0x000fea0003800000 */
.L_x_4377:
        /* <DEDUP_REMOVED lines=21> */
.L_x_4379:
        /* <DEDUP_REMOVED lines=15> */
.L_x_4381:
[----:B------:R-:W-:Y:S05]  /*6610*/  BSYNC B0 ;  /* 0x0000000000007941 */ /* 0x000fea0003800000 */
.L_x_4380:
[----:B------:R-:W-:Y:S02]  /*6620*/  HADD2.F32 R46, -RZ, R62.H0_H0 ;  /* 0x2000003eff2e7230 */ /* 0x000fe40000004100 */
[----:B------:R-:W-:Y:S01]  /*6630*/  FFMA.FTZ R93, R36, R93, R38 ;  /* 0x0000005d245d7223 */ /* 0x000fe20000010026 */
[----:B------:R-:W-:Y:S02]  /*6640*/  HADD2.F32 R48, -RZ, R64.H0_H0 ;  /* 0x20000040ff307230 */ /* 0x000fe40000004100 */
        /* <DEDUP_REMOVED lines=12> */
.L_x_4382:
        /* <DEDUP_REMOVED lines=15> */
.L_x_4384:
[----:B------:R-:W-:Y:S05]  /*6800*/  BSYNC B0 ;  /* 0x0000000000007941 */ /* 0x000fea0003800000 */
.L_x_4383:
[----:B------:R-:W-:Y:S02]  /*6810*/  HADD2.F32 R30, -RZ, R66.H0_H0 ;  /* 0x20000042ff1e7230 */ /* 0x000fe40000004100 */
[--C-:B------:R-:W-:Y:S01]  /*6820*/  FADD.FTZ R41, R46, -R87.reuse ;  /* 0x800000572e297221 */ /* 0x100fe20000010000 */
[----:B------:R-:W-:Y:S02]  /*6830*/  HADD2.F32 R32, -RZ, R68.H0_H0 ;  /* 0x20000044ff207230 */ /* 0x000fe40000004100 */
[--C-:B01----:R-:W-:Y:S01]  /*6840*/  FADD.FTZ R43, R48, -R87.reuse ;  /* 0x80000057302b7221 */ /* 0x103fe20000010000 */
[----:B------:R-:W-:Y:S02]  /*6850*/  HADD2.F32 R34, -RZ, R69.H0_H0 ;  /* 0x20000045ff227230 */ /* 0x000fe40000004100 */
[--C-:B------:R-:W-:Y:S01]  /*6860*/  FADD.FTZ R73, R30, -R87.reuse ;  /* 0x800000571e497221 */ /* 0x100fe20000010000 */
[----:B------:R-:W-:Y:S02]  /*6870*/  HADD2.F32 R40, -RZ, R71.H0_H0 ;  /* 0x20000047ff287230 */ /* 0x000fe40000004100 */
[----:B------:R-:W-:Y:S01]  /*6880*/  FADD.FTZ R93, R32, -R87 ;  /* 0x80000057205d7221 */ /* 0x000fe20000010000 */
[----:B------:R-:W-:-:S02]  /*6890*/  HADD2.F32 R30, -RZ, R76.H0_H0 ;  /* 0x2000004cff1e7230 */ /* 0x000fc40000004100 */
[--C-:B------:R-:W-:Y:S01]  /*68a0*/  FADD.FTZ R95, R34, -R87.reuse ;  /* 0x80000057225f7221 */ /* 0x100fe20000010000 */
[----:B------:R-:W-:Y:S02]  /*68b0*/  HADD2.F32 R32, -RZ, R81.H0_H0 ;  /* 0x20000051ff207230 */ /* 0x000fe40000004100 */
[--C-:B------:R-:W-:Y:S01]  /*68c0*/  FADD.FTZ R97, R40, -R87.reuse ;  /* 0x8000005728617221 */ /* 0x100fe20000010000 */
        /* <DEDUP_REMOVED lines=22> */
[-C--:B------:R-:W-:Y:S01]  /*6a30*/  FMUL.FTZ R41, R41, R92.reuse ;  /* 0x0000005c29297220 */ /* 0x080fe20000410000 */
[--C-:B------:R-:W-:Y:S01]  /*6a40*/  FADD.FTZ R121, R34, -R87.reuse ;  /* 0x8000005722797221 */ /* 0x100fe20000010000 */
[-C--:B------:R-:W-:Y:S01]  /*6a50*/  FMUL.FTZ R43, R43, R92.reuse ;  /* 0x0000005c2b2b7220 */ /* 0x080fe20000410000 */
[----:B------:R-:W-:Y:S01]  /*6a60*/  FADD.FTZ R123, R40, -R87 ;  /* 0x80000057287b7221 */ /* 0x000fe20000010000 */
        /* <DEDUP_REMOVED lines=17> */
[----:B------:R-:W-:-:S02]  /*6b80*/  HADD2.F32 R62, -RZ, R62.H1_H1 ;  /* 0x3000003eff3e7230 */ /* 0x000fc40000004100 */
        /* <DEDUP_REMOVED lines=19> */
[----:B------:R-:W-:-:S02]  /*6cc0*/  HADD2.F32 R36, -RZ, R69.H1_H1 ;  /* 0x30000045ff247230 */ /* 0x000fc40000004100 */
[--C-:B------:R-:W-:Y:S01]  /*6cd0*/  FADD.FTZ R69, R62, -R87.reuse ;  /* 0x800000573e457221 */ /* 0x100fe20000010000 */
[----:B------:R-:W-:Y:S01]  /*6ce0*/  HADD2.F32 R64, -RZ, R64.H1_H1 ;  /* 0x30000040ff407230 */ /* 0x000fe20000004100 */
[----:B------:R-:W0:Y:S01]  /*6cf0*/  S2R R62, SR_TID.X ;  /* 0x00000000003e7919 */ /* 0x000e220000002100 */
[----:B------:R-:W-:Y:S02]  /*6d00*/  HADD2.F32 R66, -RZ, R66.H1_H1 ;  /* 0x30000042ff427230 */ /* 0x000fe40000004100 */
[----:B------:R-:W-:Y:S02]  /*6d10*/  HADD2.F32 R68, -RZ, R68.H1_H1 ;  /* 0x30000044ff447230 */ /* 0x000fe40000004100 */
[----:B------:R-:W-:Y:S02]  /*6d20*/  HADD2.F32 R38, -RZ, R71.H1_H1 ;  /* 0x30000047ff267230 */ /* 0x000fe40000004100 */
[----:B------:R-:W-:Y:S01]  /*6d30*/  FADD.FTZ R71, R64, -R87 ;  /* 0x8000005740477221 */ /* 0x000fe20000010000 */
[----:B------:R-:W-:-:S02]  /*6d40*/  HADD2.F32 R70, -RZ, R70.H1_H1 ;  /* 0x30000046ff467230 */ /* 0x000fc40000004100 */
[--C-:B------:R-:W-:Y:S01]  /*6d50*/  FADD.FTZ R73, R66, -R87.reuse ;  /* 0x8000005742497221 */ /* 0x100fe20000010000 */
[----:B------:R-:W-:Y:S02]  /*6d60*/  HADD2.F32 R74, -RZ, R74.H1_H1 ;  /* 0x3000004aff4a7230 */ /* 0x000fe40000004100 */
[----:B------:R-:W-:Y:S02]  /*6d70*/  HADD2.F32 R72, -RZ, R72.H1_H1 ;  /* 0x30000048ff487230 */ /* 0x000fe40000004100 */
[----:B------:R-:W-:Y:S01]  /*6d80*/  FMUL.FTZ R64, R73, R92 ;  /* 0x0000005c49407220 */ /* 0x000fe20000410000 */
[----:B------:R-:W-:Y:S02]  /*6d90*/  HADD2.F32 R78, -RZ, R78.H1_H1 ;  /* 0x3000004eff4e7230 */ /* 0x000fe40000004100 */
[----:B------:R-:W-:Y:S02]  /*6da0*/  HADD2.F32 R98, -RZ, R77.H1_H1 ;  /* 0x3000004dff627230 */ /* 0x000fe40000004100 */
[----:B------:R-:W-:Y:S01]  /*6db0*/  FADD.FTZ R77, R68, -R87 ;  /* 0x80000057444d7221 */ /* 0x000fe20000010000 */
[----:B------:R-:W-:-:S02]  /*6dc0*/  HADD2.F32 R76, -RZ, R76.H1_H1 ;  /* 0x3000004cff4c7230 */ /* 0x000fc40000004100 */
[--C-:B------:R-:W-:Y:S01]  /*6dd0*/  FADD.FTZ R93, R72, -R87.reuse ;  /* 0x80000057485d7221 */ /* 0x100fe20000010000 */
[----:B------:R-:W-:Y:S02]  /*6de0*/  HADD2.F32 R100, -RZ, R81.H1_H1 ;  /* 0x30000051ff647230 */ /* 0x000fe40000004100 */
[--C-:B------:R-:W-:Y:S01]  /*6df0*/  FADD.FTZ R81, R38, -R87.reuse ;  /* 0x8000005726517221 */ /* 0x100fe20000010000 */
[----:B------:R-:W-:Y:S02]  /*6e00*/  HADD2.F32 R80, -RZ, R80.H1_H1 ;  /* 0x30000050ff507230 */ /* 0x000fe40000004100 */
[--C-:B------:R-:W-:Y:S01]  /*6e10*/  FADD.FTZ R95, R78, -R87.reuse ;  /* 0x800000574e5f7221 */ /* 0x100fe20000010000 */
        /* <DEDUP_REMOVED lines=65> */
.L_x_4385:
        /* <DEDUP_REMOVED lines=15> */
.L_x_4387:
[----:B------:R-:W-:Y:S05]  /*7320*/  BSYNC B0 ;  /* 0x0000000000007941 */ /* 0x000fea0003800000 */
.L_x_4386:
        /* <DEDUP_REMOVED lines=11> */
.L_x_4388:
        /* <DEDUP_REMOVED lines=15> */
.L_x_4390:
[----:B------:R-:W-:Y:S05]  /*74d0*/  BSYNC B0 ;  /* 0x0000000000007941 */ /* 0x000fea0003800000 */
.L_x_4389:
[----:B------:R-:W-:Y:S01]  /*74e0*/  IADD3 R68, R0, 0xf8, RZ ;  /* 0x000000f800447810 */ /* 0x000fe20007ffe0ff */
[----:B------:R-:W-:Y:S06]  /*74f0*/  @!P6 BRA `(.L_x_4391) ;  /* 0x000000000028e947 */ /* 0x000fec0003800000 */
        /* <DEDUP_REMOVED lines=10> */
.L_x_4391:
[----:B------:R-:W-:Y:S01]  /*75a0*/  LOP3.LUT P5, RZ, R28, 0x800, RZ, 0xc0, !PT ;  /* 0x000008001cff7812 */ /* 0x000fe200078ac0ff */
[----:B------:R-:W-:-:S12]  /*75b0*/  BSSY B0, `(.L_x_4392) ;  /* 0x000000e000007945 */ /* 0x000fd80003800000 */
[----:B------:R-:W-:Y:S05]  /*75c0*/  @!P5 BRA `(.L_x_4393) ;  /* 0x000000000030d947 */ /* 0x000fea0003800000 */
[----:B------:R-:W-:Y:S01]  /*75d0*/  ULDC.64 UR12, c[0x0][0x270] ;  /* 0x00009c00000c7ab9 */ /* 0x000fe20000000a00 */
[----:B------:R-:W-:Y:S01]  /*75e0*/  MOV R36, R88 ;  /* 0x0000005800247202 */ /* 0x000fe20000000f00 */
[----:B01----:R-:W-:Y:S01]  /*75f0*/  IMAD R38, R59, UR12, RZ ;  /* 0x0000000c3b267c24 */ /* 0x003fe2000f8e02ff */
        /* <DEDUP_REMOVED lines=9> */
.L_x_4393:
[----:B------:R-:W-:Y:S05]  /*7690*/  BSYNC B0 ;  /* 0x0000000000007941 */ /* 0x000fea0003800000 */
.L_x_4392:
[----:B------:R-:W-:Y:S05]  /*76a0*/  @!P6 BRA `(.L_x_4394) ;  /* 0x000000000028e947 */ /* 0x000fea0003800000 */
[----:B------:R-:W-:Y:S01]  /*76b0*/  FMUL.FTZ R36, R60, -1.4426950216293334961 ;  /* 0xbfb8aa3b3c247820 */ /* 0x000fe20000410000 */
[----:B012---:R-:W-:-:S05]  /*76c0*/  FMUL.FTZ R38, R101, -1.4426950216293334961 ;  /* 0xbfb8aa3b65267820 */ /* 0x007fca0000410000 */
        /* <DEDUP_REMOVED lines=8> */
.L_x_4394:
[----:B------:R-:W-:Y:S01]  /*7750*/  LOP3.LUT P5, RZ, R28, 0x400, RZ, 0xc0, !PT ;  /* 0x000004001cff7812 */ /* 0x000fe200078ac0ff */
[----:B------:R-:W-:-:S12]  /*7760*/  BSSY B0, `(.L_x_4395) ;  /* 0x000000e000007945 */ /* 0x000fd80003800000 */
[----:B------:R-:W-:Y:S05]  /*7770*/  @!P5 BRA `(.L_x_4396) ;  /* 0x000000000030d947 */ /* 0x000fea0003800000 */
[----:B------:R-:W-:Y:S01]  /*7780*/  ULDC.64 UR12, c[0x0][0x270] ;  /* 0x00009c00000c7ab9 */ /* 0x000fe20000000a00 */
[----:B------:R-:W-:Y:S01]  /*7790*/  MOV R36, R88 ;  /* 0x0000005800247202 */ /* 0x000fe20000000f00 */
[----:B012---:R-:W-:Y:S01]  /*77a0*/  IMAD R39, R61, UR12, RZ ;  /* 0x0000000c3d277c24 */ /* 0x007fe2000f8e02ff */
        /* <DEDUP_REMOVED lines=9> */
.L_x_4396:
[----:B------:R-:W-:Y:S05]  /*7840*/  BSYNC B0 ;  /* 0x0000000000007941 */ /* 0x000fea0003800000 */
.L_x_4395:
[----:B------:R-:W-:Y:S05]  /*7850*/  @!P6 BRA `(.L_x_4397) ;  /* 0x000000000028e947 */ /* 0x000fea0003800000 */
[----:B------:R-:W-:Y:S01]  /*7860*/  FMUL.FTZ R36, R58, -1.4426950216293334961 ;  /* 0xbfb8aa3b3a247820 */ /* 0x000fe20000410000 */
[----:B0123--:R-:W-:-:S05]  /*7870*/  FMUL.FTZ R38, R99, -1.4426950216293334961 ;  /* 0xbfb8aa3b63267820 */ /* 0x00ffca0000410000 */
        /* <DEDUP_REMOVED lines=8> */
.L_x_4397:
[----:B------:R-:W-:Y:S01]  /*7900*/  LOP3.LUT P5, RZ, R28, 0x200, RZ, 0xc0, !PT ;  /* 0x000002001cff7812 */ /* 0x000fe200078ac0ff */
[----:B------:R-:W-:-:S12]  /*7910*/  BSSY B0, `(.L_x_4398) ;  /* 0x000000e000007945 */ /* 0x000fd80003800000 */
[----:B------:R-:W-:Y:S05]  /*7920*/  @!P5 BRA `(.L_x_4399) ;  /* 0x000000000030d947 */ /* 0x000fea0003800000 */
[----:B------:R-:W-:Y:S01]  /*7930*/  ULDC.64 UR12, c[0x0][0x270] ;  /* 0x00009c00000c7ab9 */ /* 0x000fe20000000a00 */
[----:B------:R-:W-:Y:S01]  /*7940*/  MOV R36, R88 ;  /* 0x0000005800247202 */ /* 0x000fe20000000f00 */
[----:B0123--:R-:W-:Y:S01]  /*7950*/  IMAD R38, R63, UR12, RZ ;  /* 0x0000000c3f267c24 */ /* 0x00ffe2000f8e02ff */
        /* <DEDUP_REMOVED lines=9> */
.L_x_4399:
[----:B------:R-:W-:Y:S05]  /*79f0*/  BSYNC B0 ;  /* 0x0000000000007941 */ /* 0x000fea0003800000 */
.L_x_4398:
[----:B------:R-:W-:Y:S05]  /*7a00*/  @!P6 BRA `(.L_x_4400) ;  /* 0x000000000028e947 */ /* 0x000fea0003800000 */
[----:B------:R-:W-:Y:S01]  /*7a10*/  FMUL.FTZ R36, R54, -1.4426950216293334961 ;  /* 0xbfb8aa3b36247820 */ /* 0x000fe20000410000 */
[----:B01234-:R-:W-:-:S05]  /*7a20*/  FMUL.FTZ R38, R97, -1.4426950216293334961 ;  /* 0xbfb8aa3b61267820 */ /* 0x01ffca0000410000 */
        /* <DEDUP_REMOVED lines=8> */
.L_x_4400:
[----:B------:R-:W-:Y:S01]  /*7ab0*/  LOP3.LUT P5, RZ, R28, 0x100, RZ, 0xc0, !PT ;  /* 0x000001001cff7812 */ /* 0x000fe200078ac0ff */
[----:B------:R-:W-:-:S12]  /*7ac0*/  BSSY B0, `(.L_x_4401) ;  /* 0x000000e000007945 */ /* 0x000fd80003800000 */
[----:B------:R-:W-:Y:S05]  /*7ad0*/  @!P5 BRA `(.L_x_4402) ;  /* 0x000000000030d947 */ /* 0x000fea0003800000 */
[----:B------:R-:W-:Y:S01]  /*7ae0*/  ULDC.64 UR12, c[0x0][0x270] ;  /* 0x00009c00000c7ab9 */ /* 0x000fe20000000a00 */
[----:B------:R-:W-:Y:S01]  /*7af0*/  MOV R36, R88 ;  /* 0x0000005800247202 */ /* 0x000fe20000000f00 */
[----:B01234-:R-:W-:Y:S01]  /*7b00*/  IMAD R39, R65, UR12, RZ ;  /* 0x0000000c41277c24 */ /* 0x01ffe2000f8e02ff */
        /* <DEDUP_REMOVED lines=9> */
.L_x_4402:
[----:B------:R-:W-:Y:S05]  /*7ba0*/  BSYNC B0 ;  /* 0x0000000000007941 */ /* 0x000fea0003800000 */
.L_x_4401:
        /* <DEDUP_REMOVED lines=11> */
.L_x_4403:
        /* <DEDUP_REMOVED lines=15> */
.L_x_4405:
[----:B------:R-:W-:Y:S05]  /*7d50*/  BSYNC B0 ;  /* 0x0000000000007941 */ /* 0x000fea0003800000 */
.L_x_4404:
        /* <DEDUP_REMOVED lines=11> */
.L_x_4406:
[----:B------:R-:W-:Y:S01]  /*7e10*/  LOP3.LUT P5, RZ, R28, 0x40, RZ, 0xc0, !PT ;  /* 0x000000401cff7812 */ /* 0x000fe200078ac0ff */
[----:B------:R-:W-:-:S12]  /*7e20*/  BSSY B0, `(.L_x_4407) ;  /* 0x0000010000007945 */ /* 0x000fd80003800000 */
[----:B------:R-:W-:Y:S05]  /*7e30*/  @!P5 BRA `(.L_x_4408) ;  /* 0x000000000038d947 */ /* 0x000fea0003800000 */
[----:B01234-:R-:W-:Y:S01]  /*7e40*/  IADD3 R39, R0, 0xa0, RZ ;  /* 0x000000a000277810 */ /* 0x01ffe20007ffe0ff */
        /* <DEDUP_REMOVED lines=13> */
.L_x_4408:
[----:B------:R-:W-:Y:S05]  /*7f20*/  BSYNC B0 ;  /* 0x0000000000007941 */ /* 0x000fea0003800000 */
.L_x_4407:
[----:B------:R-:W-:Y:S05]  /*7f30*/  @!P6 BRA `(.L_x_4409) ;  /* 0x000000000028e947 */ /* 0x000fea0003800000 */
[----:B------:R-:W-:Y:S01]  /*7f40*/  FMUL.FTZ R36, R69, -1.4426950216293334961 ;  /* 0xbfb8aa3b45247820 */ /* 0x000fe20000410000 */
[----:B------:R-:W-:-:S05]  /*7f50*/  FMUL.FTZ R30, R34, -1.4426950216293334961 ;  /* 0xbfb8aa3b221e7820 */ /* 0x000fca0000410000 */
[----:B------:R-:W0:Y:S08]  /*7f60*/  MUFU.EX2 R36, R36 ;  /* 0x0000002400247308 */ /* 0x000e300000000800 */
[----:B------:R-:W5:Y:S01]  /*7f70*/  MUFU.EX2 R30, R30 ;  /* 0x0000001e001e7308 */ /* 0x000f620000000800 */
[----:B01234-:R-:W-:-:S07]  /*7f80*/  FADD.FTZ R38, R36, 1 ;  /* 0x3f80000024267421 */ /* 0x01ffce0000010000 */
[----:B------:R-:W0:Y:S01]  /*7f90*/  MUFU.RCP R38, R38 ;  /* 0x0000002600267308 */ /* 0x000e220000001000 */
[----:B-----5:R-:W-:-:S07]  /*7fa0*/  FADD.FTZ R32, R30, 1 ;  /* 0x3f8000001e207421 */ /* 0x020fce0000010000 */
[----:B------:R-:W1:Y:S01]  /*7fb0*/  MUFU.RCP R37, R32 ;  /* 0x0000002000257308 */ /* 0x000e620000001000 */
[----:B0-----:R-:W-:Y:S01]  /*7fc0*/  FMUL.FTZ R69, R69, R38 ;  /* 0x0000002645457220 */ /* 0x001fe20000410000 */
[----:B-1----:R-:W-:-:S07]  /*7fd0*/  FMUL.FTZ R34, R34, R37 ;  /* 0x0000002522227220 */ /* 0x002fce0000410000 */
.L_x_4409:
        /* <DEDUP_REMOVED lines=17> */
.L_x_4411:
[----:B------:R-:W-:Y:S05]  /*80f0*/  BSYNC B0 ;  /* 0x0000000000007941 */ /* 0x000fea0003800000 */
.L_x_4410:
[----:B------:R-:W-:Y:S05]  /*8100*/  @!P6 BRA `(.L_x_4412) ;  /* 0x000000000028e947 */ /* 0x000fea0003800000 */
[----:B------:R-:W-:Y:S01]  /*8110*/  FMUL.FTZ R34, R71, -1.4426950216293334961 ;  /* 0xbfb8aa3b47227820 */ /* 0x000fe20000410000 */
[----:B------:R-:W-:-:S05]  /*8120*/  FMUL.FTZ R30, R40, -1.4426950216293334961 ;  /* 0xbfb8aa3b281e7820 */ /* 0x000fca0000410000 */
[----:B------:R-:W5:Y:S08]  /*8130*/  MUFU.EX2 R34, R34 ;  /* 0x0000002200227308 */ /* 0x000f700000000800 */
[----:B------:R-:W0:Y:S01]  /*8140*/  MUFU.EX2 R30, R30 ;  /* 0x0000001e001e7308 */ /* 0x000e220000000800 */
[----:B-----5:R-:W-:-:S07]  /*8150*/  FADD.FTZ R36, R34, 1 ;  /* 0x3f80000022247421 */ /* 0x020fce0000010000 */
[----:B------:R-:W5:Y:S01]  /*8160*/  MUFU.RCP R36, R36 ;  /* 0x0000002400247308 */ /* 0x000f620000001000 */
[----:B0-----:R-:W-:-:S07]  /*8170*/  FADD.FTZ R32, R30, 1 ;  /* 0x3f8000001e207421 */ /* 0x001fce0000010000 */
[----:B------:R-:W0:Y:S01]  /*8180*/  MUFU.RCP R37, R32 ;  /* 0x0000002000257308 */ /* 0x000e220000001000 */
[----:B-----5:R-:W-:Y:S01]  /*8190*/  FMUL.FTZ R71, R71, R36 ;  /* 0x0000002447477220 */ /* 0x020fe20000410000 */
[----:B0-----:R-:W-:-:S07]  /*81a0*/  FMUL.FTZ R40, R40, R37 ;  /* 0x0000002528287220 */ /* 0x001fce0000410000 */
.L_x_4412:
        /* <DEDUP_REMOVED lines=17> */
.L_x_4414:
[----:B------:R-:W-:Y:S05]  /*82c0*/  BSYNC B0 ;  /* 0x0000000000007941 */ /* 0x000fea0003800000 */
.L_x_4413:
        /* <DEDUP_REMOVED lines=11> */
.L_x_4415:
        /* <DEDUP_REMOVED lines=17> */
.L_x_4417:
[----:B------:R-:W-:Y:S05]  /*8490*/  BSYNC B0 ;  /* 0x0000000000007941 */ /* 0x000fea0003800000 */
.L_x_4416:
        /* <DEDUP_REMOVED lines=11> */
.L_x_4418:
        /* <DEDUP_REMOVED lines=17> */
.L_x_4420:
[----:B------:R-:W-:Y:S05]  /*8660*/  BSYNC B0 ;  /* 0x0000000000007941 */ /* 0x000fea0003800000 */
.L_x_4419:
        /* <DEDUP_REMOVED lines=11> */
.L_x_4421:
        /* <DEDUP_REMOVED lines=17> */
.L_x_4423:
[----:B------:R-:W-:Y:S05]  /*8830*/  BSYNC B0 ;  /* 0x0000000000007941 */ /* 0x000fea0003800000 */
.L_x_4422:
        /* <DEDUP_REMOVED lines=11> */
.L_x_4424:
[----:B------:R-:W-:Y:S04]  /*88f0*/  BSSY B0, `(.L_x_4425) ;  /* 0x0000010000007945 */ /* 0x000fe80003800000 */
        /* <DEDUP_REMOVED lines=15> */
.L_x_4426:
[----:B------:R-:W-:Y:S05]  /*89f0*/  BSYNC B0 ;  /* 0x0000000000007941 */ /* 0x000fea0003800000 */
.L_x_4425:
        /* <DEDUP_REMOVED lines=11> */
.L_x_4427:
        /* <DEDUP_REMOVED lines=16> */
.L_x_4429:
[----:B------:R-:W-:Y:S05]  /*8bb0*/  BSYNC B0 ;  /* 0x0000000000007941 */ /* 0x000fea0003800000 */
.L_x_4428:
        /* <DEDUP_REMOVED lines=11> */
.L_x_4430:
        /* <DEDUP_REMOVED lines=16> */
.L_x_4432:
[----:B------:R-:W-:Y:S05]  /*8d70*/  BSYNC B0 ;  /* 0x0000000000007941 */ /* 0x000fea0003800000 */
.L_x_4431:
        /* <DEDUP_REMOVED lines=11> */
.L_x_4433:
        /* <DEDUP_REMOVED lines=9> */
[----:B-1234-:R-:W-:-:S04]  /*8ec0*/  IMAD.WIDE.U32 R38, R41, UR12, R36 ;  /* 0x0000000c29267c25 */ /* 0x01efc8000f8e0024 */
[----:B------:R-:W-:Y:S01]  /*8ed0*/  IMAD R37, R41, UR13, R30 ;  /* 0x0000000d29257c24 */ /* 0x000fe2000f8e021e */
[----:B------:R-:W-:Y:S02]  /*8ee0*/  ULDC.64 UR12, c[0x0][0x210] ;  /* 0x00008400000c7ab9 */ /* 0x000fe40000000a00 */
[----:B------:R-:W-:Y:S02]  /*8ef0*/  LEA R36, P5, R38, UR12, 0x1 ;  /* 0x0000000c26247c11 */ /* 0x000fe4000f8a08ff */
[----:B------:R-:W-:-:S04]  /*8f00*/  IADD3 R37, R39, R37, RZ ;  /* 0x0000002527257210 */ /* 0x000fc80007ffe0ff */
[----:B------:R-:W-:-:S05]  /*8f10*/  LEA.HI.X R37, R38, UR13, R37, 0x1, P5 ;  /* 0x0000000d26257c11 */ /* 0x000fca000a8f0c25 */
[----:B------:R0:W-:Y:S02]  /*8f20*/  STG.E desc[UR8][R36.64], R83 ;  /* 0x0000005324007986 */ /* 0x0001e4000c101908 */
.L_x_4435:
[----:B------:R-:W-:Y:S05]  /*8f30*/  BSYNC B0 ;  /* 0x0000000000007941 */ /* 0x000fea0003800000 */
.L_x_4434:
        /* <DEDUP_REMOVED lines=11> */
.L_x_4436:
        /* <DEDUP_REMOVED lines=16> */
.L_x_4438:
[----:B------:R-:W-:Y:S05]  /*90f0*/  BSYNC B0 ;  /* 0x0000000000007941 */ /* 0x000fea0003800000 */
.L_x_4437:
        /* <DEDUP_REMOVED lines=11> */
.L_x_4439:
        /* <DEDUP_REMOVED lines=13> */
[----:B0-----:R-:W-:Y:S02]  /*9280*/  LEA R36, P5, R88, UR12, 0x1 ;  /* 0x0000000c58247c11 */ /* 0x001fe4000f8a08ff */
[----:B------:R-:W-:-:S04]  /*9290*/  IADD3 R75, R89, R75, RZ ;  /* 0x0000004b594b7210 */ /* 0x000fc80007ffe0ff */
[----:B------:R-:W-:-:S05]  /*92a0*/  LEA.HI.X R37, R88, UR13, R75, 0x1, P5 ;  /* 0x0000000d58257c11 */ /* 0x000fca000a8f0c4b */
[----:B------:R0:W-:Y:S02]  /*92b0*/  STG.E desc[UR8][R36.64], R87 ;  /* 0x0000005724007986 */ /* 0x0001e4000c101908 */
.L_x_4441:
[----:B------:R-:W-:Y:S05]  /*92c0*/  BSYNC B0 ;  /* 0x0000000000007941 */ /* 0x000fea0003800000 */
.L_x_4440:
[----:B0-----:R-:W0:Y:S01]  /*92d0*/  LDC R37, c[0x0][0x10] ;  /* 0x00000400ff257b82 */ /* 0x001e220000000800 */
[----:B------:R-:W-:Y:S02]  /*92e0*/  IADD3 R24, R24, 0x1, RZ ;  /* 0x0000000118187810 */ /* 0x000fe40007ffe0ff */
[----:B0-----:R-:W-:-:S04]  /*92f0*/  IADD3 R22, R37, R22, RZ ;  /* 0x0000001625167210 */ /* 0x001fc80007ffe0ff */
[----:B------:R-:W-:-:S13]  /*9300*/  ISETP.GE.AND P5, PT, R22, UR4, PT ;  /* 0x0000000416007c0c */ /* 0x000fda000bfa6270 */
[----:B------:R-:W-:Y:S05]  /*9310*/  @!P5 BRA `(.L_x_4442) ;  /* 0xffffff780044d947 */ /* 0x000fea000383ffff */
[----:B------:R-:W-:Y:S05]  /*9320*/  EXIT ;  /* 0x000000000000794d */ /* 0x000fea0003800000 */
.L_x_4443:
        /* <DEDUP_REMOVED lines=13> */
.L_x_5635:


//--------------------- .text._Z35group_norm_nhwc_fwd_one_pass_kernelI11Fp16IOFp32WLi512ELi98ELi392EEv26Group_norm_nhwc_fwd_params --------------------------
	.section	.text._Z35group_norm_nhwc_fwd_one_pass_kernelI11Fp16IOFp32WLi512ELi98ELi392EEv26Group_norm_nhwc_fwd_params,"ax",@progbits
	.align	128
        .global         _Z35group_norm_nhwc_fwd_one_pass_kernelI11Fp16IOFp32WLi512ELi98ELi392EEv26Group_norm_nhwc_fwd_params
        .type           _Z35group_norm_nhwc_fwd_one_pass_kernelI11Fp16IOFp32WLi512ELi98ELi392EEv26Group_norm_nhwc_fwd_params,@function
        .size           _Z35group_norm_nhwc_fwd_one_pass_kernelI11Fp16IOFp32WLi512ELi98ELi392EEv26Group_norm_nhwc_fwd_params,(.L_x_5636 - _Z35group_norm_nhwc_fwd_one_pass_kernelI11Fp16IOFp32WLi512ELi98ELi392EEv26Group_norm_nhwc_fwd_params)
        .other          _Z35group_norm_nhwc_fwd_one_pass_kernelI11Fp16IOFp32WLi512ELi98ELi392EEv26Group_norm_nhwc_fwd_params,@"STO_CUDA_ENTRY STV_DEFAULT"
_Z35group_norm_nhwc_fwd_one_pass_kernelI11Fp16IOFp32WLi512ELi98ELi392EEv26Group_norm_nhwc_fwd_params:
.text._Z35group_norm_nhwc_fwd_one_pass_kernelI11Fp16IOFp32WLi512ELi98ELi392EEv26Group_norm_nhwc_fwd_params:
        /* <DEDUP_REMOVED lines=19> */
.L_x_4460:
[----:B------:R-:W-:Y:S01]  /*0130*/  ULDC UR11, c[0x0][0x288] ;  /* 0x0000a200000b7ab9 */ /* 0x000fe20000000800 */
[----:B------:R-:W-:Y:S01]  /*0140*/  IABS R7, UR8 ;  /* 0x0000000800077c13 */ /* 0x000fe20008000000 */
[----:B------:R-:W-:Y:S01]  /*0150*/  IMAD.U32 R5, RZ, RZ, UR11 ;  /* 0x0000000bff057e24 */ /* 0x000fe2000f8e00ff */
[----:B------:R-:W-:Y:S01]  /*0160*/  UMOV UR6, URZ ;  /* 0x0000003f00067c82 */ /* 0x000fe20008000000 */
[----:B0-----:R-:W0:Y:S01]  /*0170*/  S2R R8, SR_TID.X ;  /* 0x0000000000087919 */ /* 0x001e220000002100 */
[----:B------:R-:W-:Y:S01]  /*0180*/  R2UR UR10, R7 ;  /* 0x00000000070a72ca */ /* 0x000fe200000e0000 */
[----:B------:R-:W-:Y:S01]  /*0190*/  ULDC.64 UR16, c[0x0][0x278] ;  /* 0x00009e0000107ab9 */ /* 0x000fe20000000a00 */
[----:B------:R-:W-:Y:S01]  /*01a0*/  IABS R5, R5 ;  /* 0x0000000500057213 */ /* 0x000fe20000000000 */
[C---:B------:R-:W-:Y:S01]  /*01b0*/  VIADD R15, R3.reuse, 0x10 ;  /* 0x00000010030f7836 */ /* 0x040fe20000000000 */
[----:B------:R-:W-:Y:S01]  /*01c0*/  SHF.R.S32.HI R9, RZ, 0x1f, R3 ;  /* 0x0000001fff097819 */ /* 0x000fe20000011403 */
[----:B---3--:R-:W-:Y:S01]  /*01d0*/  VIADD R17, R3, 0x18 ;  /* 0x0000001803117836 */ /* 0x008fe20000000000 */
[----:B------:R-:W-:Y:S01]  /*01e0*/  R2UR UR15, R5 ;  /* 0x00000000050f72ca */ /* 0x000fe200000e0000 */
[C---:B------:R-:W-:Y:S01]  /*01f0*/  VIADD R19, R3.reuse, 0x20 ;  /* 0x0000002003137836 */ /* 0x040fe20000000000 */
[----:B------:R-:W-:-:S02]  /*0200*/  ISETP.GE.U32.AND P1, PT, R3, UR16, PT ;  /* 0x0000001003007c0c */ /* 0x000fc4000bf26070 */
[----:B------:R-:W-:Y:S02]  /*0210*/  LOP3.LUT R2, R2, 0xfdffffff, RZ, 0xc0, !PT ;  /* 0xfdffffff02027812 */ /* 0x000fe400078ec0ff */
[----:B------:R-:W-:Y:S02]  /*0220*/  ISETP.GE.U32.AND P2, PT, R15, UR16, PT ;  /* 0x000000100f007c0c */ /* 0x000fe4000bf46070 */
[----:B------:R-:W-:Y:S02]  /*0230*/  SHF.R.S32.HI R21, RZ, 0x1f, R15 ;  /* 0x0000001fff157819 */ /* 0x000fe4000001140f */
[----:B------:R-:W-:Y:S02]  /*0240*/  SHF.R.S32.HI R23, RZ, 0x1f, R17 ;  /* 0x0000001fff177819 */ /* 0x000fe40000011411 */
[----:B------:R-:W-:Y:S01]  /*0250*/  SHF.R.S32.HI R25, RZ, 0x1f, R19 ;  /* 0x0000001fff197819 */ /* 0x000fe20000011413 */
[----:B------:R-:W1:Y:S01]  /*0260*/  I2F.RP R5, UR15 ;  /* 0x0000000f00057d06 */ /* 0x000e620008209400 */
[----:B------:R-:W-:-:S02]  /*0270*/  LOP3.LUT R0, R0, 0xfdffffff, RZ, 0xc0, !PT ;  /* 0xfdffffff00007812 */ /* 0x000fc400078ec0ff */
[----:B0-----:R-:W-:-:S05]  /*0280*/  ISETP.GT.U32.AND P0, PT, R8, 0x187, PT ;  /* 0x000001870800780c */ /* 0x001fca0003f04070 */
[----:B-1----:R-:W0:Y:S01]  /*0290*/  MUFU.RCP R5, R5 ;  /* 0x0000000500057308 */ /* 0x002e220000001000 */
[----:B------:R-:W-:Y:S02]  /*02a0*/  ISETP.GE.OR.EX P4, PT, R9, UR17, P0, P1 ;  /* 0x0000001109007c0c */ /* 0x000fe40008786710 */
[----:B------:R-:W-:Y:S02]  /*02b0*/  ISETP.GE.OR.EX P3, PT, R21, UR17, P0, P2 ;  /* 0x0000001115007c0c */ /* 0x000fe40008766720 */
[----:B------:R-:W-:-:S09]  /*02c0*/  ISETP.GE.U32.AND P2, PT, R19, UR16, PT ;  /* 0x0000001013007c0c */ /* 0x000fd2000bf46070 */
[----:B------:R-:W-:Y:S01]  /*02d0*/  @P4 LOP3.LUT R2, R2, 0x2000000, RZ, 0xfc, !PT ;  /* 0x0200000002024812 */ /* 0x000fe200078efcff */
[----:B------:R-:W1:Y:S01]  /*02e0*/  @!P4 LDC.64 R26, c[0x0][0x270] ;  /* 0x00009c00ff1acb82 */ /* 0x000e620000000a00 */
[----:B0-----:R-:W-:Y:S01]  /*02f0*/  IADD3 R6, R5, 0xffffffe, RZ ;  /* 0x0ffffffe05067810 */ /* 0x001fe20007ffe0ff */
[----:B------:R-:W-:Y:S01]  /*0300*/  VIADD R5, R3, 0x8 ;  /* 0x0000000803057836 */ /* 0x000fe20000000000 */
[----:B------:R-:W-:-:S04]  /*0310*/  LOP3.LUT R2, R2, 0xfeffffff, RZ, 0xc0, !PT ;  /* 0xfeffffff02027812 */ /* 0x000fc800078ec0ff */
[----:B------:R-:W0:Y:S01]  /*0320*/  F2I.FTZ.U32.TRUNC.NTZ R6, R6 ;  /* 0x0000000600067305 */ /* 0x000e22000021f000 */
[----:B------:R-:W-:Y:S01]  /*0330*/  ISETP.GE.U32.AND P1, PT, R5, UR16, PT ;  /* 0x0000001005007c0c */ /* 0x000fe2000bf26070 */
[----:B------:R-:W2:Y:S01]  /*0340*/  @!P4 LDC.64 R116, c[0x0][0x220] ;  /* 0x00008800ff74cb82 */ /* 0x000ea20000000a00 */
[----:B------:R-:W-:Y:S02]  /*0350*/  SHF.R.S32.HI R13, RZ, 0x1f, R5 ;  /* 0x0000001fff0d7819 */ /* 0x000fe40000011405 */
[----:B------:R-:W-:Y:S02]  /*0360*/  ISETP.GE.OR.EX P4, PT, R25, UR17, P0, P2 ;  /* 0x0000001119007c0c */ /* 0x000fe40008786720 */
[----:B------:R-:W-:-:S03]  /*0370*/  ISETP.GE.OR.EX P6, PT, R13, UR17, P0, P1 ;  /* 0x000000110d007c0c */ /* 0x000fc600087c6710 */
[----:B------:R-:W3:Y:S01]  /*0380*/  @!P3 LDC.64 R30, c[0x0][0x270] ;  /* 0x00009c00ff1ebb82 */ /* 0x000ee20000000a00 */
[----:B0-----:R-:W-:Y:S01]  /*0390*/  R2UR UR7, R6 ;  /* 0x00000000060772ca */ /* 0x001fe200000e0000 */
[----:B------:R-:W-:-:S06]  /*03a0*/  IMAD.WIDE.U32 R6, R8, 0x5397829d, RZ ;  /* 0x5397829d08067825 */ /* 0x000fcc00078e00ff */
[----:B------:R-:W0:Y:S02]  /*03b0*/  @!P3 LDC.64 R32, c[0x0][0x220] ;  /* 0x00008800ff20bb82 */ /* 0x000e240000000a00 */
[----:B------:R-:W-:Y:S02]  /*03c0*/  @P6 LOP3.LUT R2, R2, 0x1000000, RZ, 0xfc, !PT ;  /* 0x0100000002026812 */ /* 0x000fe400078efcff */
[----:B------:R-:W-:Y:S02]  /*03d0*/  SHF.R.U32.HI R7, RZ, 0x4, R7 ;  /* 0x00000004ff077819 */ /* 0x000fe40000011607 */
[----:B------:R-:W-:Y:S02]  /*03e0*/  LOP3.LUT R2, R2, 0xff7fffff, RZ, 0xc0, !PT ;  /* 0xff7fffff02027812 */ /* 0x000fe400078ec0ff */
[----:B------:R-:W4:Y:S01]  /*03f0*/  @!P6 LDC.64 R28, c[0x0][0x270] ;  /* 0x00009c00ff1ceb82 */ /* 0x000f220000000a00 */
[----:B------:R-:W-:Y:S01]  /*0400*/  IMAD R7, R7, -0x31, R8 ;  /* 0xffffffcf07077824 */ /* 0x000fe200078e0208 */
[----:B------:R-:W-:Y:S01]  /*0410*/  UIADD3 UR9, URZ, -UR7, URZ ;  /* 0x800000073f097290 */ /* 0x000fe2000fffe03f */
[----:B------:R-:W-:-:S03]  /*0420*/  @P3 LOP3.LUT R2, R2, 0x800000, RZ, 0xfc, !PT ;  /* 0x0080000002023812 */ /* 0x000fc600078efcff */
[----:B------:R-:W-:Y:S01]  /*0430*/  UIMAD UR9, UR9, UR15, URZ ;  /* 0x0000000f090972a4 */ /* 0x000fe2000f8e023f */
[----:B------:R-:W-:Y:S01]  /*0440*/  SHF.L.U32 R6, R7, 0x1, RZ ;  /* 0x0000000107067819 */ /* 0x000fe200000006ff */
[----:B------:R-:W5:Y:S01]  /*0450*/  @!P6 LDC.64 R120, c[0x0][0x220] ;  /* 0x00008800ff78eb82 */ /* 0x000f620000000a00 */
[----:B------:R-:W-:Y:S01]  /*0460*/  LOP3.LUT R2, R2, 0xffbfffff, RZ, 0xc0, !PT ;  /* 0xffbfffff02027812 */ /* 0x000fe200078ec0ff */
[----:B------:R-:W-:Y:S01]  /*0470*/  UIMAD.WIDE.U32 UR6, UR7, UR9, UR6 ;  /* 0x00000009070672a5 */ /* 0x000fe2000f8e0006 */
[----:B------:R-:W-:-:S03]  /*0480*/  SHF.R.S32.HI R7, RZ, 0x1f, R6 ;  /* 0x0000001fff077819 */ /* 0x000fc60000011406 */
[----:B------:R-:W-:Y:S02]  /*0490*/  UIMAD.WIDE.U32 UR6, UR7, UR10, URZ ;  /* 0x0000000a070672a5 */ /* 0x000fe4000f8e003f */
[----:B------:R-:W0:Y:S02]  /*04a0*/  @!P4 LDC.64 R36, c[0x0][0x270] ;  /* 0x00009c00ff24cb82 */ /* 0x000e240000000a00 */
[----:B------:R-:W-:-:S04]  /*04b0*/  UIADD3 UR6, -UR7, URZ, URZ ;  /* 0x0000003f07067290 */ /* 0x000fc8000fffe13f */
[----:B------:R-:W-:Y:S01]  /*04c0*/  UIMAD UR6, UR15, UR6, UR10 ;  /* 0x000000060f0672a4 */ /* 0x000fe2000f8e020a */
[----:B----4-:R-:W-:Y:S01]  /*04d0*/  @!P6 IMAD R12, R13, R28, RZ ;  /* 0x0000001c0d0ce224 */ /* 0x010fe200078e02ff */
[----:B------:R-:W4:Y:S02]  /*04e0*/  @!P4 LDC.64 R62, c[0x0][0x220] ;  /* 0x00008800ff3ecb82 */ /* 0x000f240000000a00 */
[----:B------:R-:W-:-:S11]  /*04f0*/  UISETP.GT.U32.AND UP0, UPT, UR15, UR6, UPT ;  /* 0x000000060f00728c */ /* 0x000fd6000bf04070 */
[----:B------:R-:W-:Y:S02]  /*0500*/  @!UP0 UIADD3 UR6, UR6, -UR15, URZ ;  /* 0x8000000f06068290 */ /* 0x000fe4000fffe03f */
[----:B------:R-:W-:Y:S02]  /*0510*/  @!UP0 UIADD3 UR7, UR7, 0x1, URZ ;  /* 0x0000000107078890 */ /* 0x000fe4000fffe03f */
[----:B------:R-:W-:Y:S02]  /*0520*/  UISETP.GE.U32.AND UP1, UPT, UR6, UR15, UPT ;  /* 0x0000000f0600728c */ /* 0x000fe4000bf26070 */
[----:B------:R-:W-:-:S04]  /*0530*/  ULOP3.LUT UR6, UR8, UR11, URZ, 0x3c, !UPT ;  /* 0x0000000b08067292 */ /* 0x000fc8000f8e3c3f */
[----:B------:R-:W-:-:S05]  /*0540*/  UISETP.GE.AND UP0, UPT, UR6, URZ, UPT ;  /* 0x0000003f0600728c */ /* 0x000fca000bf06270 */
[----:B------:R-:W-:Y:S02]  /*0550*/  @UP1 UIADD3 UR7, UR7, 0x1, URZ ;  /* 0x0000000107071890 */ /* 0x000fe4000fffe03f */
[----:B------:R-:W-:-:S05]  /*0560*/  UISETP.NE.AND UP1, UPT, UR11, URZ, UPT ;  /* 0x0000003f0b00728c */ /* 0x000fca000bf25270 */
[----:B------:R-:W-:Y:S02]  /*0570*/  UMOV UR9, UR7 ;  /* 0x0000000700097c82 */ /* 0x000fe40008000000 */
[----:B------:R-:W-:-:S04]  /*0580*/  @!UP0 UIADD3 UR9, -UR9, URZ, URZ ;  /* 0x0000003f09098290 */ /* 0x000fc8000fffe13f */
[----:B------:R-:W-:-:S04]  /*0590*/  @!UP1 ULOP3.LUT UR9, URZ, UR11, URZ, 0x33, !UPT ;  /* 0x0000000b3f099292 */ /* 0x000fc8000f8e333f */
[----:B------:R-:W-:Y:S02]  /*05a0*/  UIADD3 UR6, -UR9, URZ, URZ ;  /* 0x0000003f09067290 */ /* 0x000fe4000fffe13f */
[----:B------:R-:W-:Y:S02]  /*05b0*/  USHF.R.S32.HI UR7, URZ, 0x1f, UR9 ;  /* 0x0000001f3f077899 */ /* 0x000fe40008011409 */
[----:B------:R-:W-:-:S03]  /*05c0*/  UIMAD UR6, UR11, UR6, UR8 ;  /* 0x000000060b0672a4 */ /* 0x000fc6000f8e0208 */
[----:B------:R-:W-:Y:S01]  /*05d0*/  ULDC.64 UR10, c[0x0][0x280] ;  /* 0x0000a000000a7ab9 */ /* 0x000fe20000000a00 */
[----:B------:R-:W-:Y:S01]  /*05e0*/  UIMAD UR6, UR6, 0x62, URZ ;  /* 0x00000062060678a4 */ /* 0x000fe2000f8e023f */
[----:B------:R-:W-:Y:S01]  /*05f0*/  MOV R11, UR10 ;  /* 0x0000000a000b7c02 */ /* 0x000fe20008000f00 */
[----:B------:R-:W-:-:S04]  /*0600*/  UIMAD UR7, UR7, UR10, URZ ;  /* 0x0000000a070772a4 */ /* 0x000fc8000f8e023f */
[----:B------:R-:W-:Y:S01]  /*0610*/  IMAD.U32 R8, RZ, RZ, UR6 ;  /* 0x00000006ff087e24 */ /* 0x000fe2000f8e00ff */
[----:B------:R-:W-:Y:S01]  /*0620*/  IADD3 R6, P1, R6, UR6, RZ ;  /* 0x0000000606067c10 */ /* 0x000fe2000ff3e0ff */
[----:B------:R-:W-:-:S03]  /*0630*/  UIMAD UR7, UR9, UR11, UR7 ;  /* 0x0000000b090772a4 */ /* 0x000fc6000f8e0207 */
[----:B------:R-:W-:Y:S02]  /*0640*/  LEA.HI.X.SX32 R7, R8, R7, 0x1, P1 ;  /* 0x0000000708077211 */ /* 0x000fe400008f0eff */
[----:B------:R-:W-:Y:S01]  /*0650*/  ISETP.GE.U32.AND P1, PT, R17, UR16, PT ;  /* 0x0000001011007c0c */ /* 0x000fe2000bf26070 */
[----:B------:R-:W-:-:S03]  /*0660*/  IMAD.WIDE.U32 R6, R11, UR9, R6 ;  /* 0x000000090b067c25 */ /* 0x000fc6000f8e0006 */
[----:B------:R-:W-:-:S13]  /*0670*/  ISETP.GE.OR.EX P5, PT, R23, UR17, P0, P1 ;  /* 0x0000001117007c0c */ /* 0x000fda00087a6710 */
[----:B------:R-:W-:Y:S01]  /*0680*/  @P5 LOP3.LUT R2, R2, 0x400000, RZ, 0xfc, !PT ;  /* 0x0040000002025812 */ /* 0x000fe200078efcff */
[----:B------:R-:W2:Y:S03]  /*0690*/  @!P5 LDC.64 R34, c[0x0][0x270] ;  /* 0x00009c00ff22db82 */ /* 0x000ea60000000a00 */
[C---:B------:R-:W-:Y:S02]  /*06a0*/  LOP3.LUT P2, RZ, R2.reuse, 0x2000000, RZ, 0xc0, !PT ;  /* 0x0200000002ff7812 */ /* 0x040fe4000784c0ff */
[----:B------:R-:W-:-:S03]  /*06b0*/  LOP3.LUT R2, R2, 0xffdfffff, RZ, 0xc0, !PT ;  /* 0xffdfffff02027812 */ /* 0x000fc600078ec0ff */
[----:B------:R-:W4:Y:S01]  /*06c0*/  @!P5 LDC.64 R106, c[0x0][0x220] ;  /* 0x00008800ff6adb82 */ /* 0x000f220000000a00 */
[----:B------:R-:W-:-:S04]  /*06d0*/  @P4 LOP3.LUT R2, R2, 0x200000, RZ, 0xfc, !PT ;  /* 0x0020000002024812 */ /* 0x000fc800078efcff */
[----:B------:R-:W-:-:S03]  /*06e0*/  LOP3.LUT R2, R2, 0xffefffff, RZ, 0xc0, !PT ;  /* 0xffefffff02027812 */ /* 0x000fc600078ec0ff */
[----:B-1----:R-:W-:Y:S01]  /*06f0*/  @!P2 IMAD R8, R9, R26, RZ ;  /* 0x0000001a0908a224 */ /* 0x002fe200078e02ff */
[----:B------:R-:W-:Y:S01]  /*0700*/  @P2 LOP3.LUT R0, R0, 0x2000000, RZ, 0xfc, !PT ;  /* 0x0200000000002812 */ /* 0x000fe200078efcff */
[----:B------:R-:W-:Y:S01]  /*0710*/  VIADD R9, R7, UR7 ;  /* 0x0000000707097c36 */ /* 0x000fe20008000000 */
[----:B------:R-:W-:Y:S01]  /*0720*/  LOP3.LUT R4, R4, 0x7fffffff, RZ, 0xc0, !PT ;  /* 0x7fffffff04047812 */ /* 0x000fe200078ec0ff */
[----:B------:R-:W-:Y:S01]  /*0730*/  @!P2 IMAD R27, R3, R27, R8 ;  /* 0x0000001b031ba224 */ /* 0x000fe200078e0208 */
[----:B------:R-:W-:Y:S01]  /*0740*/  @!P2 MOV R8, R6 ;  /* 0x000000060008a202 */ /* 0x000fe20000000f00 */
[--C-:B------:R-:W-:Y:S01]  /*0750*/  @!P3 IMAD.MOV.U32 R13, RZ, RZ, R9.reuse ;  /* 0x000000ffff0db224 */ /* 0x100fe200078e0009 */
[----:B------:R-:W-:Y:S01]  /*0760*/  ULDC.64 UR6, c[0x0][0x278] ;  /* 0x00009e0000067ab9 */ /* 0x000fe20000000a00 */
[----:B--2---:R-:W-:Y:S02]  /*0770*/  @!P5 IMAD R14, R23, R34, RZ ;  /* 0x00000022170ed224 */ /* 0x004fe400078e02ff */
[----:B------:R-:W-:-:S04]  /*0780*/  @!P2 IMAD.WIDE.U32 R10, R3, R26, R8 ;  /* 0x0000001a030aa225 */ /* 0x000fc800078e0008 */
[----:B------:R-:W-:Y:S01]  /*0790*/  @!P2 IMAD.IADD R11, R11, 0x1, R27 ;  /* 0x000000010b0ba824 */ /* 0x000fe200078e021b */
[C---:B------:R-:W-:Y:S01]  /*07a0*/  @!P2 LEA R116, P1, R10.reuse, R116, 0x1 ;  /* 0x000000740a74a211 */ /* 0x040fe200078208ff */
[----:B------:R-:W-:Y:S02]  /*07b0*/  @!P6 IMAD R27, R5, R29, R12 ;  /* 0x0000001d051be224 */ /* 0x000fe400078e020c */
[----:B---3--:R-:W-:Y:S01]  /*07c0*/  @!P3 IMAD R12, R21, R30, RZ ;  /* 0x0000001e150cb224 */ /* 0x008fe200078e02ff */
[----:B------:R-:W-:Y:S01]  /*07d0*/  @!P2 LEA.HI.X R117, R10, R117, R11, 0x1, P1 ;  /* 0x000000750a75a211 */ /* 0x000fe200008f0c0b */
[----:B------:R-:W-:Y:S01]  /*07e0*/  @!P6 IMAD.MOV.U32 R10, RZ, RZ, R6 ;  /* 0x000000ffff0ae224 */ /* 0x000fe200078e0006 */
[----:B------:R-:W-:Y:S01]  /*07f0*/  @!P6 MOV R11, R9 ;  /* 0x00000009000be202 */ /* 0x000fe20000000f00 */
[----:B------:R-:W-:Y:S02]  /*0800*/  @!P3 IMAD R21, R15, R31, R12 ;  /* 0x0000001f0f15b224 */ /* 0x000fe400078e020c */
[----:B------:R-:W-:-:S02]  /*0810*/  @!P3 IMAD.MOV.U32 R12, RZ, RZ, R6 ;  /* 0x000000ffff0cb224 */ /* 0x000fc400078e0006 */
[----:B------:R-:W-:-:S04]  /*0820*/  @!P6 IMAD.WIDE.U32 R10, R5, R28, R10 ;  /* 0x0000001c050ae225 */ /* 0x000fc800078e000a */
[----:B------:R-:W-:Y:S01]  /*0830*/  @!P3 IMAD.WIDE.U32 R12, R15, R30, R12 ;  /* 0x0000001e0f0cb225 */ /* 0x000fe200078e000c */
[----:B------:R-:W-:Y:S02]  /*0840*/  @!P6 IADD3 R5, R11, R27, RZ ;  /* 0x0000001b0b05e210 */ /* 0x000fe40007ffe0ff */
[C---:B-----5:R-:W-:Y:S01]  /*0850*/  @!P6 LEA R120, P1, R10.reuse, R120, 0x1 ;  /* 0x000000780a78e211 */ /* 0x060fe200078208ff */
[----:B------:R-:W-:Y:S01]  /*0860*/  @!P5 IMAD R15, R17, R35, R14 ;  /* 0x00000023110fd224 */ /* 0x000fe200078e020e */
[----:B------:R-:W-:Y:S01]  /*0870*/  @!P5 MOV R11, R9 ;  /* 0x00000009000bd202 */ /* 0x000fe20000000f00 */
[----:B0-----:R-:W-:Y:S01]  /*0880*/  @!P4 IMAD R14, R25, R36, RZ ;  /* 0x00000024190ec224 */ /* 0x001fe200078e02ff */
[----:B------:R-:W-:Y:S01]  /*0890*/  @!P6 LEA.HI.X R121, R10, R121, R5, 0x1, P1 ;  /* 0x000000790a79e211 */ /* 0x000fe200008f0c05 */
[----:B------:R-:W-:Y:S01]  /*08a0*/  @!P3 IMAD.IADD R5, R13, 0x1, R21 ;  /* 0x000000010d05b824 */ /* 0x000fe200078e0215 */
[----:B------:R-:W-:Y:S01]  /*08b0*/  @!P3 LEA R22, P1, R12, R32, 0x1 ;  /* 0x000000200c16b211 */ /* 0x000fe200078208ff */
[----:B------:R-:W-:-:S02]  /*08c0*/  @!P5 IMAD.MOV.U32 R10, RZ, RZ, R6 ;  /* 0x000000ffff0ad224 */ /* 0x000fc400078e0006 */
[----:B------:R-:W-:Y:S01]  /*08d0*/  @!P4 IMAD.MOV.U32 R13, RZ, RZ, R9 ;  /* 0x000000ffff0dc224 */ /* 0x000fe200078e0009 */
[----:B------:R-:W-:Y:S01]  /*08e0*/  @!P3 LEA.HI.X R23, R12, R33, R5, 0x1, P1 ;  /* 0x000000210c17b211 */ /* 0x000fe200008f0c05 */
[----:B------:R-:W-:-:S04]  /*08f0*/  @!P5 IMAD.WIDE.U32 R10, R17, R34, R10 ;  /* 0x00000022110ad225 */ /* 0x000fc800078e000a */
[----:B------:R-:W-:Y:S01]  /*0900*/  @!P4 IMAD.MOV.U32 R12, RZ, RZ, R6 ;  /* 0x000000ffff0cc224 */ /* 0x000fe200078e0006 */
[----:B------:R-:W-:Y:S01]  /*0910*/  @!P5 IADD3 R5, R11, R15, RZ ;  /* 0x0000000f0b05d210 */ /* 0x000fe20007ffe0ff */
[C---:B------:R-:W-:Y:S01]  /*0920*/  @!P4 IMAD R17, R19.reuse, R37, R14 ;  /* 0x000000251311c224 */ /* 0x040fe200078e020e */
[----:B----4-:R-:W-:Y:S01]  /*0930*/  @!P5 LEA R106, P1, R10, R106, 0x1 ;  /* 0x0000006a0a6ad211 */ /* 0x010fe200078208ff */
[----:B------:R-:W-:-:S03]  /*0940*/  @!P4 IMAD.WIDE.U32 R12, R19, R36, R12 ;  /* 0x00000024130cc225 */ /* 0x000fc600078e000c */
[----:B------:R-:W-:Y:S01]  /*0950*/  @!P5 LEA.HI.X R107, R10, R107, R5, 0x1, P1 ;  /* 0x0000006b0a6bd211 */ /* 0x000fe200008f0c05 */
[----:B------:R-:W-:Y:S01]  /*0960*/  @!P4 IMAD.IADD R10, R13, 0x1, R17 ;  /* 0x000000010d0ac824 */ /* 0x000fe200078e0211 */
[----:B------:R-:W-:Y:S01]  /*0970*/  @!P4 LEA R62, P1, R12, R62, 0x1 ;  /* 0x0000003e0c3ec211 */ /* 0x000fe200078208ff */
[----:B------:R-:W-:-:S03]  /*0980*/  VIADD R5, R3, 0x28 ;  /* 0x0000002803057836 */ /* 0x000fc60000000000 */
[----:B------:R-:W-:Y:S02]  /*0990*/  @!P4 LEA.HI.X R63, R12, R63, R10, 0x1, P1 ;  /* 0x0000003f0c3fc211 */ /* 0x000fe400008f0c0a */
[----:B------:R-:W-:Y:S02]  /*09a0*/  ISETP.GE.U32.AND P1, PT, R5, UR16, PT ;  /* 0x0000001005007c0c */ /* 0x000fe4000bf26070 */
[----:B------:R-:W-:-:S04]  /*09b0*/  SHF.R.S32.HI R11, RZ, 0x1f, R5 ;  /* 0x0000001fff0b7819 */ /* 0x000fc80000011405 */
        /* <DEDUP_REMOVED lines=132> */
[----:B------:R-:W-:-:S07]  /*1200*/  @P2 LOP3.LUT R2, R2, 0x1000, RZ, 0xfc, !PT ;  /* 0x0000100002022812 */ /* 0x000fce00078efcff */
        /* <DEDUP_REMOVED lines=9> */
[C---:B------:R-:W-:Y:S01]  /*12a0*/  VIADD R5, R3.reuse, 0x70 ;  /* 0x0000007003057836 */ /* 0x040fe20000000000 */
[----:B------:R-:W-:Y:S02]  /*12b0*/  LOP3.LUT R2, R2, 0xfffff7ff, RZ, 0xc0, !PT ;  /* 0xfffff7ff02027812 */ /* 0x000fe400078ec0ff */
[----:B------:R-:W-:Y:S01]  /*12c0*/  IADD3 R122, R3, 0x1c8, RZ ;  /* 0x000001c8037a7810 */ /* 0x000fe20007ffe0ff */
[----:B------:R0:W-:Y:S01]  /*12d0*/  STL.64 [R1+0x128], R124 ;  /* 0x0001287c01007387 */ /* 0x0001e20000100a00 */
[----:B------:R-:W-:Y:S02]  /*12e0*/  SHF.R.S32.HI R11, RZ, 0x1f, R5 ;  /* 0x0000001fff0b7819 */ /* 0x000fe40000011405 */
[----:B------:R-:W-:-:S04]  /*12f0*/  ISETP.GE.U32.AND P1, PT, R5, UR16, PT ;  /* 0x0000001005007c0c */ /* 0x000fc8000bf26070 */
[----:B------:R-:W-:Y:S01]  /*1300*/  ISETP.GE.OR.EX P2, PT, R11, UR17, P0, P1 ;  /* 0x000000110b007c0c */ /* 0x000fe20008746710 */
[----:B0-----:R-:W2:-:S12]  /*1310*/  LDL.LU.64 R124, [R1+0x110] ;  /* 0x00011000017c7983 */ /* 0x001e980000300a00 */
[----:B------:R-:W0:Y:S08]  /*1320*/  @!P2 LDC.64 R12, c[0x0][0x270] ;  /* 0x00009c00ff0cab82 */ /* 0x000e300000000a00 */
[----:B------:R-:W1:Y:S01]  /*1330*/  @!P2 LDC.64 R74, c[0x0][0x220] ;  /* 0x00008800ff4aab82 */ /* 0x000e620000000a00 */
[----:B0-----:R-:W-:Y:S02]  /*1340*/  @!P2 IMAD R10, R11, R12, RZ ;  /* 0x0000000c0b0aa224 */ /* 0x001fe400078e02ff */
[----:B------:R-:W-:-:S02]  /*1350*/  @!P2 IMAD.MOV.U32 R11, RZ, RZ, R9 ;  /* 0x000000ffff0ba224 */ /* 0x000fc400078e0009 */
        /* <DEDUP_REMOVED lines=8> */
[----:B------:R-:W-:Y:S02]  /*13e0*/  ISETP.GE.U32.AND P1, PT, R5, UR16, PT ;  /* 0x0000001005007c0c */ /* 0x000fe4000bf26070 */
[----:B------:R-:W-:Y:S02]  /*13f0*/  @P2 LOP3.LUT R2, R2, 0x800, RZ, 0xfc, !PT ;  /* 0x0000080002022812 */ /* 0x000fe400078efcff */
[----:B------:R-:W-:-:S13]  /*1400*/  ISETP.GE.OR.EX P2, PT, R11, UR17, P0, P1 ;  /* 0x000000110b007c0c */ /* 0x000fda0008746710 */
[----:B------:R-:W0:Y:S08]  /*1410*/  @!P2 LDC.64 R12, c[0x0][0x270] ;  /* 0x00009c00ff0cab82 */ /* 0x000e300000000a00 */
[----:B------:R-:W1:Y:S01]  /*1420*/  @!P2 LDC.64 R92, c[0x0][0x220] ;  /* 0x00008800ff5cab82 */ /* 0x000e620000000a00 */
[----:B0-----:R-:W-:Y:S02]  /*1430*/  @!P2 IMAD R10, R11, R12, RZ ;  /* 0x0000000c0b0aa224 */ /* 0x001fe400078e02ff */
[----:B------:R-:W-:-:S02]  /*1440*/  @!P2 IMAD.MOV.U32 R11, RZ, RZ, R9 ;  /* 0x000000ffff0ba224 */ /* 0x000fc400078e0009 */
[----:B------:R-:W-:Y:S02]  /*1450*/  @!P2 IMAD R13, R5, R13, R10 ;  /* 0x0000000d050da224 */ /* 0x000fe400078e020a */
[----:B------:R-:W-:-:S04]  /*1460*/  @!P2 IMAD.MOV.U32 R10, RZ, RZ, R6 ;  /* 0x000000ffff0aa224 */ /* 0x000fc800078e0006 */
[----:B------:R-:W-:-:S05]  /*1470*/  @!P2 IMAD.WIDE.U32 R10, R5, R12, R10 ;  /* 0x0000000c050aa225 */ /* 0x000fca00078e000a */
[----:B------:R-:W-:Y:S02]  /*1480*/  @!P2 IADD3 R5, R11, R13, RZ ;  /* 0x0000000d0b05a210 */ /* 0x000fe40007ffe0ff */
[----:B-1----:R-:W-:-:S04]  /*1490*/  @!P2 LEA R92, P1, R10, R92, 0x1 ;  /* 0x0000005c0a5ca211 */ /* 0x002fc800078208ff */
[----:B------:R-:W-:Y:S01]  /*14a0*/  @!P2 LEA.HI.X R93, R10, R93, R5, 0x1, P1 ;  /* 0x0000005d0a5da211 */ /* 0x000fe200008f0c05 */
[----:B------:R-:W-:Y:S01]  /*14b0*/  VIADD R5, R3, 0x80 ;  /* 0x0000008003057836 */ /* 0x000fe20000000000 */
[----:B------:R-:W-:-:S04]  /*14c0*/  LOP3.LUT R2, R2, 0xfffffbff, RZ, 0xc0, !PT ;  /* 0xfffffbff02027812 */ /* 0x000fc800078ec0ff */
[----:B------:R-:W-:Y:S02]  /*14d0*/  SHF.R.S32.HI R11, RZ, 0x1f, R5 ;  /* 0x0000001fff0b7819 */ /* 0x000fe40000011405 */
[----:B------:R-:W-:Y:S02]  /*14e0*/  ISETP.GE.U32.AND P1, PT, R5, UR16, PT ;  /* 0x0000001005007c0c */ /* 0x000fe4000bf26070 */
[----:B------:R-:W-:Y:S02]  /*14f0*/  @P2 LOP3.LUT R2, R2, 0x400, RZ, 0xfc, !PT ;  /* 0x0000040002022812 */ /* 0x000fe400078efcff */
[----:B------:R-:W-:-:S13]  /*1500*/  ISETP.GE.OR.EX P2, PT, R11, UR17, P0, P1 ;  /* 0x000000110b007c0c */ /* 0x000fda0008746710 */
[----:B------:R-:W0:Y:S08]  /*1510*/  @!P2 LDC.64 R12, c[0x0][0x270] ;  /* 0x00009c00ff0cab82 */ /* 0x000e300000000a00 */
        /* <DEDUP_REMOVED lines=25> */
[----:B------:R-:W-:Y:S02]  /*16b0*/  IADD3 R5, R3, 0x90, RZ ;  /* 0x0000009003057810 */ /* 0x000fe40007ffe0ff */
[----:B------:R-:W-:Y:S02]  /*16c0*/  LOP3.LUT R2, R2, 0xfffffeff, RZ, 0xc0, !PT ;  /* 0xfffffeff02027812 */ /* 0x000fe400078ec0ff */
[----:B------:R-:W-:Y:S02]  /*16d0*/  SHF.R.S32.HI R11, RZ, 0x1f, R5 ;  /* 0x0000001fff0b7819 */ /* 0x000fe40000011405 */
[----:B------:R-:W-:Y:S02]  /*16e0*/  ISETP.GE.U32.AND P1, PT, R5, UR16, PT ;  /* 0x0000001005007c0c */ /* 0x000fe4000bf26070 */
[----:B------:R-:W-:-:S02]  /*16f0*/  @P2 LOP3.LUT R2, R2, 0x100, RZ, 0xfc, !PT ;  /* 0x0000010002022812 */ /* 0x000fc400078efcff */
[----:B------:R-:W-:-:S13]  /*1700*/  ISETP.GE.OR.EX P2, PT, R11, UR17, P0, P1 ;  /* 0x000000110b007c0c */ /* 0x000fda0008746710 */
[----:B------:R-:W0:Y:S08]  /*1710*/  @!P2 LDC.64 R12, c[0x0][0x270] ;  /* 0x00009c00ff0cab82 */ /* 0x000e300000000a00 */
[----:B------:R-:W1:Y:S01]  /*1720*/  @!P2 LDC.64 R26, c[0x0][0x220] ;  /* 0x00008800ff1aab82 */ /* 0x000e620000000a00 */
[----:B------:R-:W-:Y:S01]  /*1730*/  IMAD.MOV.U32 R123, RZ, RZ, RZ ;  /* 0x000000ffff7b7224 */ /* 0x000fe200078e00ff */
[----:B--2---:R2:W-:Y:S01]  /*1740*/  STL.64 [R1+0x130], R124 ;  /* 0x0001307c01007387 */ /* 0x0045e20000100a00 */
[----:B0-----:R-:W-:-:S02]  /*1750*/  @!P2 IMAD R10, R11, R12, RZ ;  /* 0x0000000c0b0aa224 */ /* 0x001fc400078e02ff */
[----:B------:R-:W-:Y:S02]  /*1760*/  @!P2 IMAD.MOV.U32 R11, RZ, RZ, R9 ;  /* 0x000000ffff0ba224 */ /* 0x000fe400078e0009 */
[C---:B------:R-:W-:Y:S02]  /*1770*/  @!P2 IMAD R13, R5.reuse, R13, R10 ;  /* 0x0000000d050da224 */ /* 0x040fe400078e020a */
[----:B------:R-:W-:Y:S01]  /*1780*/  @!P2 IMAD.MOV.U32 R10, RZ, RZ, R6 ;  /* 0x000000ffff0aa224 */ /* 0x000fe200078e0006 */
[----:B------:R-:W-:Y:S01]  /*1790*/  LOP3.LUT R2, R2, 0xffffff7f, RZ, 0xc0, !PT ;  /* 0xffffff7f02027812 */ /* 0x000fe200078ec0ff */
[----:B--2---:R-:W2:Y:S02]  /*17a0*/  LDL.LU.64 R124, [R1+0x118] ;  /* 0x00011800017c7983 */ /* 0x004ea40000300a00 */
[----:B------:R-:W-:Y:S01]  /*17b0*/  @!P2 IMAD.WIDE.U32 R10, R5, R12, R10 ;  /* 0x0000000c050aa225 */ /* 0x000fe200078e000a */
[----:B------:R-:W-:Y:S01]  /*17c0*/  @P2 LOP3.LUT R2, R2, 0x80, RZ, 0xfc, !PT ;  /* 0x0000008002022812 */ /* 0x000fe200078efcff */
[----:B------:R0:W-:Y:S03]  /*17d0*/  STL [R1+0x120], R49 ;  /* 0x0001203101007387 */ /* 0x0001e60000100800 */
[----:B------:R-:W-:-:S02]  /*17e0*/  @!P2 IADD3 R5, R11, R13, RZ ;  /* 0x0000000d0b05a210 */ /* 0x000fc40007ffe0ff */
[----:B-1----:R-:W-:Y:S02]  /*17f0*/  @!P2 LEA R26, P1, R10, R26, 0x1 ;  /* 0x0000001a0a1aa211 */ /* 0x002fe400078208ff */
[----:B------:R-:W-:Y:S02]  /*1800*/  LOP3.LUT R2, R2, 0xffffffbf, RZ, 0xc0, !PT ;  /* 0xffffffbf02027812 */ /* 0x000fe400078ec0ff */
        /* <DEDUP_REMOVED lines=8> */
[----:B------:R-:W3:Y:S01]  /*1890*/  @!P2 LDC.64 R28, c[0x0][0x220] ;  /* 0x00008800ff1cab82 */ /* 0x000ee20000000a00 */
[----:B-1----:R-:W-:Y:S01]  /*18a0*/  @!P2 IMAD R10, R11, R12, RZ ;  /* 0x0000000c0b0aa224 */ /* 0x002fe200078e02ff */
[----:B------:R-:W-:-:S03]  /*18b0*/  @!P2 MOV R11, R9 ;  /* 0x00000009000ba202 */ /* 0x000fc60000000f00 */
[----:B------:R-:W-:Y:S02]  /*18c0*/  @!P2 IMAD R13, R5, R13, R10 ;  /* 0x0000000d050da224 */ /* 0x000fe400078e020a */
[----:B------:R-:W-:-:S04]  /*18d0*/  @!P2 IMAD.MOV.U32 R10, RZ, RZ, R6 ;  /* 0x000000ffff0aa224 */ /* 0x000fc800078e0006 */
[----:B------:R-:W-:-:S04]  /*18e0*/  @!P2 IMAD.WIDE.U32 R10, R5, R12, R10 ;  /* 0x0000000c050aa225 */ /* 0x000fc800078e000a */
[----:B------:R-:W-:Y:S01]  /*18f0*/  @!P2 IMAD.IADD R5, R11, 0x1, R13 ;  /* 0x000000010b05a824 */ /* 0x000fe200078e020d */
[----:B---3--:R-:W-:-:S04]  /*1900*/  @!P2 LEA R28, P1, R10, R28, 0x1 ;  /* 0x0000001c0a1ca211 */ /* 0x008fc800078208ff */
        /* <DEDUP_REMOVED lines=9> */
[----:B-1----:R-:W-:Y:S02]  /*19a0*/  @!P2 IMAD R10, R11, R12, RZ ;  /* 0x0000000c0b0aa224 */ /* 0x002fe400078e02ff */
[----:B------:R-:W-:Y:S02]  /*19b0*/  @!P2 IMAD.MOV.U32 R11, RZ, RZ, R9 ;  /* 0x000000ffff0ba224 */ /* 0x000fe400078e0009 */
[----:B------:R-:W-:Y:S01]  /*19c0*/  @!P2 IMAD R13, R5, R13, R10 ;  /* 0x0000000d050da224 */ /* 0x000fe200078e020a */
[----:B------:R-:W-:-:S05]  /*19d0*/  @!P2 MOV R10, R6 ;  /* 0x00000006000aa202 */ /* 0x000fca0000000f00 */
[----:B------:R-:W-:-:S04]  /*19e0*/  @!P2 IMAD.WIDE.U32 R10, R5, R12, R10 ;  /* 0x0000000c050aa225 */ /* 0x000fc800078e000a */
[----:B------:R-:W-:Y:S01]  /*19f0*/  @!P2 IMAD.IADD R5, R11, 0x1, R13 ;  /* 0x000000010b05a824 */ /* 0x000fe200078e020d */
[----:B---3--:R-:W-:-:S04]  /*1a00*/  @!P2 LEA R102, P1, R10, R102, 0x1 ;  /* 0x000000660a66a211 */ /* 0x008fc800078208ff */
        /* <DEDUP_REMOVED lines=11> */
[----:B------:R-:W-:Y:S02]  /*1ac0*/  @!P2 IMAD R13, R5, R13, R10 ;  /* 0x0000000d050da224 */ /* 0x000fe400078e020a */
[----:B------:R-:W-:-:S04]  /*1ad0*/  @!P2 IMAD.MOV.U32 R10, RZ, RZ, R6 ;  /* 0x000000ffff0aa224 */ /* 0x000fc800078e0006 */
[----:B------:R-:W-:-:S05]  /*1ae0*/  @!P2 IMAD.WIDE.U32 R10, R5, R12, R10 ;  /* 0x0000000c050aa225 */ /* 0x000fca00078e000a */
[----:B------:R-:W-:Y:S02]  /*1af0*/  @!P2 IADD3 R5, R11, R13, RZ ;  /* 0x0000000d0b05a210 */ /* 0x000fe40007ffe0ff */
        /* <DEDUP_REMOVED lines=55> */
[----:B------:R-:W-:-:S07]  /*1e70*/  @P2 LOP3.LUT R2, R2, 0x1, RZ, 0xfc, !PT ;  /* 0x0000000102022812 */ /* 0x000fce00078efcff */
        /* <DEDUP_REMOVED lines=334> */
[----:B------:R-:W-:Y:S01]  /*3360*/  @!P2 MOV R13, R9 ;  /* 0x00000009000da202 */ /* 0x000fe20000000f00 */
[----:B------:R-:W-:Y:S01]  /*3370*/  @!P2 IMAD.MOV.U32 R12, RZ, RZ, R6 ;  /* 0x000000ffff0ca224 */ /* 0x000fe200078e0006 */
[----:B------:R-:W-:-:S04]  /*3380*/  @P2 LOP3.LUT R4, R4, 0x800, RZ, 0xfc, !PT ;  /* 0x0000080004042812 */ /* 0x000fc800078efcff */
[----:B------:R-:W-:Y:S01]  /*3390*/  LOP3.LUT R4, R4, 0xfffffbff, RZ, 0xc0, !PT ;  /* 0xfffffbff04047812 */ /* 0x000fe200078ec0ff */
[----:B------:R-:W3:Y:S01]  /*33a0*/  @!P2 LDC.64 R18, c[0x0][0x220] ;  /* 0x00008800ff12ab82 */ /* 0x000ee20000000a00 */
[-C--:B-1----:R-:W-:Y:S02]  /*33b0*/  @!P2 IMAD R10, R11, R16.reuse, RZ ;  /* 0x000000100b0aa224 */ /* 0x082fe400078e02ff */
[----:B------:R-:W-:-:S04]  /*33c0*/  @!P2 IMAD.WIDE.U32 R12, R5, R16, R12 ;  /* 0x00000010050ca225 */ /* 0x000fc800078e000c */
[----:B------:R-:W-:Y:S01]  /*33d0*/  @!P2 IMAD R11, R5, R17, R10 ;  /* 0x00000011050ba224 */ /* 0x000fe200078e020a */
[----:B---3--:R-:W-:-:S03]  /*33e0*/  @!P2 LEA R10, P1, R12, R18, 0x1 ;  /* 0x000000120c0aa211 */ /* 0x008fc600078208ff */
[----:B------:R-:W-:-:S05]  /*33f0*/  @!P2 IMAD.IADD R5, R13, 0x1, R11 ;  /* 0x000000010d05a824 */ /* 0x000fca00078e020b */
        /* <DEDUP_REMOVED lines=143> */
[----:B---3--:R-:W-:Y:S01]  /*3cf0*/  @!P2 LEA R34, P1, R32, R34, 0x1 ;  /* 0x000000222022a211 */ /* 0x008fe200078208ff */
[----:B------:R-:W-:-:S03]  /*3d00*/  VIADD R5, R3, 0x1c0 ;  /* 0x000001c003057836 */ /* 0x000fc60000000000 */
        /* <DEDUP_REMOVED lines=8> */
[-C--:B-1----:R-:W-:Y:S02]  /*3d90*/  @!P2 IMAD R118, R33, R30.reuse, RZ ;  /* 0x0000001e2176a224 */ /* 0x082fe400078e02ff */
[----:B------:R-:W-:Y:S02]  /*3da0*/  @!P2 IMAD.MOV.U32 R33, RZ, RZ, R9 ;  /* 0x000000ffff21a224 */ /* 0x000fe400078e0009 */
[C---:B------:R-:W-:Y:S02]  /*3db0*/  @!P2 IMAD R118, R5.reuse, R31, R118 ;  /* 0x0000001f0576a224 */ /* 0x040fe400078e0276 */
[----:B------:R-:W-:Y:S02]  /*3dc0*/  @!P2 IMAD.WIDE.U32 R30, R5, R30, R32 ;  /* 0x0000001e051ea225 */ /* 0x000fe400078e0020 */
[----:B------:R-:W1:Y:S02]  /*3dd0*/  @!P2 LDC.64 R32, c[0x0][0x220] ;  /* 0x00008800ff20ab82 */ /* 0x000e640000000a00 */
[----:B------:R-:W-:Y:S01]  /*3de0*/  @!P2 IMAD.IADD R5, R31, 0x1, R118 ;  /* 0x000000011f05a824 */ /* 0x000fe200078e0276 */
[----:B-1----:R-:W-:-:S04]  /*3df0*/  @!P2 LEA R32, P1, R30, R32, 0x1 ;  /* 0x000000201e20a211 */ /* 0x002fc800078208ff */
[----:B------:R-:W-:Y:S02]  /*3e00*/  @!P2 LEA.HI.X R33, R30, R33, R5, 0x1, P1 ;  /* 0x000000211e21a211 */ /* 0x000fe400008f0c05 */
[----:B------:R-:W-:Y:S02]  /*3e10*/  SHF.R.S32.HI R5, RZ, 0x1f, R122 ;  /* 0x0000001fff057819 */ /* 0x000fe4000001147a */
[----:B------:R-:W-:-:S04]  /*3e20*/  ISETP.GE.U32.AND P1, PT, R122, UR6, PT ;  /* 0x000000067a007c0c */ /* 0x000fc8000bf26070 */
[----:B------:R-:W-:-:S13]  /*3e30*/  ISETP.GE.OR.EX P2, PT, R5, UR7, P0, P1 ;  /* 0x0000000705007c0c */ /* 0x000fda0008746710 */
[----:B------:R-:W1:Y:S01]  /*3e40*/  @!P2 LDC.64 R30, c[0x0][0x270] ;  /* 0x00009c00ff1eab82 */ /* 0x000e620000000a00 */
[----:B------:R-:W-:Y:S01]  /*3e50*/  @!P2 IMAD.MOV.U32 R118, RZ, RZ, R6 ;  /* 0x000000ffff76a224 */ /* 0x000fe200078e0006 */
[----:B------:R-:W-:Y:S01]  /*3e60*/  @P2 LOP3.LUT R4, R4, 0x1, RZ, 0xfc, !PT ;  /* 0x0000000104042812 */ /* 0x000fe200078efcff */
[----:B------:R-:W-:Y:S02]  /*3e70*/  @!P2 IMAD.MOV.U32 R119, RZ, RZ, R9 ;  /* 0x000000ffff77a224 */ /* 0x000fe400078e0009 */
[-C--:B-1----:R-:W-:Y:S02]  /*3e80*/  @!P2 IMAD R5, R5, R30.reuse, RZ ;  /* 0x0000001e0505a224 */ /* 0x082fe400078e02ff */
[----:B------:R-:W-:-:S04]  /*3e90*/  @!P2 IMAD.WIDE.U32 R118, R122, R30, R118 ;  /* 0x0000001e7a76a225 */ /* 0x000fc800078e0076 */
[----:B------:R-:W-:Y:S02]  /*3ea0*/  @!P2 IMAD R5, R122, R31, R5 ;  /* 0x0000001f7a05a224 */ /* 0x000fe400078e0205 */
[----:B------:R-:W1:Y:S01]  /*3eb0*/  @!P2 LDC.64 R30, c[0x0][0x220] ;  /* 0x00008800ff1eab82 */ /* 0x000e620000000a00 */
[----:B------:R-:W-:Y:S02]  /*3ec0*/  VIADD R122, R3, 0x1d0 ;  /* 0x000001d0037a7836 */ /* 0x000fe40000000000 */
[----:B------:R-:W-:Y:S02]  /*3ed0*/  @!P2 IADD3 R5, R119, R5, RZ ;  /* 0x000000057705a210 */ /* 0x000fe40007ffe0ff */
[----:B-1----:R-:W-:-:S04]  /*3ee0*/  @!P2 LEA R30, P1, R118, R30, 0x1 ;  /* 0x0000001e761ea211 */ /* 0x002fc800078208ff */
[----:B------:R-:W-:Y:S02]  /*3ef0*/  @!P2 LEA.HI.X R31, R118, R31, R5, 0x1, P1 ;  /* 0x0000001f761fa211 */ /* 0x000fe400008f0c05 */
[----:B------:R-:W-:Y:S02]  /*3f00*/  SHF.R.S32.HI R5, RZ, 0x1f, R122 ;  /* 0x0000001fff057819 */ /* 0x000fe4000001147a */
[----:B------:R-:W-:Y:S02]  /*3f10*/  ISETP.GE.U32.AND P1, PT, R122, UR6, PT ;  /* 0x000000067a007c0c */ /* 0x000fe4000bf26070 */
[----:B------:R-:W-:Y:S02]  /*3f20*/  LOP3.LUT P2, RZ, R0, 0x2000000, RZ, 0xc0, !PT ;  /* 0x0200000000ff7812 */ /* 0x000fe4000784c0ff */
[----:B------:R-:W-:-:S11]  /*3f30*/  ISETP.GE.OR.EX P1, PT, R5, UR7, P0, P1 ;  /* 0x0000000705007c0c */ /* 0x000fd60008726710 */
[----:B------:R1:W3:Y:S01]  /*3f40*/  @!P2 LDG.E R123, desc[UR12][R116.64] ;  /* 0x0000000c747ba981 */ /* 0x0002e2000c1e1900 */
[----:B------:R-:W-:Y:S01]  /*3f50*/  LOP3.LUT R0, R0, 0xfeffffff, RZ, 0xc0, !PT ;  /* 0xfeffffff00007812 */ /* 0x000fe200078ec0ff */
[----:B------:R-:W4:Y:S01]  /*3f60*/  @!P1 LDC.64 R118, c[0x0][0x270] ;  /* 0x00009c00ff769b82 */ /* 0x000f220000000a00 */
[----:B-1----:R-:W-:Y:S01]  /*3f70*/  @!P1 MOV R116, R6 ;  /* 0x0000000600749202 */ /* 0x002fe20000000f00 */
[----:B------:R-:W-:Y:S02]  /*3f80*/  @!P1 IMAD.MOV.U32 R117, RZ, RZ, R9 ;  /* 0x000000ffff759224 */ /* 0x000fe400078e0009 */
[-C--:B----4-:R-:W-:Y:S02]  /*3f90*/  @!P1 IMAD R5, R5, R118.reuse, RZ ;  /* 0x0000007605059224 */ /* 0x090fe400078e02ff */
[----:B------:R-:W-:-:S04]  /*3fa0*/  @!P1 IMAD.WIDE.U32 R116, R122, R118, R116 ;  /* 0x000000767a749225 */ /* 0x000fc800078e0074 */
[----:B------:R-:W-:Y:S01]  /*3fb0*/  @!P1 IMAD R5, R122, R119, R5 ;  /* 0x000000777a059224 */ /* 0x000fe200078e0205 */
[----:B------:R-:W-:Y:S01]  /*3fc0*/  HFMA2.MMA R122, -RZ, RZ, 0, 0 ;  /* 0x00000000ff7a7435 */ /* 0x000fe200000001ff */
[----:B------:R-:W1:Y:S02]  /*3fd0*/  @!P1 LDC.64 R118, c[0x0][0x220] ;  /* 0x00008800ff769b82 */ /* 0x000e640000000a00 */
[----:B------:R-:W-:Y:S01]  /*3fe0*/  @!P1 IMAD.IADD R5, R117, 0x1, R5 ;  /* 0x0000000175059824 */ /* 0x000fe200078e0205 */
[----:B-1----:R-:W-:-:S04]  /*3ff0*/  @!P1 LEA R118, P2, R116, R118, 0x1 ;  /* 0x0000007674769211 */ /* 0x002fc800078408ff */
[----:B------:R-:W-:Y:S02]  /*4000*/  @!P1 LEA.HI.X R119, R116, R119, R5, 0x1, P2 ;  /* 0x0000007774779211 */ /* 0x000fe400010f0c05 */
[C---:B------:R-:W-:Y:S02]  /*4010*/  LOP3.LUT P2, RZ, R2.reuse, 0x1000000, RZ, 0xc0, !PT ;  /* 0x0100000002ff7812 */ /* 0x040fe4000784c0ff */
[----:B------:R-:W-:-:S04]  /*4020*/  LOP3.LUT R2, R2, 0x7fffffff, RZ, 0xc0, !PT ;  /* 0x7fffffff02027812 */ /* 0x000fc800078ec0ff */
[----:B------:R-:W-:-:S04]  /*4030*/  @P1 LOP3.LUT R2, R2, 0x80000000, RZ, 0xfc, !PT ;  /* 0x8000000002021812 */ /* 0x000fc800078efcff */
[----:B------:R-:W-:-:S03]  /*4040*/  LOP3.LUT P1, RZ, R2, 0x1000, RZ, 0xc0, !PT ;  /* 0x0000100002ff7812 */ /* 0x000fc6000782c0ff */
[----:B------:R1:W4:Y:S02]  /*4050*/  @!P2 LDG.E R122, desc[UR12][R120.64] ;  /* 0x0000000c787aa981 */ /* 0x000324000c1e1900 */
[----:B-1----:R-:W-:-:S08]  /*4060*/  VIADD R120, R3, 0x1d8 ;  /* 0x000001d803787836 */ /* 0x002fd00000000000 */
[----:B------:R-:W-:Y:S02]  /*4070*/  @P1 LOP3.LUT R0, R0, 0x1000000, RZ, 0xfc, !PT ;  /* 0x0100000000001812 */ /* 0x000fe400078efcff */
[----:B------:R-:W-:Y:S02]  /*4080*/  SHF.R.S32.HI R5, RZ, 0x1f, R120 ;  /* 0x0000001fff057819 */ /* 0x000fe40000011478 */
[----:B------:R-:W-:-:S04]  /*4090*/  ISETP.GE.U32.AND P2, PT, R120, UR6, PT ;  /* 0x0000000678007c0c */ /* 0x000fc8000bf46070 */
[----:B------:R-:W-:-:S13]  /*40a0*/  ISETP.GE.OR.EX P2, PT, R5, UR7, P0, P2 ;  /* 0x0000000705007c0c */ /* 0x000fda0008746720 */
[----:B------:R-:W1:Y:S01]  /*40b0*/  @!P2 LDC.64 R116, c[0x0][0x270] ;  /* 0x00009c00ff74ab82 */ /* 0x000e620000000a00 */
[----:B------:R-:W-:-:S06]  /*40c0*/  IMAD.MOV.U32 R121, RZ, RZ, RZ ;  /* 0x000000ffff797224 */ /* 0x000fcc00078e00ff */
[----:B------:R5:W4:Y:S02]  /*40d0*/  @!P3 LDG.E R121, desc[UR12][R22.64] ;  /* 0x0000000c1679b981 */ /* 0x000b24000c1e1900 */
[----:B-----5:R-:W-:Y:S01]  /*40e0*/  @!P2 MOV R22, R6 ;  /* 0x000000060016a202 */ /* 0x020fe20000000f00 */
[----:B------:R-:W-:Y:S02]  /*40f0*/  @!P2 IMAD.MOV.U32 R23, RZ, RZ, R9 ;  /* 0x000000ffff17a224 */ /* 0x000fe400078e0009 */
[-C--:B-1----:R-:W-:Y:S02]  /*4100*/  @!P2 IMAD R5, R5, R116.reuse, RZ ;  /* 0x000000740505a224 */ /* 0x082fe400078e02ff */
[----:B------:R-:W-:-:S04]  /*4110*/  @!P2 IMAD.WIDE.U32 R22, R120, R116, R22 ;  /* 0x000000747816a225 */ /* 0x000fc800078e0016 */
[----:B------:R-:W-:Y:S02]  /*4120*/  @!P2 IMAD R5, R120, R117, R5 ;  /* 0x000000757805a224 */ /* 0x000fe400078e0205 */
[----:B------:R-:W1:Y:S02]  /*4130*/  @!P2 LDC.64 R116, c[0x0][0x220] ;  /* 0x00008800ff74ab82 */ /* 0x000e640000000a00 */
[----:B------:R-:W-:Y:S01]  /*4140*/  @!P2 IMAD.IADD R5, R23, 0x1, R5 ;  /* 0x000000011705a824 */ /* 0x000fe200078e0205 */
[----:B------:R-:W-:Y:S01]  /*4150*/  HFMA2.MMA R120, -RZ, RZ, 0, 0 ;  /* 0x00000000ff787435 */ /* 0x000fe200000001ff */
[----:B-1----:R-:W-:-:S04]  /*4160*/  @!P2 LEA R116, P3, R22, R116, 0x1 ;  /* 0x000000741674a211 */ /* 0x002fc800078608ff */
[----:B------:R-:W-:Y:S02]  /*4170*/  @!P2 LEA.HI.X R117, R22, R117, R5, 0x1, P3 ;  /* 0x000000751675a211 */ /* 0x000fe400018f0c05 */
[----:B------:R-:W-:-:S13]  /*4180*/  LOP3.LUT P3, RZ, R2, 0x400000, RZ, 0xc0, !PT ;  /* 0x0040000002ff7812 */ /* 0x000fda000786c0ff */
[----:B------:R1:W5:Y:S02]  /*4190*/  @!P3 LDG.E R120, desc[UR12][R106.64] ;  /* 0x0000000c6a78b981 */ /* 0x000364000c1e1900 */
[----:B-1----:R-:W-:-:S05]  /*41a0*/  VIADD R107, R3, 0x1e0 ;  /* 0x000001e0036b7836 */ /* 0x002fca0000000000 */
[----:B------:R-:W-:Y:S02]  /*41b0*/  SHF.R.S32.HI R5, RZ, 0x1f, R107 ;  /* 0x0000001fff057819 */ /* 0x000fe4000001146b */
[----:B------:R-:W-:-:S04]  /*41c0*/  ISETP.GE.U32.AND P3, PT, R107, UR6, PT ;  /* 0x000000066b007c0c */ /* 0x000fc8000bf66070 */
[----:B------:R-:W-:Y:S01]  /*41d0*/  ISETP.GE.OR.EX P3, PT, R5, UR7, P0, P3 ;  /* 0x0000000705007c0c */ /* 0x000fe20008766730 */
[----:B------:R-:W-:-:S06]  /*41e0*/  IMAD.MOV.U32 R106, RZ, RZ, RZ ;  /* 0x000000ffff6a7224 */ /* 0x000fcc00078e00ff */
[----:B------:R1:W5:Y:S06]  /*41f0*/  @!P4 LDG.E R106, desc[UR12][R62.64] ;  /* 0x0000000c3e6ac981 */ /* 0x00036c000c1e1900 */
[----:B-1----:R-:W1:Y:S01]  /*4200*/  @!P3 LDC.64 R62, c[0x0][0x270] ;  /* 0x00009c00ff3ebb82 */ /* 0x002e620000000a00 */
[----:B------:R-:W-:Y:S01]  /*4210*/  @!P3 MOV R22, R6 ;  /* 0x000000060016b202 */ /* 0x000fe20000000f00 */
[----:B------:R-:W-:Y:S02]  /*4220*/  @!P3 IMAD.MOV.U32 R23, RZ, RZ, R9 ;  /* 0x000000ffff17b224 */ /* 0x000fe400078e0009 */
[----:B-1----:R-:W-:-:S02]  /*4230*/  @!P3 IMAD R5, R5, R62, RZ ;  /* 0x0000003e0505b224 */ /* 0x002fc400078e02ff */
[----:B------:R-:W-:-:S04]  /*4240*/  @!P3 IMAD.WIDE.U32 R22, R107, R62, R22 ;  /* 0x0000003e6b16b225 */ /* 0x000fc800078e0016 */
[----:B------:R-:W-:Y:S02]  /*4250*/  @!P3 IMAD R5, R107, R63, R5 ;  /* 0x0000003f6b05b224 */ /* 0x000fe400078e0205 */
[----:B------:R-:W1:Y:S01]  /*4260*/  @!P3 LDC.64 R62, c[0x0][0x220] ;  /* 0x00008800ff3ebb82 */ /* 0x000e620000000a00 */
[----:B------:R-:W-:Y:S02]  /*4270*/  VIADD R107, R3, 0x1e8 ;  /* 0x000001e8036b7836 */ /* 0x000fe40000000000 */
[----:B------:R-:W-:-:S03]  /*4280*/  @!P3 IMAD.IADD R5, R23, 0x1, R5 ;  /* 0x000000011705b824 */ /* 0x000fc600078e0205 */
[----:B------:R-:W-:Y:S02]  /*4290*/  SHF.R.S32.HI R23, RZ, 0x1f, R107 ;  /* 0x0000001fff177819 */ /* 0x000fe4000001146b */
[----:B-1----:R-:W-:-:S04]  /*42a0*/  @!P3 LEA R62, P4, R22, R62, 0x1 ;  /* 0x0000003e163eb211 */ /* 0x002fc800078808ff */
[----:B------:R-:W-:Y:S02]  /*42b0*/  @!P3 LEA.HI.X R63, R22, R63, R5, 0x1, P4 ;  /* 0x0000003f163fb211 */ /* 0x000fe400020f0c05 */
[----:B------:R-:W-:-:S04]  /*42c0*/  ISETP.GE.U32.AND P4, PT, R107, UR6, PT ;  /* 0x000000066b007c0c */ /* 0x000fc8000bf86070 */
[----:B------:R-:W-:Y:S01]  /*42d0*/  ISETP.GE.OR.EX P4, PT, R23, UR7, P0, P4 ;  /* 0x0000000717007c0c */ /* 0x000fe20008786740 */
[----:B------:R-:W-:-:S06]  /*42e0*/  IMAD.MOV.U32 R22, RZ, RZ, RZ ;  /* 0x000000ffff167224 */ /* 0x000fcc00078e00ff */
[----:B------:R1:W5:Y:S01]  /*42f0*/  @!P5 LDG.E R22, desc[UR12][R46.64] ;  /* 0x0000000c2e16d981 */ /* 0x000362000c1e1900 */
[----:B------:R-:W-:-:S05]  /*4300*/  LOP3.LUT P1, RZ, R2, 0x100000, RZ, 0xc0, !PT ;  /* 0x0010000002ff7812 */ /* 0x000fca000782c0ff */
[----:B-1----:R-:W1:Y:S01]  /*4310*/  @!P4 LDC.64 R46, c[0x0][0x270] ;  /* 0x00009c00ff2ecb82 */ /* 0x002e620000000a00 */
[----:B------:R-:W-:-:S10]  /*4320*/  HFMA2.MMA R5, -RZ, RZ, 0, 0 ;  /* 0x00000000ff057435 */ /* 0x000fd400000001ff */
[----:B------:R0:W5:Y:S02]  /*4330*/  @!P1 LDG.E R5, desc[UR12][R90.64] ;  /* 0x0000000c5a059981 */ /* 0x000164000c1e1900 */
[----:B0-----:R-:W-:Y:S01]  /*4340*/  @!P4 MOV R90, R6 ;  /* 0x00000006005ac202 */ /* 0x001fe20000000f00 */
[----:B------:R-:W-:Y:S02]  /*4350*/  @!P4 IMAD.MOV.U32 R91, RZ, RZ, R9 ;  /* 0x000000ffff5bc224 */ /* 0x000fe400078e0009 */
[-C--:B-1----:R-:W-:Y:S02]  /*4360*/  @!P4 IMAD R23, R23, R46.reuse, RZ ;  /* 0x0000002e1717c224 */ /* 0x082fe400078e02ff */
[----:B------:R-:W-:-:S04]  /*4370*/  @!P4 IMAD.WIDE.U32 R90, R107, R46, R90 ;  /* 0x0000002e6b5ac225 */ /* 0x000fc800078e005a */
[----:B------:R-:W-:Y:S02]  /*4380*/  @!P4 IMAD R23, R107, R47, R23 ;  /* 0x0000002f6b17c224 */ /* 0x000fe400078e0217 */
[----:B------:R-:W0:Y:S01]  /*4390*/  @!P4 LDC.64 R46, c[0x0][0x220] ;  /* 0x00008800ff2ecb82 */ /* 0x000e220000000a00 */
[----:B------:R-:W-:-:S04]  /*43a0*/  LOP3.LUT R2, R2, 0xdfffffff, RZ, 0xc0, !PT ;  /* 0xdfffffff02027812 */ /* 0x000fc800078ec0ff */
[----:B------:R-:W-:Y:S01]  /*43b0*/  @P2 LOP3.LUT R2, R2, 0x20000000, RZ, 0xfc, !PT ;  /* 0x2000000002022812 */ /* 0x000fe200078efcff */
[----:B------:R-:W-:-:S03]  /*43c0*/  @!P4 IMAD.IADD R23, R91, 0x1, R23 ;  /* 0x000000015b17c824 */ /* 0x000fc600078e0217 */
[C---:B------:R-:W-:Y:S02]  /*43d0*/  LOP3.LUT P2, RZ, R2.reuse, 0x200, RZ, 0xc0, !PT ;  /* 0x0000020002ff7812 */ /* 0x040fe4000784c0ff */
[----:B------:R-:W-:-:S04]  /*43e0*/  LOP3.LUT R2, R2, 0xf7ffffff, RZ, 0xc0, !PT ;  /* 0xf7ffffff02027812 */ /* 0x000fc800078ec0ff */
[----:B------:R-:W-:Y:S02]  /*43f0*/  @P3 LOP3.LUT R2, R2, 0x8000000, RZ, 0xfc, !PT ;  /* 0x0800000002023812 */ /* 0x000fe400078efcff */
[----:B0-----:R-:W-:-:S04]  /*4400*/  @!P4 LEA R46, P5, R90, R46, 0x1 ;  /* 0x0000002e5a2ec211 */ /* 0x001fc800078a08ff */
[----:B------:R-:W-:Y:S02]  /*4410*/  @!P4 LEA.HI.X R47, R90, R47, R23, 0x1, P5 ;  /* 0x0000002f5a2fc211 */ /* 0x000fe400028f0c17 */
[----:B------:R-:W-:Y:S01]  /*4420*/  LOP3.LUT P5, RZ, R2, 0x40000, RZ, 0xc0, !PT ;  /* 0x0004000002ff7812 */ /* 0x000fe200078ac0ff */
[----:B------:R-:W-:Y:S01]  /*4430*/  HFMA2.MMA R23, -RZ, RZ, 0, 0 ;  /* 0x00000000ff177435 */ /* 0x000fe200000001ff */
[----:B------:R-:W-:-:S05]  /*4440*/  VIADD R107, R3, 0x1f0 ;  /* 0x000001f0036b7836 */ /* 0x000fca0000000000 */
[----:B------:R-:W-:-:S06]  /*4450*/  SHF.R.S32.HI R91, RZ, 0x1f, R107 ;  /* 0x0000001fff5b7819 */ /* 0x000fcc000001146b */
[----:B------:R-:W5:Y:S01]  /*4460*/  @!P5 LDG.E R23, desc[UR12][R60.64] ;  /* 0x0000000c3c17d981 */ /* 0x000f62000c1e1900 */
[----:B------:R-:W-:-:S04]  /*4470*/  ISETP.GE.U32.AND P5, PT, R107, UR6, PT ;  /* 0x000000066b007c0c */ /* 0x000fc8000bfa6070 */
[----:B------:R-:W-:Y:S01]  /*4480*/  ISETP.GE.OR.EX P5, PT, R91, UR7, P0, P5 ;  /* 0x000000075b007c0c */ /* 0x000fe200087a6750 */
[----:B------:R-:W-:-:S06]  /*4490*/  IMAD.MOV.U32 R90, RZ, RZ, RZ ;  /* 0x000000ffff5a7224 */ /* 0x000fcc00078e00ff */
[----:B------:R0:W5:Y:S06]  /*44a0*/  @!P6 LDG.E R90, desc[UR12][R80.64] ;  /* 0x0000000c505ae981 */ /* 0x00016c000c1e1900 */
[----:B0-----:R-:W0:Y:S01]  /*44b0*/  @!P5 LDC.64 R80, c[0x0][0x270] ;  /* 0x00009c00ff50db82 */ /* 0x001e220000000a00 */
[----:B------:R-:W-:Y:S01]  /*44c0*/  @!P5 MOV R60, R6 ;  /* 0x00000006003cd202 */ /* 0x000fe20000000f00 */
[----:B------:R-:W-:Y:S02]  /*44d0*/  @!P5 IMAD.MOV.U32 R61, RZ, RZ, R9 ;  /* 0x000000ffff3dd224 */ /* 0x000fe400078e0009 */
[----:B0-----:R-:W-:-:S02]  /*44e0*/  @!P5 IMAD R91, R91, R80, RZ ;  /* 0x000000505b5bd224 */ /* 0x001fc400078e02ff */
[----:B------:R-:W-:-:S04]  /*44f0*/  @!P5 IMAD.WIDE.U32 R60, R107, R80, R60 ;  /* 0x000000506b3cd225 */ /* 0x000fc800078e003c */
[----:B------:R-:W-:Y:S02]  /*4500*/  @!P5 IMAD R91, R107, R81, R91 ;  /* 0x000000516b5bd224 */ /* 0x000fe400078e025b */
[----:B------:R-:W0:Y:S02]  /*4510*/  @!P5 LDC.64 R80, c[0x0][0x220] ;  /* 0x00008800ff50db82 */ /* 0x000e240000000a00 */
[----:B------:R-:W-:Y:S01]  /*4520*/  @!P5 IMAD.IADD R91, R61, 0x1, R91 ;  /* 0x000000013d5bd824 */ /* 0x000fe200078e025b */
[----:B------:R-:W-:Y:S02]  /*4530*/  LOP3.LUT P3, RZ, R2, 0x10000, RZ, 0xc0, !PT ;  /* 0x0001000002ff7812 */ /* 0x000fe4000786c0ff */
[----:B0-----:R-:W-:-:S04]  /*4540*/  @!P5 LEA R80, P6, R60, R80, 0x1 ;  /* 0x000000503c50d211 */ /* 0x001fc800078c08ff */
[----:B------:R-:W-:Y:S01]  /*4550*/  @!P5 LEA.HI.X R81, R60, R81, R91, 0x1, P6 ;  /* 0x000000513c51d211 */ /* 0x000fe200030f0c5b */
[----:B------:R-:W-:Y:S01]  /*4560*/  HFMA2.MMA R91, -RZ, RZ, 0, 0 ;  /* 0x00000000ff5b7435 */ /* 0x000fe200000001ff */
[----:B------:R-:W-:-:S09]  /*4570*/  LOP3.LUT P1, RZ, R2, 0x8000, RZ, 0xc0, !PT ;  /* 0x0000800002ff7812 */ /* 0x000fd2000782c0ff */
[----:B------:R0:W5:Y:S02]  /*4580*/  @!P3 LDG.E R91, desc[UR12][R110.64] ;  /* 0x0000000c6e5bb981 */ /* 0x000164000c1e1900 */
[----:B0-----:R-:W-:-:S05]  /*4590*/  VIADD R111, R3, 0x1f8 ;  /* 0x000001f8036f7836 */ /* 0x001fca0000000000 */
[----:B------:R-:W-:Y:S02]  /*45a0*/  SHF.R.S32.HI R110, RZ, 0x1f, R111 ;  /* 0x0000001fff6e7819 */ /* 0x000fe4000001146f */
[----:B------:R-:W-:-:S04]  /*45b0*/  ISETP.GE.U32.AND P6, PT, R111, UR6, PT ;  /* 0x000000066f007c0c */ /* 0x000fc8000bfc6070 */
[----:B------:R-:W-:Y:S01]  /*45c0*/  ISETP.GE.OR.EX P6, PT, R110, UR7, P0, P6 ;  /* 0x000000076e007c0c */ /* 0x000fe200087c6760 */
[----:B------:R-:W-:-:S06]  /*45d0*/  IMAD.MOV.U32 R107, RZ, RZ, RZ ;  /* 0x000000ffff6b7224 */ /* 0x000fcc00078e00ff */
[----:B------:R0:W5:Y:S06]  /*45e0*/  @!P1 LDG.E R107, desc[UR12][R104.64] ;  /* 0x0000000c686b9981 */ /* 0x00016c000c1e1900 */
[----:B0-----:R-:W0:Y:S01]  /*45f0*/  @!P6 LDC.64 R104, c[0x0][0x270] ;  /* 0x00009c00ff68eb82 */ /* 0x001e220000000a00 */
[----:B------:R-:W-:Y:S01]  /*4600*/  @!P6 MOV R60, R6 ;  /* 0x00000006003ce202 */ /* 0x000fe20000000f00 */
[----:B------:R-:W-:Y:S01]  /*4610*/  @!P6 IMAD.MOV.U32 R61, RZ, RZ, R9 ;  /* 0x000000ffff3de224 */ /* 0x000fe200078e0009 */
[----:B------:R-:W-:-:S04]  /*4620*/  LOP3.LUT R2, R2, 0xefffffff, RZ, 0xc0, !PT ;  /* 0xefffffff02027812 */ /* 0x000fc800078ec0ff */
[----:B------:R-:W-:Y:S01]  /*4630*/  @P4 LOP3.LUT R2, R2, 0x10000000, RZ, 0xfc, !PT ;  /* 0x1000000002024812 */ /* 0x000fe200078efcff */
[-C--:B0-----:R-:W-:Y:S02]  /*4640*/  @!P6 IMAD R110, R110, R104.reuse, RZ ;  /* 0x000000686e6ee224 */ /* 0x081fe400078e02ff */
[----:B------:R-:W-:-:S04]  /*4650*/  @!P6 IMAD.WIDE.U32 R60, R111, R104, R60 ;  /* 0x000000686f3ce225 */ /* 0x000fc800078e003c */
[----:B------:R-:W-:Y:S02]  /*4660*/  @!P6 IMAD R110, R111, R105, R110 ;  /* 0x000000696f6ee224 */ /* 0x000fe400078e026e */
[----:B------:R-:W0:Y:S01]  /*4670*/  @!P6 LDC.64 R104, c[0x0][0x220] ;  /* 0x00008800ff68eb82 */ /* 0x000e220000000a00 */
[----:B------:R-:W-:Y:S02]  /*4680*/  LOP3.LUT R2, R2, 0xbfffffff, RZ, 0xc0, !PT ;  /* 0xbfffffff02027812 */ /* 0x000fe400078ec0ff */
[----:B------:R-:W-:Y:S02]  /*4690*/  LOP3.LUT R0, R0, 0xfffffffe, RZ, 0xc0, !PT ;  /* 0xfffffffe00007812 */ /* 0x000fe400078ec0ff */
[----:B------:R-:W-:Y:S02]  /*46a0*/  @P5 LOP3.LUT R2, R2, 0x40000000, RZ, 0xfc, !PT ;  /* 0x4000000002025812 */ /* 0x000fe400078efcff */
[----:B------:R-:W-:Y:S01]  /*46b0*/  @P0 LOP3.LUT R0, R0, 0x1, RZ, 0xfc, !PT ;  /* 0x0000000100000812 */ /* 0x000fe200078efcff */
[----:B------:R-:W-:Y:S01]  /*46c0*/  @!P6 IMAD.IADD R110, R61, 0x1, R110 ;  /* 0x000000013d6ee824 */ /* 0x000fe200078e026e */
[----:B------:R-:W-:-:S02]  /*46d0*/  LOP3.LUT P0, RZ, R2, 0x4000, RZ, 0xc0, !PT ;  /* 0x0000400002ff7812 */ /* 0x000fc4000780c0ff */
[----:B0-----:R-:W-:-:S04]  /*46e0*/  @!P6 LEA R104, P1, R60, R104, 0x1 ;  /* 0x000000683c68e211 */ /* 0x001fc800078208ff */
[----:B------:R-:W-:Y:S02]  /*46f0*/  @!P6 LEA.HI.X R105, R60, R105, R110, 0x1, P1 ;  /* 0x000000693c69e211 */ /* 0x000fe400008f0c6e */
[----:B------:R-:W-:-:S06]  /*4700*/  CS2R R60, SRZ ;  /* 0x00000000003c7805 */ /* 0x000fcc000001ff00 */
[----:B--2---:R-:W2:Y:S04]  /*4710*/  @!P0 LDG.E R60, desc[UR12][R124.64] ;  /* 0x0000000c7c3c8981 */ /* 0x004ea8000c1e1900 */
[----:B------:R-:W3:Y:S01]  /*4720*/  LDL.LU.64 R124, [R1+0x130] ;  /* 0x00013000017c7983 */ /* 0x000ee20000300a00 */
[C---:B------:R-:W-:Y:S02]  /*4730*/  LOP3.LUT P1, RZ, R0.reuse, 0x1000000, RZ, 0xc0, !PT ;  /* 0x0100000000ff7812 */ /* 0x040fe4000782c0ff */
[----:B------:R-:W-:-:S04]  /*4740*/  LOP3.LUT R0, R0, 0xfffffffd, RZ, 0xc0, !PT ;  /* 0xfffffffd00007812 */ /* 0x000fc800078ec0ff */
[----:B------:R-:W-:Y:S02]  /*4750*/  @P6 LOP3.LUT R0, R0, 0x2, RZ, 0xfc, !PT ;  /* 0x0000000200006812 */ /* 0x000fe400078efcff */
[----:B------:R-:W-:Y:S01]  /*4760*/  LOP3.LUT P6, RZ, R2, 0x2000, RZ, 0xc0, !PT ;  /* 0x0000200002ff7812 */ /* 0x000fe200078cc0ff */
[----:B------:R-:W-:-:S12]  /*4770*/  HFMA2.MMA R110, -RZ, RZ, 0, 0 ;  /* 0x00000000ff6e7435 */ /* 0x000fd800000001ff */
[----:B---3--:R-:W3:Y:S04]  /*4780*/  @!P6 LDG.E R110, desc[UR12][R124.64] ;  /* 0x0000000c7c6ee981 */ /* 0x008ee8000c1e1900 */
[----:B------:R-:W4:Y:S01]  /*4790*/  LDL.LU.64 R124, [R1+0x128] ;  /* 0x00012800017c7983 */ /* 0x000f220000300a00 */
[C---:B------:R-:W-:Y:S02]  /*47a0*/  LOP3.LUT P3, RZ, R2.reuse, 0x2000000, RZ, 0xc0, !PT ;  /* 0x0200000002ff7812 */ /* 0x040fe4000786c0ff */
[----:B------:R-:W-:Y:S02]  /*47b0*/  LOP3.LUT P5, RZ, R2, 0x800, RZ, 0xc0, !PT ;  /* 0x0000080002ff7812 */ /* 0x000fe400078ac0ff */
[----:B------:R-:W-:-:S09]  /*47c0*/  PRMT R49, RZ, 0x7610, R49 ;  /* 0x00007610ff317816 */ /* 0x000fd20000000031 */
[----:B------:R-:W-:Y:S02]  /*47d0*/  @!P3 PRMT R49, R123, 0x7610, R49 ;  /* 0x000076107b31b816 */ /* 0x000fe40000000031 */
[----:B------:R-:W-:-:S04]  /*47e0*/  LOP3.LUT R0, R0, 0xfff7ffff, RZ, 0xc0, !PT ;  /* 0xfff7ffff00007812 */ /* 0x000fc800078ec0ff */
[----:B------:R-:W-:Y:S02]  /*47f0*/  @P0 LOP3.LUT R0, R0, 0x80000, RZ, 0xfc, !PT ;  /* 0x0008000000000812 */ /* 0x000fe400078efcff */
[----:B------:R-:W-:Y:S02]  /*4800*/  LOP3.LUT P0, RZ, R2, 0x200000, RZ, 0xc0, !PT ;  /* 0x0020000002ff7812 */ /* 0x000fe4000780c0ff */
[----:B------:R-:W-:Y:S01]  /*4810*/  LOP3.LUT R0, R0, 0xfffeffff, RZ, 0xc0, !PT ;  /* 0xfffeffff00007812 */ /* 0x000fe200078ec0ff */
[----:B----4-:R0:W4:Y:S02]  /*4820*/  @!P1 LDG.E R61, desc[UR12][R124.64] ;  /* 0x0000000c7c3d9981 */ /* 0x010124000c1e1900 */
[----:B0-----:R-:W-:-:S06]  /*4830*/  IMAD.MOV.U32 R124, RZ, RZ, RZ ;  /* 0x000000ffff7c7224 */ /* 0x001fcc00078e00ff */
[----:B------:R0:W4:Y:S02]  /*4840*/  @!P5 LDG.E R124, desc[UR12][R74.64] ;  /* 0x0000000c4a7cd981 */ /* 0x000124000c1e1900 */
[----:B0-----:R-:W-:Y:S02]  /*4850*/  PRMT R75, R49, 0x7610, R75 ;  /* 0x00007610314b7816 */ /* 0x001fe4000000004b */
[----:B------:R-:W2:Y:S01]  /*4860*/  LDL.LU R49, [R1+0x120] ;  /* 0x0001200001317983 */ /* 0x000ea20000300800 */
[----:B------:R-:W-:-:S04]  /*4870*/  @P1 LOP3.LUT R0, R0, 0x10000, RZ, 0xfc, !PT ;  /* 0x0001000000001812 */ /* 0x000fc800078efcff */
[----:B------:R-:W-:-:S04]  /*4880*/  LOP3.LUT R0, R0, 0xffbfffff, RZ, 0xc0, !PT ;  /* 0xffbfffff00007812 */ /* 0x000fc800078ec0ff */
[----:B------:R-:W-:Y:S02]  /*4890*/  @P0 LOP3.LUT R0, R0, 0x400000, RZ, 0xfc, !PT ;  /* 0x0040000000000812 */ /* 0x000fe400078efcff */
[C---:B------:R-:W-:Y:S02]  /*48a0*/  LOP3.LUT P0, RZ, R2.reuse, 0x80, RZ, 0xc0, !PT ;  /* 0x0000008002ff7812 */ /* 0x040fe4000780c0ff */
[----:B------:R-:W-:Y:S02]  /*48b0*/  LOP3.LUT P1, RZ, R2, 0x400, RZ, 0xc0, !PT ;  /* 0x0000040002ff7812 */ /* 0x000fe4000782c0ff */
[----:B------:R-:W-:Y:S01]  /*48c0*/  LOP3.LUT R0, R0, 0xff7fffff, RZ, 0xc0, !PT ;  /* 0xff7fffff00007812 */ /* 0x000fe200078ec0ff */
[----:B------:R-:W-:-:S08]  /*48d0*/  IMAD.MOV.U32 R74, RZ, RZ, RZ ;  /* 0x000000ffff4a7224 */ /* 0x000fd000078e00ff */
[----:B------:R-:W-:Y:S02]  /*48e0*/  @P0 LOP3.LUT R0, R0, 0x800000, RZ, 0xfc, !PT ;  /* 0x0080000000000812 */ /* 0x000fe400078efcff */
[----:B------:R0:W4:Y:S02]  /*48f0*/  @!P1 LDG.E R74, desc[UR12][R92.64] ;  /* 0x0000000c5c4a9981 */ /* 0x000124000c1e1900 */
[----:B------:R-:W-:Y:S02]  /*4900*/  LOP3.LUT R0, R0, 0xfffdffff, RZ, 0xc0, !PT ;  /* 0xfffdffff00007812 */ /* 0x000fe400078ec0ff */
[----:B------:R-:W-:Y:S02]  /*4910*/  LOP3.LUT P0, RZ, R2, 0x100, RZ, 0xc0, !PT ;  /* 0x0000010002ff7812 */ /* 0x000fe4000780c0ff */
[----:B------:R-:W-:Y:S02]  /*4920*/  @P5 LOP3.LUT R0, R0, 0x20000, RZ, 0xfc, !PT ;  /* 0x0002000000005812 */ /* 0x000fe400078efcff */
[----:B0-----:R-:W-:-:S02]  /*4930*/  MOV R92, RZ ;  /* 0x000000ff005c7202 */ /* 0x001fc40000000f00 */
[----:B------:R-:W-:Y:S02]  /*4940*/  LOP3.LUT R0, R0, 0xfffbffff, RZ, 0xc0, !PT ;  /* 0xfffbffff00007812 */ /* 0x000fe400078ec0ff */
[----:B------:R-:W-:Y:S02]  /*4950*/  LOP3.LUT P4, RZ, R2, 0x1000000, RZ, 0xc0, !PT ;  /* 0x0100000002ff7812 */ /* 0x000fe4000788c0ff */
[----:B------:R-:W-:Y:S02]  /*4960*/  @P2 LOP3.LUT R0, R0, 0x40000, RZ, 0xfc, !PT ;  /* 0x0004000000002812 */ /* 0x000fe400078efcff */
[C---:B------:R-:W-:Y:S02]  /*4970*/  LOP3.LUT P6, RZ, R2.reuse, 0x800000, RZ, 0xc0, !PT ;  /* 0x0080000002ff7812 */ /* 0x040fe400078cc0ff */
[----:B------:R-:W-:Y:S02]  /*4980*/  PRMT R125, RZ, 0x7610, R125 ;  /* 0x00007610ff7d7816 */ /* 0x000fe4000000007d */
[----:B------:R-:W-:-:S05]  /*4990*/  LOP3.LUT P1, RZ, R2, 0x10, RZ, 0xc0, !PT ;  /* 0x0000001002ff7812 */ /* 0x000fca000782c0ff */
[----:B------:R-:W-:Y:S02]  /*49a0*/  @!P4 SHF.R.U32.HI R125, RZ, 0x10, R122 ;  /* 0x00000010ff7dc819 */ /* 0x000fe4000001167a */
[----:B------:R-:W-:Y:S02]  /*49b0*/  PRMT R111, RZ, 0x7610, R111 ;  /* 0x00007610ff6f7816 */ /* 0x000fe4000000006f */
[----:B------:R-:W-:Y:S02]  /*49c0*/  PRMT R125, R125, 0x5410, RZ ;  /* 0x000054107d7d7816 */ /* 0x000fe400000000ff */
[----:B------:R-:W-:Y:S02]  /*49d0*/  @!P3 SHF.R.U32.HI R111, RZ, 0x10, R123 ;  /* 0x00000010ff6fb819 */ /* 0x000fe4000001167b */
[----:B------:R-:W-:Y:S02]  /*49e0*/  PRMT R93, RZ, 0x7610, R93 ;  /* 0x00007610ff5d7816 */ /* 0x000fe4000000005d */
[----:B------:R-:W-:-:S02]  /*49f0*/  @!P6 SHF.R.U32.HI R93, RZ, 0x10, R121 ;  /* 0x00000010ff5de819 */ /* 0x000fc40000011679 */
[----:B------:R-:W-:Y:S02]  /*4a00*/  @!P6 PRMT R125, R125, 0x5410, R121 ;  /* 0x000054107d7de816 */ /* 0x000fe40000000079 */
[----:B------:R-:W-:Y:S02]  /*4a10*/  LOP3.LUT P6, RZ, R2, 0x8, RZ, 0xc0, !PT ;  /* 0x0000000802ff7812 */ /* 0x000fe400078cc0ff */
[----:B------:R-:W-:-:S04]  /*4a20*/  PRMT R111, R111, 0x5410, RZ ;  /* 0x000054106f6f7816 */ /* 0x000fc800000000ff */
[----:B------:R-:W-:Y:S02]  /*4a30*/  @!P4 PRMT R111, R111, 0x5410, R122 ;  /* 0x000054106f6fc816 */ /* 0x000fe4000000007a */
[C---:B------:R-:W-:Y:S02]  /*4a40*/  LOP3.LUT P4, RZ, R2.reuse, 0x20, RZ, 0xc0, !PT ;  /* 0x0000002002ff7812 */ /* 0x040fe4000788c0ff */
[C---:B------:R-:W-:Y:S02]  /*4a50*/  LOP3.LUT P3, RZ, R2.reuse, 0x400000, RZ, 0xc0, !PT ;  /* 0x0040000002ff7812 */ /* 0x040fe4000786c0ff */
[----:B------:R-:W-:Y:S02]  /*4a60*/  LOP3.LUT P5, RZ, R2, 0x100000, RZ, 0xc0, !PT ;  /* 0x0010000002ff7812 */ /* 0x000fe400078ac0ff */
[----:B------:R-:W-:-:S09]  /*4a70*/  PRMT R93, R93, 0x5410, RZ ;  /* 0x000054105d5d7816 */ /* 0x000fd200000000ff */
[----:B-----5:R-:W-:Y:S01]  /*4a80*/  @!P3 PRMT R93, R93, 0x5410, R120 ;  /* 0x000054105d5db816 */ /* 0x020fe20000000078 */
[----:B--2---:R0:W2:Y:S02]  /*4a90*/  @!P2 LDG.E R92, desc[UR12][R48.64] ;  /* 0x0000000c305ca981 */ /* 0x0040a4000c1e1900 */
[----:B0-----:R-:W-:Y:S01]  /*4aa0*/  PRMT R48, R75, 0x7610, R48 ;  /* 0x000076104b307816 */ /* 0x001fe20000000030 */
[----:B------:R-:W-:-:S06]  /*4ab0*/  IMAD.MOV.U32 R75, RZ, RZ, RZ ;  /* 0x000000ffff4b7224 */ /* 0x000fcc00078e00ff */
[----:B------:R0:W5:Y:S01]  /*4ac0*/  @!P0 LDG.E R75, desc[UR12][R76.64] ;  /* 0x0000000c4c4b8981 */ /* 0x000162000c1e1900 */
[----:B------:R-:W-:Y:S02]  /*4ad0*/  LOP3.LUT P0, RZ, R0, 0x800000, RZ, 0xc0, !PT ;  /* 0x0080000000ff7812 */ /* 0x000fe4000780c0ff */
[----:B------:R-:W-:Y:S02]  /*4ae0*/  LOP3.LUT P2, RZ, R2, 0x40, RZ, 0xc0, !PT ;  /* 0x0000004002ff7812 */ /* 0x000fe4000784c0ff */
[----:B0-----:R-:W-:Y:S01]  /*4af0*/  PRMT R76, R48, 0x7610, R76 ;  /* 0x00007610304c7816 */ /* 0x001fe2000000004c */
[----:B------:R-:W-:-:S08]  /*4b00*/  IMAD.MOV.U32 R48, RZ, RZ, RZ ;  /* 0x000000ffff307224 */ /* 0x000fd000078e00ff */
[----:B------:R0:W5:Y:S02]  /*4b10*/  @!P0 LDG.E R48, desc[UR12][R26.64] ;  /* 0x0000000c1a308981 */ /* 0x000164000c1e1900 */
[----:B0-----:R-:W-:-:S06]  /*4b20*/  CS2R R26, SRZ ;  /* 0x00000000001a7805 */ /* 0x001fcc000001ff00 */
[----:B------:R0:W5:Y:S04]  /*4b30*/  @!P2 LDG.E R26, desc[UR12][R28.64] ;  /* 0x0000000c1c1aa981 */ /* 0x000168000c1e1900 */
[----:B------:R1:W5:Y:S01]  /*4b40*/  @!P1 LDG.E R27, desc[UR12][R112.64] ;  /* 0x0000000c701b9981 */ /* 0x000362000c1e1900 */
[----:B0-----:R-:W-:-:S04]  /*4b50*/  PRMT R28, R76, 0x7610, R28 ;  /* 0x000076104c1c7816 */ /* 0x001fc8000000001c */
[----:B-1----:R-:W-:Y:S01]  /*4b60*/  PRMT R112, R28, 0x7610, R112 ;  /* 0x000076101c707816 */ /* 0x002fe20000000070 */
[----:B------:R-:W-:Y:S01]  /*4b70*/  IMAD.MOV.U32 R28, RZ, RZ, RZ ;  /* 0x000000ffff1c7224 */ /* 0x000fe200078e00ff */
[C---:B------:R-:W-:Y:S02]  /*4b80*/  LOP3.LUT P0, RZ, R0.reuse, 0x400000, RZ, 0xc0, !PT ;  /* 0x0040000000ff7812 */ /* 0x040fe4000780c0ff */
[----:B------:R-:W-:-:S03]  /*4b90*/  LOP3.LUT R0, R0, 0xffffdfff, RZ, 0xc0, !PT ;  /* 0xffffdfff00007812 */ /* 0x000fc600078ec0ff */
[----:B------:R-:W5:Y:S01]  /*4ba0*/  @!P6 LDG.E R28, desc[UR12][R98.64] ;  /* 0x0000000c621ce981 */ /* 0x000f62000c1e1900 */
[----:B------:R-:W-:Y:S01]  /*4bb0*/  LOP3.LUT P6, RZ, R2, 0x8000, RZ, 0xc0, !PT ;  /* 0x0000800002ff7812 */ /* 0x000fe200078cc0ff */
[----:B------:R-:W-:Y:S01]  /*4bc0*/  HFMA2.MMA R76, -RZ, RZ, 0, 0 ;  /* 0x00000000ff4c7435 */ /* 0x000fe200000001ff */
[----:B------:R-:W-:Y:S02]  /*4bd0*/  @P4 LOP3.LUT R0, R0, 0x2000, RZ, 0xfc, !PT ;  /* 0x0000200000004812 */ /* 0x000fe400078efcff */
[----:B------:R-:W-:Y:S02]  /*4be0*/  PRMT R77, RZ, 0x7610, R77 ;  /* 0x00007610ff4d7816 */ /* 0x000fe4000000004d */
[----:B------:R-:W-:Y:S02]  /*4bf0*/  LOP3.LUT R0, R0, 0xffefffff, RZ, 0xc0, !PT ;  /* 0xffefffff00007812 */ /* 0x000fe400078ec0ff */
[----:B------:R-:W-:Y:S02]  /*4c00*/  @!P0 SHF.R.U32.HI R77, RZ, 0x10, R106 ;  /* 0x00000010ff4d8819 */ /* 0x000fe4000001166a */
[----:B------:R-:W-:Y:S01]  /*4c10*/  LOP3.LUT P2, RZ, R2, 0x4, RZ, 0xc0, !PT ;  /* 0x0000000402ff7812 */ /* 0x000fe2000784c0ff */
[----:B------:R0:W5:Y:S02]  /*4c20*/  @!P4 LDG.E R76, desc[UR12][R102.64] ;  /* 0x0000000c664cc981 */ /* 0x000164000c1e1900 */
[----:B------:R-:W-:-:S02]  /*4c30*/  @P6 LOP3.LUT R0, R0, 0x100000, RZ, 0xfc, !PT ;  /* 0x0010000000006812 */ /* 0x000fc400078efcff */
[----:B------:R-:W-:Y:S02]  /*4c40*/  LOP3.LUT P6, RZ, R4, 0x80000000, RZ, 0xc0, !PT ;  /* 0x8000000004ff7812 */ /* 0x000fe400078cc0ff */
[----:B------:R-:W-:Y:S02]  /*4c50*/  PRMT R77, R77, 0x5410, RZ ;  /* 0x000054104d4d7816 */ /* 0x000fe400000000ff */
[----:B------:R-:W-:Y:S02]  /*4c60*/  PRMT R49, RZ, 0x7610, R49 ;  /* 0x00007610ff317816 */ /* 0x000fe40000000031 */
[----:B------:R-:W-:Y:S01]  /*4c70*/  PRMT R29, RZ, 0x7610, R29 ;  /* 0x00007610ff1d7816 */ /* 0x000fe2000000001d */
[----:B0-----:R-:W-:Y:S01]  /*4c80*/  IMAD.MOV.U32 R102, RZ, RZ, RZ ;  /* 0x000000ffff667224 */ /* 0x001fe200078e00ff */
[----:B------:R-:W-:Y:S02]  /*4c90*/  @!P3 SHF.R.U32.HI R49, RZ, 0x10, R120 ;  /* 0x00000010ff31b819 */ /* 0x000fe40000011678 */
[----:B------:R-:W-:-:S02]  /*4ca0*/  @!P5 SHF.R.U32.HI R29, RZ, 0x10, R5 ;  /* 0x00000010ff1dd819 */ /* 0x000fc40000011605 */
[----:B------:R-:W-:Y:S01]  /*4cb0*/  @!P5 PRMT R77, R77, 0x5410, R5 ;  /* 0x000054104d4dd816 */ /* 0x000fe20000000005 */
[----:B------:R0:W5:Y:S01]  /*4cc0*/  @!P2 LDG.E R102, desc[UR12][R100.64] ;  /* 0x0000000c6466a981 */ /* 0x000162000c1e1900 */
[C---:B------:R-:W-:Y:S02]  /*4cd0*/  LOP3.LUT P3, RZ, R2.reuse, 0x2, RZ, 0xc0, !PT ;  /* 0x0000000202ff7812 */ /* 0x040fe4000786c0ff */
[----:B------:R-:W-:Y:S02]  /*4ce0*/  LOP3.LUT P5, RZ, R2, 0x20000, RZ, 0xc0, !PT ;  /* 0x0002000002ff7812 */ /* 0x000fe400078ac0ff */
[----:B------:R-:W-:Y:S02]  /*4cf0*/  LOP3.LUT R0, R0, 0xffdfffff, RZ, 0xc0, !PT ;  /* 0xffdfffff00007812 */ /* 0x000fe400078ec0ff */
[----:B------:R-:W-:Y:S02]  /*4d00*/  LOP3.LUT P1, RZ, R2, 0x1, RZ, 0xc0, !PT ;  /* 0x0000000102ff7812 */ /* 0x000fe4000782c0ff */
[----:B------:R-:W-:-:S02]  /*4d10*/  @P6 LOP3.LUT R0, R0, 0x200000, RZ, 0xfc, !PT ;  /* 0x0020000000006812 */ /* 0x000fc400078efcff */
[----:B0-----:R-:W-:Y:S02]  /*4d20*/  PRMT R100, R112, 0x7610, R100 ;  /* 0x0000761070647816 */ /* 0x001fe40000000064 */
[----:B------:R-:W-:Y:S02]  /*4d30*/  MOV R112, RZ ;  /* 0x000000ff00707202 */ /* 0x000fe40000000f00 */
[----:B------:R-:W-:Y:S02]  /*4d40*/  LOP3.LUT P6, RZ, R2, 0x10000, RZ, 0xc0, !PT ;  /* 0x0001000002ff7812 */ /* 0x000fe400078cc0ff */
[----:B------:R-:W-:Y:S02]  /*4d50*/  PRMT R113, RZ, 0x7610, R113 ;  /* 0x00007610ff717816 */ /* 0x000fe40000000071 */
[----:B------:R0:W5:Y:S01]  /*4d60*/  @!P3 LDG.E R112, desc[UR12][R94.64] ;  /* 0x0000000c5e70b981 */ /* 0x000162000c1e1900 */
[----:B------:R-:W-:Y:S01]  /*4d70*/  @!P5 SHF.R.U32.HI R113, RZ, 0x10, R90 ;  /* 0x00000010ff71d819 */ /* 0x000fe2000001165a */
[----:B------:R-:W-:Y:S01]  /*4d80*/  IMAD.MOV.U32 R98, RZ, RZ, RZ ;  /* 0x000000ffff627224 */ /* 0x000fe200078e00ff */
[----:B------:R-:W-:-:S02]  /*4d90*/  LOP3.LUT R0, R0, 0xffffbfff, RZ, 0xc0, !PT ;  /* 0xffffbfff00007812 */ /* 0x000fc400078ec0ff */
[----:B------:R-:W-:Y:S02]  /*4da0*/  PRMT R113, R113, 0x5410, RZ ;  /* 0x0000541071717816 */ /* 0x000fe400000000ff */
[----:B------:R-:W-:Y:S01]  /*4db0*/  @P3 LOP3.LUT R0, R0, 0x4000, RZ, 0xfc, !PT ;  /* 0x0000400000003812 */ /* 0x000fe200078efcff */
[----:B------:R-:W5:Y:S01]  /*4dc0*/  @!P1 LDG.E R98, desc[UR12][R96.64] ;  /* 0x0000000c60629981 */ /* 0x000f62000c1e1900 */
[----:B------:R-:W-:Y:S02]  /*4dd0*/  PRMT R101, RZ, 0x7610, R101 ;  /* 0x00007610ff657816 */ /* 0x000fe40000000065 */
[--C-:B------:R-:W-:Y:S02]  /*4de0*/  @!P6 SHF.R.U32.HI R101, RZ, 0x10, R91.reuse ;  /* 0x00000010ff65e819 */ /* 0x100fe4000001165b */
[----:B------:R-:W-:Y:S02]  /*4df0*/  @!P6 PRMT R113, R113, 0x5410, R91 ;  /* 0x000054107171e816 */ /* 0x000fe4000000005b */
[----:B------:R-:W-:Y:S01]  /*4e00*/  LOP3.LUT P6, RZ, R0, 0x200000, RZ, 0xc0, !PT ;  /* 0x0020000000ff7812 */ /* 0x000fe200078cc0ff */
[----:B0-----:R-:W-:Y:S01]  /*4e10*/  IMAD.MOV.U32 R94, RZ, RZ, RZ ;  /* 0x000000ffff5e7224 */ /* 0x001fe200078e00ff */
[----:B------:R-:W-:-:S11]  /*4e20*/  LOP3.LUT P3, RZ, R4, 0x40000000, RZ, 0xc0, !PT ;  /* 0x4000000004ff7812 */ /* 0x000fd6000786c0ff */
[----:B------:R0:W5:Y:S02]  /*4e30*/  @!P6 LDG.E R94, desc[UR12][R88.64] ;  /* 0x0000000c585ee981 */ /* 0x000164000c1e1900 */
[----:B0-----:R-:W-:Y:S01]  /*4e40*/  PRMT R88, R100, 0x7610, R88 ;  /* 0x0000761064587816 */ /* 0x001fe20000000058 */
[----:B------:R-:W-:-:S10]  /*4e50*/  HFMA2.MMA R100, -RZ, RZ, 0, 0 ;  /* 0x00000000ff647435 */ /* 0x000fd400000001ff */
[----:B------:R-:W5:Y:S01]  /*4e60*/  @!P3 LDG.E R100, desc[UR12][R86.64] ;  /* 0x0000000c5664b981 */ /* 0x000f62000c1e1900 */
[----:B------:R-:W-:Y:S02]  /*4e70*/  LOP3.LUT P4, RZ, R2, 0x80000, RZ, 0xc0, !PT ;  /* 0x0008000002ff7812 */ /* 0x000fe4000788c0ff */
[----:B------:R-:W-:-:S04]  /*4e80*/  PRMT R49, R49, 0x5410, RZ ;  /* 0x0000541031317816 */ /* 0x000fc800000000ff */
[----:B------:R-:W-:Y:S02]  /*4e90*/  @!P0 PRMT R49, R49, 0x5410, R106 ;  /* 0x0000541031318816 */ /* 0x000fe4000000006a */
[----:B------:R-:W-:Y:S02]  /*4ea0*/  LOP3.LUT P0, RZ, R2, 0x40000, RZ, 0xc0, !PT ;  /* 0x0004000002ff7812 */ /* 0x000fe4000780c0ff */
[----:B------:R-:W-:-:S03]  /*4eb0*/  PRMT R103, RZ, 0x7610, R103 ;  /* 0x00007610ff677816 */ /* 0x000fc60000000067 */
[----:B------:R-:W-:-:S04]  /*4ec0*/  @!P4 SHF.R.U32.HI R103, RZ, 0x10, R22 ;  /* 0x00000010ff67c819 */ /* 0x000fc80000011616 */
[----:B------:R-:W-:Y:S02]  /*4ed0*/  PRMT R103, R103, 0x5410, RZ ;  /* 0x0000541067677816 */ /* 0x000fe400000000ff */
[----:B------:R-:W-:Y:S02]  /*4ee0*/  PRMT R99, RZ, 0x7610, R99 ;  /* 0x00007610ff637816 */ /* 0x000fe40000000063 */
[--C-:B------:R-:W-:Y:S02]  /*4ef0*/  @!P0 SHF.R.U32.HI R99, RZ, 0x10, R23.reuse ;  /* 0x00000010ff638819 */ /* 0x100fe40000011617 */
[----:B------:R-:W-:Y:S02]  /*4f00*/  @!P0 PRMT R103, R103, 0x5410, R23 ;  /* 0x0000541067678816 */ /* 0x000fe40000000017 */
[----:B------:R-:W-:Y:S02]  /*4f10*/  LOP3.LUT P0, RZ, R4, 0x20000000, RZ, 0xc0, !PT ;  /* 0x2000000004ff7812 */ /* 0x000fe4000780c0ff */
[----:B------:R-:W-:Y:S01]  /*4f20*/  PRMT R29, R29, 0x5410, RZ ;  /* 0x000054101d1d7816 */ /* 0x000fe200000000ff */
[----:B------:R-:W-:-:S03]  /*4f30*/  IMAD.MOV.U32 R96, RZ, RZ, RZ ;  /* 0x000000ffff607224 */ /* 0x000fc600078e00ff */
[----:B------:R-:W-:Y:S02]  /*4f40*/  @!P4 PRMT R29, R29, 0x5410, R22 ;  /* 0x000054101d1dc816 */ /* 0x000fe40000000016 */
[C---:B------:R-:W-:Y:S02]  /*4f50*/  LOP3.LUT P4, RZ, R4.reuse, 0x8000000, RZ, 0xc0, !PT ;  /* 0x0800000004ff7812 */ /* 0x040fe4000788c0ff */
[----:B------:R-:W-:-:S03]  /*4f60*/  LOP3.LUT P1, RZ, R4, 0x4000000, RZ, 0xc0, !PT ;  /* 0x0400000004ff7812 */ /* 0x000fc6000782c0ff */
[----:B------:R0:W5:Y:S01]  /*4f70*/  @!P0 LDG.E R96, desc[UR12][R78.64] ;  /* 0x0000000c4e608981 */ /* 0x000162000c1e1900 */
[----:B------:R-:W-:Y:S02]  /*4f80*/  PRMT R99, R99, 0x5410, RZ ;  /* 0x0000541063637816 */ /* 0x000fe400000000ff */
[----:B0-----:R-:W-:Y:S02]  /*4f90*/  PRMT R78, R88, 0x7610, R78 ;  /* 0x00007610584e7816 */ /* 0x001fe4000000004e */
[----:B------:R-:W-:Y:S02]  /*4fa0*/  MOV R88, RZ ;  /* 0x000000ff00587202 */ /* 0x000fe40000000f00 */
[----:B------:R-:W-:Y:S02]  /*4fb0*/  @!P5 PRMT R99, R99, 0x5410, R90 ;  /* 0x000054106363d816 */ /* 0x000fe4000000005a */
[----:B------:R-:W-:Y:S02]  /*4fc0*/  LOP3.LUT P5, RZ, R2, 0x2000, RZ, 0xc0, !PT ;  /* 0x0000200002ff7812 */ /* 0x000fe400078ac0ff */
[----:B------:R0:W5:Y:S01]  /*4fd0*/  @!P4 LDG.E R88, desc[UR12][R72.64] ;  /* 0x0000000c4858c981 */ /* 0x000162000c1e1900 */
[----:B------:R-:W-:-:S02]  /*4fe0*/  LOP3.LUT P0, RZ, R0, 0x80000, RZ, 0xc0, !PT ;  /* 0x0008000000ff7812 */ /* 0x000fc4000780c0ff */
[----:B0-----:R-:W-:Y:S01]  /*4ff0*/  PRMT R72, R78, 0x7610, R72 ;  /* 0x000076104e487816 */ /* 0x001fe20000000048 */
[----:B------:R-:W-:Y:S01]  /*5000*/  IMAD.MOV.U32 R78, RZ, RZ, RZ ;  /* 0x000000ffff4e7224 */ /* 0x000fe200078e00ff */
[----:B------:R-:W-:-:S05]  /*5010*/  PRMT R87, RZ, 0x7610, R87 ;  /* 0x00007610ff577816 */ /* 0x000fca0000000057 */
[----:B------:R-:W5:Y:S01]  /*5020*/  @!P1 LDG.E R78, desc[UR12][R68.64] ;  /* 0x0000000c444e9981 */ /* 0x000f62000c1e1900 */
[----:B------:R-:W-:Y:S02]  /*5030*/  LOP3.LUT P1, RZ, R0, 0x10000, RZ, 0xc0, !PT ;  /* 0x0001000000ff7812 */ /* 0x000fe4000782c0ff */
[----:B---3--:R-:W-:Y:S02]  /*5040*/  @!P5 SHF.R.U32.HI R87, RZ, 0x10, R110 ;  /* 0x00000010ff57d819 */ /* 0x008fe4000001166e */
[----:B------:R-:W-:Y:S02]  /*5050*/  LOP3.LUT P2, RZ, R4, 0x10000000, RZ, 0xc0, !PT ;  /* 0x1000000004ff7812 */ /* 0x000fe4000784c0ff */
[----:B------:R-:W-:Y:S02]  /*5060*/  PRMT R87, R87, 0x5410, RZ ;  /* 0x0000541057577816 */ /* 0x000fe400000000ff */
[----:B------:R-:W-:Y:S02]  /*5070*/  PRMT R97, RZ, 0x7610, R97 ;  /* 0x00007610ff617816 */ /* 0x000fe40000000061 */
[----:B------:R-:W-:-:S02]  /*5080*/  PRMT R79, RZ, 0x7610, R79 ;  /* 0x00007610ff4f7816 */ /* 0x000fc4000000004f */
[----:B------:R-:W-:Y:S02]  /*5090*/  @!P0 SHF.R.U32.HI R97, RZ, 0x10, R60 ;  /* 0x00000010ff618819 */ /* 0x000fe4000001163c */
[--C-:B----4-:R-:W-:Y:S02]  /*50a0*/  @!P1 SHF.R.U32.HI R79, RZ, 0x10, R61.reuse ;  /* 0x00000010ff4f9819 */ /* 0x110fe4000001163d */
[----:B------:R-:W-:Y:S01]  /*50b0*/  @!P1 PRMT R87, R87, 0x5410, R61 ;  /* 0x0000541057579816 */ /* 0x000fe2000000003d */
[----:B------:R-:W-:Y:S01]  /*50c0*/  IMAD.MOV.U32 R86, RZ, RZ, RZ ;  /* 0x000000ffff567224 */ /* 0x000fe200078e00ff */
[----:B------:R-:W-:Y:S02]  /*50d0*/  LOP3.LUT P1, RZ, R4, 0x80000, RZ, 0xc0, !PT ;  /* 0x0008000004ff7812 */ /* 0x000fe4000782c0ff */
[----:B------:R-:W-:Y:S02]  /*50e0*/  PRMT R97, R97, 0x5410, RZ ;  /* 0x0000541061617816 */ /* 0x000fe400000000ff */
[----:B------:R-:W-:Y:S01]  /*50f0*/  LOP3.LUT P6, RZ, R0, 0x100000, RZ, 0xc0, !PT ;  /* 0x0010000000ff7812 */ /* 0x000fe200078cc0ff */
[----:B------:R0:W3:Y:S01]  /*5100*/  @!P2 LDG.E R86, desc[UR12][R70.64] ;  /* 0x0000000c4656a981 */ /* 0x0000e2000c1e1900 */
[----:B------:R-:W-:-:S02]  /*5110*/  @!P5 PRMT R97, R97, 0x5410, R110 ;  /* 0x000054106161d816 */ /* 0x000fc4000000006e */
[C---:B------:R-:W-:Y:S02]  /*5120*/  LOP3.LUT P2, RZ, R0.reuse, 0x40000, RZ, 0xc0, !PT ;  /* 0x0004000000ff7812 */ /* 0x040fe4000784c0ff */
[C---:B------:R-:W-:Y:S02]  /*5130*/  LOP3.LUT P5, RZ, R0.reuse, 0x20000, RZ, 0xc0, !PT ;  /* 0x0002000000ff7812 */ /* 0x040fe400078ac0ff */
[----:B------:R-:W-:-:S04]  /*5140*/  LOP3.LUT R0, R0, 0xffff7fff, RZ, 0xc0, !PT ;  /* 0xffff7fff00007812 */ /* 0x000fc800078ec0ff */
[----:B------:R-:W-:Y:S02]  /*5150*/  @P1 LOP3.LUT R0, R0, 0x8000, RZ, 0xfc, !PT ;  /* 0x0000800000001812 */ /* 0x000fe400078efcff */
[----:B------:R-:W-:Y:S01]  /*5160*/  LOP3.LUT P1, RZ, R4, 0x2000000, RZ, 0xc0, !PT ;  /* 0x0200000004ff7812 */ /* 0x000fe2000782c0ff */
[----:B0-----:R-:W-:Y:S01]  /*5170*/  IMAD.MOV.U32 R70, RZ, RZ, RZ ;  /* 0x000000ffff467224 */ /* 0x001fe200078e00ff */
[----:B------:R-:W-:Y:S02]  /*5180*/  PRMT R101, R101, 0x5410, RZ ;  /* 0x0000541065657816 */ /* 0x000fe400000000ff */
[----:B------:R-:W-:Y:S02]  /*5190*/  PRMT R95, RZ, 0x7610, R95 ;  /* 0x00007610ff5f7816 */ /* 0x000fe4000000005f */
[--C-:B------:R-:W-:Y:S02]  /*51a0*/  @!P6 SHF.R.U32.HI R95, RZ, 0x10, R107.reuse ;  /* 0x00000010ff5fe819 */ /* 0x100fe4000001166b */
[----:B------:R-:W-:-:S02]  /*51b0*/  @!P6 PRMT R101, R101, 0x5410, R107 ;  /* 0x000054106565e816 */ /* 0x000fc4000000006b */
[C---:B------:R-:W-:Y:S02]  /*51c0*/  LOP3.LUT P3, RZ, R4.reuse, 0x1000000, RZ, 0xc0, !PT ;  /* 0x0100000004ff7812 */ /* 0x040fe4000786c0ff */
[C---:B------:R-:W-:Y:S01]  /*51d0*/  LOP3.LUT P6, RZ, R4.reuse, 0x800000, RZ, 0xc0, !PT ;  /* 0x0080000004ff7812 */ /* 0x040fe200078cc0ff */
[----:B------:R0:W4:Y:S01]  /*51e0*/  @!P1 LDG.E R70, desc[UR12][R66.64] ;  /* 0x0000000c42469981 */ /* 0x000122000c1e1900 */
[----:B------:R-:W-:Y:S02]  /*51f0*/  PRMT R95, R95, 0x5410, RZ ;  /* 0x000054105f5f7816 */ /* 0x000fe400000000ff */
[----:B------:R-:W-:Y:S02]  /*5200*/  LOP3.LUT P4, RZ, R4, 0x400000, RZ, 0xc0, !PT ;  /* 0x0040000004ff7812 */ /* 0x000fe4000788c0ff */
[----:B0-----:R-:W-:Y:S01]  /*5210*/  PRMT R66, R72, 0x7610, R66 ;  /* 0x0000761048427816 */ /* 0x001fe20000000042 */
[----:B------:R-:W-:Y:S01]  /*5220*/  HFMA2.MMA R72, -RZ, RZ, 0, 0 ;  /* 0x00000000ff487435 */ /* 0x000fe200000001ff */
[----:B------:R-:W-:-:S02]  /*5230*/  @!P0 PRMT R95, R95, 0x5410, R60 ;  /* 0x000054105f5f8816 */ /* 0x000fc4000000003c */
[----:B------:R-:W-:Y:S02]  /*5240*/  LOP3.LUT P0, RZ, R4, 0x200000, RZ, 0xc0, !PT ;  /* 0x0020000004ff7812 */ /* 0x000fe4000780c0ff */
[----:B------:R-:W-:Y:S01]  /*5250*/  LOP3.LUT R0, R0, 0xfffff7ff, RZ, 0xc0, !PT ;  /* 0xfffff7ff00007812 */ /* 0x000fe200078ec0ff */
[----:B------:R-:W-:Y:S01]  /*5260*/  IMAD.MOV.U32 R68, RZ, RZ, RZ ;  /* 0x000000ffff447224 */ /* 0x000fe200078e00ff */
[----:B------:R-:W-:Y:S02]  /*5270*/  LOP3.LUT P1, RZ, R4, 0x100000, RZ, 0xc0, !PT ;  /* 0x0010000004ff7812 */ /* 0x000fe4000782c0ff */
[----:B------:R-:W-:Y:S01]  /*5280*/  @P6 LOP3.LUT R0, R0, 0x800, RZ, 0xfc, !PT ;  /* 0x0000080000006812 */ /* 0x000fe200078efcff */
[----:B------:R0:W4:Y:S01]  /*5290*/  @!P3 LDG.E R72, desc[UR12][R56.64] ;  /* 0x0000000c3848b981 */ /* 0x000122000c1e1900 */
[----:B------:R-:W-:Y:S02]  /*52a0*/  LOP3.LUT P3, RZ, R2, 0x100, RZ, 0xc0, !PT ;  /* 0x0000010002ff7812 */ /* 0x000fe4000786c0ff */
[----:B------:R-:W-:Y:S01]  /*52b0*/  LOP3.LUT R0, R0, 0xfffffdff, RZ, 0xc0, !PT ;  /* 0xfffffdff00007812 */ /* 0x000fe200078ec0ff */
[----:B------:R1:W4:Y:S01]  /*52c0*/  @!P6 LDG.E R68, desc[UR12][R52.64] ;  /* 0x0000000c3444e981 */ /* 0x000322000c1e1900 */
[----:B0-----:R-:W-:-:S02]  /*52d0*/  IMAD.MOV.U32 R56, RZ, RZ, RZ ;  /* 0x000000ffff387224 */ /* 0x001fc400078e00ff */
[----:B------:R-:W-:Y:S01]  /*52e0*/  @P0 LOP3.LUT R0, R0, 0x200, RZ, 0xfc, !PT ;  /* 0x0000020000000812 */ /* 0x000fe200078efcff */
[----:B-1----:R-:W-:-:S03]  /*52f0*/  IMAD.MOV.U32 R52, RZ, RZ, RZ ;  /* 0x000000ffff347224 */ /* 0x002fc600078e00ff */
[----:B------:R0:W4:Y:S01]  /*5300*/  @!P4 LDG.E R56, desc[UR12][R54.64] ;  /* 0x0000000c3638c981 */ /* 0x000122000c1e1900 */
[----:B------:R-:W-:Y:S02]  /*5310*/  PRMT R57, RZ, 0x7610, R57 ;  /* 0x00007610ff397816 */ /* 0x000fe40000000039 */
[----:B--2---:R-:W-:Y:S01]  /*5320*/  @!P2 SHF.R.U32.HI R57, RZ, 0x10, R92 ;  /* 0x00000010ff39a819 */ /* 0x004fe2000001165c */
[----:B------:R-:W2:Y:S01]  /*5330*/  @!P1 LDG.E R52, desc[UR12][R20.64] ;  /* 0x0000000c14349981 */ /* 0x000ea2000c1e1900 */
[----:B------:R-:W-:Y:S02]  /*5340*/  LOP3.LUT P1, RZ, R0, 0x8000, RZ, 0xc0, !PT ;  /* 0x0000800000ff7812 */ /* 0x000fe4000782c0ff */
[----:B0-----:R-:W-:Y:S02]  /*5350*/  PRMT R54, R66, 0x7610, R54 ;  /* 0x0000761042367816 */ /* 0x001fe40000000036 */
[----:B------:R-:W-:Y:S02]  /*5360*/  MOV R66, RZ ;  /* 0x000000ff00427202 */ /* 0x000fe40000000f00 */
[----:B------:R-:W-:-:S02]  /*5370*/  PRMT R79, R79, 0x5410, RZ ;  /* 0x000054104f4f7816 */ /* 0x000fc400000000ff */
[----:B------:R-:W-:Y:S02]  /*5380*/  PRMT R57, R57, 0x5410, RZ ;  /* 0x0000541039397816 */ /* 0x000fe400000000ff */
[----:B------:R0:W2:Y:S01]  /*5390*/  @!P0 LDG.E R66, desc[UR12][R50.64] ;  /* 0x0000000c32428981 */ /* 0x0000a2000c1e1900 */
[----:B------:R-:W-:Y:S02]  /*53a0*/  LOP3.LUT P0, RZ, R2, 0x80, RZ, 0xc0, !PT ;  /* 0x0000008002ff7812 */ /* 0x000fe4000780c0ff */
[----:B------:R-:W-:Y:S02]  /*53b0*/  PRMT R71, RZ, 0x7610, R71 ;  /* 0x00007610ff477816 */ /* 0x000fe40000000047 */
[----:B------:R-:W-:Y:S02]  /*53c0*/  PRMT R53, RZ, 0x7610, R53 ;  /* 0x00007610ff357816 */ /* 0x000fe40000000035 */
[--C-:B------:R-:W-:Y:S02]  /*53d0*/  @!P5 SHF.R.U32.HI R71, RZ, 0x10, R124.reuse ;  /* 0x00000010ff47d819 */ /* 0x100fe4000001167c */
[----:B------:R-:W-:-:S02]  /*53e0*/  @!P5 PRMT R79, R79, 0x5410, R124 ;  /* 0x000054104f4fd816 */ /* 0x000fc4000000007c */
[--C-:B-----5:R-:W-:Y:S02]  /*53f0*/  @!P3 SHF.R.U32.HI R53, RZ, 0x10, R75.reuse ;  /* 0x00000010ff35b819 */ /* 0x120fe4000001164b */
[----:B------:R-:W-:Y:S02]  /*5400*/  @!P3 PRMT R57, R57, 0x5410, R75 ;  /* 0x000054103939b816 */ /* 0x000fe4000000004b */
[----:B------:R-:W-:Y:S02]  /*5410*/  LOP3.LUT P5, RZ, R4, 0x20000, RZ, 0xc0, !PT ;  /* 0x0002000004ff7812 */ /* 0x000fe400078ac0ff */
[C---:B------:R-:W-:Y:S02]  /*5420*/  LOP3.LUT P3, RZ, R0.reuse, 0x4000, RZ, 0xc0, !PT ;  /* 0x0000400000ff7812 */ /* 0x040fe4000786c0ff */
[----:B------:R-:W-:Y:S02]  /*5430*/  LOP3.LUT R0, R0, 0xffffff7f, RZ, 0xc0, !PT ;  /* 0xffffff7f00007812 */ /* 0x000fe400078ec0ff */
[----:B------:R-:W-:-:S02]  /*5440*/  LOP3.LUT P4, RZ, R2, 0x40, RZ, 0xc0, !PT ;  /* 0x0000004002ff7812 */ /* 0x000fc4000788c0ff */
[----:B------:R-:W-:Y:S01]  /*5450*/  @P1 LOP3.LUT R0, R0, 0x80, RZ, 0xfc, !PT ;  /* 0x0000008000001812 */ /* 0x000fe200078efcff */
[----:B0-----:R-:W-:Y:S01]  /*5460*/  IMAD.MOV.U32 R50, RZ, RZ, RZ ;  /* 0x000000ffff327224 */ /* 0x001fe200078e00ff */
[----:B------:R-:W-:Y:S02]  /*5470*/  PRMT R73, RZ, 0x7610, R73 ;  /* 0x00007610ff497816 */ /* 0x000fe40000000049 */
[----:B------:R-:W-:Y:S02]  /*5480*/  @!P0 SHF.R.U32.HI R73, RZ, 0x10, R48 ;  /* 0x00000010ff498819 */ /* 0x000fe40000011630 */
[----:B------:R-:W-:Y:S01]  /*5490*/  LOP3.LUT R0, R0, 0xffffffbf, RZ, 0xc0, !PT ;  /* 0xffffffbf00007812 */ /* 0x000fe200078ec0ff */
[----:B------:R-:W5:Y:S01]  /*54a0*/  @!P1 LDG.E R50, desc[UR12][R24.64] ;  /* 0x0000000c18329981 */ /* 0x000f62000c1e1900 */
[----:B------:R-:W-:Y:S02]  /*54b0*/  PRMT R73, R73, 0x5410, RZ ;  /* 0x0000541049497816 */ /* 0x000fe400000000ff */
[----:B------:R-:W-:-:S02]  /*54c0*/  @P5 LOP3.LUT R0, R0, 0x40, RZ, 0xfc, !PT ;  /* 0x0000004000005812 */ /* 0x000fc400078efcff */
[----:B------:R-:W-:Y:S02]  /*54d0*/  LOP3.LUT P1, RZ, R4, 0x40000, RZ, 0xc0, !PT ;  /* 0x0004000004ff7812 */ /* 0x000fe4000782c0ff */
[----:B------:R-:W-:Y:S02]  /*54e0*/  PRMT R89, RZ, 0x7610, R89 ;  /* 0x00007610ff597816 */ /* 0x000fe40000000059 */
[--C-:B------:R-:W-:Y:S02]  /*54f0*/  @!P4 SHF.R.U32.HI R89, RZ, 0x10, R26.reuse ;  /* 0x00000010ff59c819 */ /* 0x100fe4000001161a */
[----:B------:R-:W-:Y:S02]  /*5500*/  @!P4 PRMT R73, R73, 0x5410, R26 ;  /* 0x000054104949c816 */ /* 0x000fe4000000001a */
[----:B------:R-:W-:Y:S01]  /*5510*/  PRMT R20, R54, 0x7610, R20 ;  /* 0x0000761036147816 */ /* 0x000fe20000000014 */
[----:B------:R-:W-:Y:S01]  /*5520*/  HFMA2.MMA R54, -RZ, RZ, 0, 0 ;  /* 0x00000000ff367435 */ /* 0x000fe200000001ff */
[----:B------:R-:W-:-:S02]  /*5530*/  LOP3.LUT P4, RZ, R0, 0x2000, RZ, 0xc0, !PT ;  /* 0x0000200000ff7812 */ /* 0x000fc4000788c0ff */
[----:B------:R-:W-:Y:S02]  /*5540*/  LOP3.LUT P6, RZ, R2, 0x400, RZ, 0xc0, !PT ;  /* 0x0000040002ff7812 */ /* 0x000fe400078cc0ff */
[----:B------:R-:W-:-:S05]  /*5550*/  PRMT R89, R89, 0x5410, RZ ;  /* 0x0000541059597816 */ /* 0x000fca00000000ff */
[----:B------:R0:W5:Y:S01]  /*5560*/  @!P1 LDG.E R54, desc[UR12][R114.64] ;  /* 0x0000000c72369981 */ /* 0x000162000c1e1900 */
[----:B------:R-:W-:-:S03]  /*5570*/  PRMT R69, RZ, 0x7610, R69 ;  /* 0x00007610ff457816 */ /* 0x000fc60000000045 */
[----:B------:R-:W-:Y:S02]  /*5580*/  @!P4 PRMT R89, R89, 0x5410, R76 ;  /* 0x000054105959c816 */ /* 0x000fe4000000004c */
[----:B------:R-:W-:Y:S02]  /*5590*/  PRMT R71, R71, 0x5410, RZ ;  /* 0x0000541047477816 */ /* 0x000fe400000000ff */
[----:B0-----:R-:W-:Y:S02]  /*55a0*/  PRMT R114, RZ, 0x7610, R114 ;  /* 0x00007610ff727816 */ /* 0x001fe40000000072 */
[----:B------:R-:W-:Y:S02]  /*55b0*/  @!P4 SHF.R.U32.HI R114, RZ, 0x10, R76 ;  /* 0x00000010ff72c819 */ /* 0x000fe4000001164c */
[----:B------:R-:W-:Y:S02]  /*55c0*/  LOP3.LUT P4, RZ, R4, 0x2000, RZ, 0xc0, !PT ;  /* 0x0000200004ff7812 */ /* 0x000fe4000788c0ff */
[----:B------:R-:W-:-:S02]  /*55d0*/  @!P6 SHF.R.U32.HI R69, RZ, 0x10, R74 ;  /* 0x00000010ff45e819 */ /* 0x000fc4000001164a */
[----:B------:R-:W-:Y:S01]  /*55e0*/  PRMT R115, R20, 0x7610, R115 ;  /* 0x0000761014737816 */ /* 0x000fe20000000073 */
[----:B------:R-:W-:Y:S01]  /*55f0*/  IMAD.MOV.U32 R20, RZ, RZ, RZ ;  /* 0x000000ffff147224 */ /* 0x000fe200078e00ff */
[----:B------:R-:W-:Y:S02]  /*5600*/  @!P6 PRMT R71, R71, 0x5410, R74 ;  /* 0x000054104747e816 */ /* 0x000fe4000000004a */
[----:B------:R-:W-:Y:S02]  /*5610*/  PRMT R69, R69, 0x5410, RZ ;  /* 0x0000541045457816 */ /* 0x000fe400000000ff */
[----:B------:R-:W-:Y:S01]  /*5620*/  LOP3.LUT P6, RZ, R4, 0x10000, RZ, 0xc0, !PT ;  /* 0x0001000004ff7812 */ /* 0x000fe200078cc0ff */
[----:B------:R-:W5:Y:S01]  /*5630*/  @!P5 LDG.E R20, desc[UR12][R108.64] ;  /* 0x0000000c6c14d981 */ /* 0x000f62000c1e1900 */
[----:B------:R-:W-:Y:S02]  /*5640*/  LOP3.LUT R0, R0, 0xffffefff, RZ, 0xc0, !PT ;  /* 0xffffefff00007812 */ /* 0x000fe400078ec0ff */
[----:B------:R-:W-:-:S02]  /*5650*/  @!P2 PRMT R69, R69, 0x5410, R92 ;  /* 0x000054104545a816 */ /* 0x000fc4000000005c */
[----:B------:R-:W-:Y:S02]  /*5660*/  LOP3.LUT P5, RZ, R2, 0x10, RZ, 0xc0, !PT ;  /* 0x0000001002ff7812 */ /* 0x000fe400078ac0ff */
[----:B------:R-:W-:Y:S02]  /*5670*/  LOP3.LUT P2, RZ, R4, 0x8000, RZ, 0xc0, !PT ;  /* 0x0000800004ff7812 */ /* 0x000fe4000784c0ff */
[----:B------:R-:W-:Y:S01]  /*5680*/  PRMT R53, R53, 0x5410, RZ ;  /* 0x0000541035357816 */ /* 0x000fe200000000ff */
[----:B------:R-:W-:Y:S01]  /*5690*/  IMAD.MOV.U32 R24, RZ, RZ, RZ ;  /* 0x000000ffff187224 */ /* 0x000fe200078e00ff */
[----:B------:R-:W-:Y:S02]  /*56a0*/  @P4 LOP3.LUT R0, R0, 0x1000, RZ, 0xfc, !PT ;  /* 0x0000100000004812 */ /* 0x000fe400078efcff */
[C---:B------:R-:W-:Y:S02]  /*56b0*/  LOP3.LUT P4, RZ, R2.reuse, 0x1, RZ, 0xc0, !PT ;  /* 0x0000000102ff7812 */ /* 0x040fe4000788c0ff */
[----:B------:R-:W-:Y:S01]  /*56c0*/  @!P0 PRMT R53, R53, 0x5410, R48 ;  /* 0x0000541035358816 */ /* 0x000fe20000000030 */
[----:B------:R0:W5:Y:S01]  /*56d0*/  @!P6 LDG.E R24, desc[UR12][R82.64] ;  /* 0x0000000c5218e981 */ /* 0x000162000c1e1900 */
[----:B------:R-:W-:-:S02]  /*56e0*/  LOP3.LUT P0, RZ, R2, 0x8, RZ, 0xc0, !PT ;  /* 0x0000000802ff7812 */ /* 0x000fc4000780c0ff */
[----:B------:R-:W-:Y:S02]  /*56f0*/  PRMT R55, RZ, 0x7610, R55 ;  /* 0x00007610ff377816 */ /* 0x000fe40000000037 */
[----:B------:R-:W-:Y:S02]  /*5700*/  @!P3 SHF.R.U32.HI R55, RZ, 0x10, R112 ;  /* 0x00000010ff37b819 */ /* 0x000fe40000011670 */
[----:B------:R-:W-:Y:S02]  /*5710*/  LOP3.LUT R0, R0, 0xfffffeff, RZ, 0xc0, !PT ;  /* 0xfffffeff00007812 */ /* 0x000fe400078ec0ff */
[----:B------:R-:W-:Y:S02]  /*5720*/  LOP3.LUT P6, RZ, R4, 0x4000, RZ, 0xc0, !PT ;  /* 0x0000400004ff7812 */ /* 0x000fe400078cc0ff */
[----:B0-----:R-:W-:Y:S02]  /*5730*/  MOV R82, RZ ;  /* 0x000000ff00527202 */ /* 0x001fe40000000f00 */
[----:B------:R-:W-:-:S02]  /*5740*/  PRMT R21, RZ, 0x7610, R21 ;  /* 0x00007610ff157816 */ /* 0x000fc40000000015 */
[----:B------:R-:W-:Y:S02]  /*5750*/  @!P5 SHF.R.U32.HI R21, RZ, 0x10, R27 ;  /* 0x00000010ff15d819 */ /* 0x000fe4000001161b */
[----:B------:R-:W-:Y:S01]  /*5760*/  PRMT R55, R55, 0x5410, RZ ;  /* 0x0000541037377816 */ /* 0x000fe200000000ff */
[----:B------:R0:W5:Y:S01]  /*5770*/  @!P2 LDG.E R82, desc[UR12][R84.64] ;  /* 0x0000000c5452a981 */ /* 0x000162000c1e1900 */
[----:B------:R-:W-:Y:S02]  /*5780*/  LOP3.LUT P1, RZ, R2, 0x4, RZ, 0xc0, !PT ;  /* 0x0000000402ff7812 */ /* 0x000fe4000782c0ff */
[----:B------:R-:W-:Y:S02]  /*5790*/  @P2 LOP3.LUT R0, R0, 0x100, RZ, 0xfc, !PT ;  /* 0x0000010000002812 */ /* 0x000fe400078efcff */
[----:B------:R-:W-:Y:S02]  /*57a0*/  PRMT R67, RZ, 0x7610, R67 ;  /* 0x00007610ff437816 */ /* 0x000fe40000000043 */
[----:B------:R-:W-:-:S02]  /*57b0*/  PRMT R21, R21, 0x5410, RZ ;  /* 0x0000541015157816 */ /* 0x000fc400000000ff */
[--C-:B------:R-:W-:Y:S01]  /*57c0*/  @!P4 SHF.R.U32.HI R67, RZ, 0x10, R98.reuse ;  /* 0x00000010ff43c819 */ /* 0x100fe20000011662 */
[----:B0-----:R-:W-:Y:S01]  /*57d0*/  IMAD.MOV.U32 R84, RZ, RZ, RZ ;  /* 0x000000ffff547224 */ /* 0x001fe200078e00ff */
[----:B------:R-:W-:Y:S02]  /*57e0*/  @!P4 PRMT R55, R55, 0x5410, R98 ;  /* 0x000054103737c816 */ /* 0x000fe40000000062 */
[----:B------:R-:W-:Y:S02]  /*57f0*/  LOP3.LUT P4, RZ, R0, 0x1000, RZ, 0xc0, !PT ;  /* 0x0000100000ff7812 */ /* 0x000fe4000788c0ff */
[----:B------:R-:W-:Y:S01]  /*5800*/  PRMT R25, RZ, 0x7610, R25 ;  /* 0x00007610ff197816 */ /* 0x000fe20000000019 */
[----:B------:R0:W5:Y:S01]  /*5810*/  @!P6 LDG.E R84, desc[UR12][R58.64] ;  /* 0x0000000c3a54e981 */ /* 0x000162000c1e1900 */
[--C-:B------:R-:W-:Y:S02]  /*5820*/  @!P0 SHF.R.U32.HI R25, RZ, 0x10, R28.reuse ;  /* 0x00000010ff198819 */ /* 0x100fe4000001161c */
[----:B------:R-:W-:-:S02]  /*5830*/  @!P0 PRMT R21, R21, 0x5410, R28 ;  /* 0x0000541015158816 */ /* 0x000fc4000000001c */
[C---:B------:R-:W-:Y:S02]  /*5840*/  LOP3.LUT P0, RZ, R4.reuse, 0x80000000, RZ, 0xc0, !PT ;  /* 0x8000000004ff7812 */ /* 0x040fe4000780c0ff */
[----:B------:R-:W-:Y:S02]  /*5850*/  PRMT R25, R25, 0x5410, RZ ;  /* 0x0000541019197816 */ /* 0x000fe400000000ff */
[----:B------:R-:W-:Y:S01]  /*5860*/  PRMT R51, RZ, 0x7610, R51 ;  /* 0x00007610ff337816 */ /* 0x000fe20000000033 */
[----:B0-----:R-:W-:Y:S01]  /*5870*/  IMAD.MOV.U32 R58, RZ, RZ, RZ ;  /* 0x000000ffff3a7224 */ /* 0x001fe200078e00ff */
[--C-:B------:R-:W-:Y:S02]  /*5880*/  @!P1 SHF.R.U32.HI R51, RZ, 0x10, R102.reuse ;  /* 0x00000010ff339819 */ /* 0x100fe40000011666 */
[----:B------:R-:W-:Y:S02]  /*5890*/  @!P1 PRMT R25, R25, 0x5410, R102 ;  /* 0x0000541019199816 */ /* 0x000fe40000000066 */
[C---:B------:R-:W-:Y:S01]  /*58a0*/  LOP3.LUT P1, RZ, R4.reuse, 0x1000, RZ, 0xc0, !PT ;  /* 0x0000100004ff7812 */ /* 0x040fe2000782c0ff */
[----:B------:R0:W5:Y:S01]  /*58b0*/  @!P4 LDG.E R58, desc[UR12][R64.64] ;  /* 0x0000000c403ac981 */ /* 0x000162000c1e1900 */
[----:B------:R-:W-:-:S02]  /*58c0*/  LOP3.LUT P2, RZ, R4, 0x40000000, RZ, 0xc0, !PT ;  /* 0x4000000004ff7812 */ /* 0x000fc4000784c0ff */
[----:B------:R-:W-:Y:S02]  /*58d0*/  PRMT R51, R51, 0x5410, RZ ;  /* 0x0000541033337816 */ /* 0x000fe400000000ff */
[----:B------:R-:W-:Y:S02]  /*58e0*/  PRMT R59, RZ, 0x7610, R59 ;  /* 0x00007610ff3b7816 */ /* 0x000fe4000000003b */
[----:B------:R-:W-:Y:S01]  /*58f0*/  @!P3 PRMT R51, R51, 0x5410, R112 ;  /* 0x000054103333b816 */ /* 0x000fe20000000070 */
[----:B0-----:R-:W-:Y:S01]  /*5900*/  HFMA2.MMA R64, -RZ, RZ, 0, 0 ;  /* 0x00000000ff407435 */ /* 0x001fe200000001ff */
[----:B------:R-:W-:Y:S02]  /*5910*/  @!P0 SHF.R.U32.HI R59, RZ, 0x10, R94 ;  /* 0x00000010ff3b8819 */ /* 0x000fe4000001165e */
[----:B------:R-:W-:Y:S02]  /*5920*/  LOP3.LUT P3, RZ, R4, 0x800, RZ, 0xc0, !PT ;  /* 0x0000080004ff7812 */ /* 0x000fe4000786c0ff */
[----:B------:R-:W-:-:S02]  /*5930*/  PRMT R59, R59, 0x5410, RZ ;  /* 0x000054103b3b7816 */ /* 0x000fc400000000ff */
[----:B------:R-:W-:Y:S02]  /*5940*/  PRMT R83, RZ, 0x7610, R83 ;  /* 0x00007610ff537816 */ /* 0x000fe40000000053 */
[--C-:B------:R-:W-:Y:S01]  /*5950*/  @!P2 SHF.R.U32.HI R83, RZ, 0x10, R100.reuse ;  /* 0x00000010ff53a819 */ /* 0x100fe20000011664 */
[----:B------:R0:W5:Y:S01]  /*5960*/  @!P1 LDG.E R64, desc[UR12][R14.64] ;  /* 0x0000000c0e409981 */ /* 0x000162000c1e1900 */
[----:B------:R-:W-:Y:S02]  /*5970*/  @!P2 PRMT R59, R59, 0x5410, R100 ;  /* 0x000054103b3ba816 */ /* 0x000fe40000000064 */
[----:B------:R-:W-:Y:S01]  /*5980*/  LOP3.LUT P2, RZ, R4, 0x400, RZ, 0xc0, !PT ;  /* 0x0000040004ff7812 */ /* 0x000fe2000784c0ff */
[----:B0-----:R-:W-:-:S06]  /*5990*/  IMAD.MOV.U32 R14, RZ, RZ, RZ ;  /* 0x000000ffff0e7224 */ /* 0x001fcc00078e00ff */
[----:B------:R0:W5:Y:S02]  /*59a0*/  @!P3 LDG.E R14, desc[UR12][R10.64] ;  /* 0x0000000c0a0eb981 */ /* 0x000164000c1e1900 */
[----:B0-----:R-:W-:-:S06]  /*59b0*/  IMAD.MOV.U32 R10, RZ, RZ, RZ ;  /* 0x000000ffff0a7224 */ /* 0x001fcc00078e00ff */
[----:B------:R0:W5:Y:S01]  /*59c0*/  @!P2 LDG.E R10, desc[UR12][R18.64] ;  /* 0x0000000c120aa981 */ /* 0x000162000c1e1900 */
[----:B------:R-:W-:Y:S02]  /*59d0*/  LOP3.LUT P6, RZ, R4, 0x20000000, RZ, 0xc0, !PT ;  /* 0x2000000004ff7812 */ /* 0x000fe400078cc0ff */
[----:B------:R-:W-:Y:S02]  /*59e0*/  LOP3.LUT R0, R0, 0xfffffbff, RZ, 0xc0, !PT ;  /* 0xfffffbff00007812 */ /* 0x000fe400078ec0ff */
[----:B------:R-:W-:Y:S02]  /*59f0*/  PRMT R108, RZ, 0x7610, R108 ;  /* 0x00007610ff6c7816 */ /* 0x000fe4000000006c */
[----:B------:R-:W-:Y:S02]  /*5a00*/  @P4 LOP3.LUT R0, R0, 0x400, RZ, 0xfc, !PT ;  /* 0x0000040000004812 */ /* 0x000fe400078efcff */
[----:B------:R-:W-:Y:S02]  /*5a10*/  @!P5 PRMT R108, R27, 0x7610, R108 ;  /* 0x000076101b6cd816 */ /* 0x000fe4000000006c */
[----:B------:R-:W-:-:S02]  /*5a20*/  LOP3.LUT P4, RZ, R4, 0x8000000, RZ, 0xc0, !PT ;  /* 0x0800000004ff7812 */ /* 0x000fc4000788c0ff */
[C---:B------:R-:W-:Y:S02]  /*5a30*/  LOP3.LUT P5, RZ, R4.reuse, 0x10000000, RZ, 0xc0, !PT ;  /* 0x1000000004ff7812 */ /* 0x040fe400078ac0ff */
[----:B------:R-:W-:Y:S01]  /*5a40*/  PRMT R67, R67, 0x5410, RZ ;  /* 0x0000541043437816 */ /* 0x000fe200000000ff */
[----:B------:R1:W-:Y:S03]  /*5a50*/  STL [R1+0x24], R5 ;  /* 0x0000240501007387 */ /* 0x0003e60000100800 */
[----:B------:R-:W-:Y:S02]  /*5a60*/  @!P0 PRMT R67, R67, 0x5410, R94 ;  /* 0x0000541043438816 */ /* 0x000fe4000000005e */
[----:B------:R-:W-:Y:S02]  /*5a70*/  LOP3.LUT P0, RZ, R4, 0x4000000, RZ, 0xc0, !PT ;  /* 0x0400000004ff7812 */ /* 0x000fe4000780c0ff */
[----:B-1----:R-:W-:-:S02]  /*5a80*/  PRMT R5, RZ, 0x7610, R5 ;  /* 0x00007610ff057816 */ /* 0x002fc40000000005 */
[----:B------:R-:W-:Y:S01]  /*5a90*/  @!P6 SHF.R.U32.HI R5, RZ, 0x10, R96 ;  /* 0x00000010ff05e819 */ /* 0x000fe20000011660 */
[----:B------:R1:W-:Y:S01]  /*5aa0*/  STL [R1+0x28], R22 ;  /* 0x0000281601007387 */ /* 0x0003e20000100800 */
[----:B------:R-:W-:Y:S02]  /*5ab0*/  PRMT R15, RZ, 0x7610, R15 ;  /* 0x00007610ff0f7816 */ /* 0x000fe4000000000f */
[----:B------:R-:W-:Y:S02]  /*5ac0*/  PRMT R5, R5, 0x5410, RZ ;  /* 0x0000541005057816 */ /* 0x000fe400000000ff */
[----:B------:R-:W-:Y:S02]  /*5ad0*/  @!P4 SHF.R.U32.HI R15, RZ, 0x10, R88 ;  /* 0x00000010ff0fc819 */ /* 0x000fe40000011658 */
[----:B---3--:R-:W-:Y:S02]  /*5ae0*/  @!P5 PRMT R5, R5, 0x5410, R86 ;  /* 0x000054100505d816 */ /* 0x008fe40000000056 */
[----:B-1----:R-:W-:-:S02]  /*5af0*/  PRMT R22, RZ, 0x7610, R22 ;  /* 0x00007610ff167816 */ /* 0x002fc40000000016 */
[----:B------:R-:W-:Y:S02]  /*5b00*/  @!P5 SHF.R.U32.HI R22, RZ, 0x10, R86 ;  /* 0x00000010ff16d819 */ /* 0x000fe40000011656 */
[C---:B------:R-:W-:Y:S02]  /*5b10*/  LOP3.LUT P1, RZ, R4.reuse, 0x2000000, RZ, 0xc0, !PT ;  /* 0x0200000004ff7812 */ /* 0x040fe4000782c0ff */
[----:B------:R-:W-:Y:S01]  /*5b20*/  LOP3.LUT P5, RZ, R4, 0x200, RZ, 0xc0, !PT ;  /* 0x0000020004ff7812 */ /* 0x000fe200078ac0ff */
[----:B------:R1:W-:Y:S01]  /*5b30*/  STL [R1+0x2c], R23 ;  /* 0x00002c1701007387 */ /* 0x0003e20000100800 */
[----:B------:R-:W-:Y:S02]  /*5b40*/  PRMT R15, R15, 0x5410, RZ ;  /* 0x000054100f0f7816 */ /* 0x000fe400000000ff */
[----:B0-----:R-:W-:Y:S02]  /*5b50*/  MOV R18, RZ ;  /* 0x000000ff00127202 */ /* 0x001fe40000000f00 */
[----:B------:R-:W-:-:S02]  /*5b60*/  @!P0 PRMT R15, R15, 0x5410, R78 ;  /* 0x000054100f0f8816 */ /* 0x000fc4000000004e */
[----:B-1----:R-:W-:Y:S02]  /*5b70*/  PRMT R23, RZ, 0x7610, R23 ;  /* 0x00007610ff177816 */ /* 0x002fe40000000017 */
[----:B------:R-:W-:-:S03]  /*5b80*/  @!P0 SHF.R.U32.HI R23, RZ, 0x10, R78 ;  /* 0x00000010ff178819 */ /* 0x000fc6000001164e */
[----:B------:R0:W3:Y:S01]  /*5b90*/  @!P5 LDG.E R18, desc[UR12][R16.64] ;  /* 0x0000000c1012d981 */ /* 0x0000e2000c1e1900 */
[----:B------:R-:W-:Y:S02]  /*5ba0*/  LOP3.LUT P0, RZ, R4, 0x100, RZ, 0xc0, !PT ;  /* 0x0000010004ff7812 */ /* 0x000fe4000780c0ff */
[----:B------:R-:W-:Y:S02]  /*5bb0*/  PRMT R83, R83, 0x5410, RZ ;  /* 0x0000541053537816 */ /* 0x000fe400000000ff */
[----:B------:R-:W-:Y:S02]  /*5bc0*/  PRMT R23, R23, 0x5410, RZ ;  /* 0x0000541017177816 */ /* 0x000fe400000000ff */
[----:B------:R-:W-:Y:S02]  /*5bd0*/  PRMT R11, RZ, 0x7610, R11 ;  /* 0x00007610ff0b7816 */ /* 0x000fe4000000000b */
[----:B------:R-:W-:Y:S01]  /*5be0*/  @!P6 PRMT R83, R83, 0x5410, R96 ;  /* 0x000054105353e816 */ /* 0x000fe20000000060 */
[----:B0-----:R-:W-:Y:S01]  /*5bf0*/  IMAD.MOV.U32 R16, RZ, RZ, RZ ;  /* 0x000000ffff107224 */ /* 0x001fe200078e00ff */
[----:B----4-:R-:W-:-:S02]  /*5c00*/  @!P1 SHF.R.U32.HI R11, RZ, 0x10, R70 ;  /* 0x00000010ff0b9819 */ /* 0x010fc40000011646 */
[----:B------:R-:W-:Y:S02]  /*5c10*/  @!P1 PRMT R23, R23, 0x5410, R70 ;  /* 0x0000541017179816 */ /* 0x000fe40000000046 */
[C---:B------:R-:W-:Y:S01]  /*5c20*/  LOP3.LUT P6, RZ, R4.reuse, 0x1000000, RZ, 0xc0, !PT ;  /* 0x0100000004ff7812 */ /* 0x040fe200078cc0ff */
[----:B------:R0:W4:Y:S01]  /*5c30*/  @!P0 LDG.E R16, desc[UR12][R12.64] ;  /* 0x0000000c0c108981 */ /* 0x000122000c1e1900 */
[----:B------:R-:W-:Y:S02]  /*5c40*/  LOP3.LUT P1, RZ, R4, 0x80, RZ, 0xc0, !PT ;  /* 0x0000008004ff7812 */ /* 0x000fe4000782c0ff */
[----:B------:R-:W-:Y:S02]  /*5c50*/  PRMT R11, R11, 0x5410, RZ ;  /* 0x000054100b0b7816 */ /* 0x000fe400000000ff */
[----:B------:R-:W-:Y:S01]  /*5c60*/  PRMT R65, RZ, 0x7610, R65 ;  /* 0x00007610ff417816 */ /* 0x000fe20000000041 */
[----:B0-----:R-:W-:Y:S01]  /*5c70*/  IMAD.MOV.U32 R12, RZ, RZ, RZ ;  /* 0x000000ffff0c7224 */ /* 0x001fe200078e00ff */
[----:B------:R-:W-:-:S05]  /*5c80*/  LOP3.LUT P0, RZ, R0, 0x200, RZ, 0xc0, !PT ;  /* 0x0000020000ff7812 */ /* 0x000fca000780c0ff */
[--C-:B------:R-:W-:Y:S02]  /*5c90*/  @!P6 SHF.R.U32.HI R65, RZ, 0x10, R72.reuse ;  /* 0x00000010ff41e819 */ /* 0x100fe40000011648 */
[----:B------:R-:W-:Y:S01]  /*5ca0*/  @!P6 PRMT R11, R11, 0x5410, R72 ;  /* 0x000054100b0be816 */ /* 0x000fe20000000048 */
[----:B------:R0:W3:Y:S01]  /*5cb0*/  @!P1 LDG.E R12, desc[UR12][R44.64] ;  /* 0x0000000c2c0c9981 */ /* 0x0000e2000c1e1900 */
[C---:B------:R-:W-:Y:S02]  /*5cc0*/  LOP3.LUT P6, RZ, R0.reuse, 0x800, RZ, 0xc0, !PT ;  /* 0x0000080000ff7812 */ /* 0x040fe400078cc0ff */
[----:B------:R-:W-:Y:S02]  /*5cd0*/  LOP3.LUT P1, RZ, R0, 0x80, RZ, 0xc0, !PT ;  /* 0x0000008000ff7812 */ /* 0x000fe4000782c0ff */
[----:B------:R-:W-:Y:S02]  /*5ce0*/  PRMT R22, R22, 0x5410, RZ ;  /* 0x0000541016167816 */ /* 0x000fe400000000ff */
[----:B------:R-:W-:-:S02]  /*5cf0*/  LOP3.LUT P2, RZ, R4, 0x100000, RZ, 0xc0, !PT ;  /* 0x0010000004ff7812 */ /* 0x000fc4000784c0ff */
[----:B------:R-:W-:Y:S02]  /*5d00*/  @!P4 PRMT R22, R22, 0x5410, R88 ;  /* 0x000054101616c816 */ /* 0x000fe40000000058 */
[C---:B------:R-:W-:Y:S02]  /*5d10*/  LOP3.LUT P4, RZ, R4.reuse, 0x400000, RZ, 0xc0, !PT ;  /* 0x0040000004ff7812 */ /* 0x040fe4000788c0ff */
[----:B------:R-:W-:Y:S02]  /*5d20*/  LOP3.LUT P5, RZ, R4, 0x40000, RZ, 0xc0, !PT ;  /* 0x0004000004ff7812 */ /* 0x000fe400078ac0ff */
[----:B------:R-:W-:Y:S02]  /*5d30*/  PRMT R65, R65, 0x5410, RZ ;  /* 0x0000541041417816 */ /* 0x000fe400000000ff */
[----:B------:R-:W-:Y:S02]  /*5d40*/  PRMT R19, RZ, 0x7610, R19 ;  /* 0x00007610ff137816 */ /* 0x000fe40000000013 */
[----:B------:R-:W-:-:S02]  /*5d50*/  PRMT R17, RZ, 0x7610, R17 ;  /* 0x00007610ff117816 */ /* 0x000fc40000000011 */
[----:B------:R-:W-:Y:S02]  /*5d60*/  PRMT R13, RZ, 0x7610, R13 ;  /* 0x00007610ff0d7816 */ /* 0x000fe4000000000d */
[--C-:B------:R-:W-:Y:S02]  /*5d70*/  @!P6 SHF.R.U32.HI R19, RZ, 0x10, R68.reuse ;  /* 0x00000010ff13e819 */ /* 0x100fe40000011644 */
[----:B------:R-:W-:Y:S02]  /*5d80*/  @!P6 PRMT R65, R65, 0x5410, R68 ;  /* 0x000054104141e816 */ /* 0x000fe40000000044 */
[----:B--2---:R-:W-:Y:S02]  /*5d90*/  @!P0 SHF.R.U32.HI R17, RZ, 0x10, R66 ;  /* 0x00000010ff118819 */ /* 0x004fe40000011642 */
[----:B------:R-:W-:Y:S01]  /*5da0*/  LOP3.LUT P6, RZ, R4, 0x40, RZ, 0xc0, !PT ;  /* 0x0000004004ff7812 */ /* 0x000fe200078cc0ff */
[----:B0-----:R-:W-:Y:S01]  /*5db0*/  HFMA2.MMA R44, -RZ, RZ, 0, 0 ;  /* 0x00000000ff2c7435 */ /* 0x001fe200000001ff */
[----:B------:R-:W-:-:S02]  /*5dc0*/  PRMT R19, R19, 0x5410, RZ ;  /* 0x0000541013137816 */ /* 0x000fc400000000ff */
[----:B------:R-:W-:Y:S01]  /*5dd0*/  PRMT R17, R17, 0x5410, RZ ;  /* 0x0000541011117816 */ /* 0x000fe200000000ff */
[----:B------:R0:W-:Y:S01]  /*5de0*/  STL [R1+0x3c], R60 ;  /* 0x00003c3c01007387 */ /* 0x0001e20000100800 */
[----:B-----5:R-:W-:-:S03]  /*5df0*/  @!P1 SHF.R.U32.HI R13, RZ, 0x10, R50 ;  /* 0x00000010ff0d9819 */ /* 0x020fc60000011632 */
[----:B------:R1:W-:Y:S01]  /*5e00*/  STL [R1+0x44], R61 ;  /* 0x0000443d01007387 */ /* 0x0003e20000100800 */
[----:B------:R-:W-:-:S03]  /*5e10*/  PRMT R13, R13, 0x5410, RZ ;  /* 0x000054100d0d7816 */ /* 0x000fc600000000ff */
[----:B------:R2:W-:Y:S01]  /*5e20*/  STL [R1+0x4c], R74 ;  /* 0x00004c4a01007387 */ /* 0x0005e20000100800 */
[----:B0-----:R-:W-:Y:S02]  /*5e30*/  PRMT R60, RZ, 0x7610, R60 ;  /* 0x00007610ff3c7816 */ /* 0x001fe4000000003c */
[--C-:B------:R-:W-:Y:S01]  /*5e40*/  @!P4 SHF.R.U32.HI R60, RZ, 0x10, R56.reuse ;  /* 0x00000010ff3cc819 */ /* 0x100fe20000011638 */
[----:B------:R0:W5:Y:S01]  /*5e50*/  @!P6 LDG.E R44, desc[UR12][R42.64] ;  /* 0x0000000c2a2ce981 */ /* 0x000162000c1e1900 */
[----:B------:R-:W-:Y:S02]  /*5e60*/  @!P4 PRMT R19, R19, 0x5410, R56 ;  /* 0x000054101313c816 */ /* 0x000fe40000000038 */
[----:B-1----:R-:W-:Y:S02]  /*5e70*/  PRMT R61, RZ, 0x7610, R61 ;  /* 0x00007610ff3d7816 */ /* 0x002fe4000000003d */
[----:B------:R-:W-:Y:S02]  /*5e80*/  @!P2 SHF.R.U32.HI R61, RZ, 0x10, R52 ;  /* 0x00000010ff3da819 */ /* 0x000fe40000011634 */
[----:B--2---:R-:W-:-:S02]  /*5e90*/  PRMT R74, RZ, 0x7610, R74 ;  /* 0x00007610ff4a7816 */ /* 0x004fc4000000004a */
[----:B------:R-:W-:Y:S02]  /*5ea0*/  @!P2 PRMT R17, R17, 0x5410, R52 ;  /* 0x000054101111a816 */ /* 0x000fe40000000034 */
[C---:B------:R-:W-:Y:S02]  /*5eb0*/  LOP3.LUT P4, RZ, R0.reuse, 0x400, RZ, 0xc0, !PT ;  /* 0x0000040000ff7812 */ /* 0x040fe4000788c0ff */
[C---:B------:R-:W-:Y:S02]  /*5ec0*/  LOP3.LUT P2, RZ, R0.reuse, 0x100, RZ, 0xc0, !PT ;  /* 0x0000010000ff7812 */ /* 0x040fe4000784c0ff */
[--C-:B------:R-:W-:Y:S02]  /*5ed0*/  @!P5 SHF.R.U32.HI R74, RZ, 0x10, R54.reuse ;  /* 0x00000010ff4ad819 */ /* 0x100fe40000011636 */
[----:B------:R-:W-:Y:S02]  /*5ee0*/  @!P5 PRMT R13, R13, 0x5410, R54 ;  /* 0x000054100d0dd816 */ /* 0x000fe40000000036 */
[----:B------:R-:W-:-:S02]  /*5ef0*/  LOP3.LUT P5, RZ, R0, 0x40, RZ, 0xc0, !PT ;  /* 0x0000004000ff7812 */ /* 0x000fc400078ac0ff */
[----:B------:R-:W-:-:S04]  /*5f00*/  LOP3.LUT R0, R0, 0xfffffffb, RZ, 0xc0, !PT ;  /* 0xfffffffb00007812 */ /* 0x000fc800078ec0ff */
[----:B------:R-:W-:Y:S02]  /*5f10*/  @P6 LOP3.LUT R0, R0, 0x4, RZ, 0xfc, !PT ;  /* 0x0000000400006812 */ /* 0x000fe400078efcff */
[----:B------:R-:W-:Y:S02]  /*5f20*/  LOP3.LUT P6, RZ, R4, 0x10000, RZ, 0xc0, !PT ;  /* 0x0001000004ff7812 */ /* 0x000fe400078cc0ff */
[----:B------:R-:W-:Y:S01]  /*5f30*/  PRMT R60, R60, 0x5410, RZ ;  /* 0x000054103c3c7816 */ /* 0x000fe200000000ff */
[----:B------:R1:W-:Y:S03]  /*5f40*/  STL [R1+0x58], R48 ;  /* 0x0000583001007387 */ /* 0x0003e60000100800 */
[----:B------:R-:W-:Y:S02]  /*5f50*/  @!P0 PRMT R60, R60, 0x5410, R66 ;  /* 0x000054103c3c8816 */ /* 0x000fe40000000042 */
[----:B------:R-:W-:-:S02]  /*5f60*/  LOP3.LUT P0, RZ, R4, 0x20, RZ, 0xc0, !PT ;  /* 0x0000002004ff7812 */ /* 0x000fc4000780c0ff */
[----:B------:R-:W-:Y:S02]  /*5f70*/  PRMT R45, RZ, 0x7610, R45 ;  /* 0x00007610ff2d7816 */ /* 0x000fe4000000002d */
[----:B-1----:R-:W-:Y:S01]  /*5f80*/  PRMT R48, RZ, 0x7610, R48 ;  /* 0x00007610ff307816 */ /* 0x002fe20000000030 */
[----:B------:R1:W-:Y:S01]  /*5f90*/  STL [R1+0x5c], R26 ;  /* 0x00005c1a01007387 */ /* 0x0003e20000100800 */
[----:B------:R-:W-:Y:S02]  /*5fa0*/  @!P5 SHF.R.U32.HI R45, RZ, 0x10, R20 ;  /* 0x00000010ff2dd819 */ /* 0x000fe40000011614 */
[----:B------:R-:W-:Y:S02]  /*5fb0*/  LOP3.LUT R0, R0, 0xfffffff7, RZ, 0xc0, !PT ;  /* 0xfffffff700007812 */ /* 0x000fe400078ec0ff */
[----:B------:R-:W-:Y:S02]  /*5fc0*/  PRMT R45, R45, 0x5410, RZ ;  /* 0x000054102d2d7816 */ /* 0x000fe400000000ff */
[----:B0-----:R-:W-:Y:S01]  /*5fd0*/  PRMT R42, RZ, 0x7610, R42 ;  /* 0x00007610ff2a7816 */ /* 0x001fe2000000002a */
[----:B-1----:R-:W-:Y:S01]  /*5fe0*/  IMAD.MOV.U32 R26, RZ, RZ, RZ ;  /* 0x000000ffff1a7224 */ /* 0x002fe200078e00ff */
[----:B------:R-:W-:-:S05]  /*5ff0*/  @!P6 SHF.R.U32.HI R48, RZ, 0x10, R24 ;  /* 0x00000010ff30e819 */ /* 0x000fca0000011618 */
[----:B------:R0:W2:Y:S01]  /*6000*/  @!P0 LDG.E R26, desc[UR12][R40.64] ;  /* 0x0000000c281a8981 */ /* 0x0000a2000c1e1900 */
[----:B------:R-:W-:Y:S02]  /*6010*/  PRMT R48, R48, 0x5410, RZ ;  /* 0x0000541030307816 */ /* 0x000fe400000000ff */
[----:B------:R-:W-:Y:S02]  /*6020*/  PRMT R61, R61, 0x5410, RZ ;  /* 0x000054103d3d7816 */ /* 0x000fe400000000ff */
[----:B------:R-:W-:Y:S02]  /*6030*/  @!P6 PRMT R45, R45, 0x5410, R24 ;  /* 0x000054102d2de816 */ /* 0x000fe40000000018 */
[----:B------:R-:W-:Y:S02]  /*6040*/  @P0 LOP3.LUT R0, R0, 0x8, RZ, 0xfc, !PT ;  /* 0x0000000800000812 */ /* 0x000fe400078efcff */
[----:B------:R-:W-:Y:S02]  /*6050*/  @!P1 PRMT R61, R61, 0x5410, R50 ;  /* 0x000054103d3d9816 */ /* 0x000fe40000000032 */
[----:B------:R-:W-:-:S02]  /*6060*/  LOP3.LUT P6, RZ, R4, 0x1000, RZ, 0xc0, !PT ;  /* 0x0000100004ff7812 */ /* 0x000fc400078cc0ff */
[--C-:B------:R-:W-:Y:S02]  /*6070*/  @!P2 SHF.R.U32.HI R42, RZ, 0x10, R82.reuse ;  /* 0x00000010ff2aa819 */ /* 0x100fe40000011652 */
[----:B------:R-:W-:Y:S02]  /*6080*/  @!P2 PRMT R48, R48, 0x5410, R82 ;  /* 0x000054103030a816 */ /* 0x000fe40000000052 */
[C---:B------:R-:W-:Y:S02]  /*6090*/  LOP3.LUT P2, RZ, R4.reuse, 0x4, RZ, 0xc0, !PT ;  /* 0x0000000404ff7812 */ /* 0x040fe4000784c0ff */
[C---:B------:R-:W-:Y:S02]  /*60a0*/  LOP3.LUT P0, RZ, R4.reuse, 0x4000, RZ, 0xc0, !PT ;  /* 0x0000400004ff7812 */ /* 0x040fe4000780c0ff */
[----:B------:R-:W-:Y:S02]  /*60b0*/  LOP3.LUT P1, RZ, R4, 0x10, RZ, 0xc0, !PT ;  /* 0x0000001004ff7812 */ /* 0x000fe4000782c0ff */
[----:B------:R-:W-:Y:S01]  /*60c0*/  LOP3.LUT R0, R0, 0xffffffdf, RZ, 0xc0, !PT ;  /* 0xffffffdf00007812 */ /* 0x000fe200078ec0ff */
[----:B0-----:R-:W-:Y:S01]  /*60d0*/  IMAD.MOV.U32 R40, RZ, RZ, RZ ;  /* 0x000000ffff287224 */ /* 0x001fe200078e00ff */
[----:B------:R0:W-:Y:S01]  /*60e0*/  STL [R1+0x64], R27 ;  /* 0x0000641b01007387 */ /* 0x0001e20000100800 */
[----:B------:R-:W-:-:S03]  /*60f0*/  PRMT R43, RZ, 0x7610, R43 ;  /* 0x00007610ff2b7816 */ /* 0x000fc6000000002b */
[----:B------:R1:W-:Y:S01]  /*6100*/  STL [R1+0x68], R28 ;  /* 0x0000681c01007387 */ /* 0x0003e20000100800 */
[----:B------:R-:W-:Y:S02]  /*6110*/  @P2 LOP3.LUT R0, R0, 0x20, RZ, 0xfc, !PT ;  /* 0x0000002000002812 */ /* 0x000fe400078efcff */
[----:B------:R-:W-:Y:S02]  /*6120*/  LOP3.LUT P2, RZ, R4, 0x400, RZ, 0xc0, !PT ;  /* 0x0000040004ff7812 */ /* 0x000fe4000784c0ff */
[----:B------:R-:W-:Y:S01]  /*6130*/  PRMT R74, R74, 0x5410, RZ ;  /* 0x000054104a4a7816 */ /* 0x000fe200000000ff */
[----:B------:R1:W2:Y:S01]  /*6140*/  @!P1 LDG.E R40, desc[UR12][R38.64] ;  /* 0x0000000c26289981 */ /* 0x0002a2000c1e1900 */
[----:B0-----:R-:W-:Y:S02]  /*6150*/  PRMT R27, RZ, 0x7610, R27 ;  /* 0x00007610ff1b7816 */ /* 0x001fe4000000001b */
[----:B------:R-:W-:Y:S02]  /*6160*/  @!P0 SHF.R.U32.HI R43, RZ, 0x10, R84 ;  /* 0x00000010ff2b8819 */ /* 0x000fe40000011654 */
[----:B-1----:R-:W-:-:S02]  /*6170*/  PRMT R28, RZ, 0x7610, R28 ;  /* 0x00007610ff1c7816 */ /* 0x002fc4000000001c */
[----:B------:R-:W-:Y:S02]  /*6180*/  @!P4 SHF.R.U32.HI R27, RZ, 0x10, R58 ;  /* 0x00000010ff1bc819 */ /* 0x000fe4000001163a */
[----:B------:R-:W-:Y:S02]  /*6190*/  PRMT R39, RZ, 0x7610, R39 ;  /* 0x00007610ff277816 */ /* 0x000fe40000000027 */
[----:B------:R-:W-:Y:S02]  /*61a0*/  @!P5 PRMT R74, R74, 0x5410, R20 ;  /* 0x000054104a4ad816 */ /* 0x000fe40000000014 */
[----:B------:R-:W-:Y:S02]  /*61b0*/  PRMT R42, R42, 0x5410, RZ ;  /* 0x000054102a2a7816 */ /* 0x000fe400000000ff */
[----:B------:R-:W-:Y:S02]  /*61c0*/  LOP3.LUT R0, R0, 0xffffffef, RZ, 0xc0, !PT ;  /* 0xffffffef00007812 */ /* 0x000fe400078ec0ff */
[----:B------:R-:W-:-:S02]  /*61d0*/  PRMT R43, R43, 0x5410, RZ ;  /* 0x000054102b2b7816 */ /* 0x000fc400000000ff */
[----:B------:R-:W-:Y:S02]  /*61e0*/  PRMT R27, R27, 0x5410, RZ ;  /* 0x000054101b1b7816 */ /* 0x000fe400000000ff */
[----:B------:R-:W-:Y:S02]  /*61f0*/  LOP3.LUT P5, RZ, R4, 0x8, RZ, 0xc0, !PT ;  /* 0x0000000804ff7812 */ /* 0x000fe400078ac0ff */
[----:B------:R-:W-:-:S04]  /*6200*/  @!P6 SHF.R.U32.HI R28, RZ, 0x10, R64 ;  /* 0x00000010ff1ce819 */ /* 0x000fc80000011640 */
[----:B------:R-:W-:Y:S02]  /*6210*/  PRMT R28, R28, 0x5410, RZ ;  /* 0x000054101c1c7816 */ /* 0x000fe400000000ff */
[----:B------:R-:W-:Y:S02]  /*6220*/  @!P0 PRMT R42, R42, 0x5410, R84 ;  /* 0x000054102a2a8816 */ /* 0x000fe40000000054 */
[----:B------:R-:W-:Y:S02]  /*6230*/  @P1 LOP3.LUT R0, R0, 0x10, RZ, 0xfc, !PT ;  /* 0x0000001000001812 */ /* 0x000fe400078efcff */
[----:B------:R-:W-:Y:S02]  /*6240*/  @!P4 PRMT R43, R43, 0x5410, R58 ;  /* 0x000054102b2bc816 */ /* 0x000fe4000000003a */
[----:B------:R-:W-:Y:S02]  /*6250*/  @!P3 SHF.R.U32.HI R39, RZ, 0x10, R14 ;  /* 0x00000010ff27b819 */ /* 0x000fe4000001160e */
[----:B------:R-:W-:-:S02]  /*6260*/  @!P6 PRMT R27, R27, 0x5410, R64 ;  /* 0x000054101b1be816 */ /* 0x000fc40000000040 */
[----:B------:R-:W-:Y:S02]  /*6270*/  PRMT R39, R39, 0x5410, RZ ;  /* 0x0000541027277816 */ /* 0x000fe400000000ff */
[----:B------:R-:W-:Y:S02]  /*6280*/  @!P3 PRMT R28, R28, 0x5410, R14 ;  /* 0x000054101c1cb816 */ /* 0x000fe4000000000e */
[C---:B------:R-:W-:Y:S02]  /*6290*/  LOP3.LUT P1, RZ, R4.reuse, 0x200, RZ, 0xc0, !PT ;  /* 0x0000020004ff7812 */ /* 0x040fe4000782c0ff */
[C---:B------:R-:W-:Y:S02]  /*62a0*/  LOP3.LUT P0, RZ, R4.reuse, 0x100, RZ, 0xc0, !PT ;  /* 0x0000010004ff7812 */ /* 0x040fe4000780c0ff */
[C---:B------:R-:W-:Y:S02]  /*62b0*/  LOP3.LUT P4, RZ, R4.reuse, 0x2, RZ, 0xc0, !PT ;  /* 0x0000000204ff7812 */ /* 0x040fe4000788c0ff */
[----:B------:R-:W-:-:S02]  /*62c0*/  LOP3.LUT P6, RZ, R4, 0x80, RZ, 0xc0, !PT ;  /* 0x0000008004ff7812 */ /* 0x000fc400078cc0ff */
[----:B------:R-:W-:Y:S02]  /*62d0*/  LOP3.LUT P3, RZ, R4, 0x1, RZ, 0xc0, !PT ;  /* 0x0000000104ff7812 */ /* 0x000fe4000786c0ff */
[----:B------:R-:W-:Y:S02]  /*62e0*/  PRMT R4, RZ, 0x7610, R4 ;  /* 0x00007610ff047816 */ /* 0x000fe40000000004 */
[--C-:B------:R-:W-:Y:S02]  /*62f0*/  @!P2 SHF.R.U32.HI R4, RZ, 0x10, R10.reuse ;  /* 0x00000010ff04a819 */ /* 0x100fe4000001160a */
[----:B------:R-:W-:Y:S02]  /*6300*/  @!P2 PRMT R39, R39, 0x5410, R10 ;  /* 0x000054102727a816 */ /* 0x000fe4000000000a */
[----:B------:R-:W-:Y:S02]  /*6310*/  MOV R38, RZ ;  /* 0x000000ff00267202 */ /* 0x000fe40000000f00 */
[----:B------:R-:W-:-:S04]  /*6320*/  LOP3.LUT P2, RZ, R0, 0x20, RZ, 0xc0, !PT ;  /* 0x0000002000ff7812 */ /* 0x000fc8000784c0ff */
[----:B------:R0:W2:Y:S02]  /*6330*/  @!P5 LDG.E R38, desc[UR12][R36.64] ;  /* 0x0000000c2426d981 */ /* 0x0000a4000c1e1900 */
[----:B0-----:R-:W-:-:S07]  /*6340*/  IMAD.MOV.U32 R36, RZ, RZ, RZ ;  /* 0x000000ffff247224 */ /* 0x001fce00078e00ff */
[----:B------:R0:W2:Y:S02]  /*6350*/  @!P2 LDG.E R36, desc[UR12][R34.64] ;  /* 0x0000000c2224a981 */ /* 0x0000a4000c1e1900 */
[----:B0-----:R-:W-:-:S06]  /*6360*/  IMAD.MOV.U32 R34, RZ, RZ, RZ ;  /* 0x000000ffff227224 */ /* 0x001fcc00078e00ff */
[----:B------:R0:W2:Y:S02]  /*6370*/  @!P4 LDG.E R34, desc[UR12][R32.64] ;  /* 0x0000000c2022c981 */ /* 0x0000a4000c1e1900 */
[----:B0-----:R-:W-:-:S10]  /*6380*/  HFMA2.MMA R32, -RZ, RZ, 0, 0 ;  /* 0x00000000ff207435 */ /* 0x001fd400000001ff */
[----:B------:R0:W2:Y:S01]  /*6390*/  @!P3 LDG.E R32, desc[UR12][R30.64] ;  /* 0x0000000c1e20b981 */ /* 0x0000a2000c1e1900 */
[----:B------:R-:W-:Y:S02]  /*63a0*/  PRMT R41, RZ, 0x7610, R41 ;  /* 0x00007610ff297816 */ /* 0x000fe40000000029 */
[----:B----4-:R-:W-:-:S04]  /*63b0*/  @!P0 SHF.R.U32.HI R41, RZ, 0x10, R16 ;  /* 0x00000010ff298819 */ /* 0x010fc80000011610 */
[----:B------:R-:W-:Y:S02]  /*63c0*/  PRMT R41, R41, 0x5410, RZ ;  /* 0x0000541029297816 */ /* 0x000fe400000000ff */
[----:B------:R-:W-:Y:S02]  /*63d0*/  PRMT R37, RZ, 0x7610, R37 ;  /* 0x00007610ff257816 */ /* 0x000fe40000000025 */
[----:B------:R-:W-:Y:S02]  /*63e0*/  PRMT R35, RZ, 0x7610, R35 ;  /* 0x00007610ff237816 */ /* 0x000fe40000000023 */
[----:B---3--:R-:W-:Y:S02]  /*63f0*/  @!P1 SHF.R.U32.HI R37, RZ, 0x10, R18 ;  /* 0x00000010ff259819 */ /* 0x008fe40000011612 */
[--C-:B------:R-:W-:Y:S02]  /*6400*/  @!P6 SHF.R.U32.HI R35, RZ, 0x10, R12.reuse ;  /* 0x00000010ff23e819 */ /* 0x100fe4000001160c */
[----:B------:R-:W-:-:S02]  /*6410*/  @!P6 PRMT R41, R41, 0x5410, R12 ;  /* 0x000054102929e816 */ /* 0x000fc4000000000c */
[----:B------:R-:W-:Y:S02]  /*6420*/  LOP3.LUT P6, RZ, R0, 0x4, RZ, 0xc0, !PT ;  /* 0x0000000400ff7812 */ /* 0x000fe400078cc0ff */
[----:B------:R-:W-:Y:S02]  /*6430*/  PRMT R37, R37, 0x5410, RZ ;  /* 0x0000541025257816 */ /* 0x000fe400000000ff */
[----:B------:R-:W-:Y:S02]  /*6440*/  PRMT R4, R4, 0x5410, RZ ;  /* 0x0000541004047816 */ /* 0x000fe400000000ff */
[----:B------:R-:W-:Y:S02]  /*6450*/  @!P0 PRMT R37, R37, 0x5410, R16 ;  /* 0x0000541025258816 */ /* 0x000fe40000000010 */
[----:B------:R-:W-:Y:S01]  /*6460*/  LOP3.LUT P0, RZ, R0, 0x8, RZ, 0xc0, !PT ;  /* 0x0000000800ff7812 */ /* 0x000fe2000780c0ff */
[----:B------:R1:W-:Y:S01]  /*6470*/  STL [R1+0x54], R75 ;  /* 0x0000544b01007387 */ /* 0x0003e20000100800 */
[----:B------:R-:W-:-:S02]  /*6480*/  @!P1 PRMT R4, R4, 0x5410, R18 ;  /* 0x0000541004049816 */ /* 0x000fc40000000012 */
[----:B------:R-:W-:Y:S01]  /*6490*/  LOP3.LUT P1, RZ, R0, 0x10, RZ, 0xc0, !PT ;  /* 0x0000001000ff7812 */ /* 0x000fe2000782c0ff */
[----:B------:R3:W-:Y:S01]  /*64a0*/  STL [R1+0x60], R76 ;  /* 0x0000604c01007387 */ /* 0x0007e20000100800 */
[----:B------:R-:W-:Y:S02]  /*64b0*/  PRMT R35, R35, 0x5410, RZ ;  /* 0x0000541023237816 */ /* 0x000fe400000000ff */
[----:B-1----:R-:W-:Y:S01]  /*64c0*/  PRMT R75, RZ, 0x7610, R75 ;  /* 0x00007610ff4b7816 */ /* 0x002fe2000000004b */
[----:B------:R1:W-:Y:S01]  /*64d0*/  STL [R1+0x90], R70 ;  /* 0x0000904601007387 */ /* 0x0003e20000100800 */
[----:B---3--:R-:W-:Y:S02]  /*64e0*/  PRMT R76, RZ, 0x7610, R76 ;  /* 0x00007610ff4c7816 */ /* 0x008fe4000000004c */
[----:B------:R-:W-:Y:S02]  /*64f0*/  PRMT R33, RZ, 0x7610, R33 ;  /* 0x00007610ff217816 */ /* 0x000fe40000000021 */
[----:B-1----:R-:W-:Y:S01]  /*6500*/  PRMT R70, RZ, 0x7610, R70 ;  /* 0x00007610ff467816 */ /* 0x002fe20000000046 */
[----:B------:R1:W-:Y:S01]  /*6510*/  STL [R1+0x98], R68 ;  /* 0x0000984401007387 */ /* 0x0003e20000100800 */
[----:B0-----:R-:W-:-:S02]  /*6520*/  PRMT R31, RZ, 0x7610, R31 ;  /* 0x00007610ff1f7816 */ /* 0x001fc4000000001f */
[----:B-----5:R-:W-:-:S04]  /*6530*/  @!P6 SHF.R.U32.HI R75, RZ, 0x10, R44 ;  /* 0x00000010ff4be819 */ /* 0x020fc8000001162c */
[----:B------:R-:W-:Y:S02]  /*6540*/  PRMT R75, R75, 0x5410, RZ ;  /* 0x000054104b4b7816 */ /* 0x000fe400000000ff */
[----:B------:R-:W-:Y:S02]  /*6550*/  @!P6 PRMT R35, R35, 0x5410, R44 ;  /* 0x000054102323e816 */ /* 0x000fe4000000002c */
[----:B------:R-:W-:Y:S02]  /*6560*/  LOP3.LUT P6, RZ, R0, 0x2, RZ, 0xc0, !PT ;  /* 0x0000000200ff7812 */ /* 0x000fe400078cc0ff */
[----:B-1----:R-:W-:Y:S01]  /*6570*/  PRMT R68, RZ, 0x7610, R68 ;  /* 0x00007610ff447816 */ /* 0x002fe20000000044 */
[----:B------:R0:W-:Y:S01]  /*6580*/  STL [R1+0x9c], R56 ;  /* 0x00009c3801007387 */ /* 0x0001e20000100800 */
[----:B------:R-:W-:-:S03]  /*6590*/  HADD2.F32 R85, -RZ, R115.H0_H0 ;  /* 0x20000073ff557230 */ /* 0x000fc60000004100 */
[----:B------:R1:W-:Y:S01]  /*65a0*/  STL [R1+0xa0], R66 ;  /* 0x0000a04201007387 */ /* 0x0003e20000100800 */
[----:B0-----:R-:W-:-:S03]  /*65b0*/  HFMA2.MMA R56, -RZ, RZ, 0, 0 ;  /* 0x00000000ff387435 */ /* 0x001fc600000001ff */
[----:B------:R0:W-:Y:S01]  /*65c0*/  STL [R1+0xa4], R52 ;  /* 0x0000a43401007387 */ /* 0x0001e20000100800 */
[----:B-1----:R-:W-:-:S03]  /*65d0*/  HADD2.F32 R66, -RZ, R111.H0_H0 ;  /* 0x2000006fff427230 */ /* 0x002fc60000004100 */
[----:B------:R1:W-:Y:S01]  /*65e0*/  STL [R1+0x84], R86 ;  /* 0x0000845601007387 */ /* 0x0003e20000100800 */
[----:B------:R-:W-:Y:S02]  /*65f0*/  HADD2.F32 R111, -RZ, R111.H1_H1 ;  /* 0x3000006fff6f7230 */ /* 0x000fe40000004100 */
[----:B0-----:R-:W-:Y:S02]  /*6600*/  HADD2.F32 R52, -RZ, R125.H0_H0 ;  /* 0x2000007dff347230 */ /* 0x001fe40000004100 */
[----:B-1----:R-:W-:Y:S01]  /*6610*/  FMUL.FTZ R86, R66, R66 ;  /* 0x0000004242567220 */ /* 0x002fe20000410000 */
[----:B------:R-:W-:Y:S01]  /*6620*/  FADD.FTZ R66, R85, R66 ;  /* 0x0000004255427221 */ /* 0x000fe20000010000 */
[--C-:B--2---:R-:W-:Y:S02]  /*6630*/  @!P0 SHF.R.U32.HI R33, RZ, 0x10, R26.reuse ;  /* 0x00000010ff218819 */ /* 0x104fe4000001161a */
[----:B------:R-:W-:Y:S02]  /*6640*/  @!P0 PRMT R75, R75, 0x5410, R26 ;  /* 0x000054104b4b8816 */ /* 0x000fe4000000001a */
[----:B------:R-:W-:-:S02]  /*6650*/  LOP3.LUT P0, RZ, R0, 0x1, RZ, 0xc0, !PT ;  /* 0x0000000100ff7812 */ /* 0x000fc4000780c0ff */
[----:B------:R-:W-:Y:S02]  /*6660*/  PRMT R0, RZ, 0x7610, R0 ;  /* 0x00007610ff007816 */ /* 0x000fe40000000000 */
[----:B------:R-:W-:Y:S01]  /*6670*/  PRMT R33, R33, 0x5410, RZ ;  /* 0x0000541021217816 */ /* 0x000fe200000000ff */
[----:B------:R-:W-:Y:S02]  /*6680*/  HADD2.F32 R125, -RZ, R125.H1_H1 ;  /* 0x3000007dff7d7230 */ /* 0x000fe40000004100 */
[----:B------:R-:W-:Y:S01]  /*6690*/  FFMA.FTZ R86, R85, R85, R86 ;  /* 0x0000005555567223 */ /* 0x000fe20000010056 */
[----:B------:R-:W-:-:S04]  /*66a0*/  @!P1 SHF.R.U32.HI R0, RZ, 0x10, R40 ;  /* 0x00000010ff009819 */ /* 0x000fc80000011628 */
[----:B------:R-:W-:Y:S02]  /*66b0*/  PRMT R0, R0, 0x5410, RZ ;  /* 0x0000541000007816 */ /* 0x000fe400000000ff */
[----:B------:R-:W-:Y:S02]  /*66c0*/  @!P1 PRMT R33, R33, 0x5410, R40 ;  /* 0x0000541021219816 */ /* 0x000fe40000000028 */
[----:B------:R-:W-:Y:S02]  /*66d0*/  LOP3.LUT P1, RZ, R2, 0x80000000, RZ, 0xc0, !PT ;  /* 0x8000000002ff7812 */ /* 0x000fe4000782c0ff */
[----:B------:R-:W-:-:S04]  /*66e0*/  @!P5 SHF.R.U32.HI R31, RZ, 0x10, R38 ;  /* 0x00000010ff1fd819 */ /* 0x000fc80000011626 */
[----:B------:R-:W-:Y:S02]  /*66f0*/  PRMT R31, R31, 0x5410, RZ ;  /* 0x000054101f1f7816 */ /* 0x000fe400000000ff */
[----:B------:R-:W-:-:S04]  /*6700*/  @!P2 SHF.R.U32.HI R70, RZ, 0x10, R36 ;  /* 0x00000010ff46a819 */ /* 0x000fc80000011624 */
[----:B------:R-:W-:Y:S02]  /*6710*/  PRMT R70, R70, 0x5410, RZ ;  /* 0x0000541046467816 */ /* 0x000fe400000000ff */
[----:B------:R-:W-:-:S04]  /*6720*/  @!P4 SHF.R.U32.HI R76, RZ, 0x10, R34 ;  /* 0x00000010ff4cc819 */ /* 0x000fc80000011622 */
[----:B------:R-:W-:Y:S02]  /*6730*/  PRMT R76, R76, 0x5410, RZ ;  /* 0x000054104c4c7816 */ /* 0x000fe400000000ff */
[----:B------:R-:W-:Y:S02]  /*6740*/  @!P4 PRMT R70, R70, 0x5410, R34 ;  /* 0x000054104646c816 */ /* 0x000fe40000000022 */
[----:B------:R-:W-:Y:S02]  /*6750*/  LOP3.LUT P4, RZ, R2, 0x10000000, RZ, 0xc0, !PT ;  /* 0x1000000002ff7812 */ /* 0x000fe4000788c0ff */
[----:B------:R-:W-:Y:S02]  /*6760*/  @!P5 PRMT R0, R0, 0x5410, R38 ;  /* 0x000054100000d816 */ /* 0x000fe40000000026 */
[----:B------:R-:W-:Y:S02]  /*6770*/  @!P2 PRMT R31, R31, 0x5410, R36 ;  /* 0x000054101f1fa816 */ /* 0x000fe40000000024 */
[----:B------:R-:W-:-:S07]  /*6780*/  @!P3 SHF.R.U32.HI R68, RZ, 0x10, R32 ;  /* 0x00000010ff44b819 */ /* 0x000fce0000011620 */
[----:B------:R0:W2:Y:S01]  /*6790*/  @!P4 LDG.E R56, desc[UR12][R46.64] ;  /* 0x0000000c2e38c981 */ /* 0x0000a2000c1e1900 */
[----:B------:R-:W-:Y:S02]  /*67a0*/  @!P3 PRMT R76, R76, 0x5410, R32 ;  /* 0x000054104c4cb816 */ /* 0x000fe40000000020 */
[C---:B------:R-:W-:Y:S02]  /*67b0*/  LOP3.LUT P3, RZ, R2.reuse, 0x8000000, RZ, 0xc0, !PT ;  /* 0x0800000002ff7812 */ /* 0x040fe4000786c0ff */
[C---:B------:R-:W-:Y:S02]  /*67c0*/  LOP3.LUT P5, RZ, R2.reuse, 0x40000000, RZ, 0xc0, !PT ;  /* 0x4000000002ff7812 */ /* 0x040fe400078ac0ff */
[----:B------:R-:W-:Y:S01]  /*67d0*/  LOP3.LUT P2, RZ, R2, 0x20000000, RZ, 0xc0, !PT ;  /* 0x2000000002ff7812 */ /* 0x000fe2000784c0ff */
[----:B------:R-:W-:Y:S02]  /*67e0*/  IMAD.MOV.U32 R2, RZ, RZ, RZ ;  /* 0x000000ffff027224 */ /* 0x000fe400078e00ff */
[----:B0-----:R-:W-:Y:S01]  /*67f0*/  FADD.FTZ R47, RZ, R66 ;  /* 0x00000042ff2f7221 */ /* 0x001fe20000010000 */
[----:B------:R-:W-:-:S05]  /*6800*/  HADD2.F32 R46, -RZ, R93.H0_H0 ;  /* 0x2000005dff2e7230 */ /* 0x000fca0000004100 */
[----:B------:R0:W3:Y:S02]  /*6810*/  @!P3 LDG.E R2, desc[UR12][R62.64] ;  /* 0x0000000c3e02b981 */ /* 0x0000e4000c1e1900 */
[----:B0-----:R-:W-:Y:S01]  /*6820*/  FMUL.FTZ R62, R52, R52 ;  /* 0x00000034343e7220 */ /* 0x001fe20000410000 */
[----:B------:R-:W-:-:S04]  /*6830*/  FADD.FTZ R52, R111, R52 ;  /* 0x000000346f347221 */ /* 0x000fc80000010000 */
[----:B------:R-:W-:Y:S01]  /*6840*/  FADD.FTZ R47, R47, R52 ;  /* 0x000000342f2f7221 */ /* 0x000fe20000010000 */
[----:B------:R-:W-:Y:S01]  /*6850*/  FMUL.FTZ R52, R46, R46 ;  /* 0x0000002e2e347220 */ /* 0x000fe20000410000 */
[----:B------:R-:W-:Y:S01]  /*6860*/  FADD.FTZ R46, R125, R46 ;  /* 0x0000002e7d2e7221 */ /* 0x000fe20000010000 */
[----:B------:R-:W-:Y:S01]  /*6870*/  FFMA.FTZ R62, R111, R111, R62 ;  /* 0x0000006f6f3e7223 */ /* 0x000fe2000001003e */
[----:B------:R-:W-:Y:S01]  /*6880*/  FADD.FTZ R63, RZ, R86 ;  /* 0x00000056ff3f7221 */ /* 0x000fe20000010000 */
[----:B------:R-:W-:Y:S01]  /*6890*/  FFMA.FTZ R125, R125, R125, R52 ;  /* 0x0000007d7d7d7223 */ /* 0x000fe20000010034 */
[----:B------:R-:W-:Y:S01]  /*68a0*/  FADD.FTZ R46, R47, R46 ;  /* 0x0000002e2f2e7221 */ /* 0x000fe20000010000 */
[----:B------:R-:W-:Y:S02]  /*68b0*/  HADD2.F32 R47, -RZ, R49.H0_H0 ;  /* 0x20000031ff2f7230 */ /* 0x000fe40000004100 */
[----:B------:R-:W-:Y:S02]  /*68c0*/  HADD2.F32 R52, -RZ, R93.H1_H1 ;  /* 0x3000005dff347230 */ /* 0x000fe40000004100 */
[----:B------:R-:W-:Y:S01]  /*68d0*/  FADD.FTZ R62, R63, R62 ;  /* 0x0000003e3f3e7221 */ /* 0x000fe20000010000 */
[----:B------:R-:W-:-:S02]  /*68e0*/  FMUL.FTZ R63, R47, R47 ;  /* 0x0000002f2f3f7220 */ /* 0x000fc40000410000 */
[C---:B------:R-:W-:Y:S02]  /*68f0*/  FADD.FTZ R47, R52.reuse, R47 ;  /* 0x0000002f342f7221 */ /* 0x040fe40000010000 */
[----:B------:R-:W-:Y:S02]  /*6900*/  FFMA.FTZ R63, R52, R52, R63 ;  /* 0x00000034343f7223 */ /* 0x000fe4000001003f */
[----:B------:R-:W-:Y:S01]  /*6910*/  FADD.FTZ R46, R46, R47 ;  /* 0x0000002f2e2e7221 */ /* 0x000fe20000010000 */
[----:B------:R-:W-:Y:S02]  /*6920*/  HADD2.F32 R47, -RZ, R77.H0_H0 ;  /* 0x2000004dff2f7230 */ /* 0x000fe40000004100 */
[----:B------:R-:W-:-:S03]  /*6930*/  HADD2.F32 R52, -RZ, R49.H1_H1 ;  /* 0x30000031ff347230 */ /* 0x000fc60000004100 */
[----:B------:R-:W-:Y:S02]  /*6940*/  FMUL.FTZ R49, R47, R47 ;  /* 0x0000002f2f317220 */ /* 0x000fe40000410000 */
[----:B------:R-:W-:Y:S01]  /*6950*/  FADD.FTZ R47, R52, R47 ;  /* 0x0000002f342f7221 */ /* 0x000fe20000010000 */
[----:B------:R-:W-:Y:S01]  /*6960*/  FADD.FTZ R62, R62, R125 ;  /* 0x0000007d3e3e7221 */ /* 0x000fe20000010000 */
[----:B------:R-:W-:Y:S02]  /*6970*/  FFMA.FTZ R49, R52, R52, R49 ;  /* 0x0000003434317223 */ /* 0x000fe40000010031 */
[----:B------:R-:W-:Y:S01]  /*6980*/  FADD.FTZ R46, R46, R47 ;  /* 0x0000002f2e2e7221 */ /* 0x000fe20000010000 */
[----:B------:R-:W-:Y:S02]  /*6990*/  HADD2.F32 R47, -RZ, R29.H0_H0 ;  /* 0x2000001dff2f7230 */ /* 0x000fe40000004100 */
[----:B------:R-:W-:Y:S01]  /*69a0*/  FADD.FTZ R62, R62, R63 ;  /* 0x0000003f3e3e7221 */ /* 0x000fe20000010000 */
[----:B------:R-:W-:-:S03]  /*69b0*/  HADD2.F32 R52, -RZ, R77.H1_H1 ;  /* 0x3000004dff347230 */ /* 0x000fc60000004100 */
[----:B------:R-:W-:Y:S01]  /*69c0*/  FADD.FTZ R49, R62, R49 ;  /* 0x000000313e317221 */ /* 0x000fe20000010000 */
[----:B------:R-:W-:Y:S01]  /*69d0*/  FMUL.FTZ R63, R47, R47 ;  /* 0x0000002f2f3f7220 */ /* 0x000fe20000410000 */
[----:B------:R-:W-:Y:S02]  /*69e0*/  HADD2.F32 R62, -RZ, R103.H0_H0 ;  /* 0x20000067ff3e7230 */ /* 0x000fe40000004100 */
[C---:B------:R-:W-:Y:S01]  /*69f0*/  FADD.FTZ R47, R52.reuse, R47 ;  /* 0x0000002f342f7221 */ /* 0x040fe20000010000 */
[----:B------:R-:W-:Y:S02]  /*6a00*/  HADD2.F32 R29, -RZ, R29.H1_H1 ;  /* 0x3000001dff1d7230 */ /* 0x000fe40000004100 */
[----:B------:R-:W-:Y:S01]  /*6a10*/  FFMA.FTZ R52, R52, R52, R63 ;  /* 0x0000003434347223 */ /* 0x000fe2000001003f */
[----:B------:R-:W-:Y:S01]  /*6a20*/  FADD.FTZ R46, R46, R47 ;  /* 0x0000002f2e2e7221 */ /* 0x000fe20000010000 */
[----:B------:R-:W-:Y:S01]  /*6a30*/  FMUL.FTZ R66, R62, R62 ;  /* 0x0000003e3e427220 */ /* 0x000fe20000410000 */
[----:B------:R-:W-:-:S02]  /*6a40*/  HADD2.F32 R47, -RZ, R99.H0_H0 ;  /* 0x20000063ff2f7230 */ /* 0x000fc40000004100 */
[----:B------:R-:W-:Y:S01]  /*6a50*/  FADD.FTZ R49, R49, R52 ;  /* 0x0000003431317221 */ /* 0x000fe20000010000 */
[----:B------:R-:W-:Y:S02]  /*6a60*/  HADD2.F32 R52, -RZ, R103.H1_H1 ;  /* 0x30000067ff347230 */ /* 0x000fe40000004100 */
[C---:B------:R-:W-:Y:S01]  /*6a70*/  FADD.FTZ R63, R29.reuse, R62 ;  /* 0x0000003e1d3f7221 */ /* 0x040fe20000010000 */
[----:B------:R-:W-:Y:S01]  /*6a80*/  FFMA.FTZ R66, R29, R29, R66 ;  /* 0x0000001d1d427223 */ /* 0x000fe20000010042 */
[----:B------:R-:W-:Y:S01]  /*6a90*/  FMUL.FTZ R29, R47, R47 ;  /* 0x0000002f2f1d7220 */ /* 0x000fe20000410000 */
[----:B------:R-:W-:Y:S01]  /*6aa0*/  FADD.FTZ R47, R52, R47 ;  /* 0x0000002f342f7221 */ /* 0x000fe20000010000 */
[----:B------:R-:W-:Y:S02]  /*6ab0*/  FADD.FTZ R46, R46, R63 ;  /* 0x0000003f2e2e7221 */ /* 0x000fe40000010000 */
[----:B------:R-:W-:Y:S01]  /*6ac0*/  FFMA.FTZ R52, R52, R52, R29 ;  /* 0x0000003434347223 */ /* 0x000fe2000001001d */
[----:B------:R-:W-:Y:S01]  /*6ad0*/  FADD.FTZ R49, R49, R66 ;  /* 0x0000004231317221 */ /* 0x000fe20000010000 */
[----:B------:R-:W-:-:S02]  /*6ae0*/  HADD2.F32 R29, -RZ, R113.H0_H0 ;  /* 0x20000071ff1d7230 */ /* 0x000fc40000004100 */
[----:B------:R-:W-:Y:S02]  /*6af0*/  HADD2.F32 R62, -RZ, R99.H1_H1 ;  /* 0x30000063ff3e7230 */ /* 0x000fe40000004100 */
[----:B------:R-:W-:Y:S01]  /*6b00*/  FADD.FTZ R46, R46, R47 ;  /* 0x0000002f2e2e7221 */ /* 0x000fe20000010000 */
        /* <DEDUP_REMOVED lines=11> */
[----:B------:R-:W-:Y:S01]  /*6bc0*/  FADD.FTZ R49, R49, R62 ;  /* 0x0000003e31317221 */ /* 0x000fe20000010000 */
[----:B------:R-:W-:Y:S01]  /*6bd0*/  FFMA.FTZ R66, R113, R113, R66 ;  /* 0x0000007171427223 */ /* 0x000fe20000010042 */
[----:B------:R-:W-:Y:S01]  /*6be0*/  FADD.FTZ R29, R29, R52 ;  /* 0x000000341d1d7221 */ /* 0x000fe20000010000 */
[----:B------:R-:W-:Y:S01]  /*6bf0*/  FMUL.FTZ R52, R46, R46 ;  /* 0x0000002e2e347220 */ /* 0x000fe20000410000 */
[----:B------:R-:W-:Y:S01]  /*6c00*/  FADD.FTZ R46, R101, R46 ;  /* 0x0000002e652e7221 */ /* 0x000fe20000010000 */
[----:B------:R-:W-:Y:S02]  /*6c10*/  HADD2.F32 R47, -RZ, R97.H0_H0 ;  /* 0x20000061ff2f7230 */ /* 0x000fe40000004100 */
[----:B------:R-:W-:Y:S01]  /*6c20*/  FADD.FTZ R49, R49, R66 ;  /* 0x0000004231317221 */ /* 0x000fe20000010000 */
[----:B------:R-:W-:Y:S01]  /*6c30*/  FFMA.FTZ R52, R101, R101, R52 ;  /* 0x0000006565347223 */ /* 0x000fe20000010034 */
[----:B------:R-:W-:-:S02]  /*6c40*/  HADD2.F32 R62, -RZ, R95.H1_H1 ;  /* 0x3000005fff3e7230 */ /* 0x000fc40000004100 */
[----:B------:R-:W-:Y:S01]  /*6c50*/  FADD.FTZ R29, R29, R46 ;  /* 0x0000002e1d1d7221 */ /* 0x000fe20000010000 */
[----:B------:R-:W-:Y:S02]  /*6c60*/  HADD2.F32 R46, -RZ, R87.H0_H0 ;  /* 0x20000057ff2e7230 */ /* 0x000fe40000004100 */
[----:B------:R-:W-:Y:S01]  /*6c70*/  FADD.FTZ R49, R49, R52 ;  /* 0x0000003431317221 */ /* 0x000fe20000010000 */
[----:B------:R-:W-:Y:S02]  /*6c80*/  HADD2.F32 R97, -RZ, R97.H1_H1 ;  /* 0x30000061ff617230 */ /* 0x000fe40000004100 */
[----:B------:R-:W-:Y:S01]  /*6c90*/  FADD.FTZ R52, R62, R47 ;  /* 0x0000002f3e347221 */ /* 0x000fe20000010000 */
[----:B------:R-:W-:Y:S01]  /*6ca0*/  FMUL.FTZ R63, R47, R47 ;  /* 0x0000002f2f3f7220 */ /* 0x000fe20000410000 */
[----:B------:R-:W-:Y:S01]  /*6cb0*/  FMUL.FTZ R66, R46, R46 ;  /* 0x0000002e2e427220 */ /* 0x000fe20000410000 */
[----:B------:R-:W-:Y:S02]  /*6cc0*/  HADD2.F32 R47, -RZ, R79.H0_H0 ;  /* 0x2000004fff2f7230 */ /* 0x000fe40000004100 */
[----:B------:R-:W-:Y:S01]  /*6cd0*/  FADD.FTZ R29, R29, R52 ;  /* 0x000000341d1d7221 */ /* 0x000fe20000010000 */
[----:B------:R-:W-:Y:S01]  /*6ce0*/  FADD.FTZ R46, R97, R46 ;  /* 0x0000002e612e7221 */ /* 0x000fe20000010000 */
[----:B------:R-:W-:-:S02]  /*6cf0*/  HADD2.F32 R52, -RZ, R87.H1_H1 ;  /* 0x30000057ff347230 */ /* 0x000fc40000004100 */
[----:B------:R-:W-:Y:S01]  /*6d00*/  FFMA.FTZ R62, R62, R62, R63 ;  /* 0x0000003e3e3e7223 */ /* 0x000fe2000001003f */
[----:B------:R-:W-:Y:S01]  /*6d10*/  FMUL.FTZ R63, R47, R47 ;  /* 0x0000002f2f3f7220 */ /* 0x000fe20000410000 */
[----:B------:R-:W-:Y:S01]  /*6d20*/  FADD.FTZ R29, R29, R46 ;  /* 0x0000002e1d1d7221 */ /* 0x000fe20000010000 */
[----:B------:R-:W-:Y:S01]  /*6d30*/  FFMA.FTZ R66, R97, R97, R66 ;  /* 0x0000006161427223 */ /* 0x000fe20000010042 */
[C---:B------:R-:W-:Y:S01]  /*6d40*/  FADD.FTZ R46, R52.reuse, R47 ;  /* 0x0000002f342e7221 */ /* 0x040fe20000010000 */
[----:B------:R-:W-:Y:S01]  /*6d50*/  FADD.FTZ R49, R49, R62 ;  /* 0x0000003e31317221 */ /* 0x000fe20000010000 */
[----:B------:R-:W-:Y:S02]  /*6d60*/  HADD2.F32 R47, -RZ, R71.H0_H0 ;  /* 0x20000047ff2f7230 */ /* 0x000fe40000004100 */
[----:B------:R-:W-:Y:S01]  /*6d70*/  FFMA.FTZ R52, R52, R52, R63 ;  /* 0x0000003434347223 */ /* 0x000fe2000001003f */
[----:B------:R-:W-:Y:S02]  /*6d80*/  HADD2.F32 R62, -RZ, R79.H1_H1 ;  /* 0x3000004fff3e7230 */ /* 0x000fe40000004100 */
[----:B------:R-:W-:Y:S01]  /*6d90*/  FADD.FTZ R29, R29, R46 ;  /* 0x0000002e1d1d7221 */ /* 0x000fe20000010000 */
[----:B------:R-:W-:Y:S01]  /*6da0*/  FADD.FTZ R49, R49, R66 ;  /* 0x0000004231317221 */ /* 0x000fe20000010000 */
[----:B------:R-:W-:-:S02]  /*6db0*/  HADD2.F32 R46, -RZ, R69.H0_H0 ;  /* 0x20000045ff2e7230 */ /* 0x000fc40000004100 */
[----:B------:R-:W-:Y:S01]  /*6dc0*/  FMUL.FTZ R63, R47, R47 ;  /* 0x0000002f2f3f7220 */ /* 0x000fe20000410000 */
[C---:B------:R-:W-:Y:S01]  /*6dd0*/  FADD.FTZ R66, R62.reuse, R47 ;  /* 0x0000002f3e427221 */ /* 0x040fe20000010000 */
[----:B------:R-:W-:Y:S01]  /*6de0*/  FADD.FTZ R49, R49, R52 ;  /* 0x0000003431317221 */ /* 0x000fe20000010000 */
[----:B------:R-:W-:Y:S02]  /*6df0*/  HADD2.F32 R71, -RZ, R71.H1_H1 ;  /* 0x30000047ff477230 */ /* 0x000fe40000004100 */
[----:B------:R-:W-:Y:S01]  /*6e00*/  FFMA.FTZ R62, R62, R62, R63 ;  /* 0x0000003e3e3e7223 */ /* 0x000fe2000001003f */
[----:B------:R-:W-:Y:S02]  /*6e10*/  IMAD.MOV.U32 R30, RZ, RZ, RZ ;  /* 0x000000ffff1e7224 */ /* 0x000fe400078e00ff */
[----:B------:R-:W-:Y:S01]  /*6e20*/  FMUL.FTZ R52, R46, R46 ;  /* 0x0000002e2e347220 */ /* 0x000fe20000410000 */
[----:B------:R-:W-:-:S03]  /*6e30*/  FADD.FTZ R49, R49, R62 ;  /* 0x0000003e31317221 */ /* 0x000fc60000010000 */
[----:B------:R-:W-:Y:S01]  /*6e40*/  FFMA.FTZ R52, R71, R71, R52 ;  /* 0x0000004747347223 */ /* 0x000fe20000010034 */
[----:B------:R-:W4:Y:S01]  /*6e50*/  @!P1 LDG.E R30, desc[UR12][R118.64] ;  /* 0x0000000c761e9981 */ /* 0x000f22000c1e1900 */
[----:B------:R-:W-:Y:S01]  /*6e60*/  FADD.FTZ R66, R29, R66 ;  /* 0x000000421d427221 */ /* 0x000fe20000010000 */
[----:B------:R-:W-:Y:S02]  /*6e70*/  HADD2.F32 R29, -RZ, R57.H0_H0 ;  /* 0x20000039ff1d7230 */ /* 0x000fe40000004100 */
[----:B------:R-:W-:Y:S01]  /*6e80*/  FADD.FTZ R49, R49, R52 ;  /* 0x0000003431317221 */ /* 0x000fe20000010000 */
[----:B------:R-:W-:Y:S01]  /*6e90*/  FADD.FTZ R47, R71, R46 ;  /* 0x0000002e472f7221 */ /* 0x000fe20000010000 */
[----:B------:R-:W-:Y:S02]  /*6ea0*/  HADD2.F32 R52, -RZ, R53.H0_H0 ;  /* 0x20000035ff347230 */ /* 0x000fe40000004100 */
[----:B------:R-:W-:Y:S02]  /*6eb0*/  HADD2.F32 R46, -RZ, R69.H1_H1 ;  /* 0x30000045ff2e7230 */ /* 0x000fe40000004100 */
[----:B------:R-:W-:Y:S01]  /*6ec0*/  FADD.FTZ R66, R66, R47 ;  /* 0x0000002f42427221 */ /* 0x000fe20000010000 */
[----:B------:R-:W-:-:S02]  /*6ed0*/  HADD2.F32 R57, -RZ, R57.H1_H1 ;  /* 0x30000039ff397230 */ /* 0x000fc40000004100 */
[----:B------:R-:W-:Y:S01]  /*6ee0*/  FMUL.FTZ R47, R29, R29 ;  /* 0x0000001d1d2f7220 */ /* 0x000fe20000410000 */
[----:B------:R-:W-:Y:S01]  /*6ef0*/  FMUL.FTZ R62, R52, R52 ;  /* 0x00000034343e7220 */ /* 0x000fe20000410000 */
[----:B------:R-:W-:Y:S01]  /*6f00*/  FADD.FTZ R29, R46, R29 ;  /* 0x0000001d2e1d7221 */ /* 0x000fe20000010000 */
[----:B------:R0:W-:Y:S01]  /*6f10*/  STL [R1+0x94], R72 ;  /* 0x0000944801007387 */ /* 0x0001e20000100800 */
[C---:B------:R-:W-:Y:S01]  /*6f20*/  FADD.FTZ R52, R57.reuse, R52 ;  /* 0x0000003439347221 */ /* 0x040fe20000010000 */
[----:B------:R-:W-:Y:S01]  /*6f30*/  FFMA.FTZ R57, R57, R57, R62 ;  /* 0x0000003939397223 */ /* 0x000fe2000001003e */
[----:B------:R-:W-:Y:S01]  /*6f40*/  FADD.FTZ R29, R66, R29 ;  /* 0x0000001d421d7221 */ /* 0x000fe20000010000 */
[----:B------:R-:W-:Y:S02]  /*6f50*/  HADD2.F32 R62, -RZ, R73.H0_H0 ;  /* 0x20000049ff3e7230 */ /* 0x000fe40000004100 */
[----:B------:R-:W-:Y:S01]  /*6f60*/  HADD2.F32 R53, -RZ, R53.H1_H1 ;  /* 0x30000035ff357230 */ /* 0x000fe20000004100 */
[----:B0-----:R-:W-:Y:S01]  /*6f70*/  MOV R72, RZ ;  /* 0x000000ff00487202 */ /* 0x001fe20000000f00 */
[----:B------:R-:W-:Y:S01]  /*6f80*/  FADD.FTZ R29, R29, R52 ;  /* 0x000000341d1d7221 */ /* 0x000fe20000010000 */
[----:B------:R-:W-:Y:S01]  /*6f90*/  FMUL.FTZ R52, R62, R62 ;  /* 0x0000003e3e347220 */ /* 0x000fe20000410000 */
[----:B------:R-:W-:-:S02]  /*6fa0*/  HADD2.F32 R66, -RZ, R89.H0_H0 ;  /* 0x20000059ff427230 */ /* 0x000fc40000004100 */
[----:B------:R-:W-:Y:S01]  /*6fb0*/  FFMA.FTZ R46, R46, R46, R47 ;  /* 0x0000002e2e2e7223 */ /* 0x000fe2000001002f */
[----:B------:R-:W-:Y:S01]  /*6fc0*/  HADD2.F32 R73, -RZ, R73.H1_H1 ;  /* 0x30000049ff497230 */ /* 0x000fe20000004100 */
[----:B------:R-:W5:Y:S01]  /*6fd0*/  @!P2 LDG.E R72, desc[UR12][R116.64] ;  /* 0x0000000c7448a981 */ /* 0x000f62000c1e1900 */
[C---:B------:R-:W-:Y:S01]  /*6fe0*/  FADD.FTZ R62, R53.reuse, R62 ;  /* 0x0000003e353e7221 */ /* 0x040fe20000010000 */
[----:B------:R-:W-:Y:S01]  /*6ff0*/  FFMA.FTZ R53, R53, R53, R52 ;  /* 0x0000003535357223 */ /* 0x000fe20000010034 */
[----:B------:R-:W-:Y:S02]  /*7000*/  HADD2.F32 R114, -RZ, R114.H0_H0 ;  /* 0x20000072ff727230 */ /* 0x000fe40000004100 */
[----:B------:R-:W-:Y:S01]  /*7010*/  FMUL.FTZ R52, R66, R66 ;  /* 0x0000004242347220 */ /* 0x000fe20000410000 */
[----:B------:R-:W-:Y:S01]  /*7020*/  FADD.FTZ R46, R49, R46 ;  /* 0x0000002e312e7221 */ /* 0x000fe20000010000 */
[----:B------:R-:W-:Y:S02]  /*7030*/  HADD2.F32 R89, -RZ, R89.H1_H1 ;  /* 0x30000059ff597230 */ /* 0x000fe40000004100 */
[----:B------:R-:W-:Y:S01]  /*7040*/  FADD.FTZ R29, R29, R62 ;  /* 0x0000003e1d1d7221 */ /* 0x000fe20000010000 */
[C---:B------:R-:W-:Y:S01]  /*7050*/  FADD.FTZ R66, R73.reuse, R66 ;  /* 0x0000004249427221 */ /* 0x040fe20000010000 */
[----:B------:R-:W-:Y:S01]  /*7060*/  FFMA.FTZ R73, R73, R73, R52 ;  /* 0x0000004949497223 */ /* 0x000fe20000010034 */
[----:B------:R-:W-:Y:S01]  /*7070*/  FADD.FTZ R46, R46, R57 ;  /* 0x000000392e2e7221 */ /* 0x000fe20000010000 */
[----:B------:R-:W-:Y:S01]  /*7080*/  FMUL.FTZ R52, R114, R114 ;  /* 0x0000007272347220 */ /* 0x000fe20000410000 */
[----:B------:R-:W-:-:S02]  /*7090*/  HADD2.F32 R47, -RZ, R21.H0_H0 ;  /* 0x20000015ff2f7230 */ /* 0x000fc40000004100 */
[----:B------:R-:W-:Y:S01]  /*70a0*/  FADD.FTZ R29, R29, R66 ;  /* 0x000000421d1d7221 */ /* 0x000fe20000010000 */
[----:B------:R-:W-:Y:S02]  /*70b0*/  HADD2.F32 R108, -RZ, R108.H0_H0 ;  /* 0x2000006cff6c7230 */ /* 0x000fe40000004100 */
[C---:B------:R-:W-:Y:S01]  /*70c0*/  FADD.FTZ R114, R89.reuse, R114 ;  /* 0x0000007259727221 */ /* 0x040fe20000010000 */
[----:B------:R-:W-:Y:S01]  /*70d0*/  FADD.FTZ R46, R46, R53 ;  /* 0x000000352e2e7221 */ /* 0x000fe20000010000 */
[----:B------:R-:W-:Y:S01]  /*70e0*/  FFMA.FTZ R89, R89, R89, R52 ;  /* 0x0000005959597223 */ /* 0x000fe20000010034 */
[----:B------:R-:W-:Y:S02]  /*70f0*/  HADD2.F32 R62, -RZ, R25.H0_H0 ;  /* 0x20000019ff3e7230 */ /* 0x000fe40000004100 */
[----:B------:R-:W-:Y:S01]  /*7100*/  FADD.FTZ R29, R29, R114 ;  /* 0x000000721d1d7221 */ /* 0x000fe20000010000 */
[----:B------:R-:W-:Y:S01]  /*7110*/  FADD.FTZ R52, R108, R47 ;  /* 0x0000002f6c347221 */ /* 0x000fe20000010000 */
[----:B------:R-:W-:-:S02]  /*7120*/  HADD2.F32 R21, -RZ, R21.H1_H1 ;  /* 0x30000015ff157230 */ /* 0x000fc40000004100 */
[----:B------:R-:W-:Y:S01]  /*7130*/  FADD.FTZ R46, R46, R73 ;  /* 0x000000492e2e7221 */ /* 0x000fe20000010000 */
[----:B------:R-:W-:Y:S01]  /*7140*/  FMUL.FTZ R49, R47, R47 ;  /* 0x0000002f2f317220 */ /* 0x000fe20000410000 */
[----:B------:R-:W-:Y:S01]  /*7150*/  FADD.FTZ R29, R29, R52 ;  /* 0x000000341d1d7221 */ /* 0x000fe20000010000 */
[----:B------:R-:W-:Y:S01]  /*7160*/  FMUL.FTZ R52, R62, R62 ;  /* 0x0000003e3e347220 */ /* 0x000fe20000410000 */
[C---:B------:R-:W-:Y:S01]  /*7170*/  FADD.FTZ R62, R21.reuse, R62 ;  /* 0x0000003e153e7221 */ /* 0x040fe20000010000 */
[----:B------:R-:W-:Y:S02]  /*7180*/  HADD2.F32 R66, -RZ, R51.H0_H0 ;  /* 0x20000033ff427230 */ /* 0x000fe40000004100 */
[----:B------:R-:W-:Y:S01]  /*7190*/  FADD.FTZ R46, R46, R89 ;  /* 0x000000592e2e7221 */ /* 0x000fe20000010000 */
[----:B------:R-:W-:Y:S01]  /*71a0*/  FFMA.FTZ R49, R108, R108, R49 ;  /* 0x0000006c6c317223 */ /* 0x000fe20000010031 */
[----:B------:R0:W-:Y:S01]  /*71b0*/  STL [R1+0x8c], R78 ;  /* 0x00008c4e01007387 */ /* 0x0001e20000100800 */
[----:B------:R-:W-:Y:S01]  /*71c0*/  FFMA.FTZ R21, R21, R21, R52 ;  /* 0x0000001515157223 */ /* 0x000fe20000010034 */
[----:B------:R-:W-:-:S02]  /*71d0*/  HADD2.F32 R25, -RZ, R25.H1_H1 ;  /* 0x30000019ff197230 */ /* 0x000fc40000004100 */
[----:B------:R-:W-:Y:S01]  /*71e0*/  FADD.FTZ R29, R29, R62 ;  /* 0x0000003e1d1d7221 */ /* 0x000fe20000010000 */
[----:B------:R-:W-:Y:S01]  /*71f0*/  FADD.FTZ R46, R46, R49 ;  /* 0x000000312e2e7221 */ /* 0x000fe20000010000 */
[----:B------:R-:W-:Y:S02]  /*7200*/  HADD2.F32 R62, -RZ, R55.H0_H0 ;  /* 0x20000037ff3e7230 */ /* 0x000fe40000004100 */
[----:B------:R-:W-:Y:S01]  /*7210*/  FMUL.FTZ R52, R66, R66 ;  /* 0x0000004242347220 */ /* 0x000fe20000410000 */
[----:B0-----:R-:W-:Y:S02]  /*7220*/  IMAD.MOV.U32 R78, RZ, RZ, RZ ;  /* 0x000000ffff4e7224 */ /* 0x001fe400078e00ff */
[----:B------:R-:W-:Y:S01]  /*7230*/  FADD.FTZ R21, R46, R21 ;  /* 0x000000152e157221 */ /* 0x000fe20000010000 */
[----:B------:R-:W-:Y:S02]  /*7240*/  HADD2.F32 R51, -RZ, R51.H1_H1 ;  /* 0x30000033ff337230 */ /* 0x000fe40000004100 */
[----:B------:R-:W-:Y:S01]  /*7250*/  FFMA.FTZ R52, R25, R25, R52 ;  /* 0x0000001919347223 */ /* 0x000fe20000010034 */
[----:B------:R-:W-:Y:S01]  /*7260*/  FMUL.FTZ R46, R62, R62 ;  /* 0x0000003e3e2e7220 */ /* 0x000fe20000410000 */
[----:B------:R0:W2:Y:S02]  /*7270*/  @!P5 LDG.E R78, desc[UR12][R80.64] ;  /* 0x0000000c504ed981 */ /* 0x0000a4000c1e1900 */
[----:B------:R-:W-:Y:S01]  /*7280*/  FADD.FTZ R21, R21, R52 ;  /* 0x0000003415157221 */ /* 0x000fe20000010000 */
[----:B------:R-:W-:Y:S01]  /*7290*/  FFMA.FTZ R52, R51, R51, R46 ;  /* 0x0000003333347223 */ /* 0x000fe2000001002e */
[----:B------:R-:W-:-:S06]  /*72a0*/  MOV R46, RZ ;  /* 0x000000ff002e7202 */ /* 0x000fcc0000000f00 */
[----:B------:R-:W2:Y:S01]  /*72b0*/  @!P6 LDG.E R46, desc[UR12][R104.64] ;  /* 0x0000000c682ee981 */ /* 0x000ea2000c1e1900 */
[----:B------:R-:W-:Y:S01]  /*72c0*/  FADD.FTZ R66, R25, R66 ;  /* 0x0000004219427221 */ /* 0x000fe20000010000 */
[----:B------:R-:W-:-:S03]  /*72d0*/  FADD.FTZ R62, R51, R62 ;  /* 0x0000003e333e7221 */ /* 0x000fc60000010000 */
[----:B------:R-:W-:Y:S01]  /*72e0*/  FADD.FTZ R29, R29, R66 ;  /* 0x000000421d1d7221 */ /* 0x000fe20000010000 */
[----:B------:R-:W-:-:S03]  /*72f0*/  HADD2.F32 R55, -RZ, R55.H1_H1 ;  /* 0x30000037ff377230 */ /* 0x000fc60000004100 */
[----:B------:R-:W-:Y:S01]  /*7300*/  FADD.FTZ R29, R29, R62 ;  /* 0x0000003e1d1d7221 */ /* 0x000fe20000010000 */
[----:B------:R-:W-:Y:S02]  /*7310*/  HADD2.F32 R62, -RZ, R67.H0_H0 ;  /* 0x20000043ff3e7230 */ /* 0x000fe40000004100 */
[----:B------:R-:W-:Y:S01]  /*7320*/  FADD.FTZ R21, R21, R52 ;  /* 0x0000003415157221 */ /* 0x000fe20000010000 */
[----:B------:R-:W-:Y:S02]  /*7330*/  HADD2.F32 R66, -RZ, R59.H0_H0 ;  /* 0x2000003bff427230 */ /* 0x000fe40000004100 */
[----:B------:R-:W-:Y:S01]  /*7340*/  FMUL.FTZ R52, R62, R62 ;  /* 0x0000003e3e347220 */ /* 0x000fe20000410000 */
[C---:B------:R-:W-:Y:S01]  /*7350*/  FADD.FTZ R62, R55.reuse, R62 ;  /* 0x0000003e373e7221 */ /* 0x040fe20000010000 */
[----:B------:R-:W-:Y:S02]  /*7360*/  HADD2.F32 R67, -RZ, R67.H1_H1 ;  /* 0x30000043ff437230 */ /* 0x000fe40000004100 */
[----:B------:R-:W-:Y:S01]  /*7370*/  FFMA.FTZ R52, R55, R55, R52 ;  /* 0x0000003737347223 */ /* 0x000fe20000010034 */
[----:B------:R-:W-:Y:S01]  /*7380*/  FADD.FTZ R29, R29, R62 ;  /* 0x0000003e1d1d7221 */ /* 0x000fe20000010000 */
[----:B0-----:R-:W-:-:S02]  /*7390*/  HADD2.F32 R80, -RZ, R83.H0_H0 ;  /* 0x20000053ff507230 */ /* 0x001fc40000004100 */
[----:B------:R-:W-:Y:S01]  /*73a0*/  FMUL.FTZ R62, R66, R66 ;  /* 0x00000042423e7220 */ /* 0x000fe20000410000 */
[----:B------:R-:W-:Y:S01]  /*73b0*/  FADD.FTZ R21, R21, R52 ;  /* 0x0000003415157221 */ /* 0x000fe20000010000 */
[----:B------:R-:W-:Y:S02]  /*73c0*/  HADD2.F32 R59, -RZ, R59.H1_H1 ;  /* 0x3000003bff3b7230 */ /* 0x000fe40000004100 */
[C---:B------:R-:W-:Y:S01]  /*73d0*/  FFMA.FTZ R62, R67.reuse, R67, R62 ;  /* 0x00000043433e7223 */ /* 0x040fe2000001003e */
[----:B------:R-:W-:Y:S01]  /*73e0*/  FMUL.FTZ R52, R80, R80 ;  /* 0x0000005050347220 */ /* 0x000fe20000410000 */
[----:B------:R-:W-:Y:S02]  /*73f0*/  FADD.FTZ R66, R67, R66 ;  /* 0x0000004243427221 */ /* 0x000fe40000010000 */
[----:B------:R-:W-:Y:S01]  /*7400*/  FADD.FTZ R21, R21, R62 ;  /* 0x0000003e15157221 */ /* 0x000fe20000010000 */
[----:B------:R-:W-:Y:S01]  /*7410*/  FFMA.FTZ R52, R59, R59, R52 ;  /* 0x0000003b3b347223 */ /* 0x000fe20000010034 */
[----:B------:R-:W-:Y:S01]  /*7420*/  FADD.FTZ R29, R29, R66 ;  /* 0x000000421d1d7221 */ /* 0x000fe20000010000 */
[----:B------:R-:W-:-:S02]  /*7430*/  HADD2.F32 R66, -RZ, R5.H0_H0 ;  /* 0x20000005ff427230 */ /* 0x000fc40000004100 */
[----:B------:R-:W-:Y:S01]  /*7440*/  FADD.FTZ R80, R59, R80 ;  /* 0x000000503b507221 */ /* 0x000fe20000010000 */
[----:B------:R-:W-:Y:S01]  /*7450*/  FADD.FTZ R21, R21, R52 ;  /* 0x0000003415157221 */ /* 0x000fe20000010000 */
[--C-:B------:R-:W-:Y:S02]  /*7460*/  HADD2.F32 R52, -RZ, R22.reuse.H0_H0 ;  /* 0x20000016ff347230 */ /* 0x100fe40000004100 */
[----:B------:R-:W-:Y:S02]  /*7470*/  HADD2.F32 R83, -RZ, R83.H1_H1 ;  /* 0x30000053ff537230 */ /* 0x000fe40000004100 */
[----:B------:R-:W-:Y:S01]  /*7480*/  FADD.FTZ R29, R29, R80 ;  /* 0x000000501d1d7221 */ /* 0x000fe20000010000 */
[----:B------:R-:W-:Y:S02]  /*7490*/  HADD2.F32 R5, -RZ, R5.H1_H1 ;  /* 0x30000005ff057230 */ /* 0x000fe40000004100 */
[----:B------:R-:W-:Y:S01]  /*74a0*/  FMUL.FTZ R62, R66, R66 ;  /* 0x00000042423e7220 */ /* 0x000fe20000410000 */
[----:B------:R-:W-:Y:S01]  /*74b0*/  FMUL.FTZ R80, R52, R52 ;  /* 0x0000003434507220 */ /* 0x000fe20000410000 */
[----:B------:R-:W-:Y:S01]  /*74c0*/  FADD.FTZ R66, R83, R66 ;  /* 0x0000004253427221 */ /* 0x000fe20000010000 */
[----:B------:R-:W-:-:S02]  /*74d0*/  HADD2.F32 R22, -RZ, R22.H1_H1 ;  /* 0x30000016ff167230 */ /* 0x000fc40000004100 */
[C---:B------:R-:W-:Y:S01]  /*74e0*/  FADD.FTZ R52, R5.reuse, R52 ;  /* 0x0000003405347221 */ /* 0x040fe20000010000 */
[----:B------:R-:W-:Y:S01]  /*74f0*/  FFMA.FTZ R80, R5, R5, R80 ;  /* 0x0000000505507223 */ /* 0x000fe20000010050 */
[----:B------:R-:W-:Y:S01]  /*7500*/  FFMA.FTZ R62, R83, R83, R62 ;  /* 0x00000053533e7223 */ /* 0x000fe2000001003e */
[----:B------:R-:W-:Y:S01]  /*7510*/  FADD.FTZ R29, R29, R66 ;  /* 0x000000421d1d7221 */ /* 0x000fe20000010000 */
[----:B------:R-:W-:Y:S02]  /*7520*/  HADD2.F32 R5, -RZ, R15.H0_H0 ;  /* 0x2000000fff057230 */ /* 0x000fe40000004100 */
[----:B------:R-:W-:Y:S01]  /*7530*/  FADD.FTZ R21, R21, R62 ;  /* 0x0000003e15157221 */ /* 0x000fe20000010000 */
[----:B------:R-:W-:Y:S01]  /*7540*/  FADD.FTZ R29, R29, R52 ;  /* 0x000000341d1d7221 */ /* 0x000fe20000010000 */
[----:B------:R-:W-:Y:S02]  /*7550*/  HADD2.F32 R62, -RZ, R23.H0_H0 ;  /* 0x20000017ff3e7230 */ /* 0x000fe40000004100 */
[----:B------:R-:W-:Y:S01]  /*7560*/  FADD.FTZ R52, R22, R5 ;  /* 0x0000000516347221 */ /* 0x000fe20000010000 */
[----:B------:R-:W-:-:S02]  /*7570*/  HADD2.F32 R15, -RZ, R15.H1_H1 ;  /* 0x3000000fff0f7230 */ /* 0x000fc40000004100 */
[----:B------:R-:W-:Y:S01]  /*7580*/  FMUL.FTZ R25, R5, R5 ;  /* 0x0000000505197220 */ /* 0x000fe20000410000 */
[----:B------:R-:W-:Y:S01]  /*7590*/  FADD.FTZ R29, R29, R52 ;  /* 0x000000341d1d7221 */ /* 0x000fe20000010000 */
[----:B------:R-:W-:Y:S01]  /*75a0*/  FMUL.FTZ R52, R62, R62 ;  /* 0x0000003e3e347220 */ /* 0x000fe20000410000 */
[----:B------:R-:W-:Y:S01]  /*75b0*/  FADD.FTZ R21, R21, R80 ;  /* 0x0000005015157221 */ /* 0x000fe20000010000 */
[----:B------:R-:W-:Y:S01]  /*75c0*/  FFMA.FTZ R22, R22, R22, R25 ;  /* 0x0000001616167223 */ /* 0x000fe20000010019 */
[----:B------:R-:W-:Y:S02]  /*75d0*/  HADD2.F32 R66, -RZ, R11.H0_H0 ;  /* 0x2000000bff427230 */ /* 0x000fe40000004100 */
[----:B------:R-:W-:Y:S01]  /*75e0*/  FADD.FTZ R62, R15, R62 ;  /* 0x0000003e0f3e7221 */ /* 0x000fe20000010000 */
[----:B------:R-:W-:Y:S02]  /*75f0*/  HADD2.F32 R23, -RZ, R23.H1_H1 ;  /* 0x30000017ff177230 */ /* 0x000fe40000004100 */
[----:B------:R-:W-:Y:S01]  /*7600*/  FADD.FTZ R21, R21, R22 ;  /* 0x0000001615157221 */ /* 0x000fe20000010000 */
[----:B------:R-:W-:Y:S01]  /*7610*/  FFMA.FTZ R52, R15, R15, R52 ;  /* 0x0000000f0f347223 */ /* 0x000fe20000010034 */
[----:B------:R-:W-:Y:S01]  /*7620*/  FADD.FTZ R29, R29, R62 ;  /* 0x0000003e1d1d7221 */ /* 0x000fe20000010000 */
[----:B------:R-:W-:Y:S01]  /*7630*/  FMUL.FTZ R22, R66, R66 ;  /* 0x0000004242167220 */ /* 0x000fe20000410000 */
[----:B------:R-:W-:-:S02]  /*7640*/  HADD2.F32 R62, -RZ, R65.H0_H0 ;  /* 0x20000041ff3e7230 */ /* 0x000fc40000004100 */
[----:B------:R-:W-:Y:S01]  /*7650*/  FADD.FTZ R21, R21, R52 ;  /* 0x0000003415157221 */ /* 0x000fe20000010000 */
[----:B------:R-:W-:Y:S02]  /*7660*/  HADD2.F32 R11, -RZ, R11.H1_H1 ;  /* 0x3000000bff0b7230 */ /* 0x000fe40000004100 */
[C---:B------:R-:W-:Y:S01]  /*7670*/  FFMA.FTZ R22, R23.reuse, R23, R22 ;  /* 0x0000001717167223 */ /* 0x040fe20000010016 */
[----:B------:R-:W-:Y:S01]  /*7680*/  FMUL.FTZ R52, R62, R62 ;  /* 0x0000003e3e347220 */ /* 0x000fe20000410000 */
[----:B------:R-:W-:Y:S02]  /*7690*/  FADD.FTZ R66, R23, R66 ;  /* 0x0000004217427221 */ /* 0x000fe40000010000 */
[----:B------:R-:W-:Y:S01]  /*76a0*/  FADD.FTZ R21, R21, R22 ;  /* 0x0000001615157221 */ /* 0x000fe20000010000 */
[----:B------:R-:W-:Y:S02]  /*76b0*/  HADD2.F32 R22, -RZ, R19.H0_H0 ;  /* 0x20000013ff167230 */ /* 0x000fe40000004100 */
[----:B------:R-:W-:Y:S01]  /*76c0*/  FFMA.FTZ R52, R11, R11, R52 ;  /* 0x0000000b0b347223 */ /* 0x000fe20000010034 */
[----:B------:R-:W-:-:S02]  /*76d0*/  HADD2.F32 R65, -RZ, R65.H1_H1 ;  /* 0x30000041ff417230 */ /* 0x000fc40000004100 */
[----:B------:R-:W-:Y:S01]  /*76e0*/  FADD.FTZ R29, R29, R66 ;  /* 0x000000421d1d7221 */ /* 0x000fe20000010000 */
[----:B------:R-:W-:Y:S01]  /*76f0*/  FADD.FTZ R62, R11, R62 ;  /* 0x0000003e0b3e7221 */ /* 0x000fe20000010000 */
[----:B------:R-:W-:Y:S01]  /*7700*/  FADD.FTZ R21, R21, R52 ;  /* 0x0000003415157221 */ /* 0x000fe20000010000 */
[----:B------:R-:W-:Y:S01]  /*7710*/  FMUL.FTZ R66, R22, R22 ;  /* 0x0000001616427220 */ /* 0x000fe20000410000 */
[----:B------:R-:W-:Y:S02]  /*7720*/  HADD2.F32 R52, -RZ, R60.H0_H0 ;  /* 0x2000003cff347230 */ /* 0x000fe40000004100 */
[----:B------:R-:W-:Y:S01]  /*7730*/  FADD.FTZ R29, R29, R62 ;  /* 0x0000003e1d1d7221 */ /* 0x000fe20000010000 */
[----:B------:R-:W-:Y:S02]  /*7740*/  HADD2.F32 R19, -RZ, R19.H1_H1 ;  /* 0x30000013ff137230 */ /* 0x000fe40000004100 */
[----:B------:R-:W-:Y:S01]  /*7750*/  FADD.FTZ R22, R65, R22 ;  /* 0x0000001641167221 */ /* 0x000fe20000010000 */
[----:B------:R-:W-:-:S02]  /*7760*/  HADD2.F32 R11, -RZ, R17.H0_H0 ;  /* 0x20000011ff0b7230 */ /* 0x000fc40000004100 */
[----:B------:R-:W-:Y:S02]  /*7770*/  HADD2.F32 R60, -RZ, R60.H1_H1 ;  /* 0x3000003cff3c7230 */ /* 0x000fe40000004100 */
[----:B------:R-:W-:Y:S01]  /*7780*/  FADD.FTZ R22, R29, R22 ;  /* 0x000000161d167221 */ /* 0x000fe20000010000 */
[----:B------:R-:W-:Y:S01]  /*7790*/  FADD.FTZ R5, R19, R52 ;  /* 0x0000003413057221 */ /* 0x000fe20000010000 */
[----:B------:R-:W-:Y:S01]  /*77a0*/  FFMA.FTZ R66, R65, R65, R66 ;  /* 0x0000004141427223 */ /* 0x000fe20000010042 */
[----:B------:R-:W-:Y:S01]  /*77b0*/  FMUL.FTZ R62, R52, R52 ;  /* 0x00000034343e7220 */ /* 0x000fe20000410000 */
[----:B------:R-:W-:Y:S02]  /*77c0*/  HADD2.F32 R52, -RZ, R61.H0_H0 ;  /* 0x2000003dff347230 */ /* 0x000fe40000004100 */
[----:B------:R-:W-:Y:S01]  /*77d0*/  FADD.FTZ R5, R22, R5 ;  /* 0x0000000516057221 */ /* 0x000fe20000010000 */
[----:B------:R-:W-:Y:S01]  /*77e0*/  FADD.FTZ R22, R60, R11 ;  /* 0x0000000b3c167221 */ /* 0x000fe20000010000 */
[----:B------:R-:W-:Y:S01]  /*77f0*/  FADD.FTZ R21, R21, R66 ;  /* 0x0000004215157221 */ /* 0x000fe20000010000 */
[----:B------:R-:W-:Y:S01]  /*7800*/  FFMA.FTZ R62, R19, R19, R62 ;  /* 0x00000013133e7223 */ /* 0x000fe2000001003e */
[----:B------:R-:W-:Y:S01]  /*7810*/  FMUL.FTZ R15, R11, R11 ;  /* 0x0000000b0b0f7220 */ /* 0x000fe20000410000 */
[----:B------:R-:W-:-:S02]  /*7820*/  HADD2.F32 R17, -RZ, R17.H1_H1 ;  /* 0x30000011ff117230 */ /* 0x000fc40000004100 */
[----:B------:R-:W-:Y:S01]  /*7830*/  FADD.FTZ R5, R5, R22 ;  /* 0x0000001605057221 */ /* 0x000fe20000010000 */
[----:B------:R-:W-:Y:S01]  /*7840*/  FADD.FTZ R21, R21, R62 ;  /* 0x0000003e15157221 */ /* 0x000fe20000010000 */
[----:B------:R-:W-:Y:S01]  /*7850*/  FFMA.FTZ R60, R60, R60, R15 ;  /* 0x0000003c3c3c7223 */ /* 0x000fe2000001000f */
[----:B------:R-:W-:Y:S01]  /*7860*/  FMUL.FTZ R22, R52, R52 ;  /* 0x0000003434167220 */ /* 0x000fe20000410000 */
[----:B------:R-:W-:Y:S02]  /*7870*/  HADD2.F32 R62, -RZ, R13.H0_H0 ;  /* 0x2000000dff3e7230 */ /* 0x000fe40000004100 */
[----:B------:R-:W-:Y:S01]  /*7880*/  FADD.FTZ R52, R17, R52 ;  /* 0x0000003411347221 */ /* 0x000fe20000010000 */
[----:B------:R-:W-:Y:S01]  /*7890*/  FADD.FTZ R21, R21, R60 ;  /* 0x0000003c15157221 */ /* 0x000fe20000010000 */
[----:B------:R-:W-:Y:S01]  /*78a0*/  FFMA.FTZ R22, R17, R17, R22 ;  /* 0x0000001111167223 */ /* 0x000fe20000010016 */
[----:B------:R-:W-:Y:S02]  /*78b0*/  HADD2.F32 R61, -RZ, R61.H1_H1 ;  /* 0x3000003dff3d7230 */ /* 0x000fe40000004100 */
[----:B------:R-:W-:Y:S01]  /*78c0*/  FADD.FTZ R52, R5, R52 ;  /* 0x0000003405347221 */ /* 0x000fe20000010000 */
[----:B------:R-:W-:Y:S01]  /*78d0*/  FADD.FTZ R60, R21, R22 ;  /* 0x00000016153c7221 */ /* 0x000fe20000010000 */
[----:B------:R-:W-:-:S02]  /*78e0*/  HADD2.F32 R22, -RZ, R74.H0_H0 ;  /* 0x2000004aff167230 */ /* 0x000fc40000004100 */
[----:B------:R-:W-:Y:S01]  /*78f0*/  FADD.FTZ R5, R61, R62 ;  /* 0x0000003e3d057221 */ /* 0x000fe20000010000 */
[----:B------:R-:W-:Y:S02]  /*7900*/  HADD2.F32 R13, -RZ, R13.H1_H1 ;  /* 0x3000000dff0d7230 */ /* 0x000fe40000004100 */
[----:B------:R-:W-:Y:S01]  /*7910*/  FMUL.FTZ R66, R62, R62 ;  /* 0x0000003e3e427220 */ /* 0x000fe20000410000 */
[----:B------:R-:W-:Y:S01]  /*7920*/  FADD.FTZ R5, R52, R5 ;  /* 0x0000000534057221 */ /* 0x000fe20000010000 */
[----:B------:R-:W-:Y:S01]  /*7930*/  FMUL.FTZ R52, R22, R22 ;  /* 0x0000001616347220 */ /* 0x000fe20000410000 */
[--C-:B------:R-:W-:Y:S02]  /*7940*/  HADD2.F32 R15, -RZ, R45.reuse.H0_H0 ;  /* 0x2000002dff0f7230 */ /* 0x100fe40000004100 */
[----:B------:R-:W-:Y:S01]  /*7950*/  FADD.FTZ R22, R13, R22 ;  /* 0x000000160d167221 */ /* 0x000fe20000010000 */
[----:B------:R-:W-:Y:S02]  /*7960*/  HADD2.F32 R74, -RZ, R74.H1_H1 ;  /* 0x3000004aff4a7230 */ /* 0x000fe40000004100 */
[----:B------:R-:W-:Y:S01]  /*7970*/  FFMA.FTZ R11, R61, R61, R66 ;  /* 0x0000003d3d0b7223 */ /* 0x000fe20000010042 */
[----:B------:R0:W-:Y:S01]  /*7980*/  STL [R1+0xa8], R50 ;  /* 0x0000a83201007387 */ /* 0x0001e20000100800 */
[----:B------:R-:W-:Y:S01]  /*7990*/  FADD.FTZ R5, R5, R22 ;  /* 0x0000001605057221 */ /* 0x000fe20000010000 */
[----:B------:R-:W-:Y:S01]  /*79a0*/  FFMA.FTZ R52, R13, R13, R52 ;  /* 0x0000000d0d347223 */ /* 0x000fe20000010034 */
[----:B------:R-:W-:Y:S01]  /*79b0*/  FADD.FTZ R22, R74, R15 ;  /* 0x0000000f4a167221 */ /* 0x000fe20000010000 */
[----:B------:R-:W-:Y:S01]  /*79c0*/  FADD.FTZ R11, R60, R11 ;  /* 0x0000000b3c0b7221 */ /* 0x000fe20000010000 */
[----:B------:R-:W-:Y:S01]  /*79d0*/  FMUL.FTZ R13, R15, R15 ;  /* 0x0000000f0f0d7220 */ /* 0x000fe20000410000 */
[----:B------:R-:W-:-:S02]  /*79e0*/  HADD2.F32 R45, -RZ, R45.H1_H1 ;  /* 0x3000002dff2d7230 */ /* 0x000fc40000004100 */
[----:B0-----:R-:W-:Y:S02]  /*79f0*/  HADD2.F32 R50, -RZ, R48.H0_H0 ;  /* 0x20000030ff327230 */ /* 0x001fe40000004100 */
[----:B------:R-:W-:Y:S01]  /*7a00*/  FADD.FTZ R5, R5, R22 ;  /* 0x0000001605057221 */ /* 0x000fe20000010000 */
[----:B------:R-:W-:Y:S01]  /*7a10*/  FADD.FTZ R11, R11, R52 ;  /* 0x000000340b0b7221 */ /* 0x000fe20000010000 */
[----:B------:R-:W-:Y:S01]  /*7a20*/  FFMA.FTZ R74, R74, R74, R13 ;  /* 0x0000004a4a4a7223 */ /* 0x000fe2000001000d */
[----:B------:R-:W-:Y:S02]  /*7a30*/  HADD2.F32 R15, -RZ, R42.H0_H0 ;  /* 0x2000002aff0f7230 */ /* 0x000fe40000004100 */
[----:B------:R-:W-:Y:S01]  /*7a40*/  FMUL.FTZ R22, R50, R50 ;  /* 0x0000003232167220 */ /* 0x000fe20000410000 */
[----:B------:R-:W-:Y:S02]  /*7a50*/  HADD2.F32 R48, -RZ, R48.H1_H1 ;  /* 0x30000030ff307230 */ /* 0x000fe40000004100 */
[----:B------:R-:W-:Y:S01]  /*7a60*/  FADD.FTZ R11, R11, R74 ;  /* 0x0000004a0b0b7221 */ /* 0x000fe20000010000 */
[----:B------:R-:W-:Y:S01]  /*7a70*/  FFMA.FTZ R22, R45, R45, R22 ;  /* 0x0000002d2d167223 */ /* 0x000fe20000010016 */
[----:B------:R-:W-:Y:S01]  /*7a80*/  FMUL.FTZ R13, R15, R15 ;  /* 0x0000000f0f0d7220 */ /* 0x000fe20000410000 */
[----:B------:R-:W-:-:S02]  /*7a90*/  FADD.FTZ R50, R45, R50 ;  /* 0x000000322d327221 */ /* 0x000fc40000010000 */
[----:B------:R-:W-:Y:S01]  /*7aa0*/  FADD.FTZ R11, R11, R22 ;  /* 0x000000160b0b7221 */ /* 0x000fe20000010000 */
[C---:B------:R-:W-:Y:S01]  /*7ab0*/  FADD.FTZ R22, R48.reuse, R15 ;  /* 0x0000000f30167221 */ /* 0x040fe20000010000 */
[----:B------:R-:W-:Y:S01]  /*7ac0*/  FFMA.FTZ R48, R48, R48, R13 ;  /* 0x0000003030307223 */ /* 0x000fe2000001000d */
[----:B------:R-:W-:Y:S01]  /*7ad0*/  FADD.FTZ R5, R5, R50 ;  /* 0x0000003205057221 */ /* 0x000fe20000010000 */
[----:B------:R-:W-:Y:S02]  /*7ae0*/  HADD2.F32 R13, -RZ, R43.H0_H0 ;  /* 0x2000002bff0d7230 */ /* 0x000fe40000004100 */
[----:B------:R-:W-:Y:S01]  /*7af0*/  HADD2.F32 R42, -RZ, R42.H1_H1 ;  /* 0x3000002aff2a7230 */ /* 0x000fe20000004100 */
[----:B------:R0:W-:Y:S01]  /*7b00*/  STL [R1+0xb0], R20 ;  /* 0x0000b01401007387 */ /* 0x0001e20000100800 */
[----:B------:R-:W-:Y:S01]  /*7b10*/  FADD.FTZ R5, R5, R22 ;  /* 0x0000001605057221 */ /* 0x000fe20000010000 */
[----:B------:R-:W-:Y:S02]  /*7b20*/  HADD2.F32 R22, -RZ, R27.H0_H0 ;  /* 0x2000001bff167230 */ /* 0x000fe40000004100 */
[----:B------:R-:W-:Y:S01]  /*7b30*/  FMUL.FTZ R15, R13, R13 ;  /* 0x0000000d0d0f7220 */ /* 0x000fe20000410000 */
[----:B------:R-:W-:Y:S01]  /*7b40*/  HADD2.F32 R43, -RZ, R43.H1_H1 ;  /* 0x3000002bff2b7230 */ /* 0x000fe20000004100 */
[----:B------:R1:W-:Y:S01]  /*7b50*/  STL [R1+0xb4], R24 ;  /* 0x0000b41801007387 */ /* 0x0003e20000100800 */
[----:B0-----:R-:W-:Y:S01]  /*7b60*/  FADD.FTZ R20, R42, R13 ;  /* 0x0000000d2a147221 */ /* 0x001fe20000010000 */
[----:B------:R-:W-:-:S03]  /*7b70*/  HADD2.F32 R13, -RZ, R28.H0_H0 ;  /* 0x2000001cff0d7230 */ /* 0x000fc60000004100 */
[----:B------:R-:W-:Y:S01]  /*7b80*/  FADD.FTZ R5, R5, R20 ;  /* 0x0000001405057221 */ /* 0x000fe20000010000 */
[----:B------:R-:W-:Y:S01]  /*7b90*/  FMUL.FTZ R20, R22, R22 ;  /* 0x0000001616147220 */ /* 0x000fe20000410000 */
[----:B------:R-:W-:Y:S01]  /*7ba0*/  FADD.FTZ R22, R43, R22 ;  /* 0x000000162b167221 */ /* 0x000fe20000010000 */
[----:B-1----:R-:W-:Y:S02]  /*7bb0*/  HADD2.F32 R24, -RZ, R27.H1_H1 ;  /* 0x3000001bff187230 */ /* 0x002fe40000004100 */
[----:B------:R-:W-:Y:S01]  /*7bc0*/  FADD.FTZ R11, R11, R48 ;  /* 0x000000300b0b7221 */ /* 0x000fe20000010000 */
[----:B------:R-:W-:Y:S01]  /*7bd0*/  FFMA.FTZ R42, R42, R42, R15 ;  /* 0x0000002a2a2a7223 */ /* 0x000fe2000001000f */
[----:B------:R-:W-:Y:S01]  /*7be0*/  FMUL.FTZ R15, R13, R13 ;  /* 0x0000000d0d0f7220 */ /* 0x000fe20000410000 */
[----:B------:R-:W-:Y:S02]  /*7bf0*/  HADD2.F32 R17, -RZ, R39.H0_H0 ;  /* 0x20000027ff117230 */ /* 0x000fe40000004100 */
[----:B------:R-:W-:Y:S01]  /*7c00*/  FADD.FTZ R5, R5, R22 ;  /* 0x0000001605057221 */ /* 0x000fe20000010000 */
[----:B------:R-:W-:Y:S01]  /*7c10*/  FADD.FTZ R11, R11, R42 ;  /* 0x0000002a0b0b7221 */ /* 0x000fe20000010000 */
[----:B------:R-:W-:Y:S01]  /*7c20*/  FFMA.FTZ R20, R43, R43, R20 ;  /* 0x0000002b2b147223 */ /* 0x000fe20000010014 */
[----:B------:R-:W-:Y:S01]  /*7c30*/  FADD.FTZ R22, R24, R13 ;  /* 0x0000000d18167221 */ /* 0x000fe20000010000 */
[----:B------:R-:W-:-:S02]  /*7c40*/  HADD2.F32 R28, -RZ, R28.H1_H1 ;  /* 0x3000001cff1c7230 */ /* 0x000fc40000004100 */
[----:B------:R-:W-:Y:S01]  /*7c50*/  FFMA.FTZ R24, R24, R24, R15 ;  /* 0x0000001818187223 */ /* 0x000fe2000001000f */
[----:B------:R-:W-:Y:S01]  /*7c60*/  FMUL.FTZ R13, R17, R17 ;  /* 0x00000011110d7220 */ /* 0x000fe20000410000 */
[----:B------:R-:W-:Y:S02]  /*7c70*/  HADD2.F32 R15, -RZ, R4.H0_H0 ;  /* 0x20000004ff0f7230 */ /* 0x000fe40000004100 */
[----:B------:R-:W-:Y:S01]  /*7c80*/  FADD.FTZ R11, R11, R20 ;  /* 0x000000140b0b7221 */ /* 0x000fe20000010000 */
[----:B------:R-:W-:Y:S01]  /*7c90*/  FADD.FTZ R5, R5, R22 ;  /* 0x0000001605057221 */ /* 0x000fe20000010000 */
[C---:B------:R-:W-:Y:S01]  /*7ca0*/  FADD.FTZ R20, R28.reuse, R17 ;  /* 0x000000111c147221 */ /* 0x040fe20000010000 */
[----:B------:R-:W-:Y:S02]  /*7cb0*/  HADD2.F32 R22, -RZ, R39.H1_H1 ;  /* 0x30000027ff167230 */ /* 0x000fe40000004100 */
[----:B------:R-:W-:Y:S01]  /*7cc0*/  FFMA.FTZ R28, R28, R28, R13 ;  /* 0x0000001c1c1c7223 */ /* 0x000fe2000001000d */
[----:B------:R-:W-:Y:S01]  /*7cd0*/  FMUL.FTZ R13, R15, R15 ;  /* 0x0000000f0f0d7220 */ /* 0x000fe20000410000 */
[----:B------:R-:W-:Y:S01]  /*7ce0*/  FADD.FTZ R11, R11, R24 ;  /* 0x000000180b0b7221 */ /* 0x000fe20000010000 */
[----:B------:R-:W-:Y:S01]  /*7cf0*/  FADD.FTZ R5, R5, R20 ;  /* 0x0000001405057221 */ /* 0x000fe20000010000 */
[C---:B------:R-:W-:Y:S01]  /*7d00*/  FADD.FTZ R20, R22.reuse, R15 ;  /* 0x0000000f16147221 */ /* 0x040fe20000010000 */
[----:B------:R-:W-:Y:S01]  /*7d10*/  FFMA.FTZ R22, R22, R22, R13 ;  /* 0x0000001616167223 */ /* 0x000fe2000001000d */
[----:B------:R-:W-:Y:S01]  /*7d20*/  FADD.FTZ R11, R11, R28 ;  /* 0x0000001c0b0b7221 */ /* 0x000fe20000010000 */
[----:B------:R-:W-:-:S02]  /*7d30*/  HADD2.F32 R13, -RZ, R37.H0_H0 ;  /* 0x20000025ff0d7230 */ /* 0x000fc40000004100 */
[----:B------:R-:W-:Y:S02]  /*7d40*/  HADD2.F32 R4, -RZ, R4.H1_H1 ;  /* 0x30000004ff047230 */ /* 0x000fe40000004100 */
[----:B------:R-:W-:Y:S01]  /*7d50*/  FADD.FTZ R5, R5, R20 ;  /* 0x0000001405057221 */ /* 0x000fe20000010000 */
[----:B------:R-:W-:Y:S01]  /*7d60*/  FADD.FTZ R11, R11, R22 ;  /* 0x000000160b0b7221 */ /* 0x000fe20000010000 */
[----:B------:R-:W-:Y:S02]  /*7d70*/  HADD2.F32 R22, -RZ, R41.H0_H0 ;  /* 0x20000029ff167230 */ /* 0x000fe40000004100 */
[----:B------:R-:W-:Y:S01]  /*7d80*/  FMUL.FTZ R15, R13, R13 ;  /* 0x0000000d0d0f7220 */ /* 0x000fe20000410000 */
[C---:B------:R-:W-:Y:S01]  /*7d90*/  FADD.FTZ R20, R4.reuse, R13 ;  /* 0x0000000d04147221 */ /* 0x040fe20000010000 */
[----:B------:R-:W-:Y:S02]  /*7da0*/  HADD2.F32 R37, -RZ, R37.H1_H1 ;  /* 0x30000025ff257230 */ /* 0x000fe40000004100 */
[----:B------:R-:W-:Y:S01]  /*7db0*/  FFMA.FTZ R4, R4, R4, R15 ;  /* 0x0000000404047223 */ /* 0x000fe2000001000f */
[----:B------:R-:W-:Y:S01]  /*7dc0*/  FADD.FTZ R5, R5, R20 ;  /* 0x0000001405057221 */ /* 0x000fe20000010000 */
[----:B------:R-:W-:-:S02]  /*7dd0*/  HADD2.F32 R13, -RZ, R35.H0_H0 ;  /* 0x20000023ff0d7230 */ /* 0x000fc40000004100 */
[----:B------:R-:W-:Y:S01]  /*7de0*/  FMUL.FTZ R20, R22, R22 ;  /* 0x0000001616147220 */ /* 0x000fe20000410000 */
[----:B------:R-:W-:Y:S01]  /*7df0*/  FADD.FTZ R22, R37, R22 ;  /* 0x0000001625167221 */ /* 0x000fe20000010000 */
[----:B------:R-:W-:Y:S02]  /*7e00*/  HADD2.F32 R24, -RZ, R41.H1_H1 ;  /* 0x30000029ff187230 */ /* 0x000fe40000004100 */
[----:B------:R-:W-:Y:S01]  /*7e10*/  FADD.FTZ R4, R11, R4 ;  /* 0x000000040b047221 */ /* 0x000fe20000010000 */
[----:B------:R-:W-:Y:S01]  /*7e20*/  FFMA.FTZ R37, R37, R37, R20 ;  /* 0x0000002525257223 */ /* 0x000fe20000010014 */
[----:B------:R-:W-:Y:S01]  /*7e30*/  FADD.FTZ R5, R5, R22 ;  /* 0x0000001605057221 */ /* 0x000fe20000010000 */
[----:B------:R-:W-:Y:S01]  /*7e40*/  FMUL.FTZ R11, R13, R13 ;  /* 0x0000000d0d0b7220 */ /* 0x000fe20000410000 */
[----:B------:R-:W-:Y:S02]  /*7e50*/  HADD2.F32 R22, -RZ, R75.H0_H0 ;  /* 0x2000004bff167230 */ /* 0x000fe40000004100 */
[----:B------:R-:W-:Y:S01]  /*7e60*/  FADD.FTZ R20, R24, R13 ;  /* 0x0000000d18147221 */ /* 0x000fe20000010000 */
[----:B------:R-:W-:Y:S01]  /*7e70*/  FADD.FTZ R4, R4, R37 ;  /* 0x0000002504047221 */ /* 0x000fe20000010000 */
[----:B------:R-:W-:Y:S01]  /*7e80*/  FFMA.FTZ R11, R24, R24, R11 ;  /* 0x00000018180b7223 */ /* 0x000fe2000001000b */
[----:B------:R-:W-:-:S02]  /*7e90*/  HADD2.F32 R35, -RZ, R35.H1_H1 ;  /* 0x30000023ff237230 */ /* 0x000fc40000004100 */
[----:B------:R-:W-:Y:S01]  /*7ea0*/  FADD.FTZ R5, R5, R20 ;  /* 0x0000001405057221 */ /* 0x000fe20000010000 */
[----:B------:R-:W-:Y:S01]  /*7eb0*/  FMUL.FTZ R20, R22, R22 ;  /* 0x0000001616147220 */ /* 0x000fe20000410000 */
[----:B------:R-:W-:Y:S02]  /*7ec0*/  HADD2.F32 R15, -RZ, R33.H0_H0 ;  /* 0x20000021ff0f7230 */ /* 0x000fe40000004100 */
[----:B------:R-:W-:Y:S01]  /*7ed0*/  FADD.FTZ R11, R4, R11 ;  /* 0x0000000b040b7221 */ /* 0x000fe20000010000 */
[C---:B------:R-:W-:Y:S01]  /*7ee0*/  FADD.FTZ R4, R35.reuse, R22 ;  /* 0x0000001623047221 */ /* 0x040fe20000010000 */
[----:B------:R-:W-:Y:S01]  /*7ef0*/  FFMA.FTZ R20, R35, R35, R20 ;  /* 0x0000002323147223 */ /* 0x000fe20000010014 */
[----:B------:R-:W-:Y:S02]  /*7f00*/  HADD2.F32 R22, -RZ, R75.H1_H1 ;  /* 0x3000004bff167230 */ /* 0x000fe40000004100 */
[----:B------:R-:W-:Y:S01]  /*7f10*/  FMUL.FTZ R13, R15, R15 ;  /* 0x0000000f0f0d7220 */ /* 0x000fe20000410000 */
[----:B------:R-:W-:Y:S01]  /*7f20*/  FADD.FTZ R4, R5, R4 ;  /* 0x0000000405047221 */ /* 0x000fe20000010000 */
[----:B------:R-:W-:Y:S01]  /*7f30*/  FADD.FTZ R5, R11, R20 ;  /* 0x000000140b057221 */ /* 0x000fe20000010000 */
[----:B------:R-:W-:-:S02]  /*7f40*/  HADD2.F32 R33, -RZ, R33.H1_H1 ;  /* 0x30000021ff217230 */ /* 0x000fc40000004100 */
[C---:B------:R-:W-:Y:S01]  /*7f50*/  FADD.FTZ R11, R22.reuse, R15 ;  /* 0x0000000f160b7221 */ /* 0x040fe20000010000 */
[----:B------:R-:W-:Y:S01]  /*7f60*/  FFMA.FTZ R20, R22, R22, R13 ;  /* 0x0000001616147223 */ /* 0x000fe2000001000d */
[--C-:B------:R-:W-:Y:S02]  /*7f70*/  HADD2.F32 R22, -RZ, R0.reuse.H0_H0 ;  /* 0x20000000ff167230 */ /* 0x100fe40000004100 */
[----:B------:R-:W-:Y:S01]  /*7f80*/  FADD.FTZ R4, R4, R11 ;  /* 0x0000000b04047221 */ /* 0x000fe20000010000 */
[----:B------:R-:W-:Y:S01]  /*7f90*/  FADD.FTZ R5, R5, R20 ;  /* 0x0000001405057221 */ /* 0x000fe20000010000 */
[----:B------:R-:W-:Y:S02]  /*7fa0*/  HADD2.F32 R13, -RZ, R31.H0_H0 ;  /* 0x2000001fff0d7230 */ /* 0x000fe40000004100 */
[----:B------:R-:W-:Y:S01]  /*7fb0*/  FMUL.FTZ R20, R22, R22 ;  /* 0x0000001616147220 */ /* 0x000fe20000410000 */
[----:B------:R-:W-:Y:S01]  /*7fc0*/  FADD.FTZ R11, R33, R22 ;  /* 0x00000016210b7221 */ /* 0x000fe20000010000 */
[----:B------:R-:W-:-:S02]  /*7fd0*/  HADD2.F32 R0, -RZ, R0.H1_H1 ;  /* 0x30000000ff007230 */ /* 0x000fc40000004100 */
[----:B------:R-:W-:Y:S01]  /*7fe0*/  FFMA.FTZ R20, R33, R33, R20 ;  /* 0x0000002121147223 */ /* 0x000fe20000010014 */
[----:B------:R-:W-:Y:S01]  /*7ff0*/  FADD.FTZ R4, R4, R11 ;  /* 0x0000000b04047221 */ /* 0x000fe20000010000 */
[----:B------:R-:W-:Y:S02]  /*8000*/  HADD2.F32 R15, -RZ, R70.H0_H0 ;  /* 0x20000046ff0f7230 */ /* 0x000fe40000004100 */
[----:B------:R-:W-:Y:S01]  /*8010*/  FMUL.FTZ R11, R13, R13 ;  /* 0x0000000d0d0b7220 */ /* 0x000fe20000410000 */
[C---:B------:R-:W-:Y:S01]  /*8020*/  FADD.FTZ R13, R0.reuse, R13 ;  /* 0x0000000d000d7221 */ /* 0x040fe20000010000 */
[----:B------:R-:W-:Y:S01]  /*8030*/  FADD.FTZ R5, R5, R20 ;  /* 0x0000001405057221 */ /* 0x000fe20000010000 */
[----:B------:R-:W-:Y:S02]  /*8040*/  HADD2.F32 R20, -RZ, R31.H1_H1 ;  /* 0x3000001fff147230 */ /* 0x000fe40000004100 */
[----:B------:R-:W-:Y:S01]  /*8050*/  FFMA.FTZ R0, R0, R0, R11 ;  /* 0x0000000000007223 */ /* 0x000fe2000001000b */
[----:B------:R-:W-:Y:S01]  /*8060*/  FMUL.FTZ R11, R15, R15 ;  /* 0x0000000f0f0b7220 */ /* 0x000fe20000410000 */
[----:B------:R-:W-:Y:S01]  /*8070*/  FADD.FTZ R4, R4, R13 ;  /* 0x0000000d04047221 */ /* 0x000fe20000010000 */
[----:B------:R-:W-:-:S02]  /*8080*/  HADD2.F32 R13, -RZ, R76.H0_H0 ;  /* 0x2000004cff0d7230 */ /* 0x000fc40000004100 */
[----:B------:R-:W-:Y:S01]  /*8090*/  FADD.FTZ R0, R5, R0 ;  /* 0x0000000005007221 */ /* 0x000fe20000010000 */
[C---:B------:R-:W-:Y:S01]  /*80a0*/  FFMA.FTZ R11, R20.reuse, R20, R11 ;  /* 0x00000014140b7223 */ /* 0x040fe2000001000b */
[----:B------:R-:W-:Y:S01]  /*80b0*/  FADD.FTZ R15, R20, R15 ;  /* 0x0000000f140f7221 */ /* 0x000fe20000010000 */
[----:B------:R-:W-:Y:S02]  /*80c0*/  HADD2.F32 R70, -RZ, R70.H1_H1 ;  /* 0x30000046ff467230 */ /* 0x000fe40000004100 */
[----:B------:R-:W-:Y:S01]  /*80d0*/  FMUL.FTZ R5, R13, R13 ;  /* 0x0000000d0d057220 */ /* 0x000fe20000410000 */
[----:B------:R-:W-:Y:S01]  /*80e0*/  FADD.FTZ R11, R0, R11 ;  /* 0x0000000b000b7221 */ /* 0x000fe20000010000 */
[----:B------:R-:W-:Y:S01]  /*80f0*/  FADD.FTZ R15, R4, R15 ;  /* 0x0000000f040f7221 */ /* 0x000fe20000010000 */
[----:B------:R-:W-:Y:S02]  /*8100*/  PRMT R0, RZ, 0x7610, R0 ;  /* 0x00007610ff007816 */ /* 0x000fe40000000000 */
[----:B------:R-:W-:-:S02]  /*8110*/  PRMT R4, RZ, 0x7610, R4 ;  /* 0x00007610ff047816 */ /* 0x000fc40000000004 */
[----:B----4-:R-:W-:Y:S01]  /*8120*/  @!P1 SHF.R.U32.HI R0, RZ, 0x10, R30 ;  /* 0x00000010ff009819 */ /* 0x010fe2000001161e */
[C---:B------:R-:W-:Y:S01]  /*8130*/  FADD.FTZ R20, R70.reuse, R13 ;  /* 0x0000000d46147221 */ /* 0x040fe20000010000 */
[----:B------:R-:W-:Y:S01]  /*8140*/  FFMA.FTZ R70, R70, R70, R5 ;  /* 0x0000004646467223 */ /* 0x000fe20000010005 */
[----:B------:R-:W-:Y:S01]  /*8150*/  HADD2.F32 R5, -RZ, R68.H0_H0 ;  /* 0x20000044ff057230 */ /* 0x000fe20000004100 */
[----:B------:R-:W-:Y:S01]  /*8160*/  @!P1 PRMT R4, R30, 0x7610, R4 ;  /* 0x000076101e049816 */ /* 0x000fe20000000004 */
[----:B------:R-:W-:Y:S02]  /*8170*/  HADD2.F32 R76, -RZ, R76.H1_H1 ;  /* 0x3000004cff4c7230 */ /* 0x000fe40000004100 */
[----:B------:R-:W-:Y:S02]  /*8180*/  HADD2.F32 R17, -RZ, R0.H0_H0 ;  /* 0x20000000ff117230 */ /* 0x000fe40000004100 */
[----:B------:R-:W-:Y:S01]  /*8190*/  FMUL.FTZ R13, R5, R5 ;  /* 0x00000005050d7220 */ /* 0x000fe20000410000 */
[----:B------:R-:W-:-:S02]  /*81a0*/  HADD2.F32 R4, -RZ, R4.H0_H0 ;  /* 0x20000004ff047230 */ /* 0x000fc40000004100 */
[----:B------:R-:W-:Y:S01]  /*81b0*/  FADD.FTZ R0, R76, R5 ;  /* 0x000000054c007221 */ /* 0x000fe20000010000 */
[----:B------:R-:W-:Y:S01]  /*81c0*/  FMUL.FTZ R5, R17, R17 ;  /* 0x0000001111057220 */ /* 0x000fe20000410000 */
[----:B------:R-:W-:Y:S01]  /*81d0*/  FADD.FTZ R15, R15, R20 ;  /* 0x000000140f0f7221 */ /* 0x000fe20000010000 */
[C---:B------:R-:W-:Y:S02]  /*81e0*/  FADD.FTZ R20, R4.reuse, R17 ;  /* 0x0000001104147221 */ /* 0x040fe40000010000 */
[----:B------:R-:W-:Y:S01]  /*81f0*/  FFMA.FTZ R22, R4, R4, R5 ;  /* 0x0000000404167223 */ /* 0x000fe20000010005 */
[----:B------:R-:W-:Y:S01]  /*8200*/  PRMT R4, RZ, 0x7610, R4 ;  /* 0x00007610ff047816 */ /* 0x000fe20000000004 */
[----:B------:R-:W-:-:S03]  /*8210*/  FFMA.FTZ R76, R76, R76, R13 ;  /* 0x0000004c4c4c7223 */ /* 0x000fc6000001000d */
[----:B-----5:R-:W-:Y:S01]  /*8220*/  @!P2 PRMT R4, R72, 0x7610, R4 ;  /* 0x000076104804a816 */ /* 0x020fe20000000004 */
[--C-:B------:R-:W-:Y:S01]  /*8230*/  FADD.FTZ R15, R15, R0.reuse ;  /* 0x000000000f0f7221 */ /* 0x100fe20000010000 */
[----:B------:R-:W-:Y:S01]  /*8240*/  PRMT R0, RZ, 0x7610, R0 ;  /* 0x00007610ff007816 */ /* 0x000fe20000000000 */
[----:B------:R-:W0:Y:S01]  /*8250*/  S2R R13, SR_TID.X ;  /* 0x00000000000d7919 */ /* 0x000e220000002100 */
[----:B------:R-:W-:Y:S01]  /*8260*/  PRMT R4, R4, 0x5410, RZ ;  /* 0x0000541004047816 */ /* 0x000fe200000000ff */
[----:B------:R-:W-:Y:S01]  /*8270*/  FADD.FTZ R11, R11, R70 ;  /* 0x000000460b0b7221 */ /* 0x000fe20000010000 */
[----:B------:R-:W-:Y:S01]  /*8280*/  @!P2 SHF.R.U32.HI R0, RZ, 0x10, R72 ;  /* 0x00000010ff00a819 */ /* 0x000fe20000011648 */
[----:B------:R-:W-:Y:S01]  /*8290*/  FADD.FTZ R15, R15, R20 ;  /* 0x000000140f0f7221 */ /* 0x000fe20000010000 */
[----:B------:R-:W-:Y:S01]  /*82a0*/  PRMT R5, RZ, 0x7610, R5 ;  /* 0x00007610ff057816 */ /* 0x000fe20000000005 */
[----:B------:R-:W-:Y:S02]  /*82b0*/  HADD2.F32 R17, -RZ, R4.H0_H0 ;  /* 0x20000004ff117230 */ /* 0x000fe40000004100 */
[----:B------:R-:W-:Y:S01]  /*82c0*/  FADD.FTZ R11, R11, R76 ;  /* 0x0000004c0b0b7221 */ /* 0x000fe20000010000 */
[----:B------:R-:W-:Y:S01]  /*82d0*/  HADD2.F32 R20, -RZ, R0.H0_H0 ;  /* 0x20000000ff147230 */ /* 0x000fe20000004100 */
[----:B---3--:R-:W-:-:S02]  /*82e0*/  @!P3 PRMT R4, R4, 0x5410, R2 ;  /* 0x000054100404b816 */ /* 0x008fc40000000002 */
[----:B------:R-:W-:Y:S01]  /*82f0*/  @!P3 SHF.R.U32.HI R5, RZ, 0x10, R2 ;  /* 0x00000010ff05b819 */ /* 0x000fe20000011602 */
[----:B------:R-:W-:Y:S01]  /*8300*/  FADD.FTZ R11, R11, R22 ;  /* 0x000000160b0b7221 */ /* 0x000fe20000010000 */
[----:B------:R-:W-:Y:S01]  /*8310*/  PRMT R0, RZ, 0x7610, R0 ;  /* 0x00007610ff007816 */ /* 0x000fe20000000000 */
[----:B------:R-:W-:Y:S01]  /*8320*/  FMUL.FTZ R22, R20, R20 ;  /* 0x0000001414167220 */ /* 0x000fe20000410000 */
[----:B------:R-:W-:Y:S01]  /*8330*/  PRMT R4, RZ, 0x7610, R4 ;  /* 0x00007610ff047816 */ /* 0x000fe20000000004 */
[----:B------:R-:W-:Y:S01]  /*8340*/  HADD2.F32 R24, -RZ, R5.H0_H0 ;  /* 0x20000005ff187230 */ /* 0x000fe20000004100 */
[----:B--2---:R-:W-:Y:S01]  /*8350*/  @!P4 SHF.R.U32.HI R0, RZ, 0x10, R56 ;  /* 0x00000010ff00c819 */ /* 0x004fe20000011638 */
[C---:B------:R-:W-:Y:S01]  /*8360*/  FADD.FTZ R20, R17.reuse, R20 ;  /* 0x0000001411147221 */ /* 0x040fe20000010000 */
[----:B------:R-:W-:Y:S01]  /*8370*/  FFMA.FTZ R22, R17, R17, R22 ;  /* 0x0000001111167223 */ /* 0x000fe20000010016 */
[----:B------:R-:W-:Y:S01]  /*8380*/  HADD2.F32 R5, -RZ, R4.H1_H1 ;  /* 0x30000004ff057230 */ /* 0x000fe20000004100 */
[----:B------:R-:W-:Y:S01]  /*8390*/  @!P4 PRMT R4, R56, 0x7610, R4 ;  /* 0x000076103804c816 */ /* 0x000fe20000000004 */
[----:B------:R-:W-:-:S02]  /*83a0*/  HADD2.F32 R17, -RZ, R0.H0_H0 ;  /* 0x20000000ff117230 */ /* 0x000fc40000004100 */
[----:B------:R-:W-:Y:S01]  /*83b0*/  FMUL.FTZ R0, R24, R24 ;  /* 0x0000001818007220 */ /* 0x000fe20000410000 */
[----:B------:R-:W-:Y:S01]  /*83c0*/  FADD.FTZ R11, R11, R22 ;  /* 0x000000160b0b7221 */ /* 0x000fe20000010000 */
[C---:B------:R-:W-:Y:S01]  /*83d0*/  FADD.FTZ R24, R5.reuse, R24 ;  /* 0x0000001805187221 */ /* 0x040fe20000010000 */
[----:B------:R-:W-:Y:S02]  /*83e0*/  HADD2.F32 R4, -RZ, R4.H0_H0 ;  /* 0x20000004ff047230 */ /* 0x000fe40000004100 */
[----:B------:R-:W-:Y:S01]  /*83f0*/  FFMA.FTZ R0, R5, R5, R0 ;  /* 0x0000000505007223 */ /* 0x000fe20000010000 */
[----:B------:R-:W-:Y:S01]  /*8400*/  FMUL.FTZ R5, R17, R17 ;  /* 0x0000001111057220 */ /* 0x000fe20000410000 */
[----:B------:R-:W-:Y:S02]  /*8410*/  FADD.FTZ R15, R15, R20 ;  /* 0x000000140f0f7221 */ /* 0x000fe40000010000 */
[--C-:B------:R-:W-:Y:S01]  /*8420*/  FADD.FTZ R11, R11, R0.reuse ;  /* 0x000000000b0b7221 */ /* 0x100fe20000010000 */
[C---:B------:R-:W-:Y:S01]  /*8430*/  FADD.FTZ R20, R4.reuse, R17 ;  /* 0x0000001104147221 */ /* 0x040fe20000010000 */
[----:B------:R-:W-:Y:S01]  /*8440*/  PRMT R0, RZ, 0x7610, R0 ;  /* 0x00007610ff007816 */ /* 0x000fe20000000000 */
[----:B------:R-:W-:Y:S01]  /*8450*/  FFMA.FTZ R22, R4, R4, R5 ;  /* 0x0000000404167223 */ /* 0x000fe20000010005 */
[----:B------:R-:W-:Y:S01]  /*8460*/  FADD.FTZ R15, R15, R24 ;  /* 0x000000180f0f7221 */ /* 0x000fe20000010000 */
[----:B------:R-:W-:-:S02]  /*8470*/  PRMT R4, RZ, 0x5410, RZ ;  /* 0x00005410ff047816 */ /* 0x000fc400000000ff */
[----:B------:R-:W-:Y:S01]  /*8480*/  @!P5 SHF.R.U32.HI R0, RZ, 0x10, R78 ;  /* 0x00000010ff00d819 */ /* 0x000fe2000001164e */
[----:B------:R-:W-:Y:S01]  /*8490*/  FADD.FTZ R15, R15, R20 ;  /* 0x000000140f0f7221 */ /* 0x000fe20000010000 */
[----:B------:R-:W-:Y:S01]  /*84a0*/  FADD.FTZ R11, R11, R22 ;  /* 0x000000160b0b7221 */ /* 0x000fe20000010000 */
[----:B------:R-:W-:Y:S02]  /*84b0*/  @!P5 PRMT R4, R78, 0x7610, R4 ;  /* 0x000076104e04d816 */ /* 0x000fe40000000004 */
[----:B0-----:R-:W-:Y:S01]  /*84c0*/  SHF.R.S32.HI R22, RZ, 0x1f, R13 ;  /* 0x0000001fff167819 */ /* 0x001fe2000001140d */
[----:B------:R-:W-:Y:S01]  /*84d0*/  HADD2.F32 R20, -RZ, R0.H0_H0 ;  /* 0x20000000ff147230 */ /* 0x000fe20000004100 */
[----:B------:R-:W-:Y:S01]  /*84e0*/  PRMT R0, RZ, 0x7610, R0 ;  /* 0x00007610ff007816 */ /* 0x000fe20000000000 */
[----:B------:R-:W-:Y:S01]  /*84f0*/  HADD2.F32 R5, -RZ, R4.H0_H0 ;  /* 0x20000004ff057230 */ /* 0x000fe20000004100 */
[----:B------:R-:W-:Y:S02]  /*8500*/  LEA.HI R17, R22, R13, RZ, 0x5 ;  /* 0x0000000d16117211 */ /* 0x000fe400078f28ff */
[----:B------:R-:W-:Y:S01]  /*8510*/  FMUL.FTZ R22, R20, R20 ;  /* 0x0000001414167220 */ /* 0x000fe20000410000 */
[--C-:B------:R-:W-:Y:S01]  /*8520*/  @!P6 SHF.R.U32.HI R0, RZ, 0x10, R46.reuse ;  /* 0x00000010ff00e819 */ /* 0x100fe2000001162e */
[----:B------:R-:W0:Y:S01]  /*8530*/  S2R R24, SR_LANEID ;  /* 0x0000000000187919 */ /* 0x000e220000000000 */
[----:B------:R-:W-:Y:S01]  /*8540*/  @!P6 PRMT R4, R4, 0x5410, R46 ;  /* 0x000054100404e816 */ /* 0x000fe2000000002e */
[C---:B------:R-:W-:Y:S01]  /*8550*/  FADD.FTZ R20, R5.reuse, R20 ;  /* 0x0000001405147221 */ /* 0x040fe20000010000 */
[----:B------:R-:W-:Y:S01]  /*8560*/  FFMA.FTZ R22, R5, R5, R22 ;  /* 0x0000000505167223 */ /* 0x000fe20000010016 */
[----:B------:R-:W-:Y:S01]  /*8570*/  HADD2.F32 R5, -RZ, R0.H0_H0 ;  /* 0x20000000ff057230 */ /* 0x000fe20000004100 */
[----:B------:R-:W-:Y:S01]  /*8580*/  SHF.R.S32.HI R21, RZ, 0x5, R17 ;  /* 0x00000005ff157819 */ /* 0x000fe20000011411 */
[----:B------:R-:W-:-:S02]  /*8590*/  IMAD.MOV.U32 R19, RZ, RZ, -0x20 ;  /* 0xffffffe0ff137424 */ /* 0x000fc400078e00ff */
[----:B------:R-:W-:Y:S02]  /*85a0*/  HADD2.F32 R4, -RZ, R4.H1_H1 ;  /* 0x30000004ff047230 */ /* 0x000fe40000004100 */
[----:B------:R-:W-:Y:S01]  /*85b0*/  FMUL.FTZ R17, R5, R5 ;  /* 0x0000000505117220 */ /* 0x000fe20000410000 */
[----:B------:R-:W-:Y:S01]  /*85c0*/  FADD.FTZ R15, R15, R20 ;  /* 0x000000140f0f7221 */ /* 0x000fe20000010000 */
[----:B------:R-:W-:Y:S02]  /*85d0*/  IMAD R19, R21, R19, 0x187 ;  /* 0x0000018715137424 */ /* 0x000fe400078e0213 */
[----:B------:R-:W-:Y:S01]  /*85e0*/  FADD.FTZ R11, R11, R22 ;  /* 0x000000160b0b7221 */ /* 0x000fe20000010000 */
[C---:B------:R-:W-:Y:S01]  /*85f0*/  FADD.FTZ R0, R4.reuse, R5 ;  /* 0x0000000504007221 */ /* 0x040fe20000010000 */
[----:B------:R-:W-:Y:S01]  /*8600*/  ISETP.GT.AND P1, PT, R13, 0x17f, PT ;  /* 0x0000017f0d00780c */ /* 0x000fe20003f24270 */
[----:B------:R-:W-:Y:S02]  /*8610*/  FFMA.FTZ R20, R4, R4, R17 ;  /* 0x0000000404147223 */ /* 0x000fe40000010011 */
[----:B------:R-:W-:Y:S01]  /*8620*/  FADD.FTZ R4, R15, R0 ;  /* 0x000000000f047221 */ /* 0x000fe20000010000 */
[----:B------:R-:W-:Y:S01]  /*8630*/  SEL R19, R19, 0x1f, P1 ;  /* 0x0000001f13137807 */ /* 0x000fe20000800000 */
        /* <DEDUP_REMOVED lines=15> */
[----:B------:R-:W-:Y:S02]  /*8730*/  ISETP.GT.AND P1, PT, R20, R19, PT ;  /* 0x000000131400720c */ /* 0x000fe40003f24270 */
[C---:B------:R-:W-:Y:S02]  /*8740*/  ISETP.NE.AND P3, PT, R24.reuse, RZ, PT ;  /* 0x000000ff1800720c */ /* 0x040fe40003f65270 */
[----:B------:R-:W-:-:S09]  /*8750*/  IADD3 R20, R24, 0x8, RZ ;  /* 0x0000000818147810 */ /* 0x000fd20007ffe0ff */
[----:B0-----:R-:W-:Y:S01]  /*8760*/  @!P1 FADD.FTZ R4, R4, R11 ;  /* 0x0000000b04049221 */ /* 0x001fe20000010000 */
[----:B-1----:R-:W-:-:S04]  /*8770*/  @!P1 FADD.FTZ R5, R5, R0 ;  /* 0x0000000005059221 */ /* 0x002fc80000010000 */
[----:B------:R-:W0:Y:S04]  /*8780*/  SHFL.DOWN PT, R11, R4, 0x8, R19 ;  /* 0x09000000040b7989 */ /* 0x000e2800000e0013 */
[----:B------:R-:W1:Y:S01]  /*8790*/  SHFL.DOWN PT, R0, R5, 0x8, R19 ;  /* 0x0900000005007989 */ /* 0x000e6200000e0013 */
[----:B------:R-:W-:Y:S01]  /*87a0*/  ISETP.GT.AND P1, PT, R20, R19, PT ;  /* 0x000000131400720c */ /* 0x000fe20003f24270 */
[----:B------:R-:W2:Y:S01]  /*87b0*/  @!P3 S2R R15, SR_CgaCtaId ;  /* 0x00000000000fb919 */ /* 0x000ea20000008800 */
[----:B------:R-:W-:-:S11]  /*87c0*/  VIADD R20, R24, 0x10 ;  /* 0x0000001018147836 */ /* 0x000fd60000000000 */
[----:B0-----:R-:W-:Y:S01]  /*87d0*/  @!P1 FADD.FTZ R4, R4, R11 ;  /* 0x0000000b04049221 */ /* 0x001fe20000010000 */
[----:B-1----:R-:W-:-:S04]  /*87e0*/  @!P1 FADD.FTZ R5, R5, R0 ;  /* 0x0000000005059221 */ /* 0x002fc80000010000 */
[----:B------:R-:W0:Y:S04]  /*87f0*/  SHFL.DOWN PT, R11, R4, 0x10, R19 ;  /* 0x0a000000040b7989 */ /* 0x000e2800000e0013 */
[----:B------:R-:W1:Y:S01]  /*8800*/  SHFL.DOWN PT, R0, R5, 0x10, R19 ;  /* 0x0a00000005007989 */ /* 0x000e6200000e0013 */
[----:B------:R-:W-:-:S03]  /*8810*/  ISETP.GT.AND P1, PT, R20, R19, PT ;  /* 0x000000131400720c */ /* 0x000fc60003f24270 */
        /* <DEDUP_REMOVED lines=40> */
[----:B------:R-:W-:-:S03]  /*8aa0*/  ISETP.NE.AND P2, PT, R13, RZ, PT ;  /* 0x000000ff0d00720c */ /* 0x000fc60003f45270 */
[----:B------:R3:W-:Y:S01]  /*8ab0*/  STL [R1+0xcc], R10 ;  /* 0x0000cc0a01007387 */ /* 0x0007e20000100800 */
[----:B0-----:R-:W-:Y:S01]  /*8ac0*/  @!P1 FADD.FTZ R4, R4, R11 ;  /* 0x0000000b04049221 */ /* 0x001fe20000010000 */
[----:B-1----:R-:W-:Y:S01]  /*8ad0*/  @!P1 FADD.FTZ R5, R5, R0 ;  /* 0x0000000005059221 */ /* 0x002fe20000010000 */
[----:B---3--:R-:W-:-:S04]  /*8ae0*/  @!P3 MOV R10, 0x400 ;  /* 0x00000400000ab802 */ /* 0x008fc80000000f00 */
[----:B--2---:R-:W-:-:S04]  /*8af0*/  @!P3 LEA R10, R15, R10, 0x18 ;  /* 0x0000000a0f0ab211 */ /* 0x004fc800078ec0ff */
[----:B------:R-:W-:Y:S01]  /*8b00*/  @!P3 LEA R10, R21, R10, 0x3 ;  /* 0x0000000a150ab211 */ /* 0x000fe200078e18ff */
[----:B------:R-:W-:Y:S01]  /*8b10*/  ULDC UR7, c[0x0][0xc] ;  /* 0x0000030000077ab9 */ /* 0x000fe20000000800 */
[----:B------:R-:W-:Y:S03]  /*8b20*/  BSSY B0, `(.L_x_4444) ;  /* 0x0000026000007945 */ /* 0x000fe60003800000 */
[----:B------:R0:W-:Y:S01]  /*8b30*/  @!P3 STS.64 [R10+0x10], R4 ;  /* 0x000010040a00b388 */ /* 0x0001e20000000a00 */
[----:B------:R-:W-:Y:S06]  /*8b40*/  BAR.SYNC.DEFER_BLOCKING 0x0 ;  /* 0x0000000000007b1d */ /* 0x000fec0000010000 */
[----:B------:R-:W-:Y:S05]  /*8b50*/  @P2 BRA `(.L_x_4445) ;  /* 0x0000000000882947 */ /* 0x000fea0003800000 */
[----:B------:R-:W1:Y:S01]  /*8b60*/  S2UR UR10, SR_CgaCtaId ;  /* 0x00000000000a79c3 */ /* 0x000e620000008800 */
[----:B------:R-:W-:Y:S02]  /*8b70*/  UMOV UR6, 0x400 ;  /* 0x0000040000067882 */ /* 0x000fe40000000000 */
[----:B-1----:R-:W-:-:S09]  /*8b80*/  ULEA UR6, UR10, UR6, 0x18 ;  /* 0x000000060a067291 */ /* 0x002fd2000f8ec03f */
[----:B0-----:R-:W0:Y:S04]  /*8b90*/  LDS.64 R10, [UR6+0x18] ;  /* 0x00001806ff0a7984 */ /* 0x001e280008000a00 */
        /* <DEDUP_REMOVED lines=30> */
.L_x_4445:
[----:B------:R-:W-:Y:S05]  /*8d80*/  BSYNC B0 ;  /* 0x0000000000007941 */ /* 0x000fea0003800000 */
.L_x_4444:
[----:B------:R-:W-:-:S06]  /*8d90*/  UISETP.GE.U32.AND UP0, UPT, UR7, 0x2, UPT ;  /* 0x000000020700788c */ /* 0x000fcc000bf06070 */
[----:B------:R-:W-:-:S13]  /*8da0*/  PLOP3.LUT P1, PT, PT, PT, UP0, 0x80, 0x0 ;  /* 0x000000000000781c */ /* 0x000fda0003f2f008 */
[----:B------:R-:W-:Y:S05]  /*8db0*/  @!P1 BRA `(.L_x_4446) ;  /* 0x00000010009c9947 */ /* 0x000fea0003800000 */
[----:B------:R-:W1:Y:S01]  /*8dc0*/  LDC R2, c[0x0][0x10] ;  /* 0x00000400ff027b82 */ /* 0x000e620000000800 */
[----:B------:R-:W2:Y:S01]  /*8dd0*/  S2R R15, SR_CTAID.Y ;  /* 0x00000000000f7919 */ /* 0x000ea20000002600 */
[----:B------:R-:W-:Y:S01]  /*8de0*/  ULOP3.LUT UR6, UR4, 0x1, URZ, 0xc0, !UPT ;  /* 0x0000000104067892 */ /* 0x000fe2000f8ec03f */
[----:B------:R-:W-:Y:S05]  /*8df0*/  BSSY B0, `(.L_x_4447) ;  /* 0x0000021000007945 */ /* 0x000fea0003800000 */
[----:B0-----:R-:W0:Y:S08]  /*8e00*/  LDC.64 R10, c[0x0][0x240] ;  /* 0x00009000ff0a7b82 */ /* 0x001e300000000a00 */
[----:B------:R-:W3:Y:S01]  /*8e10*/  LDC.64 R16, c[0x0][0x248] ;  /* 0x00009200ff107b82 */ /* 0x000ee20000000a00 */
[----:B-1----:R-:W-:-:S04]  /*8e20*/  IMAD R0, R2, UR6, RZ ;  /* 0x0000000602007c24 */ /* 0x002fc8000f8e02ff */
[C---:B------:R-:W-:Y:S02]  /*8e30*/  IMAD R12, R0.reuse, UR7, RZ ;  /* 0x00000007000c7c24 */ /* 0x040fe4000f8e02ff */
[----:B--2---:R-:W-:-:S03]  /*8e40*/  IMAD.IADD R19, R0, 0x1, R15 ;  /* 0x0000000100137824 */ /* 0x004fc600078e020f */
[----:B------:R-:W-:Y:S01]  /*8e50*/  SHF.L.U32 R21, R12, 0x1, RZ ;  /* 0x000000010c157819 */ /* 0x000fe200000006ff */
[----:B0-----:R-:W-:-:S04]  /*8e60*/  IMAD.WIDE.U32 R18, R19, 0x4, R10 ;  /* 0x0000000413127825 */ /* 0x001fc800078e000a */
        /* <DEDUP_REMOVED lines=20> */
.L_x_4449:
[----:B------:R-:W2:Y:S04]  /*8fb0*/  LDG.E.STRONG.GPU R0, desc[UR12][R18.64] ;  /* 0x0000000c12007981 */ /* 0x000ea8000c1ef900 */
[----:B--2---:R-:W-:Y:S04]  /*8fc0*/  CCTL.IVALL ;  /* 0x00000000ff00798f */ /* 0x004fe80002000000 */
[----:B------:R0:W-:Y:S01]  /*8fd0*/  STL [R1], R0 ;  /* 0x0000000001007387 */ /* 0x0001e20000100800 */
[----:B------:R-:W-:-:S13]  /*8fe0*/  ISETP.NE.AND P1, PT, R0, UR6, PT ;  /* 0x0000000600007c0c */ /* 0x000fda000bf25270 */
[----:B0-----:R-:W-:Y:S05]  /*8ff0*/  @P1 BRA `(.L_x_4449) ;  /* 0xfffffffc00ec1947 */ /* 0x001fea000383ffff */
.L_x_4448:
[----:B------:R-:W-:Y:S05]  /*9000*/  BSYNC B0 ;  /* 0x0000000000007941 */ /* 0x000fea0003800000 */
.L_x_4447:
        /* <DEDUP_REMOVED lines=18> */
.L_x_4453:
[C---:B------:R-:W-:Y:S01]  /*9130*/  IADD3 R19, R12.reuse, 0x1, RZ ;  /* 0x000000010c137810 */ /* 0x040fe20007ffe0ff */
[C---:B------:R-:W-:Y:S01]  /*9140*/  VIADD R21, R12.reuse, 0x2 ;  /* 0x000000020c157836 */ /* 0x040fe20000000000 */
[C---:B------:R-:W-:Y:S02]  /*9150*/  ISETP.EQ.OR P3, PT, R12.reuse, UR14, P2 ;  /* 0x0000000e0c007c0c */ /* 0x040fe40009762670 */
        /* <DEDUP_REMOVED lines=15> */
[----:B------:R-:W5:Y:S01]  /*9250*/  @!P5 LDG.E.64 R22, desc[UR12][R22.64] ;  /* 0x0000000c1616d981 */ /* 0x000f62000c1e1b00 */
        /* <DEDUP_REMOVED lines=13> */
[----:B-----5:R-:W-:Y:S01]  /*9330*/  @!P5 FADD.FTZ R4, R4, R22 ;  /* 0x000000160404d221 */ /* 0x020fe20000010000 */
        /* <DEDUP_REMOVED lines=13> */
[----:B------:R-:W5:Y:S01]  /*9410*/  @!P5 LDG.E.64 R22, desc[UR12][R22.64] ;  /* 0x0000000c1616d981 */ /* 0x000f62000c1e1b00 */
        /* <DEDUP_REMOVED lines=14> */
[----:B-----5:R-:W-:Y:S01]  /*9500*/  @!P5 FADD.FTZ R4, R4, R22 ;  /* 0x000000160404d221 */ /* 0x020fe20000010000 */
        /* <DEDUP_REMOVED lines=27> */
[----:B-----5:R-:W-:Y:S01]  /*96c0*/  @!P5 FADD.FTZ R4, R4, R22 ;  /* 0x000000160404d221 */ /* 0x020fe20000010000 */
        /* <DEDUP_REMOVED lines=12> */
[----:B------:R-:W5:Y:S01]  /*9790*/  @!P5 LDG.E.64 R22, desc[UR12][R22.64] ;  /* 0x0000000c1616d981 */ /* 0x000f62000c1e1b00 */
        /* <DEDUP_REMOVED lines=9> */
[----:B-----5:R-:W-:Y:S01]  /*9830*/  @!P5 FADD.FTZ R4, R4, R22 ;  /* 0x000000160404d221 */ /* 0x020fe20000010000 */
[----:B------:R-:W-:-:S03]  /*9840*/  @!P5 FADD.FTZ R5, R5, R23 ;  /* 0x000000170505d221 */ /* 0x000fc60000010000 */
[----:B------:R-:W-:Y:S05]  /*9850*/  @P3 BRA `(.L_x_4453) ;  /* 0xfffffff800343947 */ /* 0x000fea000383ffff */
.L_x_4452:
        /* <DEDUP_REMOVED lines=35> */
[C---:B------:R-:W-:Y:S02]  /*9a90*/  @!P5 IMAD R21, R2.reuse, R22, R15 ;  /* 0x000000160215d224 */ /* 0x040fe400078e020f */
[----:B------:R-:W-:Y:S01]  /*9aa0*/  @!P4 IMAD.WIDE.U32 R18, R19, 0x8, R10 ;  /* 0x000000081312c825 */ /* 0x000fe200078e000a */
[----:B------:R-:W2:Y:S03]  /*9ab0*/  @!P1 LDG.E.64 R16, desc[UR12][R16.64] ;  /* 0x0000000c10109981 */ /* 0x000ea6000c1e1b00 */
[C---:B------:R-:W-:Y:S02]  /*9ac0*/  @!P6 IMAD R23, R2.reuse, R23, R15 ;  /* 0x000000170217e224 */ /* 0x040fe400078e020f */
[----:B------:R-:W-:Y:S01]  /*9ad0*/  @!P5 IMAD.WIDE.U32 R20, R21, 0x8, R10 ;  /* 0x000000081514d825 */ /* 0x000fe200078e000a */
[----:B------:R-:W3:Y:S03]  /*9ae0*/  @!P4 LDG.E.64 R18, desc[UR12][R18.64] ;  /* 0x0000000c1212c981 */ /* 0x000ee6000c1e1b00 */
[----:B------:R-:W-:-:S02]  /*9af0*/  @!P3 IMAD R25, R2, R25, R15 ;  /* 0x000000190219b224 */ /* 0x000fc400078e020f */
[--C-:B------:R-:W-:Y:S01]  /*9b00*/  @!P6 IMAD.WIDE.U32 R22, R23, 0x8, R10.reuse ;  /* 0x000000081716e825 */ /* 0x100fe200078e000a */
[----:B------:R-:W4:Y:S03]  /*9b10*/  @!P5 LDG.E.64 R20, desc[UR12][R20.64] ;  /* 0x0000000c1414d981 */ /* 0x000f26000c1e1b00 */
[----:B------:R-:W-:Y:S02]  /*9b20*/  @!P3 IMAD.WIDE.U32 R24, R25, 0x8, R10 ;  /* 0x000000081918b825 */ /* 0x000fe400078e000a */
[----:B------:R-:W5:Y:S04]  /*9b30*/  @!P6 LDG.E.64 R22, desc[UR12][R22.64] ;  /* 0x0000000c1616e981 */ /* 0x000f68000c1e1b00 */
[----:B------:R-:W5:Y:S01]  /*9b40*/  @!P3 LDG.E.64 R24, desc[UR12][R24.64] ;  /* 0x0000000c1818b981 */ /* 0x000f62000c1e1b00 */
        /* <DEDUP_REMOVED lines=10> */
[----:B-----5:R-:W-:Y:S01]  /*9bf0*/  @!P6 FADD.FTZ R4, R4, R22 ;  /* 0x000000160404e221 */ /* 0x020fe20000010000 */
[----:B------:R-:W-:-:S03]  /*9c00*/  @!P6 FADD.FTZ R5, R5, R23 ;  /* 0x000000170505e221 */ /* 0x000fc60000010000 */
[----:B------:R-:W-:Y:S01]  /*9c10*/  @!P3 FADD.FTZ R4, R4, R24 ;  /* 0x000000180404b221 */ /* 0x000fe20000010000 */
[----:B------:R-:W-:-:S07]  /*9c20*/  @!P3 FADD.FTZ R5, R5, R25 ;  /* 0x000000190505b221 */ /* 0x000fce0000010000 */
.L_x_4454:
[----:B------:R-:W-:-:S13]  /*9c30*/  ISETP.NE.OR P1, PT, R0, RZ, P1 ;  /* 0x000000ff0000720c */ /* 0x000fda0000f25670 */
[----:B------:R-:W-:Y:S05]  /*9c40*/  @!P1 BRA `(.L_x_4450) ;  /* 0x00000000007c9947 */ /* 0x000fea0003800000 */
.L_x_4451:
        /* <DEDUP_REMOVED lines=28> */
[----:B-----5:R-:W-:Y:S01]  /*9e10*/  @!P5 FADD.FTZ R4, R4, R22 ;  /* 0x000000160404d221 */ /* 0x020fe20000010000 */
[----:B------:R-:W-:Y:S02]  /*9e20*/  @!P5 FADD.FTZ R5, R5, R23 ;  /* 0x000000170505d221 */ /* 0x000fe40000010000 */
[----:B------:R-:W-:Y:S05]  /*9e30*/  @P1 BRA `(.L_x_4451) ;  /* 0xfffffffc00841947 */ /* 0x000fea000383ffff */
.L_x_4450:
        /* <DEDUP_REMOVED lines=11> */
.L_x_4456:
[----:B------:R-:W-:Y:S05]  /*9ef0*/  BSYNC B0 ;  /* 0x0000000000007941 */ /* 0x000fea0003800000 */
.L_x_4455:
        /* <DEDUP_REMOVED lines=19> */
.L_x_4446:
[----:B------:R-:W-:Y:S01]  /*a030*/  ULDC.64 UR6, c[0x0][0x218] ;  /* 0x0000860000067ab9 */ /* 0x000fe20000000a00 */
[C---:B------:R-:W-:Y:S01]  /*a040*/  LOP3.LUT P1, RZ, R13.reuse, UR14, RZ, 0xfc, !PT ;  /* 0x0000000e0dff7c12 */ /* 0x040fe2000f82fcff */
[----:B------:R-:W-:Y:S01]  /*a050*/  UIADD3 UR9, -UR9, URZ, URZ ;  /* 0x0000003f09097290 */ /* 0x000fe2000fffe13f */
[----:B------:R-:W-:Y:S01]  /*a060*/  ISETP.EQ.U32.AND P3, PT, RZ, UR6, PT ;  /* 0x00000006ff007c0c */ /* 0x000fe2000bf62070 */
[----:B------:R-:W-:Y:S01]  /*a070*/  IMAD.WIDE.U32 R18, R13, 0x5397829d, RZ ;  /* 0x5397829d0d127825 */ /* 0x000fe200078e00ff */
[----:B------:R-:W-:Y:S01]  /*a080*/  ULDC UR6, c[0x0][0x288] ;  /* 0x0000a20000067ab9 */ /* 0x000fe20000000800 */
[----:B0-----:R-:W0:Y:S01]  /*a090*/  LDC.64 R10, c[0x0][0x228] ;  /* 0x00008a00ff0a7b82 */ /* 0x001e220000000a00 */
[----:B------:R-:W-:Y:S01]  /*a0a0*/  ISETP.EQ.OR.EX P1, PT, RZ, UR7, P1, P3 ;  /* 0x00000007ff007c0c */ /* 0x000fe20008f22730 */
[----:B------:R-:W-:Y:S01]  /*a0b0*/  UIMAD UR6, UR6, UR9, UR8 ;  /* 0x00000009060672a4 */ /* 0x000fe2000f8e0208 */
[----:B------:R-:W-:Y:S01]  /*a0c0*/  SHF.R.U32.HI R18, RZ, 0x4, R19 ;  /* 0x00000004ff127819 */ /* 0x000fe20000011613 */
[----:B------:R-:W-:Y:S01]  /*a0d0*/  IMAD.U32 R19, RZ, RZ, UR8 ;  /* 0x00000008ff137e24 */ /* 0x000fe2000f8e00ff */
[----:B------:R-:W-:Y:S01]  /*a0e0*/  ULDC.64 UR10, c[0x0][0x278] ;  /* 0x00009e00000a7ab9 */ /* 0x000fe20000000a00 */
[----:B------:R-:W-:Y:S01]  /*a0f0*/  ULDC.64 UR16, c[0x0][0x270] ;  /* 0x00009c0000107ab9 */ /* 0x000fe20000000a00 */
[----:B------:R-:W-:Y:S01]  /*a100*/  ULDC.64 UR18, c[0x0][0x210] ;  /* 0x0000840000127ab9 */ /* 0x000fe20000000a00 */
[----:B------:R-:W1:Y:S01]  /*a110*/  S2UR UR7, SR_CgaCtaId ;  /* 0x00000000000779c3 */ /* 0x000e620000008800 */
[----:B------:R-:W-:Y:S01]  /*a120*/  IMAD.U32 R0, RZ, RZ, UR6 ;  /* 0x00000006ff007e24 */ /* 0x000fe2000f8e00ff */
[----:B------:R-:W-:Y:S01]  /*a130*/  UMOV UR6, 0x400 ;  /* 0x0000040000067882 */ /* 0x000fe20000000000 */
[----:B------:R-:W-:-:S05]  /*a140*/  IMAD R18, R18, -0x31, R13 ;  /* 0xffffffcf12127824 */ /* 0x000fca00078e020d */
[----:B------:R-:W2:Y:S01]  /*a150*/  @!P1 LDC.64 R14, c[0x0][0x218] ;  /* 0x00008600ff0e9b82 */ /* 0x000ea20000000a00 */
[----:B------:R-:W-:-:S05]  /*a160*/  SHF.L.U32 R13, R18, 0x1, RZ ;  /* 0x00000001120d7819 */ /* 0x000fca00000006ff */
[----:B------:R-:W-:Y:S02]  /*a170*/  IMAD R13, R0, 0x62, R13 ;  /* 0x00000062000d7824 */ /* 0x000fe400078e020d */
[----:B------:R-:W3:Y:S02]  /*a180*/  LDC.64 R16, c[0x0][0x230] ;  /* 0x00008c00ff107b82 */ /* 0x000ee40000000a00 */
[----:B0-----:R-:W-:Y:S01]  /*a190*/  IMAD.WIDE R10, R13, 0x4, R10 ;  /* 0x000000040d0a7825 */ /* 0x001fe200078e020a */
[----:B-1----:R-:W-:-:S03]  /*a1a0*/  ULEA UR6, UR7, UR6, 0x18 ;  /* 0x0000000607067291 */ /* 0x002fc6000f8ec03f */
[----:B------:R-:W-:Y:S02]  /*a1b0*/  ULDC UR7, c[0x0][0x2a4] ;  /* 0x0000a90000077ab9 */ /* 0x000fe40000000800 */
[----:B------:R-:W-:Y:S01]  /*a1c0*/  @!P1 FMUL.FTZ R18, R4, UR7 ;  /* 0x0000000704129c20 */ /* 0x000fe20008410000 */
[----:B--2---:R-:W-:-:S04]  /*a1d0*/  @!P1 IMAD.WIDE R14, R19, 0x8, R14 ;  /* 0x00000008130e9825 */ /* 0x004fc800078e020e */
[----:B------:R-:W-:Y:S01]  /*a1e0*/  @!P1 FMUL.FTZ R19, R5, UR7 ;  /* 0x0000000705139c20 */ /* 0x000fe20008410000 */
[----:B------:R0:W-:Y:S04]  /*a1f0*/  @!P2 STS.64 [UR6+0x80], R4 ;  /* 0x00008004ff00a988 */ /* 0x0001e80008000a06 */
[----:B------:R-:W-:Y:S01]  /*a200*/  @!P1 STG.E.64 desc[UR12][R14.64], R18 ;  /* 0x000000120e009986 */ /* 0x000fe2000c101b0c */
        /* <DEDUP_REMOVED lines=17> */
.L_x_4459:
[----:B0-----:R-:W2:Y:S04]  /*a320*/  LDL R5, [UR6] ;  /* 0x00000006ff057983 */ /* 0x001ea80008100800 */
[----:B---3--:R-:W3:Y:S04]  /*a330*/  LDL R16, [UR6+0x4] ;  /* 0x00000406ff107983 */ /* 0x008ee80008100800 */
[----:B------:R-:W4:Y:S04]  /*a340*/  LDL R22, [UR6+0x8] ;  /* 0x00000806ff167983 */ /* 0x000f280008100800 */
[----:B------:R-:W4:Y:S01]  /*a350*/  LDL R28, [UR6+0xc] ;  /* 0x00000c06ff1c7983 */ /* 0x000f220008100800 */
[C---:B------:R-:W-:Y:S01]  /*a360*/  LEA R37, R4.reuse, R3, 0x3 ;  /* 0x0000000304257211 */ /* 0x040fe200078e18ff */
[----:B------:R-:W-:Y:S01]  /*a370*/  VIADD R4, R4, 0x4 ;  /* 0x0000000404047836 */ /* 0x000fe20000000000 */
[----:B------:R-:W-:Y:S01]  /*a380*/  UIADD3 UR6, UR6, 0x10, URZ ;  /* 0x0000001006067890 */ /* 0x000fe2000fffe03f */
[----:B------:R-:W-:Y:S01]  /*a390*/  BSSY B0, `(.L_x_4457) ;  /* 0x0000088000007945 */ /* 0x000fe20003800000 */
[C---:B------:R-:W-:Y:S01]  /*a3a0*/  ISETP.GE.U32.AND P1, PT, R37.reuse, UR10, PT ;  /* 0x0000000a25007c0c */ /* 0x040fe2000bf26070 */
[----:B------:R-:W-:Y:S01]  /*a3b0*/  VIADD R39, R37, 0x8 ;  /* 0x0000000825277836 */ /* 0x000fe20000000000 */
[----:B------:R-:W-:-:S02]  /*a3c0*/  SHF.R.S32.HI R33, RZ, 0x1f, R37 ;  /* 0x0000001fff217819 */ /* 0x000fc40000011425 */
[----:B------:R-:W-:Y:S02]  /*a3d0*/  IADD3 R43, R37, 0x10, RZ ;  /* 0x00000010252b7810 */ /* 0x000fe40007ffe0ff */
[----:B------:R-:W-:Y:S02]  /*a3e0*/  ISETP.GE.OR.EX P1, PT, R33, UR11, P0, P1 ;  /* 0x0000000b21007c0c */ /* 0x000fe40008726710 */
[----:B------:R-:W-:Y:S02]  /*a3f0*/  ISETP.GE.U32.AND P3, PT, R39, UR10, PT ;  /* 0x0000000a27007c0c */ /* 0x000fe4000bf66070 */
[----:B------:R-:W-:Y:S02]  /*a400*/  SHF.R.S32.HI R41, RZ, 0x1f, R39 ;  /* 0x0000001fff297819 */ /* 0x000fe40000011427 */
[----:B------:R-:W-:Y:S02]  /*a410*/  ISETP.GE.U32.AND P2, PT, R43, UR10, PT ;  /* 0x0000000a2b007c0c */ /* 0x000fe4000bf46070 */
[----:B------:R-:W-:-:S02]  /*a420*/  ISETP.GE.OR.EX P3, PT, R41, UR11, P0, P3 ;  /* 0x0000000b29007c0c */ /* 0x000fc40008766730 */
[----:B------:R-:W-:-:S03]  /*a430*/  SHF.R.S32.HI R45, RZ, 0x1f, R43 ;  /* 0x0000001fff2d7819 */ /* 0x000fc6000001142b */
[----:B------:R-:W0:Y:S01]  /*a440*/  @!P1 LDC.64 R46, c[0x0][0x270] ;  /* 0x00009c00ff2e9b82 */ /* 0x000e220000000a00 */
[----:B------:R-:W-:-:S07]  /*a450*/  ISETP.GE.OR.EX P2, PT, R45, UR11, P0, P2 ;  /* 0x0000000b2d007c0c */ /* 0x000fce0008746720 */
[----:B------:R-:W1:Y:S08]  /*a460*/  @!P1 LDC.64 R34, c[0x0][0x210] ;  /* 0x00008400ff229b82 */ /* 0x000e700000000a00 */
[----:B------:R-:W1:Y:S01]  /*a470*/  @!P3 LDC.64 R48, c[0x0][0x270] ;  /* 0x00009c00ff30bb82 */ /* 0x000e620000000a00 */
[----:B0-----:R-:W-:-:S07]  /*a480*/  @!P1 IMAD R32, R33, R46, RZ ;  /* 0x0000002e21209224 */ /* 0x001fce00078e02ff */
[----:B------:R-:W0:Y:S01]  /*a490*/  @!P2 LDC.64 R50, c[0x0][0x270] ;  /* 0x00009c00ff32ab82 */ /* 0x000e220000000a00 */
[----:B------:R-:W-:Y:S02]  /*a4a0*/  @!P1 IMAD R33, R37, R47, R32 ;  /* 0x0000002f25219224 */ /* 0x000fe400078e0220 */
[--C-:B--2---:R-:W-:Y:S02]  /*a4b0*/  HADD2.F32 R15, -RZ, R5.reuse.H0_H0 ;  /* 0x20000005ff0f7230 */ /* 0x104fe40000004100 */
[----:B------:R-:W-:Y:S02]  /*a4c0*/  HADD2.F32 R5, -RZ, R5.H1_H1 ;  /* 0x30000005ff057230 */ /* 0x000fe40000004100 */
[----:B---3--:R-:W-:Y:S02]  /*a4d0*/  HADD2.F32 R17, -RZ, R16.H0_H0 ;  /* 0x20000010ff117230 */ /* 0x008fe40000004100 */
[C---:B------:R-:W-:Y:S01]  /*a4e0*/  FADD.FTZ R15, -R0.reuse, R15 ;  /* 0x0000000f000f7221 */ /* 0x040fe20000010100 */
[----:B------:R-:W-:Y:S01]  /*a4f0*/  FADD.FTZ R5, -R0, R5 ;  /* 0x0000000500057221 */ /* 0x000fe20000010100 */
[----:B----4-:R-:W-:-:S02]  /*a500*/  HADD2.F32 R23, -RZ, R22.H1_H1 ;  /* 0x30000016ff177230 */ /* 0x010fc40000004100 */
[-C--:B-1----:R-:W-:Y:S01]  /*a510*/  FMUL.FTZ R15, R15, R2.reuse ;  /* 0x000000020f0f7220 */ /* 0x082fe20000410000 */
[----:B------:R-:W-:Y:S01]  /*a520*/  FADD.FTZ R19, -R0, R17 ;  /* 0x0000001100137221 */ /* 0x000fe20000010100 */
[-C--:B------:R-:W-:Y:S01]  /*a530*/  FMUL.FTZ R14, R5, R2.reuse ;  /* 0x00000002050e7220 */ /* 0x080fe20000410000 */
[----:B------:R-:W-:Y:S02]  /*a540*/  HADD2.F32 R17, -RZ, R16.H1_H1 ;  /* 0x30000010ff117230 */ /* 0x000fe40000004100 */
[--C-:B-----5:R-:W-:Y:S01]  /*a550*/  FFMA.FTZ R18, R10, R15, R12.reuse ;  /* 0x0000000f0a127223 */ /* 0x120fe2000001000c */
[----:B------:R-:W-:Y:S01]  /*a560*/  FMUL.FTZ R19, R19, R2 ;  /* 0x0000000213137220 */ /* 0x000fe20000410000 */
[----:B------:R-:W-:Y:S01]  /*a570*/  FFMA.FTZ R5, R11, R14, R13 ;  /* 0x0000000e0b057223 */ /* 0x000fe2000001000d */
[----:B------:R-:W-:Y:S02]  /*a580*/  HADD2.F32 R21, -RZ, R22.H0_H0 ;  /* 0x20000016ff157230 */ /* 0x000fe40000004100 */
[----:B------:R-:W-:Y:S01]  /*a590*/  @P4 FMUL.FTZ R15, R18, -1.4426950216293334961 ;  /* 0xbfb8aa3b120f4820 */ /* 0x000fe20000410000 */
[----:B------:R-:W-:Y:S01]  /*a5a0*/  FADD.FTZ R17, -R0, R17 ;  /* 0x0000001100117221 */ /* 0x000fe20000010100 */
[----:B------:R-:W-:Y:S01]  /*a5b0*/  @P4 FMUL.FTZ R14, R5, -1.4426950216293334961 ;  /* 0xbfb8aa3b050e4820 */ /* 0x000fe20000410000 */
[----:B------:R-:W-:Y:S01]  /*a5c0*/  FFMA.FTZ R19, R10, R19, R12 ;  /* 0x000000130a137223 */ /* 0x000fe2000001000c */
[----:B------:R-:W-:-:S02]  /*a5d0*/  HADD2.F32 R29, -RZ, R28.H0_H0 ;  /* 0x2000001cff1d7230 */ /* 0x000fc40000004100 */
[----:B------:R-:W-:Y:S01]  /*a5e0*/  FMUL.FTZ R16, R17, R2 ;  /* 0x0000000211107220 */ /* 0x000fe20000410000 */
[----:B------:R-:W1:Y:S01]  /*a5f0*/  @P4 MUFU.EX2 R15, R15 ;  /* 0x0000000f000f4308 */ /* 0x000e620000000800 */
[----:B------:R-:W-:Y:S01]  /*a600*/  @P4 FMUL.FTZ R17, R19, -1.4426950216293334961 ;  /* 0xbfb8aa3b13114820 */ /* 0x000fe20000410000 */
[C---:B------:R-:W-:Y:S01]  /*a610*/  FADD.FTZ R27, -R0.reuse, R23 ;  /* 0x00000017001b7221 */ /* 0x040fe20000010100 */
[----:B------:R-:W-:Y:S01]  /*a620*/  FFMA.FTZ R20, R11, R16, R13 ;  /* 0x000000100b147223 */ /* 0x000fe2000001000d */
[C---:B------:R-:W-:Y:S01]  /*a630*/  FADD.FTZ R25, -R0.reuse, R21 ;  /* 0x0000001500197221 */ /* 0x040fe20000010100 */
[----:B------:R-:W-:Y:S01]  /*a640*/  FADD.FTZ R29, -R0, R29 ;  /* 0x0000001d001d7221 */ /* 0x000fe20000010100 */
[-C--:B------:R-:W-:Y:S01]  /*a650*/  FMUL.FTZ R22, R27, R2.reuse ;  /* 0x000000021b167220 */ /* 0x080fe20000410000 */
[----:B------:R-:W-:Y:S01]  /*a660*/  @P4 FMUL.FTZ R16, R20, -1.4426950216293334961 ;  /* 0xbfb8aa3b14104820 */ /* 0x000fe20000410000 */
[----:B------:R-:W2:Y:S01]  /*a670*/  @P4 MUFU.EX2 R14, R14 ;  /* 0x0000000e000e4308 */ /* 0x000ea20000000800 */
[----:B------:R-:W-:Y:S01]  /*a680*/  FMUL.FTZ R29, R29, R2 ;  /* 0x000000021d1d7220 */ /* 0x000fe20000410000 */
[----:B------:R-:W-:Y:S01]  /*a690*/  FFMA.FTZ R24, R11, R22, R13 ;  /* 0x000000160b187223 */ /* 0x000fe2000001000d */
[----:B------:R-:W-:-:S02]  /*a6a0*/  FMUL.FTZ R25, R25, R2 ;  /* 0x0000000219197220 */ /* 0x000fc40000410000 */
[--C-:B------:R-:W-:Y:S01]  /*a6b0*/  FFMA.FTZ R30, R10, R29, R12.reuse ;  /* 0x0000001d0a1e7223 */ /* 0x100fe2000001000c */
[----:B------:R-:W-:Y:S01]  /*a6c0*/  @P4 FMUL.FTZ R22, R24, -1.4426950216293334961 ;  /* 0xbfb8aa3b18164820 */ /* 0x000fe20000410000 */
[----:B------:R-:W-:Y:S01]  /*a6d0*/  FFMA.FTZ R25, R10, R25, R12 ;  /* 0x000000190a197223 */ /* 0x000fe2000001000c */
[----:B------:R-:W3:Y:S01]  /*a6e0*/  @P4 MUFU.EX2 R23, R16 ;  /* 0x0000001000174308 */ /* 0x000ee20000000800 */
[----:B-1----:R-:W-:Y:S01]  /*a6f0*/  @P4 FADD.FTZ R15, R15, 1 ;  /* 0x3f8000000f0f4421 */ /* 0x002fe20000010000 */
[----:B------:R-:W-:Y:S01]  /*a700*/  @P4 FMUL.FTZ R29, R30, -1.4426950216293334961 ;  /* 0xbfb8aa3b1e1d4820 */ /* 0x000fe20000410000 */
[----:B------:R-:W-:-:S05]  /*a710*/  @P4 FMUL.FTZ R26, R25, -1.4426950216293334961 ;  /* 0xbfb8aa3b191a4820 */ /* 0x000fca0000410000 */
[----:B------:R-:W1:Y:S01]  /*a720*/  @P4 MUFU.EX2 R21, R17 ;  /* 0x0000001100154308 */ /* 0x000e620000000800 */
[----:B--2---:R-:W-:-:S07]  /*a730*/  @P4 FADD.FTZ R14, R14, 1 ;  /* 0x3f8000000e0e4421 */ /* 0x004fce0000010000 */
[----:B------:R2:W4:Y:S01]  /*a740*/  @P4 MUFU.RCP R16, R14 ;  /* 0x0000000e00104308 */ /* 0x0005220000001000 */
[----:B---3--:R-:W-:-:S07]  /*a750*/  @P4 FADD.FTZ R23, R23, 1 ;  /* 0x3f80000017174421 */ /* 0x008fce0000010000 */
[----:B------:R3:W0:Y:S01]  /*a760*/  @P4 MUFU.RCP R17, R15 ;  /* 0x0000000f00114308 */ /* 0x0006220000001000 */
[----:B--2---:R-:W-:Y:S02]  /*a770*/  @!P1 IMAD.MOV.U32 R14, RZ, RZ, R6 ;  /* 0x000000ffff0e9224 */ /* 0x004fe400078e0006 */
[----:B-1----:R-:W-:-:S05]  /*a780*/  @P4 FADD.FTZ R21, R21, 1 ;  /* 0x3f80000015154421 */ /* 0x002fca0000010000 */
[----:B------:R1:W2:Y:S01]  /*a790*/  @P4 MUFU.EX2 R31, R29 ;  /* 0x0000001d001f4308 */ /* 0x0002a20000000800 */
[----:B---3--:R-:W-:Y:S01]  /*a7a0*/  @!P1 MOV R15, R9 ;  /* 0x00000009000f9202 */ /* 0x008fe20000000f00 */
[----:B----4-:R-:W-:Y:S02]  /*a7b0*/  @P4 FMUL.FTZ R5, R5, R16 ;  /* 0x0000001005054220 */ /* 0x010fe40000410000 */
[----:B------:R-:W-:Y:S02]  /*a7c0*/  @!P1 IMAD.WIDE.U32 R14, R37, R46, R14 ;  /* 0x0000002e250e9225 */ /* 0x000fe400078e000e */
[----:B------:R-:W3:Y:S02]  /*a7d0*/  @!P3 LDC.64 R46, c[0x0][0x210] ;  /* 0x00008400ff2ebb82 */ /* 0x000ee40000000a00 */
[----:B------:R-:W4:Y:S01]  /*a7e0*/  @P4 MUFU.EX2 R27, R22 ;  /* 0x00000016001b4308 */ /* 0x000f220000000800 */
[----:B-1----:R-:W-:Y:S02]  /*a7f0*/  HADD2.F32 R29, -RZ, R28.H1_H1 ;  /* 0x3000001cff1d7230 */ /* 0x002fe40000004100 */
[----:B0-----:R-:W-:Y:S01]  /*a800*/  @P4 FMUL.FTZ R18, R18, R17 ;  /* 0x0000001112124220 */ /* 0x001fe20000410000 */
[----:B------:R-:W-:Y:S01]  /*a810*/  @!P1 IMAD.IADD R15, R15, 0x1, R33 ;  /* 0x000000010f0f9824 */ /* 0x000fe200078e0221 */
[----:B------:R-:W-:Y:S01]  /*a820*/  @!P1 LEA R16, P5, R14, R34, 0x1 ;  /* 0x000000220e109211 */ /* 0x000fe200078a08ff */
[----:B------:R-:W-:-:S02]  /*a830*/  VIADD R37, R37, 0x18 ;  /* 0x0000001825257836 */ /* 0x000fc40000000000 */
[----:B------:R-:W-:Y:S01]  /*a840*/  FADD.FTZ R29, -R0, R29 ;  /* 0x0000001d001d7221 */ /* 0x000fe20000010100 */
[----:B------:R0:W1:Y:S01]  /*a850*/  @P4 MUFU.RCP R22, R21 ;  /* 0x0000001500164308 */ /* 0x0000620000001000 */
[----:B------:R-:W-:Y:S02]  /*a860*/  @!P1 LEA.HI.X R17, R14, R35, R15, 0x1, P5 ;  /* 0x000000230e119211 */ /* 0x000fe400028f0c0f */
[----:B------:R-:W-:Y:S01]  /*a870*/  FMUL.FTZ R28, R29, R2 ;  /* 0x000000021d1c7220 */ /* 0x000fe20000410000 */
[----:B------:R-:W-:Y:S01]  /*a880*/  @!P1 F2FP.F16.F32.PACK_AB R29, R5, R18 ;  /* 0x00000012051d923e */ /* 0x000fe200000000ff */
[----:B------:R-:W3:Y:S01]  /*a890*/  @!P2 LDC.64 R34, c[0x0][0x210] ;  /* 0x00008400ff22ab82 */ /* 0x000ee20000000a00 */
[----:B------:R-:W-:Y:S01]  /*a8a0*/  @!P3 MOV R14, R6 ;  /* 0x00000006000eb202 */ /* 0x000fe20000000f00 */
[----:B------:R-:W-:Y:S02]  /*a8b0*/  @!P3 IMAD R18, R41, R48, RZ ;  /* 0x000000302912b224 */ /* 0x000fe400078e02ff */
[----:B--2---:R-:W-:Y:S01]  /*a8c0*/  @P4 FADD.FTZ R31, R31, 1 ;  /* 0x3f8000001f1f4421 */ /* 0x004fe20000010000 */
[----:B------:R-:W2:Y:S01]  /*a8d0*/  @P4 MUFU.RCP R23, R23 ;  /* 0x0000001700174308 */ /* 0x000ea20000001000 */
[----:B0-----:R-:W-:Y:S01]  /*a8e0*/  FFMA.FTZ R21, R11, R28, R13 ;  /* 0x0000001c0b157223 */ /* 0x001fe2000001000d */
[----:B------:R-:W-:-:S02]  /*a8f0*/  @!P3 IMAD.MOV.U32 R15, RZ, RZ, R9 ;  /* 0x000000ffff0fb224 */ /* 0x000fc400078e0009 */
[----:B----4-:R-:W-:Y:S01]  /*a900*/  @P4 FADD.FTZ R27, R27, 1 ;  /* 0x3f8000001b1b4421 */ /* 0x010fe20000010000 */
[----:B------:R-:W-:Y:S02]  /*a910*/  @!P3 IMAD R33, R39, R49, R18 ;  /* 0x000000312721b224 */ /* 0x000fe400078e0212 */
[----:B------:R-:W-:Y:S01]  /*a920*/  @P4 FMUL.FTZ R5, R21, -1.4426950216293334961 ;  /* 0xbfb8aa3b15054820 */ /* 0x000fe20000410000 */
[----:B------:R-:W-:Y:S01]  /*a930*/  @!P3 IMAD.WIDE.U32 R14, R39, R48, R14 ;  /* 0x00000030270eb225 */ /* 0x000fe200078e000e */
[----:B------:R0:W-:Y:S01]  /*a940*/  @!P1 STG.E desc[UR12][R16.64], R29 ;  /* 0x0000001d10009986 */ /* 0x0001e2000c10190c */
[----:B------:R-:W4:Y:S02]  /*a950*/  @P4 MUFU.EX2 R26, R26 ;  /* 0x0000001a001a4308 */ /* 0x000f240000000800 */
[----:B-1----:R-:W-:Y:S01]  /*a960*/  @P4 FMUL.FTZ R19, R19, R22 ;  /* 0x0000001613134220 */ /* 0x002fe20000410000 */
[----:B---3--:R-:W-:Y:S02]  /*a970*/  @!P3 LEA R18, P5, R14, R46, 0x1 ;  /* 0x0000002e0e12b211 */ /* 0x008fe400078a08ff */
[----:B------:R-:W-:-:S03]  /*a980*/  @!P3 IADD3 R15, R15, R33, RZ ;  /* 0x000000210f0fb210 */ /* 0x000fc60007ffe0ff */
[----:B------:R-:W1:Y:S01]  /*a990*/  @P4 MUFU.EX2 R5, R5 ;  /* 0x0000000500054308 */ /* 0x000e620000000800 */
[----:B--2---:R-:W-:-:S05]  /*a9a0*/  @P4 FMUL.FTZ R20, R20, R23 ;  /* 0x0000001714144220 */ /* 0x004fca0000410000 */
[----:B------:R-:W-:Y:S01]  /*a9b0*/  @!P3 F2FP.F16.F32.PACK_AB R23, R20, R19 ;  /* 0x000000131417b23e */ /* 0x000fe200000000ff */
[-C--:B------:R-:W-:Y:S01]  /*a9c0*/  @!P2 IMAD R20, R45, R50.reuse, RZ ;  /* 0x000000322d14a224 */ /* 0x080fe200078e02ff */
[----:B------:R-:W-:Y:S01]  /*a9d0*/  @!P3 LEA.HI.X R19, R14, R47, R15, 0x1, P5 ;  /* 0x0000002f0e13b211 */ /* 0x000fe200028f0c0f */
[----:B----4-:R-:W-:Y:S01]  /*a9e0*/  @P4 FADD.FTZ R26, R26, 1 ;  /* 0x3f8000001a1a4421 */ /* 0x010fe20000010000 */
[----:B------:R-:W-:Y:S01]  /*a9f0*/  @!P2 MOV R15, R9 ;  /* 0x00000009000fa202 */ /* 0x000fe20000000f00 */
[----:B------:R-:W-:Y:S01]  /*aa00*/  @!P2 IMAD.MOV.U32 R14, RZ, RZ, R6 ;  /* 0x000000ffff0ea224 */ /* 0x000fe200078e0006 */
[----:B------:R-:W2:Y:S01]  /*aa10*/  @P4 MUFU.RCP R27, R27 ;  /* 0x0000001b001b4308 */ /* 0x000ea20000001000 */
[C---:B------:R-:W-:Y:S01]  /*aa20*/  @!P2 IMAD R33, R43.reuse, R51, R20 ;  /* 0x000000332b21a224 */ /* 0x040fe200078e0214 */
[----:B------:R3:W-:Y:S01]  /*aa30*/  @!P3 STG.E desc[UR12][R18.64], R23 ;  /* 0x000000171200b986 */ /* 0x0007e2000c10190c */
[----:B------:R-:W-:-:S04]  /*aa40*/  @!P2 IMAD.WIDE.U32 R14, R43, R50, R14 ;  /* 0x000000322b0ea225 */ /* 0x000fc800078e000e */
[----:B-1----:R-:W-:Y:S01]  /*aa50*/  @P4 FADD.FTZ R5, R5, 1 ;  /* 0x3f80000005054421 */ /* 0x002fe20000010000 */
[----:B------:R-:W1:Y:S01]  /*aa60*/  @P4 MUFU.RCP R26, R26 ;  /* 0x0000001a001a4308 */ /* 0x000e620000001000 */
[----:B0-----:R-:W-:Y:S02]  /*aa70*/  @!P2 LEA R16, P1, R14, R34, 0x1 ;  /* 0x000000220e10a211 */ /* 0x001fe400078208ff */
[----:B------:R-:W-:-:S04]  /*aa80*/  @!P2 IADD3 R15, R15, R33, RZ ;  /* 0x000000210f0fa210 */ /* 0x000fc80007ffe0ff */
[----:B------:R-:W-:Y:S01]  /*aa90*/  @!P2 LEA.HI.X R17, R14, R35, R15, 0x1, P1 ;  /* 0x000000230e11a211 */ /* 0x000fe200008f0c0f */
[----:B------:R-:W0:Y:S01]  /*aaa0*/  @P4 MUFU.RCP R31, R31 ;  /* 0x0000001f001f4308 */ /* 0x000e220000001000 */
[----:B------:R-:W-:Y:S01]  /*aab0*/  ISETP.GE.U32.AND P1, PT, R37, UR10, PT ;  /* 0x0000000a25007c0c */ /* 0x000fe2000bf26070 */
[----:B--2---:R-:W-:Y:S01]  /*aac0*/  @P4 FMUL.FTZ R24, R24, R27 ;  /* 0x0000001b18184220 */ /* 0x004fe20000410000 */
[----:B------:R-:W-:-:S04]  /*aad0*/  SHF.R.S32.HI R14, RZ, 0x1f, R37 ;  /* 0x0000001fff0e7819 */ /* 0x000fc80000011425 */
[----:B------:R-:W-:Y:S01]  /*aae0*/  ISETP.GE.OR.EX P1, PT, R14, UR11, P0, P1 ;  /* 0x0000000b0e007c0c */ /* 0x000fe20008726710 */
[----:B------:R-:W2:Y:S01]  /*aaf0*/  @P4 MUFU.RCP R20, R5 ;  /* 0x0000000500144308 */ /* 0x000ea20000001000 */
[----:B-1----:R-:W-:-:S05]  /*ab00*/  @P4 FMUL.FTZ R25, R25, R26 ;  /* 0x0000001a19194220 */ /* 0x002fca0000410000 */
[----:B------:R-:W-:Y:S01]  /*ab10*/  @!P2 F2FP.F16.F32.PACK_AB R25, R24, R25 ;  /* 0x000000191819a23e */ /* 0x000fe200000000ff */
[----:B0-----:R-:W-:-:S04]  /*ab20*/  @P4 FMUL.FTZ R30, R30, R31 ;  /* 0x0000001f1e1e4220 */ /* 0x001fc80000410000 */
[----:B------:R3:W-:Y:S01]  /*ab30*/  @!P2 STG.E desc[UR12][R16.64], R25 ;  /* 0x000000191000a986 */ /* 0x0007e2000c10190c */
[----:B------:R-:W-:Y:S01]  /*ab40*/  ISETP.NE.AND P2, PT, R4, 0x40, PT ;  /* 0x000000400400780c */ /* 0x000fe20003f45270 */
[----:B--2---:R-:W-:Y:S01]  /*ab50*/  @P4 FMUL.FTZ R21, R21, R20 ;  /* 0x0000001415154220 */ /* 0x004fe20000410000 */
[----:B------:R-:W-:Y:S11]  /*ab60*/  @P1 BRA `(.L_x_4458) ;  /* 0x0000000000281947 */ /* 0x000ff60003800000 */
[----:B------:R-:W-:Y:S01]  /*ab70*/  IMAD R5, R14, UR16, RZ ;  /* 0x000000100e057c24 */ /* 0x000fe2000f8e02ff */
[----:B------:R-:W-:Y:S01]  /*ab80*/  MOV R14, R6 ;  /* 0x00000006000e7202 */ /* 0x000fe20000000f00 */
[----:B------:R-:W-:Y:S01]  /*ab90*/  IMAD.MOV.U32 R15, RZ, RZ, R9 ;  /* 0x000000ffff0f7224 */ /* 0x000fe200078e0009 */
[----:B------:R-:W-:Y:S01]  /*aba0*/  F2FP.F16.F32.PACK_AB R21, R21, R30 ;  /* 0x0000001e1515723e */ /* 0x000fe200000000ff */
[C---:B------:R-:W-:Y:S02]  /*abb0*/  IMAD R5, R37.reuse, UR17, R5 ;  /* 0x0000001125057c24 */ /* 0x040fe4000f8e0205 */
[----:B------:R-:W-:-:S05]  /*abc0*/  IMAD.WIDE.U32 R14, R37, UR16, R14 ;  /* 0x00000010250e7c25 */ /* 0x000fca000f8e000e */
[----:B------:R-:W-:Y:S02]  /*abd0*/  IADD3 R5, R15, R5, RZ ;  /* 0x000000050f057210 */ /* 0x000fe40007ffe0ff */
[----:B---3--:R-:W-:-:S04]  /*abe0*/  LEA R16, P1, R14, UR18, 0x1 ;  /* 0x000000120e107c11 */ /* 0x008fc8000f8208ff */
[----:B------:R-:W-:-:S05]  /*abf0*/  LEA.HI.X R17, R14, UR19, R5, 0x1, P1 ;  /* 0x000000130e117c11 */ /* 0x000fca00088f0c05 */
[----:B------:R0:W-:Y:S04]  /*ac00*/  STG.E desc[UR12][R16.64], R21 ;  /* 0x0000001510007986 */ /* 0x0001e8000c10190c */
.L_x_4458:
[----:B------:R-:W-:Y:S05]  /*ac10*/  BSYNC B0 ;  /* 0x0000000000007941 */ /* 0x000fea0003800000 */
.L_x_4457:
        /* <DEDUP_REMOVED lines=11> */
.L_x_4461:
        /* <DEDUP_REMOVED lines=11> */
.L_x_5636:


//--------------------- .text._Z35group_norm_nhwc_fwd_one_pass_kernelI11Fp16IOBf16WLi64ELi98ELi392EEv26Group_norm_nhwc_fwd_params --------------------------
	.section	.text._Z35group_norm_nhwc_fwd_one_pass_kernelI11Fp16IOBf16WLi64ELi98ELi392EEv26Group_norm_nhwc_fwd_params,"ax",@progbits
	.align	128
        .global         _Z35group_norm_nhwc_fwd_one_pass_kernelI11Fp16IOBf16WLi64ELi98ELi392EEv26Group_norm_nhwc_fwd_params
        .type           _Z35group_norm_nhwc_fwd_one_pass_kernelI11Fp16IOBf16WLi64ELi98ELi392EEv26Group_norm_nhwc_fwd_params,@function
        .size           _Z35group_norm_nhwc_fwd_one_pass_kernelI11Fp16IOBf16WLi64ELi98ELi392EEv26Group_norm_nhwc_fwd_params,(.L_x_5637 - _Z35group_norm_nhwc_fwd_one_pass_kernelI11Fp16IOBf16WLi64ELi98ELi392EEv26Group_norm_nhwc_fwd_params)
        .other          _Z35group_norm_nhwc_fwd_one_pass_kernelI11Fp16IOBf16WLi64ELi98ELi392EEv26Group_norm_nhwc_fwd_params,@"STO_CUDA_ENTRY STV_DEFAULT"
_Z35group_norm_nhwc_fwd_one_pass_kernelI11Fp16IOBf16WLi64ELi98ELi392EEv26Group_norm_nhwc_fwd_params:
.text._Z35group_norm_nhwc_fwd_one_pass_kernelI11Fp16IOBf16WLi64ELi98ELi392EEv26Group_norm_nhwc_fwd_params:
        /* <DEDUP_REMOVED lines=11> */
[----:B------:R-:W-:-:S05]  /*00b0*/  ULDC.U8 UR11, c[0x0][0x28c] ;  /* 0x0000a300000b7ab9 */ /* 0x000fca0000000000 */
[----:B------:R-:W1:Y:S08]  /*00c0*/  LDC R15, c[0x0][0x294] ;  /* 0x0000a500ff0f7b82 */ /* 0x000e700000000800 */
[----:B------:R-:W2:Y:S01]  /*00d0*/  S2UR UR6, SR_CgaCtaId ;  /* 0x00000000000679c3 */ /* 0x000ea20000008800 */
[C---:B0-----:R-:W-:Y:S01]  /*00e0*/  IMAD.WIDE.U32 R2, R31.reuse, 0x5397829d, RZ ;  /* 0x5397829d1f027825 */ /* 0x041fe200078e00ff */
[----:B------:R-:W-:-:S02]  /*00f0*/  ISETP.GE.U32.AND P4, PT, R31, 0x188, PT ;  /* 0x000001881f00780c */ /* 0x000fc40003f86070 */
[----:B------:R-:W-:Y:S02]  /*0100*/  ISETP.GT.AND P5, PT, R31, 0x17f, PT ;  /* 0x0000017f1f00780c */ /* 0x000fe40003fa4270 */
[----:B------:R-:W-:Y:S01]  /*0110*/  SHF.R.U32.HI R8, RZ, 0x4, R3 ;  /* 0x00000004ff087819 */ /* 0x000fe20000011603 */
[----:B--2---:R-:W-:-:S04]  /*0120*/  ULEA UR4, UR6, UR4, 0x18 ;  /* 0x0000000406047291 */ /* 0x004fc8000f8ec03f */
[----:B-1----:R-:W-:-:S05]  /*0130*/  IMAD R15, R15, UR10, R8 ;  /* 0x0000000a0f0f7c24 */ /* 0x002fca000f8e0208 */
[C---:B------:R-:W-:Y:S02]  /*0140*/  IADD3 R3, R15.reuse, 0x18, RZ ;  /* 0x000000180f037810 */ /* 0x040fe40007ffe0ff */
[----:B------:R-:W-:Y:S02]  /*0150*/  IADD3 R28, R15, 0x8, RZ ;  /* 0x000000080f1c7810 */ /* 0x000fe40007ffe0ff */
[----:B------:R-:W-:Y:S02]  /*0160*/  SHF.R.S32.HI R7, RZ, 0x1f, R3 ;  /* 0x0000001fff077819 */ /* 0x000fe40000011403 */
[----:B------:R-:W-:Y:S02]  /*0170*/  ISETP.LT.U32.AND P2, PT, R3, UR8, PT ;  /* 0x0000000803007c0c */ /* 0x000fe4000bf41070 */
[----:B------:R-:W-:Y:S02]  /*0180*/  SHF.R.S32.HI R4, RZ, 0x1f, R28 ;  /* 0x0000001fff047819 */ /* 0x000fe4000001141c */
[----:B------:R-:W-:-:S02]  /*0190*/  IADD3 R2, R15, 0x10, RZ ;  /* 0x000000100f027810 */ /* 0x000fc40007ffe0ff */
[----:B------:R-:W-:Y:S02]  /*01a0*/  ISETP.LT.U32.AND P0, PT, R28, UR8, PT ;  /* 0x000000081c007c0c */ /* 0x000fe4000bf01070 */
[----:B------:R-:W-:Y:S02]  /*01b0*/  ISETP.LT.AND.EX P2, PT, R7, UR9, !P4, P2 ;  /* 0x0000000907007c0c */ /* 0x000fe4000e741320 */
[----:B------:R-:W-:Y:S01]  /*01c0*/  ISETP.LT.U32.AND P1, PT, R2, UR8, PT ;  /* 0x0000000802007c0c */ /* 0x000fe2000bf21070 */
[----:B------:R-:W0:Y:S01]  /*01d0*/  LDC R7, c[0x0][0x10] ;  /* 0x00000400ff077b82 */ /* 0x000e220000000800 */
[----:B------:R-:W-:Y:S02]  /*01e0*/  SHF.R.S32.HI R6, RZ, 0x1f, R2 ;  /* 0x0000001fff067819 */ /* 0x000fe40000011402 */
[----:B------:R-:W-:Y:S02]  /*01f0*/  ISETP.LT.AND.EX P0, PT, R4, UR9, !P4, P0 ;  /* 0x0000000904007c0c */ /* 0x000fe4000e701300 */
[----:B------:R-:W-:-:S02]  /*0200*/  ISETP.LT.AND.EX P1, PT, R6, UR9, !P4, P1 ;  /* 0x0000000906007c0c */ /* 0x000fc4000e721310 */
[----:B------:R-:W-:Y:S01]  /*0210*/  SHF.R.S32.HI R6, RZ, 0x1f, R31 ;  /* 0x0000001fff067819 */ /* 0x000fe2000001141f */
[----:B------:R-:W1:Y:S01]  /*0220*/  LDC R4, c[0x0][0xc] ;  /* 0x00000300ff047b82 */ /* 0x000e620000000800 */
[----:B------:R-:W-:Y:S02]  /*0230*/  ISETP.LT.U32.AND P3, PT, R15, UR8, PT ;  /* 0x000000080f007c0c */ /* 0x000fe4000bf61070 */
[----:B------:R-:W-:Y:S02]  /*0240*/  LEA.HI R6, R6, R31, RZ, 0x5 ;  /* 0x0000001f06067211 */ /* 0x000fe400078f28ff */
[----:B------:R-:W-:Y:S02]  /*0250*/  SHF.R.S32.HI R5, RZ, 0x1f, R15 ;  /* 0x0000001fff057819 */ /* 0x000fe4000001140f */
[----:B------:R-:W-:Y:S02]  /*0260*/  LOP3.LUT R9, R6, 0xffffffe0, RZ, 0xc0, !PT ;  /* 0xffffffe006097812 */ /* 0x000fe400078ec0ff */
[----:B------:R-:W-:Y:S01]  /*0270*/  ISETP.LT.AND.EX P3, PT, R5, UR9, !P4, P3 ;  /* 0x0000000905007c0c */ /* 0x000fe2000e761330 */
[----:B------:R-:W-:Y:S01]  /*0280*/  ULDC.64 UR8, c[0x0][0x218] ;  /* 0x0000860000087ab9 */ /* 0x000fe20000000a00 */
[----:B------:R-:W-:Y:S01]  /*0290*/  LOP3.LUT P4, RZ, R31, UR10, RZ, 0xfc, !PT ;  /* 0x0000000a1fff7c12 */ /* 0x000fe2000f88fcff */
[----:B------:R-:W-:Y:S01]  /*02a0*/  IMAD R31, R8, -0x31, R31 ;  /* 0xffffffcf081f7824 */ /* 0x000fe200078e021f */
[----:B------:R-:W-:-:S02]  /*02b0*/  IADD3 R29, -R9, 0x187, RZ ;  /* 0x00000187091d7810 */ /* 0x000fc40007ffe1ff */
[----:B------:R-:W-:Y:S02]  /*02c0*/  ISETP.NE.U32.AND P6, PT, RZ, UR8, PT ;  /* 0x00000008ff007c0c */ /* 0x000fe4000bfc5070 */
[----:B------:R-:W-:Y:S02]  /*02d0*/  SHF.R.S32.HI R8, RZ, 0x5, R6 ;  /* 0x00000005ff087819 */ /* 0x000fe40000011406 */
[----:B------:R-:W-:Y:S02]  /*02e0*/  MOV R6, R0 ;  /* 0x0000000000067202 */ /* 0x000fe40000000f00 */
[----:B------:R-:W-:Y:S02]  /*02f0*/  SHF.L.U32 R31, R31, 0x1, RZ ;  /* 0x000000011f1f7819 */ /* 0x000fe400000006ff */
[----:B------:R-:W-:Y:S02]  /*0300*/  IADD3 R9, R15, 0x38, RZ ;  /* 0x000000380f097810 */ /* 0x000fe40007ffe0ff */
[----:B------:R-:W-:-:S02]  /*0310*/  SEL R29, R29, 0x1f, P5 ;  /* 0x0000001f1d1d7807 */ /* 0x000fc40002800000 */
[----:B------:R-:W-:Y:S01]  /*0320*/  ISETP.NE.AND.EX P4, PT, RZ, UR9, !P4, P6 ;  /* 0x00000009ff007c0c */ /* 0x000fe2000e785360 */
[----:B------:R-:W-:Y:S01]  /*0330*/  ULDC.64 UR8, c[0x0][0x208] ;  /* 0x0000820000087ab9 */ /* 0x000fe20000000a00 */
[----:B------:R-:W-:Y:S01]  /*0340*/  LEA R8, R8, UR4, 0x3 ;  /* 0x0000000408087c11 */ /* 0x000fe2000f8e18ff */
[----:B------:R-:W-:-:S10]  /*0350*/  UMOV UR4, URZ ;  /* 0x0000003f00047c82 */ /* 0x000fd40008000000 */
.L_x_4498:
[----:B------:R-:W2:Y:S01]  /*0360*/  LDC R19, c[0x0][0x288] ;  /* 0x0000a200ff137b82 */ /* 0x000ea20000000800 */
[----:B------:R-:W-:-:S07]  /*0370*/  ULDC.64 UR6, c[0x0][0x280] ;  /* 0x0000a00000067ab9 */ /* 0x000fce0000000a00 */
[----:B------:R-:W3:Y:S08]  /*0380*/  @P3 LDC.64 R20, c[0x0][0x270] ;  /* 0x00009c00ff143b82 */ /* 0x000ef00000000a00 */
[----:B------:R-:W4:Y:S01]  /*0390*/  @P3 LDC.64 R24, c[0x0][0x220] ;  /* 0x00008800ff183b82 */ /* 0x000f220000000a00 */
[----:B0-2---:R-:W-:-:S07]  /*03a0*/  IABS R13, R19 ;  /* 0x00000013000d7213 */ /* 0x005fce0000000000 */
[----:B------:R-:W2:Y:S01]  /*03b0*/  @P1 LDC.64 R22, c[0x0][0x220] ;  /* 0x00008800ff161b82 */ /* 0x000ea20000000a00 */
[----:B------:R-:W5:Y:S08]  /*03c0*/  I2F.RP R12, R13 ;  /* 0x0000000d000c7306 */ /* 0x000f700000209400 */
[----:B-----5:R-:W5:Y:S02]  /*03d0*/  MUFU.RCP R12, R12 ;  /* 0x0000000c000c7308 */ /* 0x020f640000001000 */
[----:B-1---5:R-:W-:-:S06]  /*03e0*/  IADD3 R10, R12, 0xffffffe, RZ ;  /* 0x0ffffffe0c0a7810 */ /* 0x022fcc0007ffe0ff */
[----:B------:R5:W0:Y:S02]  /*03f0*/  F2I.FTZ.U32.TRUNC.NTZ R11, R10 ;  /* 0x0000000a000b7305 */ /* 0x000a24000021f000 */
[----:B-----5:R-:W-:Y:S01]  /*0400*/  HFMA2.MMA R10, -RZ, RZ, 0, 0 ;  /* 0x00000000ff0a7435 */ /* 0x020fe200000001ff */
[----:B0-----:R-:W-:-:S05]  /*0410*/  IADD3 R14, RZ, -R11, RZ ;  /* 0x8000000bff0e7210 */ /* 0x001fca0007ffe0ff */
[----:B------:R-:W-:Y:S01]  /*0420*/  IMAD R17, R14, R13, RZ ;  /* 0x0000000d0e117224 */ /* 0x000fe200078e02ff */
[----:B------:R-:W-:-:S03]  /*0430*/  IABS R14, R6 ;  /* 0x00000006000e7213 */ /* 0x000fc60000000000 */
[----:B------:R-:W-:Y:S01]  /*0440*/  IMAD.HI.U32 R11, R11, R17, R10 ;  /* 0x000000110b0b7227 */ /* 0x000fe200078e000a */
[----:B------:R-:W-:Y:S01]  /*0450*/  LOP3.LUT R10, R6, R19, RZ, 0x3c, !PT ;  /* 0x00000013060a7212 */ /* 0x000fe200078e3cff */
        /* <DEDUP_REMOVED lines=8> */
[----:B------:R-:W-:-:S11]  /*04e0*/  ISETP.GE.AND P5, PT, R10, RZ, PT ;  /* 0x000000ff0a00720c */ /* 0x000fd60003fa6270 */
[----:B------:R-:W-:Y:S02]  /*04f0*/  @P6 IADD3 R11, R11, 0x1, RZ ;  /* 0x000000010b0b6810 */ /* 0x000fe40007ffe0ff */
[----:B------:R-:W-:Y:S02]  /*0500*/  ISETP.NE.AND P6, PT, R19, RZ, PT ;  /* 0x000000ff1300720c */ /* 0x000fe40003fc5270 */
[----:B------:R-:W-:-:S11]  /*0510*/  @!P5 IADD3 R11, -R11, RZ, RZ ;  /* 0x000000ff0b0bd210 */ /* 0x000fd60007ffe1ff */
[----:B------:R-:W-:-:S04]  /*0520*/  @!P6 LOP3.LUT R11, RZ, R19, RZ, 0x33, !PT ;  /* 0x00000013ff0be212 */ /* 0x000fc800078e33ff */
[----:B------:R-:W-:Y:S02]  /*0530*/  IADD3 R13, -R11, RZ, RZ ;  /* 0x000000ff0b0d7210 */ /* 0x000fe40007ffe1ff */
[----:B------:R-:W-:-:S03]  /*0540*/  SHF.R.S32.HI R12, RZ, 0x1f, R11 ;  /* 0x0000001fff0c7819 */ /* 0x000fc6000001140b */
[----:B------:R-:W-:Y:S01]  /*0550*/  IMAD R10, R19, R13, R6 ;  /* 0x0000000d130a7224 */ /* 0x000fe200078e0206 */
[----:B------:R-:W-:Y:S01]  /*0560*/  SHF.R.S32.HI R13, RZ, 0x1f, R31 ;  /* 0x0000001fff0d7819 */ /* 0x000fe2000001141f */
[----:B------:R-:W-:Y:S01]  /*0570*/  IMAD R12, R12, UR6, RZ ;  /* 0x000000060c0c7c24 */ /* 0x000fe2000f8e02ff */
[----:B------:R-:W5:Y:S01]  /*0580*/  @P0 LDC.64 R18, c[0x0][0x220] ;  /* 0x00008800ff120b82 */ /* 0x000f620000000a00 */
[----:B------:R-:W-:Y:S02]  /*0590*/  IMAD R10, R10, 0x62, RZ ;  /* 0x000000620a0a7824 */ /* 0x000fe400078e02ff */
[----:B------:R-:W-:Y:S02]  /*05a0*/  IMAD R35, R11, UR7, R12 ;  /* 0x000000070b237c24 */ /* 0x000fe4000f8e020c */
[----:B---3--:R-:W-:Y:S01]  /*05b0*/  @P3 IMAD R12, R5, R20, RZ ;  /* 0x00000014050c3224 */ /* 0x008fe200078e02ff */
[----:B------:R-:W-:-:S04]  /*05c0*/  IADD3 R32, P5, R31, R10, RZ ;  /* 0x0000000a1f207210 */ /* 0x000fc80007fbe0ff */
[----:B------:R-:W-:-:S03]  /*05d0*/  LEA.HI.X.SX32 R33, R10, R13, 0x1, P5 ;  /* 0x0000000d0a217211 */ /* 0x000fc600028f0eff */
[----:B------:R-:W-:Y:S01]  /*05e0*/  IMAD.WIDE.U32 R32, R11, UR6, R32 ;  /* 0x000000060b207c25 */ /* 0x000fe2000f8e0020 */
[----:B------:R-:W-:-:S03]  /*05f0*/  ULDC.64 UR6, c[0x0][0x278] ;  /* 0x00009e0000067ab9 */ /* 0x000fc60000000a00 */
[----:B------:R-:W-:Y:S01]  /*0600*/  @P3 IMAD R11, R15, R21, R12 ;  /* 0x000000150f0b3224 */ /* 0x000fe200078e020c */
[----:B------:R-:W-:Y:S01]  /*0610*/  IADD3 R35, R33, R35, RZ ;  /* 0x0000002321237210 */ /* 0x000fe20007ffe0ff */
[----:B------:R-:W3:Y:S01]  /*0620*/  @P1 LDC.64 R12, c[0x0][0x270] ;  /* 0x00009c00ff0c1b82 */ /* 0x000ee20000000a00 */
[----:B------:R-:W-:Y:S02]  /*0630*/  @P3 MOV R34, R32 ;  /* 0x0000002000223202 */ /* 0x000fe40000000f00 */
[----:B------:R-:W-:-:S03]  /*0640*/  SHF.R.S32.HI R21, RZ, 0x1f, R28 ;  /* 0x0000001fff157819 */ /* 0x000fc6000001141c */
[----:B------:R-:W-:-:S04]  /*0650*/  @P3 IMAD.WIDE.U32 R14, R15, R20, R34 ;  /* 0x000000140f0e3225 */ /* 0x000fc800078e0022 */
[----:B0-----:R-:W-:Y:S01]  /*0660*/  @P0 IMAD R20, R21, R16, RZ ;  /* 0x0000001015140224 */ /* 0x001fe200078e02ff */
[----:B------:R-:W-:Y:S02]  /*0670*/  @P3 IADD3 R11, R15, R11, RZ ;  /* 0x0000000b0f0b3210 */ /* 0x000fe40007ffe0ff */
[----:B----4-:R-:W-:Y:S01]  /*0680*/  @P3 LEA R24, P5, R14, R24, 0x1 ;  /* 0x000000180e183211 */ /* 0x010fe200078a08ff */
[----:B------:R-:W-:Y:S01]  /*0690*/  @P0 IMAD R27, R28, R17, R20 ;  /* 0x000000111c1b0224 */ /* 0x000fe200078e0214 */
[----:B------:R-:W-:Y:S02]  /*06a0*/  @P0 MOV R20, R32 ;  /* 0x0000002000140202 */ /* 0x000fe40000000f00 */
[----:B------:R-:W-:Y:S02]  /*06b0*/  @P0 MOV R21, R35 ;  /* 0x0000002300150202 */ /* 0x000fe40000000f00 */
[----:B------:R-:W-:Y:S01]  /*06c0*/  @P3 LEA.HI.X R25, R14, R25, R11, 0x1, P5 ;  /* 0x000000190e193211 */ /* 0x000fe200028f0c0b */
[----:B------:R-:W-:Y:S01]  /*06d0*/  HFMA2.MMA R11, -RZ, RZ, 0, 0 ;  /* 0x00000000ff0b7435 */ /* 0x000fe200000001ff */
[----:B------:R-:W0:Y:S01]  /*06e0*/  @P2 LDC.64 R14, c[0x0][0x270] ;  /* 0x00009c00ff0e2b82 */ /* 0x000e220000000a00 */
[----:B------:R-:W-:Y:S01]  /*06f0*/  @P0 IMAD.WIDE.U32 R16, R28, R16, R20 ;  /* 0x000000101c100225 */ /* 0x000fe200078e0014 */
[----:B------:R-:W-:-:S02]  /*0700*/  MOV R20, RZ ;  /* 0x000000ff00147202 */ /* 0x000fc40000000f00 */
[----:B------:R-:W-:Y:S02]  /*0710*/  SHF.R.S32.HI R21, RZ, 0x1f, R2 ;  /* 0x0000001fff157819 */ /* 0x000fe40000011402 */
[----:B------:R-:W-:Y:S02]  /*0720*/  @P0 IADD3 R17, R17, R27, RZ ;  /* 0x0000001b11110210 */ /* 0x000fe40007ffe0ff */
[C---:B-----5:R-:W-:Y:S01]  /*0730*/  @P0 LEA R18, P5, R16.reuse, R18, 0x1 ;  /* 0x0000001210120211 */ /* 0x060fe200078a08ff */
[----:B------:R-:W4:Y:S03]  /*0740*/  @P3 LDG.E R11, desc[UR8][R24.64] ;  /* 0x00000008180b3981 */ /* 0x000f26000c1e1900 */
[----:B------:R-:W-:Y:S02]  /*0750*/  @P0 LEA.HI.X R19, R16, R19, R17, 0x1, P5 ;  /* 0x0000001310130211 */ /* 0x000fe400028f0c11 */
[----:B------:R-:W5:Y:S01]  /*0760*/  @P2 LDC.64 R16, c[0x0][0x220] ;  /* 0x00008800ff102b82 */ /* 0x000f620000000a00 */
[----:B------:R-:W-:Y:S01]  /*0770*/  @P1 MOV R26, R32 ;  /* 0x00000020001a1202 */ /* 0x000fe20000000f00 */
[-C--:B---3--:R-:W-:Y:S01]  /*0780*/  @P1 IMAD R21, R21, R12.reuse, RZ ;  /* 0x0000000c15151224 */ /* 0x088fe200078e02ff */
[----:B------:R-:W-:Y:S01]  /*0790*/  @P1 MOV R27, R35 ;  /* 0x00000023001b1202 */ /* 0x000fe20000000f00 */
[----:B------:R3:W4:Y:S02]  /*07a0*/  @P0 LDG.E R20, desc[UR8][R18.64] ;  /* 0x0000000812140981 */ /* 0x000724000c1e1900 */
[C---:B------:R-:W-:Y:S01]  /*07b0*/  @P1 IMAD R13, R2.reuse, R13, R21 ;  /* 0x0000000d020d1224 */ /* 0x040fe200078e0215 */
[----:B------:R-:W-:Y:S01]  /*07c0*/  SHF.R.S32.HI R21, RZ, 0x1f, R3 ;  /* 0x0000001fff157819 */ /* 0x000fe20000011403 */
[----:B------:R-:W-:-:S03]  /*07d0*/  @P1 IMAD.WIDE.U32 R26, R2, R12, R26 ;  /* 0x0000000c021a1225 */ /* 0x000fc600078e001a */
[C---:B--2---:R-:W-:Y:S01]  /*07e0*/  @P1 LEA R12, P5, R26.reuse, R22, 0x1 ;  /* 0x000000161a0c1211 */ /* 0x044fe200078a08ff */
[----:B0-----:R-:W-:Y:S01]  /*07f0*/  @P2 IMAD R22, R21, R14, RZ ;  /* 0x0000000e15162224 */ /* 0x001fe200078e02ff */
[----:B------:R-:W-:Y:S01]  /*0800*/  @P1 IADD3 R13, R27, R13, RZ ;  /* 0x0000000d1b0d1210 */ /* 0x000fe20007ffe0ff */
[----:B------:R-:W-:Y:S01]  /*0810*/  HFMA2.MMA R21, -RZ, RZ, 0, 0 ;  /* 0x00000000ff157435 */ /* 0x000fe200000001ff */
[----:B---3--:R-:W-:Y:S02]  /*0820*/  @P2 MOV R18, R32 ;  /* 0x0000002000122202 */ /* 0x008fe40000000f00 */
[----:B------:R-:W-:Y:S02]  /*0830*/  @P2 MOV R19, R35 ;  /* 0x0000002300132202 */ /* 0x000fe40000000f00 */
[----:B------:R-:W-:Y:S01]  /*0840*/  @P1 LEA.HI.X R13, R26, R23, R13, 0x1, P5 ;  /* 0x000000171a0d1211 */ /* 0x000fe200028f0c0d */
[C---:B------:R-:W-:Y:S02]  /*0850*/  @P2 IMAD R23, R3.reuse, R15, R22 ;  /* 0x0000000f03172224 */ /* 0x040fe400078e0216 */
[----:B------:R-:W-:Y:S01]  /*0860*/  @P2 IMAD.WIDE.U32 R14, R3, R14, R18 ;  /* 0x0000000e030e2225 */ /* 0x000fe200078e0012 */
[----:B------:R-:W-:Y:S01]  /*0870*/  HFMA2.MMA R22, -RZ, RZ, 0, 0 ;  /* 0x00000000ff167435 */ /* 0x000fe200000001ff */
[----:B------:R0:W2:Y:S03]  /*0880*/  @P1 LDG.E R21, desc[UR8][R12.64] ;  /* 0x000000080c151981 */ /* 0x0000a6000c1e1900 */
[----:B------:R-:W-:-:S02]  /*0890*/  @P2 IADD3 R15, R15, R23, RZ ;  /* 0x000000170f0f2210 */ /* 0x000fc40007ffe0ff */
[C---:B-----5:R-:W-:Y:S01]  /*08a0*/  @P2 LEA R16, P5, R14.reuse, R16, 0x1 ;  /* 0x000000100e102211 */ /* 0x060fe200078a08ff */
[----:B------:R-:W3:Y:S01]  /*08b0*/  S2R R18, SR_TID.X ;  /* 0x0000000000127919 */ /* 0x000ee20000002100 */
[----:B------:R-:W5:Y:S02]  /*08c0*/  LDC R23, c[0x0][0x294] ;  /* 0x0000a500ff177b82 */ /* 0x000f640000000800 */
[----:B------:R-:W-:-:S05]  /*08d0*/  @P2 LEA.HI.X R17, R14, R17, R15, 0x1, P5 ;  /* 0x000000110e112211 */ /* 0x000fca00028f0c0f */
[----:B------:R1:W2:Y:S01]  /*08e0*/  @P2 LDG.E R22, desc[UR8][R16.64] ;  /* 0x0000000810162981 */ /* 0x0002a2000c1e1900 */
[----:B---3--:R-:W-:-:S05]  /*08f0*/  IMAD.WIDE.U32 R14, R18, 0x5397829d, RZ ;  /* 0x5397829d120e7825 */ /* 0x008fca00078e00ff */
[----:B------:R-:W-:-:S05]  /*0900*/  SHF.R.U32.HI R14, RZ, 0x4, R15 ;  /* 0x00000004ff0e7819 */ /* 0x000fca000001160f */
[----:B-----5:R-:W-:-:S05]  /*0910*/  IMAD R23, R23, UR10, R14 ;  /* 0x0000000a17177c24 */ /* 0x020fca000f8e020e */
[----:B------:R-:W-:-:S04]  /*0920*/  IADD3 R25, R23, 0x20, RZ ;  /* 0x0000002017197810 */ /* 0x000fc80007ffe0ff */
[----:B------:R-:W-:Y:S02]  /*0930*/  ISETP.GE.U32.AND P5, PT, R25, UR6, PT ;  /* 0x0000000619007c0c */ /* 0x000fe4000bfa6070 */
[----:B------:R-:W-:-:S04]  /*0940*/  SHF.R.S32.HI R19, RZ, 0x1f, R25 ;  /* 0x0000001fff137819 */ /* 0x000fc80000011419 */
[----:B------:R-:W-:-:S04]  /*0950*/  ISETP.GE.AND.EX P5, PT, R19, UR7, PT, P5 ;  /* 0x0000000713007c0c */ /* 0x000fc8000bfa6350 */
[----:B------:R-:W-:-:S13]  /*0960*/  ISETP.LT.U32.AND P5, PT, R18, 0x188, !P5 ;  /* 0x000001881200780c */ /* 0x000fda0006fa1070 */
[----:B0-----:R-:W0:Y:S08]  /*0970*/  @P5 LDC.64 R12, c[0x0][0x270] ;  /* 0x00009c00ff0c5b82 */ /* 0x001e300000000a00 */
[----:B------:R-:W3:Y:S01]  /*0980*/  @P5 LDC.64 R14, c[0x0][0x220] ;  /* 0x00008800ff0e5b82 */ /* 0x000ee20000000a00 */
[----:B-1----:R-:W-:Y:S01]  /*0990*/  @P5 MOV R17, R35 ;  /* 0x0000002300115202 */ /* 0x002fe20000000f00 */
[----:B0-----:R-:W-:-:S04]  /*09a0*/  @P5 IMAD R16, R19, R12, RZ ;  /* 0x0000000c13105224 */ /* 0x001fc800078e02ff */
        /* <DEDUP_REMOVED lines=13> */
[----:B------:R-:W-:Y:S02]  /*0a80*/  @P6 MOV R26, R32 ;  /* 0x00000020001a6202 */ /* 0x000fe40000000f00 */
[----:B------:R-:W-:Y:S01]  /*0a90*/  @P6 MOV R27, R35 ;  /* 0x00000023001b6202 */ /* 0x000fe20000000f00 */
[----:B0-----:R-:W-:-:S04]  /*0aa0*/  @P6 IMAD R24, R19, R12, RZ ;  /* 0x0000000c13186224 */ /* 0x001fc800078e02ff */
[C---:B------:R-:W-:Y:S01]  /*0ab0*/  @P6 IMAD R13, R25.reuse, R13, R24 ;  /* 0x0000000d190d6224 */ /* 0x040fe200078e0218 */
[----:B------:R-:W-:Y:S01]  /*0ac0*/  HFMA2.MMA R24, -RZ, RZ, 0, 0 ;  /* 0x00000000ff187435 */ /* 0x000fe200000001ff */
[----:B------:R-:W-:-:S05]  /*0ad0*/  @P6 IMAD.WIDE.U32 R26, R25, R12, R26 ;  /* 0x0000000c191a6225 */ /* 0x000fca00078e001a */
[----:B------:R-:W-:Y:S02]  /*0ae0*/  @P6 IADD3 R12, R27, R13, RZ ;  /* 0x0000000d1b0c6210 */ /* 0x000fe40007ffe0ff */
[----:B------:R-:W-:Y:S02]  /*0af0*/  IADD3 R27, R23, 0x30, RZ ;  /* 0x00000030171b7810 */ /* 0x000fe40007ffe0ff */
[----:B------:R0:W3:Y:S01]  /*0b00*/  @P5 LDG.E R24, desc[UR8][R16.64] ;  /* 0x0000000810185981 */ /* 0x0000e2000c1e1900 */
[C---:B-1----:R-:W-:Y:S02]  /*0b10*/  @P6 LEA R14, P5, R26.reuse, R14, 0x1 ;  /* 0x0000000e1a0e6211 */ /* 0x042fe400078a08ff */
[----:B------:R-:W-:Y:S02]  /*0b20*/  SHF.R.S32.HI R19, RZ, 0x1f, R27 ;  /* 0x0000001fff137819 */ /* 0x000fe4000001141b */
[----:B------:R-:W-:Y:S02]  /*0b30*/  @P6 LEA.HI.X R15, R26, R15, R12, 0x1, P5 ;  /* 0x0000000f1a0f6211 */ /* 0x000fe400028f0c0c */
[----:B------:R-:W-:-:S04]  /*0b40*/  ISETP.GE.U32.AND P5, PT, R27, UR6, PT ;  /* 0x000000061b007c0c */ /* 0x000fc8000bfa6070 */
[----:B------:R-:W-:-:S04]  /*0b50*/  ISETP.GE.AND.EX P5, PT, R19, UR7, PT, P5 ;  /* 0x0000000713007c0c */ /* 0x000fc8000bfa6350 */
[----:B------:R-:W-:Y:S01]  /*0b60*/  ISETP.LT.U32.AND P5, PT, R18, 0x188, !P5 ;  /* 0x000001881200780c */ /* 0x000fe20006fa1070 */
[----:B------:R-:W-:-:S10]  /*0b70*/  HFMA2.MMA R25, -RZ, RZ, 0, 0 ;  /* 0x00000000ff197435 */ /* 0x000fd400000001ff */
[----:B------:R2:W5:Y:S01]  /*0b80*/  @P6 LDG.E R25, desc[UR8][R14.64] ;  /* 0x000000080e196981 */ /* 0x000562000c1e1900 */
[--C-:B----4-:R-:W-:Y:S02]  /*0b90*/  HADD2.F32 R13, -RZ, R11.reuse.H1_H1 ;  /* 0x3000000bff0d7230 */ /* 0x110fe40000004100 */
[----:B------:R-:W-:-:S03]  /*0ba0*/  HADD2.F32 R12, -RZ, R11.H0_H0 ;  /* 0x2000000bff0c7230 */ /* 0x000fc60000004100 */
[----:B0-----:R-:W-:Y:S01]  /*0bb0*/  FMUL.FTZ R17, R13, R13 ;  /* 0x0000000d0d117220 */ /* 0x001fe20000410000 */
[--C-:B------:R-:W-:Y:S02]  /*0bc0*/  HADD2.F32 R37, -RZ, R20.reuse.H1_H1 ;  /* 0x30000014ff257230 */ /* 0x100fe40000004100 */
[C---:B------:R-:W-:Y:S01]  /*0bd0*/  FADD.FTZ R16, R12.reuse, R13 ;  /* 0x0000000d0c107221 */ /* 0x040fe20000010000 */
[----:B------:R-:W-:Y:S02]  /*0be0*/  HADD2.F32 R26, -RZ, R20.H0_H0 ;  /* 0x20000014ff1a7230 */ /* 0x000fe40000004100 */
[----:B------:R-:W-:Y:S01]  /*0bf0*/  FMUL.FTZ R13, R37, R37 ;  /* 0x00000025250d7220 */ /* 0x000fe20000410000 */
[----:B------:R-:W-:Y:S02]  /*0c00*/  FFMA.FTZ R17, R12, R12, R17 ;  /* 0x0000000c0c117223 */ /* 0x000fe40000010011 */
[C---:B------:R-:W-:Y:S01]  /*0c10*/  FADD.FTZ R37, R26.reuse, R37 ;  /* 0x000000251a257221 */ /* 0x040fe20000010000 */
[----:B------:R-:W-:-:S02]  /*0c20*/  FFMA.FTZ R26, R26, R26, R13 ;  /* 0x0000001a1a1a7223 */ /* 0x000fc4000001000d */
[----:B------:R-:W0:Y:S01]  /*0c30*/  @P5 LDC.64 R12, c[0x0][0x270] ;  /* 0x00009c00ff0c5b82 */ /* 0x000e220000000a00 */
[----:B------:R-:W-:-:S04]  /*0c40*/  FADD.FTZ R16, RZ, R16 ;  /* 0x00000010ff107221 */ /* 0x000fc80000010000 */
[----:B------:R-:W-:Y:S01]  /*0c50*/  FADD.FTZ R16, R16, R37 ;  /* 0x0000002510107221 */ /* 0x000fe20000010000 */
[--C-:B--2---:R-:W-:Y:S02]  /*0c60*/  HADD2.F32 R15, -RZ, R21.reuse.H1_H1 ;  /* 0x30000015ff0f7230 */ /* 0x104fe40000004100 */
[----:B------:R-:W-:-:S03]  /*0c70*/  HADD2.F32 R14, -RZ, R21.H0_H0 ;  /* 0x20000015ff0e7230 */ /* 0x000fc60000004100 */
[----:B------:R-:W-:Y:S01]  /*0c80*/  FMUL.FTZ R37, R15, R15 ;  /* 0x0000000f0f257220 */ /* 0x000fe20000410000 */
[----:B------:R-:W-:Y:S01]  /*0c90*/  FADD.FTZ R17, RZ, R17 ;  /* 0x00000011ff117221 */ /* 0x000fe20000010000 */
[C---:B------:R-:W-:Y:S02]  /*0ca0*/  FADD.FTZ R15, R14.reuse, R15 ;  /* 0x0000000f0e0f7221 */ /* 0x040fe40000010000 */
[----:B------:R-:W-:Y:S01]  /*0cb0*/  FFMA.FTZ R30, R14, R14, R37 ;  /* 0x0000000e0e1e7223 */ /* 0x000fe20000010025 */
[----:B------:R-:W-:Y:S01]  /*0cc0*/  FADD.FTZ R17, R17, R26 ;  /* 0x0000001a11117221 */ /* 0x000fe20000010000 */
[--C-:B------:R-:W-:Y:S02]  /*0cd0*/  HADD2.F32 R14, -RZ, R22.reuse.H1_H1 ;  /* 0x30000016ff0e7230 */ /* 0x100fe40000004100 */
[----:B------:R-:W-:Y:S02]  /*0ce0*/  HADD2.F32 R37, -RZ, R22.H0_H0 ;  /* 0x20000016ff257230 */ /* 0x000fe40000004100 */
[----:B------:R-:W-:Y:S01]  /*0cf0*/  FADD.FTZ R36, R16, R15 ;  /* 0x0000000f10247221 */ /* 0x000fe20000010000 */
[----:B0-----:R-:W-:-:S02]  /*0d00*/  @P5 IMAD R26, R19, R12, RZ ;  /* 0x0000000c131a5224 */ /* 0x001fc400078e02ff */
[----:B------:R-:W-:Y:S01]  /*0d10*/  FMUL.FTZ R16, R14, R14 ;  /* 0x0000000e0e107220 */ /* 0x000fe20000410000 */
[----:B------:R-:W-:Y:S01]  /*0d20*/  @P5 MOV R15, R35 ;  /* 0x00000023000f5202 */ /* 0x000fe20000000f00 */
[----:B------:R-:W-:Y:S01]  /*0d30*/  FADD.FTZ R19, R37, R14 ;  /* 0x0000000e25137221 */ /* 0x000fe20000010000 */
[----:B------:R-:W-:Y:S01]  /*0d40*/  @P5 MOV R14, R32 ;  /* 0x00000020000e5202 */ /* 0x000fe20000000f00 */
[----:B------:R-:W-:Y:S01]  /*0d50*/  FADD.FTZ R30, R17, R30 ;  /* 0x0000001e111e7221 */ /* 0x000fe20000010000 */
[----:B------:R-:W-:-:S03]  /*0d60*/  @P5 IMAD R17, R27, R13, R26 ;  /* 0x0000000d1b115224 */ /* 0x000fc600078e021a */
[----:B------:R-:W-:Y:S02]  /*0d70*/  @P5 IMAD.WIDE.U32 R14, R27, R12, R14 ;  /* 0x0000000c1b0e5225 */ /* 0x000fe400078e000e */
[----:B------:R-:W0:Y:S02]  /*0d80*/  @P5 LDC.64 R12, c[0x0][0x220] ;  /* 0x00008800ff0c5b82 */ /* 0x000e240000000a00 */
[----:B------:R-:W-:Y:S01]  /*0d90*/  FFMA.FTZ R37, R37, R37, R16 ;  /* 0x0000002525257223 */ /* 0x000fe20000010010 */
[----:B------:R-:W-:Y:S02]  /*0da0*/  @P5 IADD3 R15, R15, R17, RZ ;  /* 0x000000110f0f5210 */ /* 0x000fe40007ffe0ff */
[----:B0-----:R-:W-:-:S04]  /*0db0*/  @P5 LEA R16, P6, R14, R12, 0x1 ;  /* 0x0000000c0e105211 */ /* 0x001fc800078c08ff */
[----:B------:R-:W-:Y:S02]  /*0dc0*/  @P5 LEA.HI.X R17, R14, R13, R15, 0x1, P6 ;  /* 0x0000000d0e115211 */ /* 0x000fe400030f0c0f */
[----:B------:R-:W-:Y:S02]  /*0dd0*/  SHF.R.S32.HI R15, RZ, 0x1f, R9 ;  /* 0x0000001fff0f7819 */ /* 0x000fe40000011409 */
[----:B------:R-:W-:-:S04]  /*0de0*/  ISETP.GE.U32.AND P6, PT, R9, UR6, PT ;  /* 0x0000000609007c0c */ /* 0x000fc8000bfc6070 */
[----:B------:R-:W-:-:S04]  /*0df0*/  ISETP.GE.AND.EX P6, PT, R15, UR7, PT, P6 ;  /* 0x000000070f007c0c */ /* 0x000fc8000bfc6360 */
[----:B------:R-:W-:-:S13]  /*0e00*/  ISETP.LT.U32.AND P6, PT, R18, 0x188, !P6 ;  /* 0x000001881200780c */ /* 0x000fda00077c1070 */
[----:B------:R-:W0:Y:S02]  /*0e10*/  @P6 LDC.64 R12, c[0x0][0x270] ;  /* 0x00009c00ff0c6b82 */ /* 0x000e240000000a00 */
[----:B0-----:R-:W-:Y:S01]  /*0e20*/  @P6 IMAD R14, R15, R12, RZ ;  /* 0x0000000c0f0e6224 */ /* 0x001fe200078e02ff */
[----:B------:R-:W-:-:S03]  /*0e30*/  @P6 MOV R15, R35 ;  /* 0x00000023000f6202 */ /* 0x000fc60000000f00 */
[----:B------:R-:W-:Y:S01]  /*0e40*/  @P6 IMAD R27, R9, R13, R14 ;  /* 0x0000000d091b6224 */ /* 0x000fe200078e020e */
[----:B------:R-:W-:-:S05]  /*0e50*/  @P6 MOV R14, R32 ;  /* 0x00000020000e6202 */ /* 0x000fca0000000f00 */
[----:B------:R-:W-:Y:S02]  /*0e60*/  @P6 IMAD.WIDE.U32 R14, R9, R12, R14 ;  /* 0x0000000c090e6225 */ /* 0x000fe400078e000e */
[----:B------:R-:W0:Y:S01]  /*0e70*/  @P6 LDC.64 R12, c[0x0][0x220] ;  /* 0x00008800ff0c6b82 */ /* 0x000e220000000a00 */
[----:B------:R-:W-:Y:S02]  /*0e80*/  HFMA2.MMA R26, -RZ, RZ, 0, 0 ;  /* 0x00000000ff1a7435 */ /* 0x000fe400000001ff */
[----:B------:R-:W-:Y:S01]  /*0e90*/  @P6 IADD3 R15, R15, R27, RZ ;  /* 0x0000001b0f0f6210 */ /* 0x000fe20007ffe0ff */
[----:B------:R-:W-:-:S07]  /*0ea0*/  HFMA2.MMA R27, -RZ, RZ, 0, 0 ;  /* 0x00000000ff1b7435 */ /* 0x000fce00000001ff */
[----:B------:R1:W2:Y:S01]  /*0eb0*/  @P5 LDG.E R26, desc[UR8][R16.64] ;  /* 0x00000008101a5981 */ /* 0x0002a2000c1e1900 */
[----:B0-----:R-:W-:-:S04]  /*0ec0*/  @P6 LEA R12, P5, R14, R12, 0x1 ;  /* 0x0000000c0e0c6211 */ /* 0x001fc800078a08ff */
[----:B------:R-:W-:-:S05]  /*0ed0*/  @P6 LEA.HI.X R13, R14, R13, R15, 0x1, P5 ;  /* 0x0000000d0e0d6211 */ /* 0x000fca00028f0c0f */
[----:B------:R0:W4:Y:S01]  /*0ee0*/  @P6 LDG.E R27, desc[UR8][R12.64] ;  /* 0x000000080c1b6981 */ /* 0x000122000c1e1900 */
[----:B------:R-:W-:Y:S01]  /*0ef0*/  FADD.FTZ R19, R36, R19 ;  /* 0x0000001324137221 */ /* 0x000fe20000010000 */
[----:B------:R-:W-:Y:S01]  /*0f00*/  FADD.FTZ R30, R30, R37 ;  /* 0x000000251e1e7221 */ /* 0x000fe20000010000 */
[--C-:B---3--:R-:W-:Y:S02]  /*0f10*/  HADD2.F32 R15, -RZ, R24.reuse.H1_H1 ;  /* 0x30000018ff0f7230 */ /* 0x108fe40000004100 */
[----:B------:R-:W-:-:S03]  /*0f20*/  HADD2.F32 R14, -RZ, R24.H0_H0 ;  /* 0x20000018ff0e7230 */ /* 0x000fc60000004100 */
[----:B-1----:R-:W-:Y:S02]  /*0f30*/  FMUL.FTZ R17, R15, R15 ;  /* 0x0000000f0f117220 */ /* 0x002fe40000410000 */
[C---:B------:R-:W-:Y:S02]  /*0f40*/  FADD.FTZ R16, R14.reuse, R15 ;  /* 0x0000000f0e107221 */ /* 0x040fe40000010000 */
[----:B------:R-:W-:Y:S02]  /*0f50*/  FFMA.FTZ R17, R14, R14, R17 ;  /* 0x0000000e0e117223 */ /* 0x000fe40000010011 */
[----:B------:R-:W-:Y:S02]  /*0f60*/  FADD.FTZ R16, R19, R16 ;  /* 0x0000001013107221 */ /* 0x000fe40000010000 */
[----:B------:R-:W-:Y:S01]  /*0f70*/  FADD.FTZ R17, R30, R17 ;  /* 0x000000111e117221 */ /* 0x000fe20000010000 */
[--C-:B-----5:R-:W-:Y:S02]  /*0f80*/  HADD2.F32 R15, -RZ, R25.reuse.H1_H1 ;  /* 0x30000019ff0f7230 */ /* 0x120fe40000004100 */
[----:B------:R-:W-:-:S03]  /*0f90*/  HADD2.F32 R14, -RZ, R25.H0_H0 ;  /* 0x20000019ff0e7230 */ /* 0x000fc60000004100 */
[----:B0-----:R-:W-:Y:S02]  /*0fa0*/  FMUL.FTZ R13, R15, R15 ;  /* 0x0000000f0f0d7220 */ /* 0x001fe40000410000 */
[C---:B------:R-:W-:Y:S02]  /*0fb0*/  FADD.FTZ R15, R14.reuse, R15 ;  /* 0x0000000f0e0f7221 */ /* 0x040fe40000010000 */
[----:B------:R-:W-:Y:S02]  /*0fc0*/  FFMA.FTZ R14, R14, R14, R13 ;  /* 0x0000000e0e0e7223 */ /* 0x000fe4000001000d */
[----:B------:R-:W-:Y:S02]  /*0fd0*/  FADD.FTZ R15, R16, R15 ;  /* 0x0000000f100f7221 */ /* 0x000fe40000010000 */
[----:B------:R-:W-:Y:S01]  /*0fe0*/  FADD.FTZ R14, R17, R14 ;  /* 0x0000000e110e7221 */ /* 0x000fe20000010000 */
[----:B------:R-:W-:Y:S01]  /*0ff0*/  BSSY B0, `(.L_x_4462) ;  /* 0x0000057000007945 */ /* 0x000fe20003800000 */
[----:B--2---:R-:W-:-:S02]  /*1000*/  HADD2.F32 R12, -RZ, R26.H1_H1 ;  /* 0x3000001aff0c7230 */ /* 0x004fc40000004100 */
[----:B------:R-:W-:-:S03]  /*1010*/  HADD2.F32 R13, -RZ, R26.H0_H0 ;  /* 0x2000001aff0d7230 */ /* 0x000fc60000004100 */
[----:B------:R-:W-:Y:S02]  /*1020*/  FMUL.FTZ R30, R12, R12 ;  /* 0x0000000c0c1e7220 */ /* 0x000fe40000410000 */
[C---:B------:R-:W-:Y:S02]  /*1030*/  FADD.FTZ R16, R13.reuse, R12 ;  /* 0x0000000c0d107221 */ /* 0x040fe40000010000 */
[----:B------:R-:W0:Y:S01]  /*1040*/  S2R R12, SR_LANEID ;  /* 0x00000000000c7919 */ /* 0x000e220000000000 */
[----:B------:R-:W-:-:S04]  /*1050*/  FFMA.FTZ R13, R13, R13, R30 ;  /* 0x0000000d0d0d7223 */ /* 0x000fc8000001001e */
[----:B------:R-:W-:Y:S01]  /*1060*/  FADD.FTZ R13, R14, R13 ;  /* 0x0000000d0e0d7221 */ /* 0x000fe20000010000 */
[--C-:B----4-:R-:W-:Y:S02]  /*1070*/  HADD2.F32 R17, -RZ, R27.reuse.H1_H1 ;  /* 0x3000001bff117230 */ /* 0x110fe40000004100 */
[----:B------:R-:W-:-:S03]  /*1080*/  HADD2.F32 R14, -RZ, R27.H0_H0 ;  /* 0x2000001bff0e7230 */ /* 0x000fc60000004100 */
[----:B------:R-:W-:Y:S01]  /*1090*/  FMUL.FTZ R19, R17, R17 ;  /* 0x0000001111137220 */ /* 0x000fe20000410000 */
[----:B------:R-:W-:Y:S01]  /*10a0*/  FADD.FTZ R15, R15, R16 ;  /* 0x000000100f0f7221 */ /* 0x000fe20000010000 */
        /* <DEDUP_REMOVED lines=31> */
[----:B------:R-:W-:-:S11]  /*12a0*/  ISETP.NE.AND P6, PT, R12, RZ, PT ;  /* 0x000000ff0c00720c */ /* 0x000fd60003fc5270 */
        /* <DEDUP_REMOVED lines=43> */
.L_x_4463:
[----:B------:R-:W-:Y:S05]  /*1560*/  BSYNC B0 ;  /* 0x0000000000007941 */ /* 0x000fea0003800000 */
.L_x_4462:
        /* <DEDUP_REMOVED lines=27> */
.L_x_4466:
[----:B------:R-:W2:Y:S04]  /*1720*/  LDG.E.STRONG.GPU R14, desc[UR8][R12.64] ;  /* 0x000000080c0e7981 */ /* 0x000ea8000c1ef900 */
[----:B--2---:R-:W-:Y:S01]  /*1730*/  CCTL.IVALL ;  /* 0x00000000ff00798f */ /* 0x004fe20002000000 */
[----:B------:R-:W-:Y:S05]  /*1740*/  YIELD ;  /* 0x0000000000007946 */ /* 0x000fea0003800000 */
[----:B------:R-:W-:-:S13]  /*1750*/  ISETP.NE.AND P6, PT, R14, R37, PT ;  /* 0x000000250e00720c */ /* 0x000fda0003fc5270 */
[----:B------:R-:W-:Y:S05]  /*1760*/  @P6 BRA `(.L_x_4466) ;  /* 0xfffffffc00ec6947 */ /* 0x000fea000383ffff */
.L_x_4465:
        /* <DEDUP_REMOVED lines=19> */
.L_x_4470:
        /* <DEDUP_REMOVED lines=116> */
.L_x_4469:
        /* <DEDUP_REMOVED lines=62> */
.L_x_4471:
[----:B------:R-:W-:-:S06]  /*23c0*/  UISETP.NE.OR UP0, UPT, UR6, URZ, UP0 ;  /* 0x0000003f0600728c */ /* 0x000fcc0008705670 */
[----:B------:R-:W-:-:S13]  /*23d0*/  PLOP3.LUT P6, PT, PT, PT, UP0, 0x80, 0x0 ;  /* 0x000000000000781c */ /* 0x000fda0003fcf008 */
[----:B------:R-:W-:Y:S05]  /*23e0*/  @!P6 BRA `(.L_x_4467) ;  /* 0x00000000007ce947 */ /* 0x000fea0003800000 */
.L_x_4468:
        /* <DEDUP_REMOVED lines=31> */
.L_x_4467:
        /* <DEDUP_REMOVED lines=15> */
.L_x_4473:
[----:B------:R-:W-:Y:S05]  /*26d0*/  BSYNC B0 ;  /* 0x0000000000007941 */ /* 0x000fea0003800000 */
.L_x_4472:
        /* <DEDUP_REMOVED lines=17> */
.L_x_4464:
        /* <DEDUP_REMOVED lines=11> */
[----:B------:R0:W-:Y:S04]  /*28a0*/  @!P5 STS.64 [UR6+0x80], R16 ;  /* 0x00008010ff00d988 */ /* 0x0001e80008000a06 */
[----:B------:R2:W-:Y:S01]  /*28b0*/  @P4 STG.E.64 desc[UR8][R36.64], R12 ;  /* 0x0000000c24004986 */ /* 0x0005e2000c101b08 */
[C---:B---3--:R-:W-:Y:S01]  /*28c0*/  IMAD.WIDE R18, R39.reuse, 0x2, R18 ;  /* 0x0000000227127825 */ /* 0x048fe200078e0212 */
[----:B------:R-:W-:Y:S03]  /*28d0*/  BAR.SYNC.DEFER_BLOCKING 0x0 ;  /* 0x0000000000007b1d */ /* 0x000fe60000010000 */
[----:B-1----:R-:W-:-:S03]  /*28e0*/  IMAD.WIDE R38, R39, 0x2, R14 ;  /* 0x0000000227267825 */ /* 0x002fc600078e020e */
[----:B------:R-:W-:Y:S01]  /*28f0*/  UMOV UR6, 0x400 ;  /* 0x0000040000067882 */ /* 0x000fe20000000000 */
[----:B0-----:R-:W0:Y:S01]  /*2900*/  S2R R16, SR_TID.X ;  /* 0x0000000000107919 */ /* 0x001e220000002100 */
[----:B------:R-:W1:Y:S01]  /*2910*/  LDC R15, c[0x0][0x294] ;  /* 0x0000a500ff0f7b82 */ /* 0x000e620000000800 */
[----:B------:R-:W3:Y:S04]  /*2920*/  LDG.E.U16 R10, desc[UR8][R18.64] ;  /* 0x00000008120a7981 */ /* 0x000ee8000c1e1500 */
[----:B------:R-:W4:Y:S04]  /*2930*/  LDG.E.U16 R30, desc[UR8][R18.64+0x2] ;  /* 0x00000208121e7981 */ /* 0x000f28000c1e1500 */
[----:B--2---:R-:W2:Y:S04]  /*2940*/  LDG.E.U16 R36, desc[UR8][R38.64] ;  /* 0x0000000826247981 */ /* 0x004ea8000c1e1500 */
[----:B------:R-:W5:Y:S01]  /*2950*/  LDG.E.U16 R37, desc[UR8][R38.64+0x2] ;  /* 0x0000020826257981 */ /* 0x000f62000c1e1500 */
[----:B------:R-:W-:Y:S01]  /*2960*/  ULEA UR6, UR7, UR6, 0x18 ;  /* 0x0000000607067291 */ /* 0x000fe2000f8ec03f */
[----:B------:R-:W-:-:S08]  /*2970*/  ISETP.NE.AND P6, PT, RZ, UR11, PT ;  /* 0x0000000bff007c0c */ /* 0x000fd0000bfc5270 */
[----:B------:R-:W0:Y:S02]  /*2980*/  LDS.64 R12, [UR6+0x80] ;  /* 0x00008006ff0c7984 */ /* 0x000e240008000a00 */
[----:B0-----:R-:W-:-:S04]  /*2990*/  FMUL.FTZ R14, R12, UR12 ;  /* 0x0000000c0c0e7c20 */ /* 0x001fc80008410000 */
[----:B------:R-:W-:-:S04]  /*29a0*/  FMUL.FTZ R12, R14, R14 ;  /* 0x0000000e0e0c7220 */ /* 0x000fc80000410000 */
[----:B------:R-:W-:Y:S01]  /*29b0*/  FFMA.FTZ R12, R13, UR12, -R12 ;  /* 0x0000000c0d0c7c23 */ /* 0x000fe2000801080c */
[--C-:B------:R-:W-:Y:S02]  /*29c0*/  HADD2.F32 R13, -RZ, R11.reuse.H0_H0 ;  /* 0x2000000bff0d7230 */ /* 0x100fe40000004100 */
[----:B------:R-:W-:Y:S02]  /*29d0*/  HADD2.F32 R11, -RZ, R11.H1_H1 ;  /* 0x3000000bff0b7230 */ /* 0x000fe40000004100 */
[----:B------:R-:W-:-:S03]  /*29e0*/  FSETP.GTU.FTZ.AND P5, PT, R12, RZ, PT ;  /* 0x000000ff0c00720b */ /* 0x000fc60003fbc000 */
[----:B------:R-:W-:-:S10]  /*29f0*/  FADD.FTZ R11, R11, -R14 ;  /* 0x8000000e0b0b7221 */ /* 0x000fd40000010000 */
        /* <DEDUP_REMOVED lines=9> */
[----:B---3--:R-:W-:Y:S01]  /*2a90*/  SHF.L.U32 R17, R10, 0x10, RZ ;  /* 0x000000100a117819 */ /* 0x008fe200000006ff */
[----:B------:R-:W-:Y:S01]  /*2aa0*/  FADD.FTZ R10, R13, -R14 ;  /* 0x8000000e0d0a7221 */ /* 0x000fe20000010000 */
[----:B----4-:R-:W-:-:S03]  /*2ab0*/  SHF.L.U32 R18, R30, 0x10, RZ ;  /* 0x000000101e127819 */ /* 0x010fc600000006ff */
[----:B------:R-:W-:Y:S01]  /*2ac0*/  FMUL.FTZ R10, R10, UR6 ;  /* 0x000000060a0a7c20 */ /* 0x000fe20008410000 */
[----:B--2---:R-:W-:Y:S02]  /*2ad0*/  SHF.L.U32 R30, R36, 0x10, RZ ;  /* 0x00000010241e7819 */ /* 0x004fe400000006ff */
        /* <DEDUP_REMOVED lines=14> */
.L_x_4474:
        /* <DEDUP_REMOVED lines=14> */
.L_x_4476:
[----:B------:R-:W-:Y:S05]  /*2ca0*/  BSYNC B0 ;  /* 0x0000000000007941 */ /* 0x000fea0003800000 */
.L_x_4475:
        /* <DEDUP_REMOVED lines=19> */
.L_x_4477:
        /* <DEDUP_REMOVED lines=15> */
.L_x_4479:
[----:B------:R-:W-:Y:S05]  /*2ed0*/  BSYNC B0 ;  /* 0x0000000000007941 */ /* 0x000fea0003800000 */
.L_x_4478:
[----:B------:R-:W-:-:S04]  /*2ee0*/  IMAD.WIDE.U32 R10, R16, 0x5397829d, RZ ;  /* 0x5397829d100a7825 */ /* 0x000fc800078e00ff */
[--C-:B0-----:R-:W-:Y:S01]  /*2ef0*/  HADD2.F32 R13, -RZ, R21.reuse.H0_H0 ;  /* 0x20000015ff0d7230 */ /* 0x101fe20000004100 */
[----:B------:R-:W-:Y:S01]  /*2f00*/  SHF.R.U32.HI R12, RZ, 0x4, R11 ;  /* 0x00000004ff0c7819 */ /* 0x000fe2000001160b */
[----:B------:R-:W-:Y:S02]  /*2f10*/  HADD2.F32 R21, -RZ, R21.H1_H1 ;  /* 0x30000015ff157230 */ /* 0x000fe40000004100 */
[--C-:B------:R-:W-:Y:S02]  /*2f20*/  HADD2.F32 R23, -RZ, R22.reuse.H0_H0 ;  /* 0x20000016ff177230 */ /* 0x100fe40000004100 */
[----:B------:R-:W-:Y:S01]  /*2f30*/  FADD.FTZ R10, R13, -R14 ;  /* 0x8000000e0d0a7221 */ /* 0x000fe20000010000 */
[----:B------:R-:W-:Y:S02]  /*2f40*/  IMAD R15, R15, UR10, R12 ;  /* 0x0000000a0f0f7c24 */ /* 0x000fe4000f8e020c */
[----:B------:R-:W-:Y:S01]  /*2f50*/  FADD.FTZ R11, R21, -R14 ;  /* 0x8000000e150b7221 */ /* 0x000fe20000010000 */
[----:B------:R-:W-:-:S02]  /*2f60*/  HADD2.F32 R21, -RZ, R22.H1_H1 ;  /* 0x30000016ff157230 */ /* 0x000fc40000004100 */
[----:B------:R-:W-:Y:S01]  /*2f70*/  FMUL.FTZ R10, R10, UR6 ;  /* 0x000000060a0a7c20 */ /* 0x000fe20008410000 */
[--C-:B------:R-:W-:Y:S01]  /*2f80*/  FADD.FTZ R20, R23, -R14.reuse ;  /* 0x8000000e17147221 */ /* 0x100fe20000010000 */
[----:B------:R-:W-:Y:S01]  /*2f90*/  FMUL.FTZ R11, R11, UR6 ;  /* 0x000000060b0b7c20 */ /* 0x000fe20008410000 */
[----:B------:R-:W-:Y:S01]  /*2fa0*/  FADD.FTZ R21, R21, -R14 ;  /* 0x8000000e15157221 */ /* 0x000fe20000010000 */
        /* <DEDUP_REMOVED lines=13> */
.L_x_4480:
        /* <DEDUP_REMOVED lines=15> */
.L_x_4482:
[----:B------:R-:W-:Y:S05]  /*3170*/  BSYNC B0 ;  /* 0x0000000000007941 */ /* 0x000fea0003800000 */
.L_x_4481:
[----:B------:R-:W-:Y:S01]  /*3180*/  FMUL.FTZ R20, R20, UR6 ;  /* 0x0000000614147c20 */ /* 0x000fe20008410000 */
[----:B0-----:R-:W-:Y:S01]  /*3190*/  FMUL.FTZ R23, R21, UR6 ;  /* 0x0000000615177c20 */ /* 0x001fe20008410000 */
[----:B------:R-:W-:Y:S01]  /*31a0*/  ULDC.64 UR14, c[0x0][0x278] ;  /* 0x00009e00000e7ab9 */ /* 0x000fe20000000a00 */
[----:B------:R-:W-:Y:S01]  /*31b0*/  IADD3 R21, R15, 0x20, RZ ;  /* 0x000000200f157810 */ /* 0x000fe20007ffe0ff */
        /* <DEDUP_REMOVED lines=13> */
.L_x_4483:
        /* <DEDUP_REMOVED lines=15> */
.L_x_4485:
[----:B------:R-:W-:Y:S05]  /*3380*/  BSYNC B0 ;  /* 0x0000000000007941 */ /* 0x000fea0003800000 */
.L_x_4484:
        /* <DEDUP_REMOVED lines=24> */
.L_x_4486:
        /* <DEDUP_REMOVED lines=14> */
.L_x_4488:
[----:B------:R-:W-:Y:S05]  /*35f0*/  BSYNC B0 ;  /* 0x0000000000007941 */ /* 0x000fea0003800000 */
.L_x_4487:
[--C-:B------:R-:W-:Y:S01]  /*3600*/  HADD2.F32 R11, -RZ, R25.reuse.H0_H0 ;  /* 0x20000019ff0b7230 */ /* 0x100fe20000004100 */
[----:B------:R-:W-:Y:S01]  /*3610*/  ISETP.GE.U32.AND P5, PT, R23, UR14, PT ;  /* 0x0000000e17007c0c */ /* 0x000fe2000bfa6070 */
[----:B------:R-:W-:Y:S01]  /*3620*/  HADD2.F32 R25, -RZ, R25.H1_H1 ;  /* 0x30000019ff197230 */ /* 0x000fe20000004100 */
        /* <DEDUP_REMOVED lines=21> */
.L_x_4489:
        /* <DEDUP_REMOVED lines=14> */
.L_x_4491:
[----:B------:R-:W-:Y:S05]  /*3860*/  BSYNC B0 ;  /* 0x0000000000007941 */ /* 0x000fea0003800000 */
.L_x_4490:
[--C-:B------:R-:W-:Y:S01]  /*3870*/  HADD2.F32 R11, -RZ, R26.reuse.H0_H0 ;  /* 0x2000001aff0b7230 */ /* 0x100fe20000004100 */
[----:B------:R-:W-:Y:S01]  /*3880*/  ISETP.GE.U32.AND P5, PT, R21, UR14, PT ;  /* 0x0000000e15007c0c */ /* 0x000fe2000bfa6070 */
[----:B01----:R-:W-:Y:S01]  /*3890*/  HADD2.F32 R13, -RZ, R26.H1_H1 ;  /* 0x3000001aff0d7230 */ /* 0x003fe20000004100 */
[----:B------:R-:W-:Y:S02]  /*38a0*/  SHF.R.S32.HI R25, RZ, 0x1f, R21 ;  /* 0x0000001fff197819 */ /* 0x000fe40000011415 */
[--C-:B------:R-:W-:Y:S01]  /*38b0*/  FADD.FTZ R10, R11, -R14.reuse ;  /* 0x8000000e0b0a7221 */ /* 0x100fe20000010000 */
        /* <DEDUP_REMOVED lines=19> */
.L_x_4492:
        /* <DEDUP_REMOVED lines=14> */
.L_x_4494:
[----:B------:R-:W-:Y:S05]  /*3ad0*/  BSYNC B0 ;  /* 0x0000000000007941 */ /* 0x000fea0003800000 */
.L_x_4493:
[--C-:B------:R-:W-:Y:S01]  /*3ae0*/  HADD2.F32 R11, -RZ, R27.reuse.H0_H0 ;  /* 0x2000001bff0b7230 */ /* 0x100fe20000004100 */
[----:B------:R-:W-:Y:S01]  /*3af0*/  ISETP.GE.U32.AND P5, PT, R9, UR14, PT ;  /* 0x0000000e09007c0c */ /* 0x000fe2000bfa6070 */
[----:B------:R-:W-:-:S03]  /*3b00*/  HADD2.F32 R27, -RZ, R27.H1_H1 ;  /* 0x3000001bff1b7230 */ /* 0x000fc60000004100 */
        /* <DEDUP_REMOVED lines=19> */
.L_x_4495:
        /* <DEDUP_REMOVED lines=13> */
.L_x_4497:
[----:B------:R-:W-:Y:S05]  /*3d10*/  BSYNC B0 ;  /* 0x0000000000007941 */ /* 0x000fea0003800000 */
.L_x_4496:
[----:B------:R-:W-:Y:S01]  /*3d20*/  IADD3 R6, R7, R6, RZ ;  /* 0x0000000607067210 */ /* 0x000fe20007ffe0ff */
[----:B------:R-:W-:-:S03]  /*3d30*/  UIADD3 UR4, UR4, 0x1, URZ ;  /* 0x0000000104047890 */ /* 0x000fc6000fffe03f */
[----:B------:R-:W-:-:S13]  /*3d40*/  ISETP.GE.AND P5, PT, R6, UR5, PT ;  /* 0x0000000506007c0c */ /* 0x000fda000bfa6270 */
[----:B------:R-:W-:Y:S05]  /*3d50*/  @!P5 BRA `(.L_x_4498) ;  /* 0xffffffc40080d947 */ /* 0x000fea000383ffff */
[----:B------:R-:W-:Y:S05]  /*3d60*/  EXIT ;  /* 0x000000000000794d */ /* 0x000fea0003800000 */
.L_x_4499:
        /* <DEDUP_REMOVED lines=9> */
.L_x_5637:


//--------------------- .text._Z35group_norm_nhwc_fwd_one_pass_kernelI11Fp16IOBf16WLi128ELi98ELi392EEv26Group_norm_nhwc_fwd_params --------------------------
	.section	.text._Z35group_norm_nhwc_fwd_one_pass_kernelI11Fp16IOBf16WLi128ELi98ELi392EEv26Group_norm_nhwc_fwd_params,"ax",@progbits
	.align	128
        .global         _Z35group_norm_nhwc_fwd_one_pass_kernelI11Fp16IOBf16WLi128ELi98ELi392EEv26Group_norm_nhwc_fwd_params
        .type           _Z35group_norm_nhwc_fwd_one_pass_kernelI11Fp16IOBf16WLi128ELi98ELi392EEv26Group_norm_nhwc_fwd_params,@function
        .size           _Z35group_norm_nhwc_fwd_one_pass_kernelI11Fp16IOBf16WLi128ELi98ELi392EEv26Group_norm_nhwc_fwd_params,(.L_x_5638 - _Z35group_norm_nhwc_fwd_one_pass_kernelI11Fp16IOBf16WLi128ELi98ELi392EEv26Group_norm_nhwc_fwd_params)
        .other          _Z35group_norm_nhwc_fwd_one_pass_kernelI11Fp16IOBf16WLi128ELi98ELi392EEv26Group_norm_nhwc_fwd_params,@"STO_CUDA_ENTRY STV_DEFAULT"
_Z35group_norm_nhwc_fwd_one_pass_kernelI11Fp16IOBf16WLi128ELi98ELi392EEv26Group_norm_nhwc_fwd_params:
.text._Z35group_norm_nhwc_fwd_one_pass_kernelI11Fp16IOBf16WLi128ELi98ELi392EEv26Group_norm_nhwc_fwd_params:
        /* <DEDUP_REMOVED lines=20> */
[C---:B------:R-:W-:Y:S02]  /*0140*/  ISETP.LT.U32.AND P2, PT, R52.reuse, UR8, PT ;  /* 0x0000000834007c0c */ /* 0x040fe4000bf41070 */
        /* <DEDUP_REMOVED lines=26> */
[----:B------:R-:W-:Y:S02]  /*02f0*/  IADD3 R48, R52, 0x20, RZ ;  /* 0x0000002034307810 */ /* 0x000fe40007ffe0ff */
        /* <DEDUP_REMOVED lines=19> */
.L_x_4557:
[----:B0-----:R-:W0:Y:S01]  /*0430*/  LDC R20, c[0x0][0x288] ;  /* 0x0000a200ff147b82 */ /* 0x001e220000000800 */
[C---:B------:R-:W-:Y:S01]  /*0440*/  LOP3.LUT P6, RZ, R54.reuse, 0x20, RZ, 0xc0, !PT ;  /* 0x0000002036ff7812 */ /* 0x040fe200078cc0ff */
[----:B------:R-:W-:Y:S01]  /*0450*/  ULDC.64 UR12, c[0x0][0x280] ;  /* 0x0000a000000c7ab9 */ /* 0x000fe20000000a00 */
[----:B------:R-:W-:Y:S02]  /*0460*/  P2R R18, PR, RZ, 0x1 ;  /* 0x00000001ff127803 */ /* 0x000fe40000000000 */
[C---:B------:R-:W-:Y:S02]  /*0470*/  LOP3.LUT P0, RZ, R54.reuse, 0x10, RZ, 0xc0, !PT ;  /* 0x0000001036ff7812 */ /* 0x040fe4000780c0ff */
[----:B------:R-:W-:Y:S01]  /*0480*/  P2R R14, PR, RZ, 0x2 ;  /* 0x00000002ff0e7803 */ /* 0x000fe20000000000 */
[----:B-1----:R-:W1:Y:S01]  /*0490*/  @P2 LDC.64 R62, c[0x0][0x220] ;  /* 0x00008800ff3e2b82 */ /* 0x002e620000000a00 */
        /* <DEDUP_REMOVED lines=28> */
[----:B------:R-:W-:Y:S02]  /*0660*/  @P5 IADD3 R17, R17, 0x1, RZ ;  /* 0x0000000111115810 */ /* 0x000fe40007ffe0ff */
[----:B------:R-:W-:Y:S02]  /*0670*/  ISETP.GE.AND P5, PT, R10, RZ, PT ;  /* 0x000000ff0a00720c */ /* 0x000fe40003fa6270 */
[----:B------:R-:W-:Y:S02]  /*0680*/  MOV R19, R17 ;  /* 0x0000001100137202 */ /* 0x000fe40000000f00 */
[----:B------:R-:W-:-:S09]  /*0690*/  SHF.R.S32.HI R17, RZ, 0x1f, R55 ;  /* 0x0000001fff117819 */ /* 0x000fd20000011437 */
[----:B------:R-:W-:Y:S02]  /*06a0*/  @!P5 IADD3 R19, -R19, RZ, RZ ;  /* 0x000000ff1313d210 */ /* 0x000fe40007ffe1ff */
[----:B------:R-:W-:-:S13]  /*06b0*/  ISETP.NE.AND P5, PT, R20, RZ, PT ;  /* 0x000000ff1400720c */ /* 0x000fda0003fa5270 */
[----:B------:R-:W-:-:S04]  /*06c0*/  @!P5 LOP3.LUT R19, RZ, R20, RZ, 0x33, !PT ;  /* 0x00000014ff13d212 */ /* 0x000fc800078e33ff */
[----:B------:R-:W-:Y:S02]  /*06d0*/  IADD3 R10, -R19, RZ, RZ ;  /* 0x000000ff130a7210 */ /* 0x000fe40007ffe1ff */
[----:B------:R-:W-:-:S03]  /*06e0*/  SHF.R.S32.HI R12, RZ, 0x1f, R19 ;  /* 0x0000001fff0c7819 */ /* 0x000fc60000011413 */
[----:B------:R-:W-:Y:S02]  /*06f0*/  IMAD R10, R20, R10, R53 ;  /* 0x0000000a140a7224 */ /* 0x000fe400078e0235 */
[----:B------:R-:W-:Y:S01]  /*0700*/  IMAD R12, R12, UR12, RZ ;  /* 0x0000000c0c0c7c24 */ /* 0x000fe2000f8e02ff */
[----:B------:R-:W1:Y:S01]  /*0710*/  @P0 LDC.64 R20, c[0x0][0x270] ;  /* 0x00009c00ff140b82 */ /* 0x000e620000000a00 */
        /* <DEDUP_REMOVED lines=222> */
[----:B------:R-:W-:Y:S02]  /*1500*/  LOP3.LUT P6, RZ, R54, 0x4, RZ, 0xc0, !PT ;  /* 0x0000000436ff7812 */ /* 0x000fe400078cc0ff */
[----:B------:R-:W-:Y:S01]  /*1510*/  CS2R R38, SRZ ;  /* 0x0000000000267805 */ /* 0x000fe2000001ff00 */
[----:B------:R-:W5:Y:S01]  /*1520*/  @P2 LDG.E R37, desc[UR8][R68.64] ;  /* 0x0000000844252981 */ /* 0x000f62000c1e1900 */
[----:B------:R-:W-:-:S07]  /*1530*/  ISETP.NE.AND P2, PT, R26, RZ, PT ;  /* 0x000000ff1a00720c */ /* 0x000fce0003f45270 */
[----:B------:R-:W4:Y:S01]  /*1540*/  @P5 LDG.E R38, desc[UR8][R66.64] ;  /* 0x0000000842265981 */ /* 0x000f22000c1e1900 */
[----:B------:R-:W-:Y:S02]  /*1550*/  ISETP.NE.AND P3, PT, R27, RZ, PT ;  /* 0x000000ff1b00720c */ /* 0x000fe40003f65270 */
[----:B------:R-:W-:Y:S01]  /*1560*/  CS2R R40, SRZ ;  /* 0x0000000000287805 */ /* 0x000fe2000001ff00 */
[----:B------:R-:W2:Y:S05]  /*1570*/  @P6 LDG.E R39, desc[UR8][R64.64] ;  /* 0x0000000840276981 */ /* 0x000eaa000c1e1900 */
[----:B------:R5:W2:Y:S01]  /*1580*/  @P2 LDG.E R40, desc[UR8][R62.64] ;  /* 0x000000083e282981 */ /* 0x000aa2000c1e1900 */
[----:B0-----:R-:W-:-:S04]  /*1590*/  CS2R R42, SRZ ;  /* 0x00000000002a7805 */ /* 0x001fc8000001ff00 */
[----:B------:R-:W2:Y:S04]  /*15a0*/  @P3 LDG.E R41, desc[UR8][R60.64] ;  /* 0x000000083c293981 */ /* 0x000ea8000c1e1900 */
[----:B------:R-:W2:Y:S01]  /*15b0*/  @P4 LDG.E R42, desc[UR8][R24.64] ;  /* 0x00000008182a4981 */ /* 0x000ea2000c1e1900 */
        /* <DEDUP_REMOVED lines=13> */
[--C-:B----4-:R-:W-:Y:S02]  /*1690*/  HADD2.F32 R21, -RZ, R38.reuse.H1_H1 ;  /* 0x30000026ff157230 */ /* 0x110fe40000004100 */
[----:B------:R-:W-:-:S02]  /*16a0*/  HADD2.F32 R20, -RZ, R38.H0_H0 ;  /* 0x20000026ff147230 */ /* 0x000fc40000004100 */
[----:B------:R-:W-:Y:S01]  /*16b0*/  FMUL.FTZ R25, R63, R63 ;  /* 0x0000003f3f197220 */ /* 0x000fe20000410000 */
[----:B------:R-:W-:Y:S01]  /*16c0*/  FADD.FTZ R16, R17, R16 ;  /* 0x0000001011107221 */ /* 0x000fe20000010000 */
[----:B------:R-:W-:Y:S01]  /*16d0*/  FMUL.FTZ R17, R21, R21 ;  /* 0x0000001515117220 */ /* 0x000fe20000410000 */
[--C-:B--2---:R-:W-:Y:S02]  /*16e0*/  HADD2.F32 R23, -RZ, R39.reuse.H1_H1 ;  /* 0x30000027ff177230 */ /* 0x104fe40000004100 */
[----:B------:R-:W-:Y:S01]  /*16f0*/  FADD.FTZ R21, R20, R21 ;  /* 0x0000001514157221 */ /* 0x000fe20000010000 */
[----:B------:R-:W-:Y:S01]  /*1700*/  FFMA.FTZ R26, R26, R26, R25 ;  /* 0x0000001a1a1a7223 */ /* 0x000fe20000010019 */
[----:B------:R-:W-:Y:S01]  /*1710*/  FADD.FTZ R27, RZ, R27 ;  /* 0x0000001bff1b7221 */ /* 0x000fe20000010000 */
[----:B------:R-:W-:Y:S02]  /*1720*/  HADD2.F32 R22, -RZ, R39.H0_H0 ;  /* 0x20000027ff167230 */ /* 0x000fe40000004100 */
[----:B------:R-:W-:Y:S01]  /*1730*/  FADD.FTZ R16, R16, R21 ;  /* 0x0000001510107221 */ /* 0x000fe20000010000 */
[----:B------:R-:W-:Y:S01]  /*1740*/  FFMA.FTZ R17, R20, R20, R17 ;  /* 0x0000001414117223 */ /* 0x000fe20000010011 */
        /* <DEDUP_REMOVED lines=163> */
.L_x_4501:
[----:B------:R-:W-:Y:S05]  /*2180*/  BSYNC B0 ;  /* 0x0000000000007941 */ /* 0x000fea0003800000 */
.L_x_4500:
        /* <DEDUP_REMOVED lines=28> */
.L_x_4504:
[----:B0-----:R-:W2:Y:S04]  /*2350*/  LDG.E.STRONG.GPU R22, desc[UR8][R18.64] ;  /* 0x0000000812167981 */ /* 0x001ea8000c1ef900 */
[----:B--2---:R-:W-:Y:S01]  /*2360*/  CCTL.IVALL ;  /* 0x00000000ff00798f */ /* 0x004fe20002000000 */
[----:B------:R-:W-:Y:S05]  /*2370*/  YIELD ;  /* 0x0000000000007946 */ /* 0x000fea0003800000 */
[----:B------:R-:W-:-:S13]  /*2380*/  ISETP.NE.AND P6, PT, R22, R21, PT ;  /* 0x000000151600720c */ /* 0x000fda0003fc5270 */
[----:B------:R-:W-:Y:S05]  /*2390*/  @P6 BRA `(.L_x_4504) ;  /* 0xfffffffc00ec6947 */ /* 0x000fea000383ffff */
.L_x_4503:
        /* <DEDUP_REMOVED lines=11> */
.L_x_4506:
        /* <DEDUP_REMOVED lines=63> */
.L_x_4505:
        /* <DEDUP_REMOVED lines=18> */
.L_x_4508:
[----:B------:R-:W-:Y:S05]  /*2960*/  BSYNC B0 ;  /* 0x0000000000007941 */ /* 0x000fea0003800000 */
.L_x_4507:
        /* <DEDUP_REMOVED lines=33> */
.L_x_4502:
[----:B------:R-:W-:Y:S01]  /*2b80*/  ULDC.64 UR12, c[0x0][0x218] ;  /* 0x00008600000c7ab9 */ /* 0x000fe20000000a00 */
[----:B0-----:R-:W-:Y:S01]  /*2b90*/  P2R R18, PR, RZ, 0x1 ;  /* 0x00000001ff127803 */ /* 0x001fe20000000000 */
[----:B------:R-:W0:Y:S01]  /*2ba0*/  S2UR UR6, SR_CgaCtaId ;  /* 0x00000000000679c3 */ /* 0x000e220000008800 */
[----:B------:R-:W-:Y:S01]  /*2bb0*/  LOP3.LUT P0, RZ, R0, UR7, RZ, 0xfc, !PT ;  /* 0x0000000700ff7c12 */ /* 0x000fe2000f80fcff */
[----:B------:R-:W-:Y:S01]  /*2bc0*/  UMOV UR5, 0x400 ;  /* 0x0000040000057882 */ /* 0x000fe20000000000 */
[----:B------:R-:W-:-:S04]  /*2bd0*/  ISETP.EQ.U32.AND P6, PT, RZ, UR12, PT ;  /* 0x0000000cff007c0c */ /* 0x000fc8000bfc2070 */
        /* <DEDUP_REMOVED lines=13> */
[----:B------:R-:W1:Y:S04]  /*2cb0*/  LDS.64 R20, [UR5+0x80] ;  /* 0x00008005ff147984 */ /* 0x000e680008000a00 */
[----:B0-----:R-:W-:-:S05]  /*2cc0*/  IMAD.WIDE R18, R23, 0x2, R18 ;  /* 0x0000000217127825 */ /* 0x001fca00078e0212 */
[----:B------:R-:W2:Y:S04]  /*2cd0*/  LDG.E.U16 R10, desc[UR8][R18.64] ;  /* 0x00000008120a7981 */ /* 0x000ea8000c1e1500 */
[----:B------:R0:W3:Y:S01]  /*2ce0*/  LDG.E.U16 R22, desc[UR8][R18.64+0x2] ;  /* 0x0000020812167981 */ /* 0x0000e2000c1e1500 */
[----:B-1----:R-:W-:-:S04]  /*2cf0*/  FMUL.FTZ R20, R20, UR6 ;  /* 0x0000000614147c20 */ /* 0x002fc80008410000 */
[----:B------:R-:W-:-:S04]  /*2d00*/  FMUL.FTZ R24, R20, R20 ;  /* 0x0000001414187220 */ /* 0x000fc80000410000 */
[----:B------:R-:W-:Y:S01]  /*2d10*/  FFMA.FTZ R24, R21, UR6, -R24 ;  /* 0x0000000615187c23 */ /* 0x000fe20008010818 */
[----:B------:R-:W-:-:S04]  /*2d20*/  MOV R21, 0x3f800000 ;  /* 0x3f80000000157802 */ /* 0x000fc80000000f00 */
[----:B------:R-:W-:-:S13]  /*2d30*/  FSETP.GTU.FTZ.AND P5, PT, R24, RZ, PT ;  /* 0x000000ff1800720b */ /* 0x000fda0003fbc000 */
[----:B------:R-:W1:Y:S02]  /*2d40*/  @P5 LDC R17, c[0x0][0x238] ;  /* 0x00008e00ff115b82 */ /* 0x000e640000000800 */
[----:B-1----:R-:W-:-:S06]  /*2d50*/  @P5 FADD.FTZ R24, R24, R17 ;  /* 0x0000001118185221 */ /* 0x002fcc0000010000 */
[----:B------:R-:W1:Y:S01]  /*2d60*/  LDC.64 R16, c[0x0][0x230] ;  /* 0x00008c00ff107b82 */ /* 0x000e620000000a00 */
[----:B------:R4:W5:Y:S01]  /*2d70*/  @P5 MUFU.RSQ R21, R24 ;  /* 0x0000001800155308 */ /* 0x0009620000001400 */
[----:B-1----:R-:W-:-:S05]  /*2d80*/  IMAD.WIDE R16, R23, 0x2, R16 ;  /* 0x0000000217107825 */ /* 0x002fca00078e0210 */
[----:B------:R-:W3:Y:S04]  /*2d90*/  LDG.E.U16 R23, desc[UR8][R16.64] ;  /* 0x0000000810177981 */ /* 0x000ee8000c1e1500 */
[----:B------:R1:W3:Y:S01]  /*2da0*/  LDG.E.U16 R25, desc[UR8][R16.64+0x2] ;  /* 0x0000020810197981 */ /* 0x0002e2000c1e1500 */
[----:B------:R-:W-:Y:S01]  /*2db0*/  ISETP.NE.AND P6, PT, RZ, UR10, PT ;  /* 0x0000000aff007c0c */ /* 0x000fe2000bfc5270 */
[--C-:B------:R-:W-:Y:S02]  /*2dc0*/  HADD2.F32 R27, -RZ, R36.reuse.H0_H0 ;  /* 0x20000024ff1b7230 */ /* 0x100fe40000004100 */
[----:B------:R-:W-:Y:S02]  /*2dd0*/  HADD2.F32 R61, -RZ, R36.H1_H1 ;  /* 0x30000024ff3d7230 */ /* 0x000fe40000004100 */
[----:B------:R-:W-:-:S02]  /*2de0*/  HADD2.F32 R63, -RZ, R37.H0_H0 ;  /* 0x20000025ff3f7230 */ /* 0x000fc40000004100 */
[--C-:B0-----:R-:W-:Y:S01]  /*2df0*/  FADD.FTZ R18, R27, -R20.reuse ;  /* 0x800000141b127221 */ /* 0x101fe20000010000 */
[----:B------:R-:W-:Y:S02]  /*2e00*/  HADD2.F32 R37, -RZ, R37.H1_H1 ;  /* 0x30000025ff257230 */ /* 0x000fe40000004100 */
[--C-:B----4-:R-:W-:Y:S01]  /*2e10*/  FADD.FTZ R24, R61, -R20.reuse ;  /* 0x800000143d187221 */ /* 0x110fe20000010000 */
[--C-:B------:R-:W-:Y:S01]  /*2e20*/  FADD.FTZ R26, R63, -R20.reuse ;  /* 0x800000143f1a7221 */ /* 0x100fe20000010000 */
[-C--:B-----5:R-:W-:Y:S01]  /*2e30*/  FMUL.FTZ R18, R18, R21.reuse ;  /* 0x0000001512127220 */ /* 0x0a0fe20000410000 */
[----:B-1----:R-:W-:Y:S01]  /*2e40*/  FADD.FTZ R16, R37, -R20 ;  /* 0x8000001425107221 */ /* 0x002fe20000010000 */
[-C--:B------:R-:W-:Y:S01]  /*2e50*/  FMUL.FTZ R27, R24, R21.reuse ;  /* 0x00000015181b7220 */ /* 0x080fe20000410000 */
[-C--:B------:R-:W-:Y:S02]  /*2e60*/  FMUL.FTZ R26, R26, R21.reuse ;  /* 0x000000151a1a7220 */ /* 0x080fe40000410000 */
[----:B------:R-:W-:Y:S01]  /*2e70*/  FMUL.FTZ R24, R16, R21 ;  /* 0x0000001510187220 */ /* 0x000fe20000410000 */
[----:B--2---:R-:W-:-:S02]  /*2e80*/  SHF.L.U32 R10, R10, 0x10, RZ ;  /* 0x000000100a0a7819 */ /* 0x004fc400000006ff */
[----:B---3--:R-:W-:Y:S02]  /*2e90*/  SHF.L.U32 R22, R22, 0x10, RZ ;  /* 0x0000001016167819 */ /* 0x008fe400000006ff */
[----:B------:R-:W-:Y:S02]  /*2ea0*/  SHF.L.U32 R23, R23, 0x10, RZ ;  /* 0x0000001017177819 */ /* 0x000fe400000006ff */
[----:B------:R-:W-:-:S03]  /*2eb0*/  SHF.L.U32 R25, R25, 0x10, RZ ;  /* 0x0000001019197819 */ /* 0x000fc600000006ff */
        /* <DEDUP_REMOVED lines=13> */
.L_x_4509:
        /* <DEDUP_REMOVED lines=15> */
.L_x_4511:
[----:B------:R-:W-:Y:S05]  /*3080*/  BSYNC B0 ;  /* 0x0000000000007941 */ /* 0x000fea0003800000 */
.L_x_4510:
        /* <DEDUP_REMOVED lines=15> */
.L_x_4512:
        /* <DEDUP_REMOVED lines=15> */
.L_x_4514:
[----:B------:R-:W-:Y:S05]  /*3270*/  BSYNC B0 ;  /* 0x0000000000007941 */ /* 0x000fea0003800000 */
.L_x_4513:
        /* <DEDUP_REMOVED lines=23> */
.L_x_4515:
        /* <DEDUP_REMOVED lines=15> */
.L_x_4517:
[----:B------:R-:W-:Y:S05]  /*34e0*/  BSYNC B0 ;  /* 0x0000000000007941 */ /* 0x000fea0003800000 */
.L_x_4516:
        /* <DEDUP_REMOVED lines=17> */
.L_x_4518:
        /* <DEDUP_REMOVED lines=15> */
.L_x_4520:
[----:B------:R-:W-:Y:S05]  /*36f0*/  BSYNC B0 ;  /* 0x0000000000007941 */ /* 0x000fea0003800000 */
.L_x_4519:
        /* <DEDUP_REMOVED lines=19> */
.L_x_4521:
        /* <DEDUP_REMOVED lines=14> */
.L_x_4523:
[----:B------:R-:W-:Y:S05]  /*3910*/  BSYNC B0 ;  /* 0x0000000000007941 */ /* 0x000fea0003800000 */
.L_x_4522:
        /* <DEDUP_REMOVED lines=21> */
.L_x_4524:
        /* <DEDUP_REMOVED lines=14> */
.L_x_4526:
[----:B------:R-:W-:Y:S05]  /*3b50*/  BSYNC B0 ;  /* 0x0000000000007941 */ /* 0x000fea0003800000 */
.L_x_4525:
        /* <DEDUP_REMOVED lines=15> */
.L_x_4527:
        /* <DEDUP_REMOVED lines=14> */
.L_x_4529:
[----:B------:R-:W-:Y:S05]  /*3d30*/  BSYNC B0 ;  /* 0x0000000000007941 */ /* 0x000fea0003800000 */
.L_x_4528:
[--C-:B------:R-:W-:Y:S01]  /*3d40*/  FADD.FTZ R16, R27, -R20.reuse ;  /* 0x800000141b107221 */ /* 0x100fe20000010000 */
[----:B0-----:R-:W-:Y:S01]  /*3d50*/  FADD.FTZ R18, R43, -R20 ;  /* 0x800000142b127221 */ /* 0x001fe20000010000 */
[--C-:B------:R-:W-:Y:S02]  /*3d60*/  HADD2.F32 R17, -RZ, R44.reuse.H0_H0 ;  /* 0x2000002cff117230 */ /* 0x100fe40000004100 */
[----:B------:R-:W-:Y:S02]  /*3d70*/  HADD2.F32 R19, -RZ, R44.H1_H1 ;  /* 0x3000002cff137230 */ /* 0x000fe40000004100 */
[-C--:B------:R-:W-:Y:S01]  /*3d80*/  FMUL.FTZ R16, R16, R21.reuse ;  /* 0x0000001510107220 */ /* 0x080fe20000410000 */
[----:B------:R-:W-:Y:S01]  /*3d90*/  FMUL.FTZ R18, R18, R21 ;  /* 0x0000001512127220 */ /* 0x000fe20000410000 */
[--C-:B------:R-:W-:Y:S02]  /*3da0*/  HADD2.F32 R27, -RZ, R12.reuse.H0_H0 ;  /* 0x2000000cff1b7230 */ /* 0x100fe40000004100 */
[----:B------:R-:W-:-:S02]  /*3db0*/  HADD2.F32 R37, -RZ, R12.H1_H1 ;  /* 0x3000000cff257230 */ /* 0x000fc40000004100 */
        /* <DEDUP_REMOVED lines=15> */
.L_x_4530:
        /* <DEDUP_REMOVED lines=16> */
.L_x_4532:
[----:B------:R-:W-:Y:S05]  /*3fb0*/  BSYNC B0 ;  /* 0x0000000000007941 */ /* 0x000fea0003800000 */
.L_x_4531:
        /* <DEDUP_REMOVED lines=17> */
.L_x_4533:
        /* <DEDUP_REMOVED lines=16> */
.L_x_4535:
[----:B------:R-:W-:Y:S05]  /*41d0*/  BSYNC B0 ;  /* 0x0000000000007941 */ /* 0x000fea0003800000 */
.L_x_4534:
        /* <DEDUP_REMOVED lines=18> */
.L_x_4536:
        /* <DEDUP_REMOVED lines=8> */
[----:B------:R-:W-:Y:S01]  /*4380*/  IADD3 R27, R52, 0x50, RZ ;  /* 0x00000050341b7810 */ /* 0x000fe20007ffe0ff */
[----:B------:R-:W-:-:S02]  /*4390*/  FMUL.FTZ R14, R14, R21 ;  /* 0x000000150e0e7220 */ /* 0x000fc40000410000 */
        /* <DEDUP_REMOVED lines=14> */
.L_x_4538:
[----:B------:R-:W-:Y:S05]  /*4480*/  BSYNC B0 ;  /* 0x0000000000007941 */ /* 0x000fea0003800000 */
.L_x_4537:
[----:B------:R-:W-:Y:S01]  /*4490*/  SHF.R.S32.HI R26, RZ, 0x1f, R27 ;  /* 0x0000001fff1a7819 */ /* 0x000fe2000001141b */
        /* <DEDUP_REMOVED lines=13> */
.L_x_4539:
        /* <DEDUP_REMOVED lines=24> */
.L_x_4541:
[----:B------:R-:W-:Y:S05]  /*46f0*/  BSYNC B0 ;  /* 0x0000000000007941 */ /* 0x000fea0003800000 */
.L_x_4540:
        /* <DEDUP_REMOVED lines=14> */
.L_x_4542:
        /* <DEDUP_REMOVED lines=23> */
.L_x_4544:
[----:B------:R-:W-:Y:S05]  /*4950*/  BSYNC B0 ;  /* 0x0000000000007941 */ /* 0x000fea0003800000 */
.L_x_4543:
        /* <DEDUP_REMOVED lines=15> */
.L_x_4545:
        /* <DEDUP_REMOVED lines=23> */
.L_x_4547:
[----:B------:R-:W-:Y:S05]  /*4bc0*/  BSYNC B0 ;  /* 0x0000000000007941 */ /* 0x000fea0003800000 */
.L_x_4546:
        /* <DEDUP_REMOVED lines=11> */
.L_x_4548:
        /* <DEDUP_REMOVED lines=23> */
.L_x_4550:
[----:B------:R-:W-:Y:S05]  /*4df0*/  BSYNC B0 ;  /* 0x0000000000007941 */ /* 0x000fea0003800000 */
.L_x_4549:
[--C-:B------:R-:W-:Y:S02]  /*4e00*/  HADD2.F32 R29, -RZ, R35.reuse.H0_H0 ;  /* 0x20000023ff1d7230 */ /* 0x100fe40000004100 */
[----:B------:R-:W-:Y:S01]  /*4e10*/  FFMA.FTZ R14, R10, R14, R23 ;  /* 0x0000000e0a0e7223 */ /* 0x000fe20000010017 */
[----:B------:R-:W-:Y:S02]  /*4e20*/  HADD2.F32 R35, -RZ, R35.H1_H1 ;  /* 0x30000023ff237230 */ /* 0x000fe40000004100 */
        /* <DEDUP_REMOVED lines=12> */
.L_x_4551:
[----:B------:R-:W-:Y:S01]  /*4ef0*/  ISETP.GE.U32.AND P5, PT, R8, UR12, PT ;  /* 0x0000000c08007c0c */ /* 0x000fe2000bfa6070 */
[--C-:B------:R-:W-:Y:S01]  /*4f00*/  FADD.FTZ R12, R29, -R20.reuse ;  /* 0x800000141d0c7221 */ /* 0x100fe20000010000 */
[----:B------:R-:W-:Y:S01]  /*4f10*/  FADD.FTZ R20, R35, -R20 ;  /* 0x8000001423147221 */ /* 0x000fe20000010000 */
[----:B------:R-:W-:Y:S01]  /*4f20*/  BSSY B0, `(.L_x_4552) ;  /* 0x0000016000007945 */ /* 0x000fe20003800000 */
[----:B------:R-:W-:Y:S01]  /*4f30*/  ISETP.GE.AND.EX P5, PT, R33, UR13, PT, P5 ;  /* 0x0000000d21007c0c */ /* 0x000fe2000bfa6350 */
[-C--:B------:R-:W-:Y:S01]  /*4f40*/  FMUL.FTZ R12, R12, R21.reuse ;  /* 0x000000150c0c7220 */ /* 0x080fe20000410000 */
[----:B------:R-:W-:Y:S01]  /*4f50*/  FMUL.FTZ R20, R20, R21 ;  /* 0x0000001514147220 */ /* 0x000fe20000410000 */
[----:B------:R-:W-:Y:S02]  /*4f60*/  IADD3 R21, R52, 0x78, RZ ;  /* 0x0000007834157810 */ /* 0x000fe40007ffe0ff */
[----:B------:R-:W-:Y:S01]  /*4f70*/  ISETP.GT.U32.OR P5, PT, R0, 0x187, P5 ;  /* 0x000001870000780c */ /* 0x000fe20002fa4470 */
[----:B------:R-:W-:Y:S01]  /*4f80*/  FFMA.FTZ R25, R22, R20, R25 ;  /* 0x0000001416197223 */ /* 0x000fe20000010019 */
[----:B------:R-:W-:Y:S01]  /*4f90*/  FFMA.FTZ R10, R10, R12, R23 ;  /* 0x0000000c0a0a7223 */ /* 0x000fe20000010017 */
[----:B------:R-:W-:-:S10]  /*4fa0*/  SHF.R.S32.HI R20, RZ, 0x1f, R21 ;  /* 0x0000001fff147819 */ /* 0x000fd40000011415 */
        /* <DEDUP_REMOVED lines=13> */
.L_x_4553:
[----:B------:R-:W-:Y:S05]  /*5080*/  BSYNC B0 ;  /* 0x0000000000007941 */ /* 0x000fea0003800000 */
.L_x_4552:
[----:B------:R-:W-:Y:S05]  /*5090*/  @!P6 BRA `(.L_x_4554) ;  /* 0x000000000028e947 */ /* 0x000fea0003800000 */
        /* <DEDUP_REMOVED lines=10> */
.L_x_4554:
        /* <DEDUP_REMOVED lines=16> */
.L_x_4556:
[----:B------:R-:W-:Y:S05]  /*5240*/  BSYNC B0 ;  /* 0x0000000000007941 */ /* 0x000fea0003800000 */
.L_x_4555:
[----:B------:R-:W2:Y:S01]  /*5250*/  LDC R10, c[0x0][0x10] ;  /* 0x00000400ff0a7b82 */ /* 0x000ea20000000800 */
[----:B------:R-:W-:Y:S02]  /*5260*/  IADD3 R4, R4, 0x1, RZ ;  /* 0x0000000104047810 */ /* 0x000fe40007ffe0ff */
[----:B--2---:R-:W-:-:S04]  /*5270*/  IADD3 R53, R10, R53, RZ ;  /* 0x000000350a357210 */ /* 0x004fc80007ffe0ff */
[----:B------:R-:W-:-:S13]  /*5280*/  ISETP.GE.AND P5, PT, R53, UR4, PT ;  /* 0x0000000435007c0c */ /* 0x000fda000bfa6270 */
[----:B------:R-:W-:Y:S05]  /*5290*/  @!P5 BRA `(.L_x_4557) ;  /* 0xffffffb00064d947 */ /* 0x000fea000383ffff */
[----:B------:R-:W-:Y:S05]  /*52a0*/  EXIT ;  /* 0x000000000000794d */ /* 0x000fea0003800000 */
.L_x_4558:
        /* <DEDUP_REMOVED lines=13> */
.L_x_5638:


//--------------------- .text._Z35group_norm_nhwc_fwd_one_pass_kernelI11Fp16IOBf16WLi256ELi98ELi392EEv26Group_norm_nhwc_fwd_params --------------------------
	.section	.text._Z35group_norm_nhwc_fwd_one_pass_kernelI11Fp16IOBf16WLi256ELi98ELi392EEv26Group_norm_nhwc_fwd_params,"ax",@progbits
	.align	128
        .global         _Z35group_norm_nhwc_fwd_one_pass_kernelI11Fp16IOBf16WLi256ELi98ELi392EEv26Group_norm_nhwc_fwd_params
        .type           _Z35group_norm_nhwc_fwd_one_pass_kernelI11Fp16IOBf16WLi256ELi98ELi392EEv26Group_norm_nhwc_fwd_params,@function
        .size           _Z35group_norm_nhwc_fwd_one_pass_kernelI11Fp16IOBf16WLi256ELi98ELi392EEv26Group_norm_nhwc_fwd_params,(.L_x_5639 - _Z35group_norm_nhwc_fwd_one_pass_kernelI11Fp16IOBf16WLi256ELi98ELi392EEv26Group_norm_nhwc_fwd_params)
        .other          _Z35group_norm_nhwc_fwd_one_pass_kernelI11Fp16IOBf16WLi256ELi98ELi392EEv26Group_norm_nhwc_fwd_params,@"STO_CUDA_ENTRY STV_DEFAULT"
_Z35group_norm_nhwc_fwd_one_pass_kernelI11Fp16IOBf16WLi256ELi98ELi392EEv26Group_norm_nhwc_fwd_params:
.text._Z35group_norm_nhwc_fwd_one_pass_kernelI11Fp16IOBf16WLi256ELi98ELi392EEv26Group_norm_nhwc_fwd_params:
        /* <DEDUP_REMOVED lines=117> */
[----:B------:R-:W-:Y:S02]  /*0750*/  IADD3 R0, R72, 0xd0, RZ ;  /* 0x000000d048007810 */ /* 0x000fe40007ffe0ff */
[----:B------:R-:W-:Y:S02]  /*0760*/  SHF.R.S32.HI R25, RZ, 0x1f, R26 ;  /* 0x0000001fff197819 */ /* 0x000fe4000001141a */
[----:B------:R-:W-:Y:S02]  /*0770*/  SHF.R.S32.HI R3, RZ, 0x1f, R0 ;  /* 0x0000001fff037819 */ /* 0x000fe40000011400 */
[----:B------:R-:W-:-:S02]  /*0780*/  ISETP.LT.U32.AND P0, PT, R0, UR8, PT ;  /* 0x0000000800007c0c */ /* 0x000fc4000bf01070 */
[----:B------:R-:W-:Y:S02]  /*0790*/  @P6 LOP3.LUT R19, R19, 0x100000, RZ, 0xfc, !PT ;  /* 0x0010000013136812 */ /* 0x000fe400078efcff */
[----:B------:R-:W-:Y:S02]  /*07a0*/  ISETP.LT.U32.AND P6, PT, R56, UR8, PT ;  /* 0x0000000838007c0c */ /* 0x000fe4000bfc1070 */
[----:B------:R-:W-:Y:S02]  /*07b0*/  LOP3.LUT R19, R19, 0xfff7ffff, RZ, 0xc0, !PT ;  /* 0xfff7ffff13137812 */ /* 0x000fe400078ec0ff */
[----:B------:R-:W-:Y:S02]  /*07c0*/  ISETP.LT.AND.EX P6, PT, R55, UR9, !P5, P6 ;  /* 0x0000000937007c0c */ /* 0x000fe4000efc1360 */
[----:B------:R-:W-:Y:S02]  /*07d0*/  IADD3 R2, R72, 0xd8, RZ ;  /* 0x000000d848027810 */ /* 0x000fe40007ffe0ff */
[----:B------:R-:W-:-:S02]  /*07e0*/  ISETP.LT.AND.EX P0, PT, R3, UR9, !P5, P0 ;  /* 0x0000000903007c0c */ /* 0x000fc4000ef01300 */
[----:B------:R-:W-:Y:S02]  /*07f0*/  SHF.R.S32.HI R3, RZ, 0x1f, R2 ;  /* 0x0000001fff037819 */ /* 0x000fe40000011402 */
[----:B------:R-:W-:Y:S02]  /*0800*/  ISETP.LT.U32.AND P1, PT, R2, UR8, PT ;  /* 0x0000000802007c0c */ /* 0x000fe4000bf21070 */
[----:B------:R-:W-:Y:S02]  /*0810*/  IADD3 R0, R72, 0xe0, RZ ;  /* 0x000000e048007810 */ /* 0x000fe40007ffe0ff */
[----:B------:R-:W-:Y:S02]  /*0820*/  ISETP.LT.AND.EX P1, PT, R3, UR9, !P5, P1 ;  /* 0x0000000903007c0c */ /* 0x000fe4000ef21310 */
[----:B------:R-:W-:Y:S02]  /*0830*/  @P6 LOP3.LUT R19, R19, 0x80000, RZ, 0xfc, !PT ;  /* 0x0008000013136812 */ /* 0x000fe400078efcff */
[----:B------:R-:W-:-:S02]  /*0840*/  ISETP.LT.U32.AND P6, PT, R54, UR8, PT ;  /* 0x0000000836007c0c */ /* 0x000fc4000bfc1070 */
[----:B------:R-:W-:Y:S02]  /*0850*/  LOP3.LUT R19, R19, 0xfffbffff, RZ, 0xc0, !PT ;  /* 0xfffbffff13137812 */ /* 0x000fe400078ec0ff */
[----:B------:R-:W-:Y:S02]  /*0860*/  ISETP.LT.AND.EX P6, PT, R53, UR9, !P5, P6 ;  /* 0x0000000935007c0c */ /* 0x000fe4000efc1360 */
[----:B------:R-:W-:Y:S02]  /*0870*/  SHF.R.S32.HI R3, RZ, 0x1f, R0 ;  /* 0x0000001fff037819 */ /* 0x000fe40000011400 */
[----:B------:R-:W-:Y:S02]  /*0880*/  ISETP.LT.U32.AND P2, PT, R0, UR8, PT ;  /* 0x0000000800007c0c */ /* 0x000fe4000bf41070 */
[C---:B------:R-:W-:Y:S02]  /*0890*/  IADD3 R2, R72.reuse, 0xe8, RZ ;  /* 0x000000e848027810 */ /* 0x040fe40007ffe0ff */
[----:B------:R-:W-:-:S02]  /*08a0*/  IADD3 R0, R72, 0xf0, RZ ;  /* 0x000000f048007810 */ /* 0x000fc40007ffe0ff */
[----:B------:R-:W-:Y:S02]  /*08b0*/  IADD3 R24, R72, 0x98, RZ ;  /* 0x0000009848187810 */ /* 0x000fe40007ffe0ff */
[----:B------:R-:W-:Y:S02]  /*08c0*/  ISETP.LT.AND.EX P2, PT, R3, UR9, !P5, P2 ;  /* 0x0000000903007c0c */ /* 0x000fe4000ef41320 */
[----:B------:R-:W-:Y:S02]  /*08d0*/  @P6 LOP3.LUT R19, R19, 0x40000, RZ, 0xfc, !PT ;  /* 0x0004000013136812 */ /* 0x000fe400078efcff */
[----:B------:R-:W-:Y:S02]  /*08e0*/  ISETP.LT.U32.AND P6, PT, R52, UR8, PT ;  /* 0x0000000834007c0c */ /* 0x000fe4000bfc1070 */
[----:B------:R-:W-:Y:S02]  /*08f0*/  LOP3.LUT R19, R19, 0xfffdffff, RZ, 0xc0, !PT ;  /* 0xfffdffff13137812 */ /* 0x000fe400078ec0ff */
[----:B------:R-:W-:-:S02]  /*0900*/  ISETP.LT.AND.EX P6, PT, R51, UR9, !P5, P6 ;  /* 0x0000000933007c0c */ /* 0x000fc4000efc1360 */
[----:B------:R-:W-:Y:S02]  /*0910*/  SHF.R.S32.HI R3, RZ, 0x1f, R2 ;  /* 0x0000001fff037819 */ /* 0x000fe40000011402 */
[----:B------:R-:W-:Y:S02]  /*0920*/  ISETP.LT.U32.AND P3, PT, R2, UR8, PT ;  /* 0x0000000802007c0c */ /* 0x000fe4000bf61070 */
[----:B------:R-:W-:Y:S02]  /*0930*/  SHF.R.S32.HI R2, RZ, 0x1f, R0 ;  /* 0x0000001fff027819 */ /* 0x000fe40000011400 */
[----:B------:R-:W-:Y:S02]  /*0940*/  ISETP.LT.U32.AND P4, PT, R0, UR8, PT ;  /* 0x0000000800007c0c */ /* 0x000fe4000bf81070 */
[----:B------:R-:W-:Y:S02]  /*0950*/  SHF.R.S32.HI R23, RZ, 0x1f, R24 ;  /* 0x0000001fff177819 */ /* 0x000fe40000011418 */
[----:B------:R-:W-:-:S02]  /*0960*/  ISETP.LT.AND.EX P3, PT, R3, UR9, !P5, P3 ;  /* 0x0000000903007c0c */ /* 0x000fc4000ef61330 */
[----:B------:R-:W-:Y:S02]  /*0970*/  @P6 LOP3.LUT R19, R19, 0x20000, RZ, 0xfc, !PT ;  /* 0x0002000013136812 */ /* 0x000fe400078efcff */
[----:B------:R-:W-:Y:S02]  /*0980*/  ISETP.LT.U32.AND P6, PT, R50, UR8, PT ;  /* 0x0000000832007c0c */ /* 0x000fe4000bfc1070 */
[----:B------:R-:W-:Y:S02]  /*0990*/  LOP3.LUT R19, R19, 0xfffeffff, RZ, 0xc0, !PT ;  /* 0xfffeffff13137812 */ /* 0x000fe400078ec0ff */
[----:B------:R-:W-:Y:S02]  /*09a0*/  ISETP.LT.AND.EX P6, PT, R49, UR9, !P5, P6 ;  /* 0x0000000931007c0c */ /* 0x000fe4000efc1360 */
[----:B------:R-:W-:Y:S02]  /*09b0*/  ISETP.LT.AND.EX P4, PT, R2, UR9, !P5, P4 ;  /* 0x0000000902007c0c */ /* 0x000fe4000ef81340 */
[----:B------:R-:W-:-:S09]  /*09c0*/  SHF.L.U32 R21, R21, 0x1, RZ ;  /* 0x0000000115157819 */ /* 0x000fd200000006ff */
        /* <DEDUP_REMOVED lines=38> */
.L_x_4664:
[----:B------:R-:W0:Y:S01]  /*0c30*/  LDC R9, c[0x0][0x288] ;  /* 0x0000a200ff097b82 */ /* 0x000e220000000800 */
[C---:B------:R-:W-:Y:S01]  /*0c40*/  LOP3.LUT P6, RZ, R19.reuse, 0x4000000, RZ, 0xc0, !PT ;  /* 0x0400000013ff7812 */ /* 0x040fe200078cc0ff */
[----:B------:R-:W-:Y:S01]  /*0c50*/  ULDC.64 UR12, c[0x0][0x280] ;  /* 0x0000a000000c7ab9 */ /* 0x000fe20000000a00 */
[----:B------:R-:W-:Y:S02]  /*0c60*/  P2R R6, PR, RZ, 0x1 ;  /* 0x00000001ff067803 */ /* 0x000fe40000000000 */
[C---:B------:R-:W-:Y:S02]  /*0c70*/  LOP3.LUT P0, RZ, R19.reuse, 0x20000, RZ, 0xc0, !PT ;  /* 0x0002000013ff7812 */ /* 0x040fe4000780c0ff */
[----:B------:R-:W-:Y:S02]  /*0c80*/  P2R R94, PR, RZ, 0x10 ;  /* 0x00000010ff5e7803 */ /* 0x000fe40000000000 */
[----:B------:R-:W-:Y:S02]  /*0c90*/  LOP3.LUT P4, RZ, R19, 0x40, RZ, 0xc0, !PT ;  /* 0x0000004013ff7812 */ /* 0x000fe4000788c0ff */
[----:B------:R-:W-:-:S02]  /*0ca0*/  P2R R100, PR, RZ, 0x2 ;  /* 0x00000002ff647803 */ /* 0x000fc40000000000 */
[----:B------:R-:W-:Y:S01]  /*0cb0*/  P2R R12, PR, RZ, 0x10 ;  /* 0x00000010ff0c7803 */ /* 0x000fe20000000000 */
[----:B-1----:R-:W1:Y:S01]  /*0cc0*/  @P6 LDC.64 R38, c[0x0][0x220] ;  /* 0x00008800ff266b82 */ /* 0x002e620000000a00 */
[C---:B------:R-:W-:Y:S02]  /*0cd0*/  LOP3.LUT P4, RZ, R19.reuse, 0x1000000, RZ, 0xc0, !PT ;  /* 0x0100000013ff7812 */ /* 0x040fe4000788c0ff */
[C---:B------:R-:W-:Y:S02]  /*0ce0*/  LOP3.LUT P1, RZ, R19.reuse, 0x2000, RZ, 0xc0, !PT ;  /* 0x0000200013ff7812 */ /* 0x040fe4000782c0ff */
[----:B------:R-:W-:Y:S02]  /*0cf0*/  P2R R0, PR, RZ, 0x4 ;  /* 0x00000004ff007803 */ /* 0x000fe40000000000 */
[----:B------:R-:W-:Y:S02]  /*0d00*/  LOP3.LUT P2, RZ, R19, 0x800, RZ, 0xc0, !PT ;  /* 0x0000080013ff7812 */ /* 0x000fe4000784c0ff */
[----:B------:R-:W-:-:S02]  /*0d10*/  P2R R73, PR, RZ, 0x8 ;  /* 0x00000008ff497803 */ /* 0x000fc40000000000 */
[----:B0-234-:R-:W-:Y:S02]  /*0d20*/  IABS R5, R9 ;  /* 0x0000000900057213 */ /* 0x01dfe40000000000 */
[----:B------:R-:W-:Y:S01]  /*0d30*/  LOP3.LUT P3, RZ, R19, 0x200, RZ, 0xc0, !PT ;  /* 0x0000020013ff7812 */ /* 0x000fe2000786c0ff */
[----:B------:R-:W0:Y:S01]  /*0d40*/  @P4 LDC.64 R108, c[0x0][0x220] ;  /* 0x00008800ff6c4b82 */ /* 0x000e220000000a00 */
[----:B------:R-:W2:Y:S07]  /*0d50*/  I2F.RP R4, R5 ;  /* 0x0000000500047306 */ /* 0x000eae0000209400 */
[----:B------:R-:W3:Y:S01]  /*0d60*/  @P1 LDC.64 R36, c[0x0][0x220] ;  /* 0x00008800ff241b82 */ /* 0x000ee20000000a00 */
[----:B--2---:R-:W2:Y:S07]  /*0d70*/  MUFU.RCP R4, R4 ;  /* 0x0000000400047308 */ /* 0x004eae0000001000 */
[----:B------:R-:W4:Y:S08]  /*0d80*/  @P2 LDC.64 R92, c[0x0][0x220] ;  /* 0x00008800ff5c2b82 */ /* 0x000f300000000a00 */
[----:B------:R-:W5:Y:S01]  /*0d90*/  @P3 LDC.64 R74, c[0x0][0x220] ;  /* 0x00008800ff4a3b82 */ /* 0x000f620000000a00 */
[----:B--2---:R-:W-:-:S04]  /*0da0*/  IADD3 R2, R4, 0xffffffe, RZ ;  /* 0x0ffffffe04027810 */ /* 0x004fc80007ffe0ff */
[----:B------:R2:W1:Y:S02]  /*0db0*/  F2I.FTZ.U32.TRUNC.NTZ R3, R2 ;  /* 0x0000000200037305 */ /* 0x000464000021f000 */
[----:B--2---:R-:W-:Y:S02]  /*0dc0*/  MOV R2, RZ ;  /* 0x000000ff00027202 */ /* 0x004fe40000000f00 */
        /* <DEDUP_REMOVED lines=8> */
[----:B------:R-:W-:Y:S02]  /*0e50*/  P2R R8, PR, RZ, 0x1 ;  /* 0x00000001ff087803 */ /* 0x000fe40000000000 */
[----:B------:R-:W-:Y:S02]  /*0e60*/  LOP3.LUT P0, RZ, R19, 0x2000000, RZ, 0xc0, !PT ;  /* 0x0200000013ff7812 */ /* 0x000fe4000780c0ff */
[----:B------:R-:W-:-:S11]  /*0e70*/  ISETP.GT.U32.AND P5, PT, R5, R4, PT ;  /* 0x000000040500720c */ /* 0x000fd60003fa4070 */
[----:B------:R-:W1:Y:S02]  /*0e80*/  @P0 LDC.64 R14, c[0x0][0x220] ;  /* 0x00008800ff0e0b82 */ /* 0x000e640000000a00 */
[-C--:B------:R-:W-:Y:S02]  /*0e90*/  @!P5 IADD3 R4, R4, -R5.reuse, RZ ;  /* 0x800000050404d210 */ /* 0x080fe40007ffe0ff */
[----:B------:R-:W-:Y:S02]  /*0ea0*/  @!P5 IADD3 R3, R3, 0x1, RZ ;  /* 0x000000010303d810 */ /* 0x000fe40007ffe0ff */
[----:B------:R-:W-:-:S13]  /*0eb0*/  ISETP.GE.U32.AND P5, PT, R4, R5, PT ;  /* 0x000000050400720c */ /* 0x000fda0003fa6070 */
[----:B------:R-:W-:Y:S02]  /*0ec0*/  @P5 IADD3 R3, R3, 0x1, RZ ;  /* 0x0000000103035810 */ /* 0x000fe40007ffe0ff */
[----:B------:R-:W-:-:S13]  /*0ed0*/  ISETP.GE.AND P5, PT, R2, RZ, PT ;  /* 0x000000ff0200720c */ /* 0x000fda0003fa6270 */
        /* <DEDUP_REMOVED lines=12> */
[----:B------:R-:W2:Y:S01]  /*0fa0*/  @P6 LDC.64 R4, c[0x0][0x270] ;  /* 0x00009c00ff046b82 */ /* 0x000ea20000000a00 */
[----:B------:R-:W-:Y:S01]  /*0fb0*/  IMAD.WIDE.U32 R68, R3, UR12, R68 ;  /* 0x0000000c03447c25 */ /* 0x000fe2000f8e0044 */
[----:B------:R-:W-:Y:S01]  /*0fc0*/  IADD3 R81, R72, 0xa0, RZ ;  /* 0x000000a048517810 */ /* 0x000fe20007ffe0ff */
[----:B------:R-:W-:-:S03]  /*0fd0*/  ULDC.64 UR12, c[0x0][0x278] ;  /* 0x00009e00000c7ab9 */ /* 0x000fc60000000a00 */
[----:B------:R-:W-:Y:S02]  /*0fe0*/  IADD3 R91, R69, R91, RZ ;  /* 0x0000005b455b7210 */ /* 0x000fe40007ffe0ff */
[----:B------:R-:W-:Y:S01]  /*0ff0*/  @P6 MOV R90, R68 ;  /* 0x00000044005a6202 */ /* 0x000fe20000000f00 */
[----:B--2---:R-:W-:-:S04]  /*1000*/  @P6 IMAD R2, R71, R4, RZ ;  /* 0x0000000447026224 */ /* 0x004fc800078e02ff */
[C---:B------:R-:W-:Y:S02]  /*1010*/  @P6 IMAD R5, R72.reuse, R5, R2 ;  /* 0x0000000548056224 */ /* 0x040fe400078e0202 */
[----:B------:R-:W-:-:S05]  /*1020*/  @P6 IMAD.WIDE.U32 R2, R72, R4, R90 ;  /* 0x0000000448026225 */ /* 0x000fca00078e005a */
[----:B------:R-:W-:Y:S02]  /*1030*/  @P6 IADD3 R3, R3, R5, RZ ;  /* 0x0000000503036210 */ /* 0x000fe40007ffe0ff */
[----:B------:R-:W2:Y:S01]  /*1040*/  @P0 LDC.64 R4, c[0x0][0x270] ;  /* 0x00009c00ff040b82 */ /* 0x000ea20000000a00 */
[----:B------:R-:W-:-:S04]  /*1050*/  @P6 LEA R38, P5, R2, R38, 0x1 ;  /* 0x0000002602266211 */ /* 0x000fc800078a08ff */
[----:B------:R-:W-:Y:S02]  /*1060*/  @P6 LEA.HI.X R39, R2, R39, R3, 0x1, P5 ;  /* 0x0000002702276211 */ /* 0x000fe400028f0c03 */
[----:B------:R-:W-:Y:S02]  /*1070*/  @P0 MOV R3, R91 ;  /* 0x0000005b00030202 */ /* 0x000fe40000000f00 */
[----:B------:R-:W-:-:S04]  /*1080*/  LOP3.LUT P6, RZ, R19, 0x80000, RZ, 0xc0, !PT ;  /* 0x0008000013ff7812 */ /* 0x000fc800078cc0ff */
[----:B------:R-:W-:Y:S02]  /*1090*/  P2R R7, PR, RZ, 0x40 ;  /* 0x00000040ff077803 */ /* 0x000fe40000000000 */
[----:B------:R-:W-:Y:S01]  /*10a0*/  LOP3.LUT P6, RZ, R19, 0x800000, RZ, 0xc0, !PT ;  /* 0x0080000013ff7812 */ /* 0x000fe200078cc0ff */
[----:B--2---:R-:W-:-:S04]  /*10b0*/  @P0 IMAD R2, R67, R4, RZ ;  /* 0x0000000443020224 */ /* 0x004fc800078e02ff */
[----:B------:R-:W-:Y:S01]  /*10c0*/  @P0 IMAD R5, R70, R5, R2 ;  /* 0x0000000546050224 */ /* 0x000fe200078e0202 */
[----:B------:R-:W-:-:S07]  /*10d0*/  @P0 MOV R2, R68 ;  /* 0x0000004400020202 */ /* 0x000fce0000000f00 */
[----:B------:R-:W2:Y:S01]  /*10e0*/  @P6 LDC.64 R84, c[0x0][0x220] ;  /* 0x00008800ff546b82 */ /* 0x000ea20000000a00 */
        /* <DEDUP_REMOVED lines=8> */
[----:B0-----:R-:W-:-:S04]  /*1170*/  @P4 IMAD R2, R65, R4, RZ ;  /* 0x0000000441024224 */ /* 0x001fc800078e02ff */
[----:B------:R-:W-:Y:S01]  /*1180*/  @P4 IMAD R5, R66, R5, R2 ;  /* 0x0000000542054224 */ /* 0x000fe200078e0202 */
[----:B------:R-:W-:-:S05]  /*1190*/  @P4 MOV R2, R68 ;  /* 0x0000004400024202 */ /* 0x000fca0000000f00 */
[----:B------:R-:W-:-:S05]  /*11a0*/  @P4 IMAD.WIDE.U32 R2, R66, R4, R2 ;  /* 0x0000000442024225 */ /* 0x000fca00078e0002 */
[----:B------:R-:W-:Y:S02]  /*11b0*/  @P4 IADD3 R3, R3, R5, RZ ;  /* 0x0000000503034210 */ /* 0x000fe40007ffe0ff */
[C---:B------:R-:W-:Y:S02]  /*11c0*/  @P4 LEA R108, P5, R2.reuse, R108, 0x1 ;  /* 0x0000006c026c4211 */ /* 0x040fe400078a08ff */
[----:B------:R-:W-:Y:S02]  /*11d0*/  @P6 MOV R5, R91 ;  /* 0x0000005b00056202 */ /* 0x000fe40000000f00 */
[----:B------:R-:W-:Y:S02]  /*11e0*/  @P4 LEA.HI.X R109, R2, R109, R3, 0x1, P5 ;  /* 0x0000006d026d4211 */ /* 0x000fe400028f0c03 */
[----:B------:R-:W0:Y:S01]  /*11f0*/  @P6 LDC.64 R2, c[0x0][0x270] ;  /* 0x00009c00ff026b82 */ /* 0x000e220000000a00 */
[----:B------:R-:W-:-:S13]  /*1200*/  LOP3.LUT P4, RZ, R19, 0x200000, RZ, 0xc0, !PT ;  /* 0x0020000013ff7812 */ /* 0x000fda000788c0ff */
[----:B------:R-:W3:Y:S01]  /*1210*/  @P4 LDC.64 R10, c[0x0][0x220] ;  /* 0x00008800ff0a4b82 */ /* 0x000ee20000000a00 */
[----:B0-----:R-:W-:-:S04]  /*1220*/  @P6 IMAD R4, R63, R2, RZ ;  /* 0x000000023f046224 */ /* 0x001fc800078e02ff */
[----:B------:R-:W-:Y:S01]  /*1230*/  @P6 IMAD R9, R64, R3, R4 ;  /* 0x0000000340096224 */ /* 0x000fe200078e0204 */
[----:B------:R-:W-:-:S05]  /*1240*/  @P6 MOV R4, R68 ;  /* 0x0000004400046202 */ /* 0x000fca0000000f00 */
[----:B------:R-:W-:Y:S01]  /*1250*/  @P6 IMAD.WIDE.U32 R2, R64, R2, R4 ;  /* 0x0000000240026225 */ /* 0x000fe200078e0004 */
[----:B------:R-:W-:-:S04]  /*1260*/  @P0 MOV R5, R91 ;  /* 0x0000005b00050202 */ /* 0x000fc80000000f00 */
[----:B------:R-:W-:Y:S02]  /*1270*/  @P6 IADD3 R3, R3, R9, RZ ;  /* 0x0000000903036210 */ /* 0x000fe40007ffe0ff */
        /* <DEDUP_REMOVED lines=8> */
[----:B------:R-:W-:Y:S01]  /*1300*/  @P0 IMAD.WIDE.U32 R2, R62, R2, R4 ;  /* 0x000000023e020225 */ /* 0x000fe200078e0004 */
[----:B------:R-:W-:-:S04]  /*1310*/  @P4 MOV R5, R91 ;  /* 0x0000005b00054202 */ /* 0x000fc80000000f00 */
[----:B------:R-:W-:Y:S02]  /*1320*/  @P0 IADD3 R3, R3, R9, RZ ;  /* 0x0000000903030210 */ /* 0x000fe40007ffe0ff */
[----:B-1----:R-:W-:-:S04]  /*1330*/  @P0 LEA R82, P5, R2, R82, 0x1 ;  /* 0x0000005202520211 */ /* 0x002fc800078a08ff */
[----:B------:R-:W-:Y:S02]  /*1340*/  @P0 LEA.HI.X R83, R2, R83, R3, 0x1, P5 ;  /* 0x0000005302530211 */ /* 0x000fe400028f0c03 */
[----:B------:R-:W0:Y:S01]  /*1350*/  @P4 LDC.64 R2, c[0x0][0x270] ;  /* 0x00009c00ff024b82 */ /* 0x000e220000000a00 */
[----:B------:R-:W-:-:S04]  /*1360*/  ISETP.NE.AND P0, PT, R8, RZ, PT ;  /* 0x000000ff0800720c */ /* 0x000fc80003f05270 */
[----:B------:R-:W-:-:S09]  /*1370*/  P2R R8, PR, RZ, 0x1 ;  /* 0x00000001ff087803 */ /* 0x000fd20000000000 */
[----:B------:R-:W1:Y:S01]  /*1380*/  @P0 LDC.64 R40, c[0x0][0x220] ;  /* 0x00008800ff280b82 */ /* 0x000e620000000a00 */
[----:B0-----:R-:W-:-:S04]  /*1390*/  @P4 IMAD R4, R59, R2, RZ ;  /* 0x000000023b044224 */ /* 0x001fc800078e02ff */
[----:B------:R-:W-:Y:S01]  /*13a0*/  @P4 IMAD R9, R60, R3, R4 ;  /* 0x000000033c094224 */ /* 0x000fe200078e0204 */
[----:B------:R-:W-:-:S05]  /*13b0*/  @P4 MOV R4, R68 ;  /* 0x0000004400044202 */ /* 0x000fca0000000f00 */
[----:B------:R-:W-:Y:S01]  /*13c0*/  @P4 IMAD.WIDE.U32 R2, R60, R2, R4 ;  /* 0x000000023c024225 */ /* 0x000fe200078e0004 */
[----:B------:R-:W-:-:S04]  /*13d0*/  @P6 MOV R5, R91 ;  /* 0x0000005b00056202 */ /* 0x000fc80000000f00 */
[----:B------:R-:W-:Y:S02]  /*13e0*/  @P4 IADD3 R3, R3, R9, RZ ;  /* 0x0000000903034210 */ /* 0x000fe40007ffe0ff */
[----:B---3--:R-:W-:-:S04]  /*13f0*/  @P4 LEA R10, P5, R2, R10, 0x1 ;  /* 0x0000000a020a4211 */ /* 0x008fc800078a08ff */
[----:B------:R-:W-:Y:S02]  /*1400*/  @P4 LEA.HI.X R11, R2, R11, R3, 0x1, P5 ;  /* 0x0000000b020b4211 */ /* 0x000fe400028f0c03 */
[----:B------:R-:W0:Y:S01]  /*1410*/  @P6 LDC.64 R2, c[0x0][0x270] ;  /* 0x00009c00ff026b82 */ /* 0x000e220000000a00 */
[----:B------:R-:W-:-:S13]  /*1420*/  LOP3.LUT P4, RZ, R19, 0x40000, RZ, 0xc0, !PT ;  /* 0x0004000013ff7812 */ /* 0x000fda000788c0ff */
[----:B------:R-:W3:Y:S01]  /*1430*/  @P4 LDC.64 R104, c[0x0][0x220] ;  /* 0x00008800ff684b82 */ /* 0x000ee20000000a00 */
[----:B0-----:R-:W-:-:S04]  /*1440*/  @P6 IMAD R4, R57, R2, RZ ;  /* 0x0000000239046224 */ /* 0x001fc800078e02ff */
[----:B------:R-:W-:Y:S01]  /*1450*/  @P6 IMAD R9, R58, R3, R4 ;  /* 0x000000033a096224 */ /* 0x000fe200078e0204 */
[----:B------:R-:W-:-:S05]  /*1460*/  @P6 MOV R4, R68 ;  /* 0x0000004400046202 */ /* 0x000fca0000000f00 */
[----:B------:R-:W-:-:S05]  /*1470*/  @P6 IMAD.WIDE.U32 R2, R58, R2, R4 ;  /* 0x000000023a026225 */ /* 0x000fca00078e0004 */
[----:B------:R-:W-:Y:S02]  /*1480*/  @P6 IADD3 R3, R3, R9, RZ ;  /* 0x0000000903036210 */ /* 0x000fe40007ffe0ff */
[----:B--2---:R-:W-:-:S04]  /*1490*/  @P6 LEA R106, P5, R2, R106, 0x1 ;  /* 0x0000006a026a6211 */ /* 0x004fc800078a08ff */
[----:B------:R-:W-:Y:S02]  /*14a0*/  @P6 LEA.HI.X R107, R2, R107, R3, 0x1, P5 ;  /* 0x0000006b026b6211 */ /* 0x000fe400028f0c03 */
[----:B------:R-:W-:-:S04]  /*14b0*/  ISETP.NE.AND P6, PT, R7, RZ, PT ;  /* 0x000000ff0700720c */ /* 0x000fc80003fc5270 */
[----:B------:R-:W-:-:S09]  /*14c0*/  P2R R9, PR, RZ, 0x40 ;  /* 0x00000040ff097803 */ /* 0x000fd20000000000 */
[----:B------:R-:W0:Y:S01]  /*14d0*/  @P6 LDC.64 R2, c[0x0][0x270] ;  /* 0x00009c00ff026b82 */ /* 0x000e220000000a00 */
[----:B------:R-:W-:-:S07]  /*14e0*/  @P6 MOV R5, R91 ;  /* 0x0000005b00056202 */ /* 0x000fce0000000f00 */
[----:B------:R-:W2:Y:S01]  /*14f0*/  @P6 LDC.64 R42, c[0x0][0x220] ;  /* 0x00008800ff2a6b82 */ /* 0x000ea20000000a00 */
        /* <DEDUP_REMOVED lines=16> */
[C---:B---3--:R-:W-:Y:S02]  /*1600*/  @P4 LEA R104, P5, R4.reuse, R104, 0x1 ;  /* 0x0000006804684211 */ /* 0x048fe400078a08ff */
[----:B------:R-:W-:Y:S02]  /*1610*/  @P0 MOV R5, R91 ;  /* 0x0000005b00050202 */ /* 0x000fe40000000f00 */
[----:B------:R-:W-:Y:S02]  /*1620*/  @P4 LEA.HI.X R105, R4, R105, R2, 0x1, P5 ;  /* 0x0000006904694211 */ /* 0x000fe400028f0c02 */
[----:B------:R-:W0:Y:S01]  /*1630*/  @P0 LDC.64 R2, c[0x0][0x270] ;  /* 0x00009c00ff020b82 */ /* 0x000e220000000a00 */
[----:B------:R-:W-:-:S13]  /*1640*/  LOP3.LUT P4, RZ, R19, 0x8000, RZ, 0xc0, !PT ;  /* 0x0000800013ff7812 */ /* 0x000fda000788c0ff */
[----:B------:R-:W-:Y:S02]  /*1650*/  @P4 MOV R16, R68 ;  /* 0x0000004400104202 */ /* 0x000fe40000000f00 */
[----:B------:R-:W-:Y:S01]  /*1660*/  @P4 MOV R17, R91 ;  /* 0x0000005b00114202 */ /* 0x000fe20000000f00 */
[----:B0-----:R-:W-:-:S04]  /*1670*/  @P0 IMAD R4, R51, R2, RZ ;  /* 0x0000000233040224 */ /* 0x001fc800078e02ff */
[----:B------:R-:W-:Y:S01]  /*1680*/  @P0 IMAD R3, R52, R3, R4 ;  /* 0x0000000334030224 */ /* 0x000fe200078e0204 */
[----:B------:R-:W-:-:S05]  /*1690*/  @P0 MOV R4, R68 ;  /* 0x0000004400040202 */ /* 0x000fca0000000f00 */
[----:B------:R-:W-:-:S05]  /*16a0*/  @P0 IMAD.WIDE.U32 R4, R52, R2, R4 ;  /* 0x0000000234040225 */ /* 0x000fca00078e0004 */
[----:B------:R-:W-:Y:S02]  /*16b0*/  @P0 IADD3 R2, R5, R3, RZ ;  /* 0x0000000305020210 */ /* 0x000fe40007ffe0ff */
[----:B-1----:R-:W-:-:S04]  /*16c0*/  @P0 LEA R40, P5, R4, R40, 0x1 ;  /* 0x0000002804280211 */ /* 0x002fc800078a08ff */
[----:B------:R-:W-:Y:S02]  /*16d0*/  @P0 LEA.HI.X R41, R4, R41, R2, 0x1, P5 ;  /* 0x0000002904290211 */ /* 0x000fe400028f0c02 */
[----:B------:R-:W-:-:S13]  /*16e0*/  LOP3.LUT P0, RZ, R19, 0x10000, RZ, 0xc0, !PT ;  /* 0x0001000013ff7812 */ /* 0x000fda000780c0ff */
        /* <DEDUP_REMOVED lines=13> */
[----:B------:R-:W3:Y:S01]  /*17c0*/  @P0 LDC.64 R88, c[0x0][0x220] ;  /* 0x00008800ff580b82 */ /* 0x000ee20000000a00 */
[-C--:B0-----:R-:W-:Y:S02]  /*17d0*/  @P4 IMAD R7, R47, R2.reuse, RZ ;  /* 0x000000022f074224 */ /* 0x081fe400078e02ff */
[----:B------:R-:W-:-:S04]  /*17e0*/  @P4 IMAD.WIDE.U32 R16, R48, R2, R16 ;  /* 0x0000000230104225 */ /* 0x000fc800078e0010 */
[----:B------:R-:W-:Y:S01]  /*17f0*/  @P4 IMAD R3, R48, R3, R7 ;  /* 0x0000000330034224 */ /* 0x000fe200078e0207 */
[----:B-1----:R-:W-:-:S04]  /*1800*/  @P4 LEA R4, P5, R16, R4, 0x1 ;  /* 0x0000000410044211 */ /* 0x002fc800078a08ff */
[----:B------:R-:W-:Y:S02]  /*1810*/  @P4 IADD3 R2, R17, R3, RZ ;  /* 0x0000000311024210 */ /* 0x000fe40007ffe0ff */
[----:B------:R-:W-:Y:S02]  /*1820*/  @P6 MOV R17, R91 ;  /* 0x0000005b00116202 */ /* 0x000fe40000000f00 */
[----:B------:R-:W-:Y:S02]  /*1830*/  @P4 LEA.HI.X R5, R16, R5, R2, 0x1, P5 ;  /* 0x0000000510054211 */ /* 0x000fe400028f0c02 */
[----:B------:R-:W0:Y:S01]  /*1840*/  @P6 LDC.64 R2, c[0x0][0x270] ;  /* 0x00009c00ff026b82 */ /* 0x000e220000000a00 */
[----:B------:R-:W-:Y:S02]  /*1850*/  @P6 MOV R16, R68 ;  /* 0x0000004400106202 */ /* 0x000fe40000000f00 */
[----:B------:R-:W-:-:S13]  /*1860*/  LOP3.LUT P4, RZ, R19, 0x1000, RZ, 0xc0, !PT ;  /* 0x0000100013ff7812 */ /* 0x000fda000788c0ff */
[----:B------:R-:W1:Y:S01]  /*1870*/  @P4 LDC.64 R96, c[0x0][0x220] ;  /* 0x00008800ff604b82 */ /* 0x000e620000000a00 */
[-C--:B0-----:R-:W-:Y:S02]  /*1880*/  @P6 IMAD R7, R45, R2.reuse, RZ ;  /* 0x000000022d076224 */ /* 0x081fe400078e02ff */
[----:B------:R-:W-:-:S04]  /*1890*/  @P6 IMAD.WIDE.U32 R16, R46, R2, R16 ;  /* 0x000000022e106225 */ /* 0x000fc800078e0010 */
[----:B------:R-:W-:Y:S01]  /*18a0*/  @P6 IMAD R3, R46, R3, R7 ;  /* 0x000000032e036224 */ /* 0x000fe200078e0207 */
[----:B--2---:R-:W-:-:S04]  /*18b0*/  @P6 LEA R98, P5, R16, R98, 0x1 ;  /* 0x0000006210626211 */ /* 0x004fc800078a08ff */
[----:B------:R-:W-:Y:S02]  /*18c0*/  @P6 IADD3 R2, R17, R3, RZ ;  /* 0x0000000311026210 */ /* 0x000fe40007ffe0ff */
[----:B------:R-:W-:Y:S02]  /*18d0*/  @P1 MOV R17, R91 ;  /* 0x0000005b00111202 */ /* 0x000fe40000000f00 */
[----:B------:R-:W-:Y:S02]  /*18e0*/  @P6 LEA.HI.X R99, R16, R99, R2, 0x1, P5 ;  /* 0x0000006310636211 */ /* 0x000fe400028f0c02 */
[----:B------:R-:W0:Y:S01]  /*18f0*/  @P1 LDC.64 R2, c[0x0][0x270] ;  /* 0x00009c00ff021b82 */ /* 0x000e220000000a00 */
[----:B------:R-:W-:Y:S02]  /*1900*/  @P1 MOV R16, R68 ;  /* 0x0000004400101202 */ /* 0x000fe40000000f00 */
[----:B------:R-:W-:Y:S01]  /*1910*/  LOP3.LUT P6, RZ, R19, 0x800000, RZ, 0xc0, !PT ;  /* 0x0080000013ff7812 */ /* 0x000fe200078cc0ff */
[----:B0-----:R-:W-:-:S02]  /*1920*/  @P1 IMAD R7, R35, R2, RZ ;  /* 0x0000000223071224 */ /* 0x001fc400078e02ff */
[----:B------:R-:W-:-:S04]  /*1930*/  @P1 IMAD.WIDE.U32 R16, R44, R2, R16 ;  /* 0x000000022c101225 */ /* 0x000fc800078e0010 */
[----:B------:R-:W-:Y:S01]  /*1940*/  @P1 IMAD R3, R44, R3, R7 ;  /* 0x000000032c031224 */ /* 0x000fe200078e0207 */
[C---:B------:R-:W-:Y:S02]  /*1950*/  @P1 LEA R36, P5, R16.reuse, R36, 0x1 ;  /* 0x0000002410241211 */ /* 0x040fe400078a08ff */
[----:B------:R-:W-:Y:S02]  /*1960*/  P2R R7, PR, RZ, 0x2 ;  /* 0x00000002ff077803 */ /* 0x000fe40000000000 */
[----:B------:R-:W-:Y:S02]  /*1970*/  @P1 IADD3 R2, R17, R3, RZ ;  /* 0x0000000311021210 */ /* 0x000fe40007ffe0ff */
[----:B------:R-:W-:Y:S02]  /*1980*/  @P4 MOV R17, R91 ;  /* 0x0000005b00114202 */ /* 0x000fe40000000f00 */
[----:B------:R-:W-:Y:S02]  /*1990*/  @P1 LEA.HI.X R37, R16, R37, R2, 0x1, P5 ;  /* 0x0000002510251211 */ /* 0x000fe400028f0c02 */
[----:B------:R-:W0:Y:S01]  /*19a0*/  @P4 LDC.64 R2, c[0x0][0x270] ;  /* 0x00009c00ff024b82 */ /* 0x000e220000000a00 */
[----:B------:R-:W-:-:S02]  /*19b0*/  @P4 MOV R16, R68 ;  /* 0x0000004400104202 */ /* 0x000fc40000000f00 */
[----:B------:R-:W-:Y:S01]  /*19c0*/  LOP3.LUT P1, RZ, R19, 0x1000000, RZ, 0xc0, !PT ;  /* 0x0100000013ff7812 */ /* 0x000fe2000782c0ff */
        /* <DEDUP_REMOVED lines=14> */
[C---:B----4-:R-:W-:Y:S02]  /*1ab0*/  @P2 LEA R92, P5, R16.reuse, R92, 0x1 ;  /* 0x0000005c105c2211 */ /* 0x050fe400078a08ff */
[----:B------:R-:W-:Y:S02]  /*1ac0*/  P2R R13, PR, RZ, 0x4 ;  /* 0x00000004ff0d7803 */ /* 0x000fe40000000000 */
[----:B------:R-:W-:Y:S02]  /*1ad0*/  @P2 IADD3 R2, R17, R3, RZ ;  /* 0x0000000311022210 */ /* 0x000fe40007ffe0ff */
        /* <DEDUP_REMOVED lines=14> */
[----:B------:R-:W-:Y:S01]  /*1bc0*/  LOP3.LUT P0, RZ, R19, 0x2000000, RZ, 0xc0, !PT ;  /* 0x0200000013ff7812 */ /* 0x000fe2000780c0ff */
[----:B0-----:R-:W-:-:S04]  /*1bd0*/  @P3 IMAD R16, R27, R2, RZ ;  /* 0x000000021b103224 */ /* 0x001fc800078e02ff */
[----:B------:R-:W-:Y:S01]  /*1be0*/  @P3 IMAD R3, R28, R3, R16 ;  /* 0x000000031c033224 */ /* 0x000fe200078e0210 */
[----:B------:R-:W-:-:S05]  /*1bf0*/  @P3 MOV R16, R68 ;  /* 0x0000004400103202 */ /* 0x000fca0000000f00 */
[----:B------:R-:W-:-:S05]  /*1c00*/  @P3 IMAD.WIDE.U32 R16, R28, R2, R16 ;  /* 0x000000021c103225 */ /* 0x000fca00078e0010 */
[----:B------:R-:W-:Y:S02]  /*1c10*/  @P3 IADD3 R2, R17, R3, RZ ;  /* 0x0000000311023210 */ /* 0x000fe40007ffe0ff */
[C---:B-----5:R-:W-:Y:S02]  /*1c20*/  @P3 LEA R74, P5, R16.reuse, R74, 0x1 ;  /* 0x0000004a104a3211 */ /* 0x060fe400078a08ff */
[----:B------:R-:W-:Y:S02]  /*1c30*/  @P4 MOV R17, R91 ;  /* 0x0000005b00114202 */ /* 0x000fe40000000f00 */
[----:B------:R-:W-:Y:S02]  /*1c40*/  @P3 LEA.HI.X R75, R16, R75, R2, 0x1, P5 ;  /* 0x0000004b104b3211 */ /* 0x000fe400028f0c02 */
[----:B------:R-:W0:Y:S02]  /*1c50*/  @P4 LDC.64 R2, c[0x0][0x270] ;  /* 0x00009c00ff024b82 */ /* 0x000e240000000a00 */
        /* <DEDUP_REMOVED lines=9> */
[----:B------:R-:W-:Y:S02]  /*1cf0*/  ISETP.NE.AND P4, PT, R12, RZ, PT ;  /* 0x000000ff0c00720c */ /* 0x000fe40003f85270 */
[----:B------:R-:W-:Y:S01]  /*1d00*/  @P2 MOV R16, R68 ;  /* 0x0000004400102202 */ /* 0x000fe20000000f00 */
[----:B0-----:R-:W-:-:S04]  /*1d10*/  @P2 IMAD R12, R23, R2, RZ ;  /* 0x00000002170c2224 */ /* 0x001fc800078e02ff */
[C---:B------:R-:W-:Y:S02]  /*1d20*/  @P2 IMAD R79, R24.reuse, R3, R12 ;  /* 0x00000003184f2224 */ /* 0x040fe400078e020c */
[----:B------:R-:W-:-:S04]  /*1d30*/  @P2 IMAD.WIDE.U32 R2, R24, R2, R16 ;  /* 0x0000000218022225 */ /* 0x000fc800078e0010 */
[----:B------:R-:W-:Y:S02]  /*1d40*/  @P4 MOV R78, R68 ;  /* 0x00000044004e4202 */ /* 0x000fe40000000f00 */
[----:B------:R-:W-:Y:S02]  /*1d50*/  CS2R R16, SRZ ;  /* 0x0000000000107805 */ /* 0x000fe4000001ff00 */
[----:B------:R-:W-:Y:S02]  /*1d60*/  @P2 IADD3 R3, R3, R79, RZ ;  /* 0x0000004f03032210 */ /* 0x000fe40007ffe0ff */
[C---:B--2---:R-:W-:Y:S02]  /*1d70*/  @P2 LEA R76, P5, R2.reuse, R76, 0x1 ;  /* 0x0000004c024c2211 */ /* 0x044fe400078a08ff */
[----:B------:R0:W2:Y:S02]  /*1d80*/  @P0 LDG.E R17, desc[UR8][R14.64] ;  /* 0x000000080e110981 */ /* 0x0000a4000c1e1900 */
[----:B------:R-:W-:-:S02]  /*1d90*/  @P2 LEA.HI.X R77, R2, R77, R3, 0x1, P5 ;  /* 0x0000004d024d2211 */ /* 0x000fc400028f0c03 */
[----:B------:R-:W3:Y:S01]  /*1da0*/  @P1 LDG.E R16, desc[UR8][R108.64] ;  /* 0x000000086c101981 */ /* 0x000ee2000c1e1900 */
[----:B------:R-:W1:Y:S01]  /*1db0*/  @P4 LDC.64 R2, c[0x0][0x270] ;  /* 0x00009c00ff024b82 */ /* 0x000e620000000a00 */
[----:B------:R-:W-:-:S05]  /*1dc0*/  SHF.R.S32.HI R79, RZ, 0x1f, R81 ;  /* 0x0000001fff4f7819 */ /* 0x000fca0000011451 */
[----:B-1----:R-:W-:Y:S01]  /*1dd0*/  @P4 IMAD R12, R79, R2, RZ ;  /* 0x000000024f0c4224 */ /* 0x002fe200078e02ff */
[----:B------:R-:W-:-:S03]  /*1de0*/  @P4 MOV R79, R91 ;  /* 0x0000005b004f4202 */ /* 0x000fc60000000f00 */
[C---:B------:R-:W-:Y:S02]  /*1df0*/  @P4 IMAD R3, R81.reuse, R3, R12 ;  /* 0x0000000351034224 */ /* 0x040fe400078e020c */
[----:B------:R-:W-:Y:S02]  /*1e00*/  @P4 IMAD.WIDE.U32 R78, R81, R2, R78 ;  /* 0x00000002514e4225 */ /* 0x000fe400078e004e */
[----:B------:R-:W1:Y:S01]  /*1e10*/  @P4 LDC.64 R80, c[0x0][0x220] ;  /* 0x00008800ff504b82 */ /* 0x000e620000000a00 */
[----:B------:R-:W-:Y:S02]  /*1e20*/  LOP3.LUT P2, RZ, R19, 0x20, RZ, 0xc0, !PT ;  /* 0x0000002013ff7812 */ /* 0x000fe4000784c0ff */
[----:B------:R-:W-:Y:S02]  /*1e30*/  @P4 IADD3 R2, R79, R3, RZ ;  /* 0x000000034f024210 */ /* 0x000fe40007ffe0ff */
[----:B-1----:R-:W-:-:S04]  /*1e40*/  @P4 LEA R80, P5, R78, R80, 0x1 ;  /* 0x000000504e504211 */ /* 0x002fc800078a08ff */
[----:B------:R-:W-:-:S05]  /*1e50*/  @P4 LEA.HI.X R81, R78, R81, R2, 0x1, P5 ;  /* 0x000000514e514211 */ /* 0x000fca00028f0c02 */
[----:B------:R-:W1:Y:S01]  /*1e60*/  @P2 LDC.64 R2, c[0x0][0x270] ;  /* 0x00009c00ff022b82 */ /* 0x000e620000000a00 */
[----:B------:R-:W-:-:S04]  /*1e70*/  IADD3 R79, R72, 0xa8, RZ ;  /* 0x000000a8484f7810 */ /* 0x000fc80007ffe0ff */
[----:B------:R-:W-:Y:S02]  /*1e80*/  SHF.R.S32.HI R95, RZ, 0x1f, R79 ;  /* 0x0000001fff5f7819 */ /* 0x000fe4000001144f */
[----:B------:R-:W-:Y:S02]  /*1e90*/  @P2 MOV R110, R68 ;  /* 0x00000044006e2202 */ /* 0x000fe40000000f00 */
[----:B------:R-:W-:Y:S02]  /*1ea0*/  @P2 MOV R111, R91 ;  /* 0x0000005b006f2202 */ /* 0x000fe40000000f00 */
[----:B0-----:R-:W-:-:S06]  /*1eb0*/  CS2R R14, SRZ ;  /* 0x00000000000e7805 */ /* 0x001fcc000001ff00 */
[----:B------:R0:W4:Y:S01]  /*1ec0*/  @P6 LDG.E R15, desc[UR8][R84.64] ;  /* 0x00000008540f6981 */ /* 0x000122000c1e1900 */
[-C--:B-1----:R-:W-:Y:S02]  /*1ed0*/  @P2 IMAD R12, R95, R2.reuse, RZ ;  /* 0x000000025f0c2224 */ /* 0x082fe400078e02ff */
[----:B------:R-:W-:-:S04]  /*1ee0*/  @P2 IMAD.WIDE.U32 R110, R79, R2, R110 ;  /* 0x000000024f6e2225 */ /* 0x000fc800078e006e */
[----:B------:R-:W-:Y:S02]  /*1ef0*/  @P2 IMAD R3, R79, R3, R12 ;  /* 0x000000034f032224 */ /* 0x000fe400078e020c */
[----:B------:R-:W1:Y:S01]  /*1f00*/  @P2 LDC.64 R78, c[0x0][0x220] ;  /* 0x00008800ff4e2b82 */ /* 0x000e620000000a00 */
[----:B------:R-:W-:Y:S02]  /*1f10*/  LOP3.LUT P6, RZ, R19, 0x10, RZ, 0xc0, !PT ;  /* 0x0000001013ff7812 */ /* 0x000fe400078cc0ff */
[----:B------:R-:W-:Y:S02]  /*1f20*/  @P2 IADD3 R2, R111, R3, RZ ;  /* 0x000000036f022210 */ /* 0x000fe40007ffe0ff */
[----:B-1----:R-:W-:-:S04]  /*1f30*/  @P2 LEA R78, P5, R110, R78, 0x1 ;  /* 0x0000004e6e4e2211 */ /* 0x002fc800078a08ff */
[----:B------:R-:W-:-:S05]  /*1f40*/  @P2 LEA.HI.X R79, R110, R79, R2, 0x1, P5 ;  /* 0x0000004f6e4f2211 */ /* 0x000fca00028f0c02 */
[----:B------:R-:W1:Y:S01]  /*1f50*/  @P6 LDC.64 R2, c[0x0][0x270] ;  /* 0x00009c00ff026b82 */ /* 0x000e620000000a00 */
[----:B0-----:R-:W-:-:S04]  /*1f60*/  IADD3 R85, R72, 0xb0, RZ ;  /* 0x000000b048557810 */ /* 0x001fc80007ffe0ff */
[----:B------:R-:W-:Y:S02]  /*1f70*/  SHF.R.S32.HI R95, RZ, 0x1f, R85 ;  /* 0x0000001fff5f7819 */ /* 0x000fe40000011455 */
[----:B------:R-:W-:Y:S02]  /*1f80*/  @P6 MOV R108, R68 ;  /* 0x00000044006c6202 */ /* 0x000fe40000000f00 */
[----:B------:R-:W-:Y:S02]  /*1f90*/  @P6 MOV R109, R91 ;  /* 0x0000005b006d6202 */ /* 0x000fe40000000f00 */
[----:B------:R-:W-:Y:S01]  /*1fa0*/  LOP3.LUT P0, RZ, R19, 0x200000, RZ, 0xc0, !PT ;  /* 0x0020000013ff7812 */ /* 0x000fe2000780c0ff */
[-C--:B-1----:R-:W-:Y:S02]  /*1fb0*/  @P6 IMAD R12, R95, R2.reuse, RZ ;  /* 0x000000025f0c6224 */ /* 0x082fe400078e02ff */
[----:B------:R-:W-:-:S04]  /*1fc0*/  @P6 IMAD.WIDE.U32 R108, R85, R2, R108 ;  /* 0x00000002556c6225 */ /* 0x000fc800078e006c */
[----:B------:R-:W-:Y:S02]  /*1fd0*/  @P6 IMAD R3, R85, R3, R12 ;  /* 0x0000000355036224 */ /* 0x000fe400078e020c */
[----:B------:R-:W0:Y:S01]  /*1fe0*/  @P6 LDC.64 R84, c[0x0][0x220] ;  /* 0x00008800ff546b82 */ /* 0x000e220000000a00 */
[----:B------:R-:W-:Y:S02]  /*1ff0*/  ISETP.NE.AND P2, PT, R13, RZ, PT ;  /* 0x000000ff0d00720c */ /* 0x000fe40003f45270 */
[----:B------:R-:W-:Y:S02]  /*2000*/  MOV R13, RZ ;  /* 0x000000ff000d7202 */ /* 0x000fe40000000f00 */
[----:B------:R-:W-:-:S04]  /*2010*/  LOP3.LUT P5, RZ, R19, 0x400000, RZ, 0xc0, !PT ;  /* 0x0040000013ff7812 */ /* 0x000fc800078ac0ff */
[----:B------:R-:W5:Y:S01]  /*2020*/  @P0 LDG.E R13, desc[UR8][R10.64] ;  /* 0x000000080a0d0981 */ /* 0x000f62000c1e1900 */
[----:B------:R-:W-:Y:S02]  /*2030*/  LOP3.LUT P0, RZ, R19, 0x8, RZ, 0xc0, !PT ;  /* 0x0000000813ff7812 */ /* 0x000fe4000780c0ff */
[----:B------:R-:W-:-:S06]  /*2040*/  @P6 IADD3 R2, R109, R3, RZ ;  /* 0x000000036d026210 */ /* 0x000fcc0007ffe0ff */
[----:B------:R1:W5:Y:S01]  /*2050*/  @P5 LDG.E R14, desc[UR8][R82.64] ;  /* 0x00000008520e5981 */ /* 0x000362000c1e1900 */
[----:B0-----:R-:W-:-:S04]  /*2060*/  @P6 LEA R84, P5, R108, R84, 0x1 ;  /* 0x000000546c546211 */ /* 0x001fc800078a08ff */
[----:B------:R-:W-:Y:S02]  /*2070*/  @P6 LEA.HI.X R85, R108, R85, R2, 0x1, P5 ;  /* 0x000000556c556211 */ /* 0x000fe400028f0c02 */
[----:B------:R-:W0:Y:S01]  /*2080*/  @P0 LDC.64 R2, c[0x0][0x270] ;  /* 0x00009c00ff020b82 */ /* 0x000e220000000a00 */
[----:B------:R-:W-:Y:S02]  /*2090*/  ISETP.NE.AND P6, PT, R9, RZ, PT ;  /* 0x000000ff0900720c */ /* 0x000fe40003fc5270 */
[----:B------:R-:W-:-:S04]  /*20a0*/  IADD3 R9, R72, 0xb8, RZ ;  /* 0x000000b848097810 */ /* 0x000fc80007ffe0ff */
[----:B-1----:R-:W-:Y:S02]  /*20b0*/  SHF.R.S32.HI R83, RZ, 0x1f, R9 ;  /* 0x0000001fff537819 */ /* 0x002fe40000011409 */
[----:B------:R-:W-:Y:S02]  /*20c0*/  MOV R11, RZ ;  /* 0x000000ff000b7202 */ /* 0x000fe40000000f00 */
[----:B------:R-:W-:Y:S02]  /*20d0*/  @P0 MOV R108, R68 ;  /* 0x00000044006c0202 */ /* 0x000fe40000000f00 */
[----:B------:R-:W-:Y:S02]  /*20e0*/  @P0 MOV R109, R91 ;  /* 0x0000005b006d0202 */ /* 0x000fe40000000f00 */
[----:B------:R1:W5:Y:S01]  /*20f0*/  @P6 LDG.E R11, desc[UR8][R42.64] ;  /* 0x000000082a0b6981 */ /* 0x000362000c1e1900 */
[-C--:B0-----:R-:W-:Y:S02]  /*2100*/  @P0 IMAD R10, R83, R2.reuse, RZ ;  /* 0x00000002530a0224 */ /* 0x081fe400078e02ff */
[----:B------:R-:W0:Y:S01]  /*2110*/  @P0 LDC.64 R82, c[0x0][0x220] ;  /* 0x00008800ff520b82 */ /* 0x000e220000000a00 */
[----:B------:R-:W-:Y:S01]  /*2120*/  LOP3.LUT P6, RZ, R19, 0x4, RZ, 0xc0, !PT ;  /* 0x0000000413ff7812 */ /* 0x000fe200078cc0ff */
[----:B------:R-:W-:-:S04]  /*2130*/  @P0 IMAD.WIDE.U32 R108, R9, R2, R108 ;  /* 0x00000002096c0225 */ /* 0x000fc800078e006c */
[----:B------:R-:W-:-:S05]  /*2140*/  @P0 IMAD R3, R9, R3, R10 ;  /* 0x0000000309030224 */ /* 0x000fca00078e020a */
[----:B------:R-:W-:Y:S02]  /*2150*/  @P0 IADD3 R2, R109, R3, RZ ;  /* 0x000000036d020210 */ /* 0x000fe40007ffe0ff */
[----:B0-----:R-:W-:-:S04]  /*2160*/  @P0 LEA R82, P5, R108, R82, 0x1 ;  /* 0x000000526c520211 */ /* 0x001fc800078a08ff */
[----:B------:R-:W-:Y:S02]  /*2170*/  @P0 LEA.HI.X R83, R108, R83, R2, 0x1, P5 ;  /* 0x000000536c530211 */ /* 0x000fe400028f0c02 */
[----:B------:R-:W0:Y:S01]  /*2180*/  @P6 LDC.64 R2, c[0x0][0x270] ;  /* 0x00009c00ff026b82 */ /* 0x000e220000000a00 */
[----:B------:R-:W-:Y:S02]  /*2190*/  LOP3.LUT P1, RZ, R19, 0x100000, RZ, 0xc0, !PT ;  /* 0x0010000013ff7812 */ /* 0x000fe4000782c0ff */
[----:B-1----:R-:W-:Y:S02]  /*21a0*/  IADD3 R43, R72, 0xc0, RZ ;  /* 0x000000c0482b7810 */ /* 0x002fe40007ffe0ff */
[----:B------:R-:W-:Y:S02]  /*21b0*/  MOV R12, RZ ;  /* 0x000000ff000c7202 */ /* 0x000fe40000000f00 */
[----:B------:R-:W-:Y:S02]  /*21c0*/  SHF.R.S32.HI R95, RZ, 0x1f, R43 ;  /* 0x0000001fff5f7819 */ /* 0x000fe4000001142b */
[----:B------:R-:W-:-:S05]  /*21d0*/  ISETP.NE.AND P0, PT, R8, RZ, PT ;  /* 0x000000ff0800720c */ /* 0x000fca0003f05270 */
[----:B------:R1:W5:Y:S02]  /*21e0*/  @P1 LDG.E R12, desc[UR8][R106.64] ;  /* 0x000000086a0c1981 */ /* 0x000364000c1e1900 */
[----:B-1----:R-:W-:Y:S01]  /*21f0*/  @P6 MOV R106, R68 ;  /* 0x00000044006a6202 */ /* 0x002fe20000000f00 */
[----:B0-----:R-:W-:Y:S01]  /*2200*/  @P6 IMAD R8, R95, R2, RZ ;  /* 0x000000025f086224 */ /* 0x001fe200078e02ff */
[----:B------:R-:W-:-:S03]  /*2210*/  @P6 MOV R107, R91 ;  /* 0x0000005b006b6202 */ /* 0x000fc60000000f00 */
[C---:B------:R-:W-:Y:S02]  /*2220*/  @P6 IMAD R3, R43.reuse, R3, R8 ;  /* 0x000000032b036224 */ /* 0x040fe400078e0208 */
[----:B------:R-:W-:Y:S02]  /*2230*/  @P6 IMAD.WIDE.U32 R106, R43, R2, R106 ;  /* 0x000000022b6a6225 */ /* 0x000fe400078e006a */
[----:B------:R-:W0:Y:S01]  /*2240*/  @P6 LDC.64 R42, c[0x0][0x220] ;  /* 0x00008800ff2a6b82 */ /* 0x000e220000000a00 */
[----:B------:R-:W-:Y:S02]  /*2250*/  MOV R9, RZ ;  /* 0x000000ff00097202 */ /* 0x000fe40000000f00 */
[C---:B------:R-:W-:Y:S02]  /*2260*/  LOP3.LUT P5, RZ, R19.reuse, 0x40000, RZ, 0xc0, !PT ;  /* 0x0004000013ff7812 */ /* 0x040fe400078ac0ff */
[----:B------:R-:W-:Y:S02]  /*2270*/  MOV R10, RZ ;  /* 0x000000ff000a7202 */ /* 0x000fe40000000f00 */
[----:B------:R1:W5:Y:S01]  /*2280*/  @P0 LDG.E R9, desc[UR8][R40.64] ;  /* 0x0000000828090981 */ /* 0x000362000c1e1900 */
[----:B------:R-:W-:-:S02]  /*2290*/  LOP3.LUT P0, RZ, R19, 0x1, RZ, 0xc0, !PT ;  /* 0x0000000113ff7812 */ /* 0x000fc4000780c0ff */
[----:B------:R-:W-:-:S06]  /*22a0*/  @P6 IADD3 R2, R107, R3, RZ ;  /* 0x000000036b026210 */ /* 0x000fcc0007ffe0ff */
[----:B------:R2:W5:Y:S01]  /*22b0*/  @P5 LDG.E R10, desc[UR8][R104.64] ;  /* 0x00000008680a5981 */ /* 0x000562000c1e1900 */
[----:B0-----:R-:W-:-:S04]  /*22c0*/  @P6 LEA R42, P5, R106, R42, 0x1 ;  /* 0x0000002a6a2a6211 */ /* 0x001fc800078a08ff */
[----:B------:R-:W-:Y:S02]  /*22d0*/  @P6 LEA.HI.X R43, R106, R43, R2, 0x1, P5 ;  /* 0x0000002b6a2b6211 */ /* 0x000fe400028f0c02 */
[----:B------:R-:W0:Y:S01]  /*22e0*/  @P0 LDC.64 R2, c[0x0][0x270] ;  /* 0x00009c00ff020b82 */ /* 0x000e220000000a00 */
[----:B-1----:R-:W-:-:S04]  /*22f0*/  IADD3 R41, R72, 0xc8, RZ ;  /* 0x000000c848297810 */ /* 0x002fc80007ffe0ff */
[----:B------:R-:W-:Y:S02]  /*2300*/  SHF.R.S32.HI R101, RZ, 0x1f, R41 ;  /* 0x0000001fff657819 */ /* 0x000fe40000011429 */
[----:B--2---:R-:W-:Y:S02]  /*2310*/  @P0 MOV R104, R68 ;  /* 0x0000004400680202 */ /* 0x004fe40000000f00 */
[----:B------:R-:W-:Y:S02]  /*2320*/  @P0 MOV R105, R91 ;  /* 0x0000005b00690202 */ /* 0x000fe40000000f00 */
[----:B------:R-:W-:Y:S01]  /*2330*/  LOP3.LUT P1, RZ, R19, 0x10000, RZ, 0xc0, !PT ;  /* 0x0001000013ff7812 */ /* 0x000fe2000782c0ff */
[-C--:B0-----:R-:W-:Y:S02]  /*2340*/  @P0 IMAD R40, R101, R2.reuse, RZ ;  /* 0x0000000265280224 */ /* 0x081fe400078e02ff */
[----:B------:R-:W-:-:S04]  /*2350*/  @P0 IMAD.WIDE.U32 R104, R41, R2, R104 ;  /* 0x0000000229680225 */ /* 0x000fc800078e0068 */
[----:B------:R-:W-:Y:S02]  /*2360*/  @P0 IMAD R3, R41, R3, R40 ;  /* 0x0000000329030224 */ /* 0x000fe400078e0228 */
[----:B------:R-:W0:Y:S01]  /*2370*/  @P0 LDC.64 R40, c[0x0][0x220] ;  /* 0x00008800ff280b82 */ /* 0x000e220000000a00 */
[----:B------:R-:W-:Y:S02]  /*2380*/  MOV R8, RZ ;  /* 0x000000ff00087202 */ /* 0x000fe40000000f00 */
[----:B------:R-:W-:-:S04]  /*2390*/  LOP3.LUT P5, RZ, R19, 0x8000, RZ, 0xc0, !PT ;  /* 0x0000800013ff7812 */ /* 0x000fc800078ac0ff */
[----:B------:R1:W2:Y:S01]  /*23a0*/  @P1 LDG.E R8, desc[UR8][R102.64] ;  /* 0x0000000866081981 */ /* 0x0002a2000c1e1900 */
[----:B------:R-:W-:Y:S02]  /*23b0*/  ISETP.NE.AND P1, PT, R7, RZ, PT ;  /* 0x000000ff0700720c */ /* 0x000fe40003f25270 */
[----:B------:R-:W-:Y:S02]  /*23c0*/  MOV R7, RZ ;  /* 0x000000ff00077202 */ /* 0x000fe40000000f00 */
[----:B------:R-:W-:-:S04]  /*23d0*/  @P0 IADD3 R2, R105, R3, RZ ;  /* 0x0000000369020210 */ /* 0x000fc80007ffe0ff */
[----:B------:R3:W2:Y:S01]  /*23e0*/  @P5 LDG.E R7, desc[UR8][R4.64] ;  /* 0x0000000804075981 */ /* 0x0006a2000c1e1900 */
[----:B0-----:R-:W-:-:S04]  /*23f0*/  @P0 LEA R40, P5, R104, R40, 0x1 ;  /* 0x0000002868280211 */ /* 0x001fc800078a08ff */
[----:B------:R-:W-:Y:S02]  /*2400*/  @P0 LEA.HI.X R41, R104, R41, R2, 0x1, P5 ;  /* 0x0000002968290211 */ /* 0x000fe400028f0c02 */
[----:B------:R-:W-:-:S13]  /*2410*/  ISETP.NE.AND P0, PT, R6, RZ, PT ;  /* 0x000000ff0600720c */ /* 0x000fda0003f05270 */
[----:B------:R-:W0:Y:S01]  /*2420*/  @P0 LDC.64 R2, c[0x0][0x270] ;  /* 0x00009c00ff020b82 */ /* 0x000e220000000a00 */
[----:B-1----:R-:W-:Y:S02]  /*2430*/  IADD3 R103, R72, 0xd0, RZ ;  /* 0x000000d048677810 */ /* 0x002fe40007ffe0ff */
[----:B---3--:R-:W-:Y:S02]  /*2440*/  MOV R5, RZ ;  /* 0x000000ff00057202 */ /* 0x008fe40000000f00 */
[----:B------:R-:W-:-:S04]  /*2450*/  SHF.R.S32.HI R101, RZ, 0x1f, R103 ;  /* 0x0000001fff657819 */ /* 0x000fc80000011467 */
[----:B------:R1:W3:Y:S01]  /*2460*/  @P1 LDG.E R5, desc[UR8][R36.64] ;  /* 0x0000000824051981 */ /* 0x0002e2000c1e1900 */
[----:B------:R-:W-:Y:S02]  /*2470*/  ISETP.NE.AND P1, PT, R100, RZ, PT ;  /* 0x000000ff6400720c */ /* 0x000fe40003f25270 */
[----:B------:R-:W-:Y:S02]  /*2480*/  @P0 MOV R100, R68 ;  /* 0x0000004400640202 */ /* 0x000fe40000000f00 */
[----:B------:R-:W-:Y:S02]  /*2490*/  LOP3.LUT P5, RZ, R19, 0x4000, RZ, 0xc0, !PT ;  /* 0x0000400013ff7812 */ /* 0x000fe400078ac0ff */
[----:B------:R-:W-:-:S07]  /*24a0*/  MOV R6, RZ ;  /* 0x000000ff00067202 */ /* 0x000fce0000000f00 */
[----:B-1----:R-:W1:Y:S01]  /*24b0*/  @P1 LDC.64 R36, c[0x0][0x270] ;  /* 0x00009c00ff241b82 */ /* 0x002e620000000a00 */
[-C--:B0-----:R-:W-:Y:S01]  /*24c0*/  @P0 IMAD R4, R101, R2.reuse, RZ ;  /* 0x0000000265040224 */ /* 0x081fe200078e02ff */
[----:B------:R-:W-:Y:S02]  /*24d0*/  @P0 MOV R101, R91 ;  /* 0x0000005b00650202 */ /* 0x000fe40000000f00 */
[----:B------:R0:W3:Y:S01]  /*24e0*/  @P5 LDG.E R6, desc[UR8][R98.64] ;  /* 0x0000000862065981 */ /* 0x0000e2000c1e1900 */
[----:B------:R-:W-:-:S04]  /*24f0*/  @P0 IMAD.WIDE.U32 R100, R103, R2, R100 ;  /* 0x0000000267640225 */ /* 0x000fc800078e0064 */
[----:B------:R-:W-:Y:S02]  /*2500*/  @P0 IMAD R103, R103, R3, R4 ;  /* 0x0000000367670224 */ /* 0x000fe400078e0204 */
[----:B------:R-:W0:Y:S03]  /*2510*/  @P0 LDC.64 R2, c[0x0][0x220] ;  /* 0x00008800ff020b82 */ /* 0x000e260000000a00 */
[----:B------:R-:W-:Y:S02]  /*2520*/  @P0 IADD3 R4, R101, R103, RZ ;  /* 0x0000006765040210 */ /* 0x000fe40007ffe0ff */
[----:B------:R-:W-:-:S04]  /*2530*/  IADD3 R103, R72, 0xd8, RZ ;  /* 0x000000d848677810 */ /* 0x000fc80007ffe0ff */
[----:B------:R-:W-:Y:S02]  /*2540*/  SHF.R.S32.HI R101, RZ, 0x1f, R103 ;  /* 0x0000001fff657819 */ /* 0x000fe40000011467 */
[----:B0-----:R-:W-:-:S04]  /*2550*/  @P0 LEA R98, P5, R100, R2, 0x1 ;  /* 0x0000000264620211 */ /* 0x001fc800078a08ff */
[----:B------:R-:W-:Y:S02]  /*2560*/  @P0 LEA.HI.X R99, R100, R3, R4, 0x1, P5 ;  /* 0x0000000364630211 */ /* 0x000fe400028f0c04 */
[----:B------:R-:W-:Y:S02]  /*2570*/  MOV R3, RZ ;  /* 0x000000ff00037202 */ /* 0x000fe40000000f00 */
[----:B------:R-:W-:-:S04]  /*2580*/  @P1 MOV R100, R68 ;  /* 0x0000004400641202 */ /* 0x000fc80000000f00 */
[----:B------:R-:W3:Y:S01]  /*2590*/  @P2 LDG.E R3, desc[UR8][R92.64] ;  /* 0x000000085c032981 */ /* 0x000ee2000c1e1900 */
[----:B------:R-:W-:Y:S01]  /*25a0*/  ISETP.NE.AND P2, PT, R0, RZ, PT ;  /* 0x000000ff0000720c */ /* 0x000fe20003f45270 */
[----:B-1----:R-:W-:Y:S01]  /*25b0*/  @P1 IMAD R0, R101, R36, RZ ;  /* 0x0000002465001224 */ /* 0x002fe200078e02ff */
[----:B------:R-:W-:-:S03]  /*25c0*/  @P1 MOV R101, R91 ;  /* 0x0000005b00651202 */ /* 0x000fc60000000f00 */
[----:B------:R-:W-:-:S04]  /*25d0*/  @P1 IMAD.WIDE.U32 R100, R103, R36, R100 ;  /* 0x0000002467641225 */ /* 0x000fc800078e0064 */
[----:B------:R-:W-:Y:S02]  /*25e0*/  @P1 IMAD R103, R103, R37, R0 ;  /* 0x0000002567671224 */ /* 0x000fe400078e0200 */
[----:B------:R-:W0:Y:S01]  /*25f0*/  @P1 LDC.64 R36, c[0x0][0x220] ;  /* 0x00008800ff241b82 */ /* 0x000e220000000a00 */
[----:B------:R-:W-:Y:S02]  /*2600*/  P2R R95, PR, RZ, 0x40 ;  /* 0x00000040ff5f7803 */ /* 0x000fe40000000000 */
[----:B------:R-:W-:Y:S02]  /*2610*/  LOP3.LUT P6, RZ, R19, 0x1000, RZ, 0xc0, !PT ;  /* 0x0000100013ff7812 */ /* 0x000fe400078cc0ff */
[----:B------:R-:W-:Y:S02]  /*2620*/  MOV R4, RZ ;  /* 0x000000ff00047202 */ /* 0x000fe40000000f00 */
[----:B------:R-:W-:-:S09]  /*2630*/  @P1 IADD3 R0, R101, R103, RZ ;  /* 0x0000006765001210 */ /* 0x000fd20007ffe0ff */
[----:B------:R0:W3:Y:S02]  /*2640*/  @P6 LDG.E R4, desc[UR8][R96.64] ;  /* 0x0000000860046981 */ /* 0x0000e4000c1e1900 */
[----:B0-----:R-:W-:-:S04]  /*2650*/  @P1 LEA R96, P5, R100, R36, 0x1 ;  /* 0x0000002464601211 */ /* 0x001fc800078a08ff */
[----:B------:R-:W-:Y:S02]  /*2660*/  @P1 LEA.HI.X R97, R100, R37, R0, 0x1, P5 ;  /* 0x0000002564611211 */ /* 0x000fe400028f0c00 */
[----:B------:R-:W0:Y:S01]  /*2670*/  @P2 LDC.64 R36, c[0x0][0x270] ;  /* 0x00009c00ff242b82 */ /* 0x000e220000000a00 */
[----:B------:R-:W-:-:S06]  /*2680*/  MOV R0, RZ ;  /* 0x000000ff00007202 */ /* 0x000fcc0000000f00 */
[----:B------:R1:W3:Y:S01]  /*2690*/  @P3 LDG.E R0, desc[UR8][R74.64] ;  /* 0x000000084a003981 */ /* 0x0002e2000c1e1900 */
[----:B------:R-:W-:Y:S02]  /*26a0*/  ISETP.NE.AND P3, PT, R73, RZ, PT ;  /* 0x000000ff4900720c */ /* 0x000fe40003f65270 */
[----:B------:R-:W-:-:S04]  /*26b0*/  IADD3 R73, R72, 0xe0, RZ ;  /* 0x000000e048497810 */ /* 0x000fc80007ffe0ff */
[----:B------:R-:W-:Y:S02]  /*26c0*/  SHF.R.S32.HI R93, RZ, 0x1f, R73 ;  /* 0x0000001fff5d7819 */ /* 0x000fe40000011449 */
[----:B------:R-:W-:Y:S02]  /*26d0*/  @P2 MOV R100, R68 ;  /* 0x0000004400642202 */ /* 0x000fe40000000f00 */
[----:B------:R-:W-:Y:S01]  /*26e0*/  @P2 MOV R101, R91 ;  /* 0x0000005b00652202 */ /* 0x000fe20000000f00 */
        /* <DEDUP_REMOVED lines=10> */
[----:B------:R-:W0:Y:S01]  /*2790*/  @P3 LDC.64 R36, c[0x0][0x270] ;  /* 0x00009c00ff243b82 */ /* 0x000e220000000a00 */
[----:B-1----:R-:W-:-:S04]  /*27a0*/  IADD3 R75, R72, 0xe8, RZ ;  /* 0x000000e8484b7810 */ /* 0x002fc80007ffe0ff */
[----:B----4-:R-:W-:Y:S02]  /*27b0*/  SHF.R.S32.HI R89, RZ, 0x1f, R75 ;  /* 0x0000001fff597819 */ /* 0x010fe4000001144b */
[----:B------:R-:W-:Y:S02]  /*27c0*/  @P3 MOV R88, R68 ;  /* 0x0000004400583202 */ /* 0x000fe40000000f00 */
[----:B------:R-:W-:Y:S02]  /*27d0*/  LOP3.LUT P5, RZ, R19, 0x80, RZ, 0xc0, !PT ;  /* 0x0000008013ff7812 */ /* 0x000fe400078ac0ff */
[----:B------:R-:W-:-:S11]  /*27e0*/  MOV R73, RZ ;  /* 0x000000ff00497202 */ /* 0x000fd60000000f00 */
[----:B------:R1:W4:Y:S01]  /*27f0*/  @P5 LDG.E R73, desc[UR8][R76.64] ;  /* 0x000000084c495981 */ /* 0x000322000c1e1900 */
[----:B0-----:R-:W-:Y:S01]  /*2800*/  @P3 IMAD R100, R89, R36, RZ ;  /* 0x0000002459643224 */ /* 0x001fe200078e02ff */
[----:B------:R-:W-:-:S03]  /*2810*/  @P3 MOV R89, R91 ;  /* 0x0000005b00593202 */ /* 0x000fc60000000f00 */
[----:B------:R-:W-:-:S04]  /*2820*/  @P3 IMAD.WIDE.U32 R88, R75, R36, R88 ;  /* 0x000000244b583225 */ /* 0x000fc800078e0058 */
[----:B------:R-:W-:Y:S02]  /*2830*/  @P3 IMAD R75, R75, R37, R100 ;  /* 0x000000254b4b3224 */ /* 0x000fe400078e0264 */
[----:B------:R-:W0:Y:S01]  /*2840*/  @P3 LDC.64 R36, c[0x0][0x220] ;  /* 0x00008800ff243b82 */ /* 0x000e220000000a00 */
[----:B-1----:R-:W-:-:S06]  /*2850*/  MOV R76, RZ ;  /* 0x000000ff004c7202 */ /* 0x002fcc0000000f00 */
[----:B------:R-:W4:Y:S01]  /*2860*/  @P4 LDG.E R76, desc[UR8][R80.64] ;  /* 0x00000008504c4981 */ /* 0x000f22000c1e1900 */
[----:B------:R-:W-:Y:S02]  /*2870*/  ISETP.NE.AND P4, PT, R94, RZ, PT ;  /* 0x000000ff5e00720c */ /* 0x000fe40003f85270 */
[----:B------:R-:W-:Y:S02]  /*2880*/  @P3 IADD3 R75, R89, R75, RZ ;  /* 0x0000004b594b3210 */ /* 0x000fe40007ffe0ff */
[----:B------:R-:W-:Y:S02]  /*2890*/  LOP3.LUT P6, RZ, R19, 0x100, RZ, 0xc0, !PT ;  /* 0x0000010013ff7812 */ /* 0x000fe400078cc0ff */
[----:B0-----:R-:W-:-:S04]  /*28a0*/  @P3 LEA R100, P5, R88, R36, 0x1 ;  /* 0x0000002458643211 */ /* 0x001fc800078a08ff */
[----:B------:R-:W-:-:S03]  /*28b0*/  @P3 LEA.HI.X R101, R88, R37, R75, 0x1, P5 ;  /* 0x0000002558653211 */ /* 0x000fc600028f0c4b */
[----:B------:R-:W0:Y:S01]  /*28c0*/  @P4 LDC.64 R36, c[0x0][0x270] ;  /* 0x00009c00ff244b82 */ /* 0x000e220000000a00 */
[----:B------:R-:W-:Y:S02]  /*28d0*/  MOV R74, RZ ;  /* 0x000000ff004a7202 */ /* 0x000fe40000000f00 */
[----:B------:R-:W-:-:S04]  /*28e0*/  IADD3 R77, R72, 0xf0, RZ ;  /* 0x000000f0484d7810 */ /* 0x000fc80007ffe0ff */
[----:B------:R1:W4:Y:S02]  /*28f0*/  @P6 LDG.E R74, desc[UR8][R86.64] ;  /* 0x00000008564a6981 */ /* 0x000324000c1e1900 */
[----:B-1----:R-:W-:Y:S02]  /*2900*/  SHF.R.S32.HI R87, RZ, 0x1f, R77 ;  /* 0x0000001fff577819 */ /* 0x002fe4000001144d */
        /* <DEDUP_REMOVED lines=10> */
[----:B------:R5:W4:Y:S01]  /*29b0*/  @P5 LDG.E R75, desc[UR8][R78.64] ;  /* 0x000000084e4b5981 */ /* 0x000b22000c1e1900 */
[----:B0-----:R-:W-:-:S04]  /*29c0*/  @P4 LEA R102, P5, R86, R36, 0x1 ;  /* 0x0000002456664211 */ /* 0x001fc800078a08ff */
[----:B------:R-:W-:Y:S02]  /*29d0*/  @P4 LEA.HI.X R103, R86, R37, R77, 0x1, P5 ;  /* 0x0000002556674211 */ /* 0x000fe400028f0c4d */
[----:B------:R-:W-:Y:S02]  /*29e0*/  LOP3.LUT P5, RZ, R19, 0x8, RZ, 0xc0, !PT ;  /* 0x0000000813ff7812 */ /* 0x000fe400078ac0ff */
[----:B-----5:R-:W-:Y:S02]  /*29f0*/  CS2R R78, SRZ ;  /* 0x00000000004e7805 */ /* 0x020fe4000001ff00 */
[----:B------:R-:W-:-:S04]  /*2a00*/  IADD3 R81, R72, 0xf8, RZ ;  /* 0x000000f848517810 */ /* 0x000fc80007ffe0ff */
[----:B------:R-:W-:-:S05]  /*2a10*/  SHF.R.S32.HI R77, RZ, 0x1f, R81 ;  /* 0x0000001fff4d7819 */ /* 0x000fca0000011451 */
[----:B------:R0:W5:Y:S01]  /*2a20*/  @P5 LDG.E R79, desc[UR8][R82.64] ;  /* 0x00000008524f5981 */ /* 0x000162000c1e1900 */
[----:B------:R-:W-:-:S04]  /*2a30*/  ISETP.GE.U32.AND P5, PT, R81, UR12, PT ;  /* 0x0000000c51007c0c */ /* 0x000fc8000bfa6070 */
[----:B------:R-:W-:-:S04]  /*2a40*/  ISETP.GE.AND.EX P5, PT, R77, UR13, PT, P5 ;  /* 0x0000000d4d007c0c */ /* 0x000fc8000bfa6350 */
[----:B-1----:R-:W-:Y:S02]  /*2a50*/  ISETP.GT.U32.OR P5, PT, R89, 0x187, P5 ;  /* 0x000001875900780c */ /* 0x002fe40002fa4470 */
[----:B------:R-:W-:Y:S02]  /*2a60*/  LOP3.LUT P6, RZ, R19, 0x10, RZ, 0xc0, !PT ;  /* 0x0000001013ff7812 */ /* 0x000fe400078cc0ff */
[----:B------:R-:W-:-:S09]  /*2a70*/  MOV R80, RZ ;  /* 0x000000ff00507202 */ /* 0x000fd20000000f00 */
[----:B------:R-:W1:Y:S02]  /*2a80*/  @!P5 LDC.64 R36, c[0x0][0x270] ;  /* 0x00009c00ff24db82 */ /* 0x000e640000000a00 */
[----:B------:R-:W5:Y:S01]  /*2a90*/  @P6 LDG.E R80, desc[UR8][R84.64] ;  /* 0x0000000854506981 */ /* 0x000f62000c1e1900 */
[----:B------:R-:W-:Y:S02]  /*2aa0*/  ISETP.NE.AND P6, PT, R95, RZ, PT ;  /* 0x000000ff5f00720c */ /* 0x000fe40003fc5270 */
[----:B0-----:R-:W-:Y:S02]  /*2ab0*/  @!P5 MOV R82, R68 ;  /* 0x000000440052d202 */ /* 0x001fe40000000f00 */
[----:B------:R-:W-:-:S09]  /*2ac0*/  @!P5 MOV R83, R91 ;  /* 0x0000005b0053d202 */ /* 0x000fd20000000f00 */
[----:B------:R0:W5:Y:S01]  /*2ad0*/  @P6 LDG.E R78, desc[UR8][R42.64] ;  /* 0x000000082a4e6981 */ /* 0x000162000c1e1900 */
[----:B-1----:R-:W-:-:S04]  /*2ae0*/  @!P5 IMAD.WIDE.U32 R82, R81, R36, R82 ;  /* 0x000000245152d225 */ /* 0x002fc800078e0052 */
[----:B------:R-:W-:-:S04]  /*2af0*/  @!P5 IMAD R36, R77, R36, RZ ;  /* 0x000000244d24d224 */ /* 0x000fc800078e02ff */
[----:B0-----:R-:W-:Y:S02]  /*2b00*/  @!P5 IMAD R43, R81, R37, R36 ;  /* 0x00000025512bd224 */ /* 0x001fe400078e0224 */
[----:B------:R-:W0:Y:S03]  /*2b10*/  @!P5 LDC.64 R36, c[0x0][0x220] ;  /* 0x00008800ff24db82 */ /* 0x000e260000000a00 */
[----:B------:R-:W-:Y:S02]  /*2b20*/  @!P5 IADD3 R42, R83, R43, RZ ;  /* 0x0000002b532ad210 */ /* 0x000fe40007ffe0ff */
[----:B------:R-:W-:Y:S02]  /*2b30*/  CS2R R84, SRZ ;  /* 0x0000000000547805 */ /* 0x000fe4000001ff00 */
[----:B------:R-:W-:-:S04]  /*2b40*/  MOV R81, RZ ;  /* 0x000000ff00517202 */ /* 0x000fc80000000f00 */
[----:B------:R-:W5:Y:S01]  /*2b50*/  @P1 LDG.E R84, desc[UR8][R96.64] ;  /* 0x0000000860541981 */ /* 0x000f62000c1e1900 */
[----:B0-----:R-:W-:-:S04]  /*2b60*/  @!P5 LEA R36, P6, R82, R36, 0x1 ;  /* 0x000000245224d211 */ /* 0x001fc800078c08ff */
[----:B------:R-:W-:Y:S02]  /*2b70*/  @!P5 LEA.HI.X R37, R82, R37, R42, 0x1, P6 ;  /* 0x000000255225d211 */ /* 0x000fe400030f0c2a */
[----:B------:R-:W-:-:S03]  /*2b80*/  LOP3.LUT P6, RZ, R19, 0x4000000, RZ, 0xc0, !PT ;  /* 0x0400000013ff7812 */ /* 0x000fc600078cc0ff */
[----:B------:R-:W5:Y:S10]  /*2b90*/  @!P5 LDG.E R81, desc[UR8][R36.64] ;  /* 0x000000082451d981 */ /* 0x000f74000c1e1900 */
[----:B------:R0:W2:Y:S01]  /*2ba0*/  @P6 LDG.E R85, desc[UR8][R38.64] ;  /* 0x0000000826556981 */ /* 0x0000a2000c1e1900 */
[----:B------:R-:W-:-:S02]  /*2bb0*/  LOP3.LUT P5, RZ, R19, 0x1, RZ, 0xc0, !PT ;  /* 0x0000000113ff7812 */ /* 0x000fc400078ac0ff */
[----:B------:R-:W-:-:S06]  /*2bc0*/  CS2R R82, SRZ ;  /* 0x0000000000527805 */ /* 0x000fcc000001ff00 */
[----:B------:R-:W5:Y:S05]  /*2bd0*/  @P0 LDG.E R83, desc[UR8][R98.64] ;  /* 0x0000000862530981 */ /* 0x000f6a000c1e1900 */
[----:B------:R1:W5:Y:S01]  /*2be0*/  @P5 LDG.E R82, desc[UR8][R40.64] ;  /* 0x0000000828525981 */ /* 0x000362000c1e1900 */
[----:B------:R-:W-:Y:S02]  /*2bf0*/  CS2R R86, SRZ ;  /* 0x0000000000567805 */ /* 0x000fe4000001ff00 */
[----:B------:R-:W-:-:S04]  /*2c00*/  SHF.R.S32.HI R42, RZ, 0x1f, R89 ;  /* 0x0000001fff2a7819 */ /* 0x000fc80000011459 */
[----:B------:R3:W5:Y:S01]  /*2c10*/  @P2 LDG.E R86, desc[UR8][R92.64] ;  /* 0x000000085c562981 */ /* 0x000762000c1e1900 */
[----:B------:R-:W-:Y:S02]  /*2c20*/  LEA.HI R42, R42, R89, RZ, 0x5 ;  /* 0x000000592a2a7211 */ /* 0x000fe400078f28ff */
[----:B------:R-:W-:Y:S01]  /*2c30*/  MOV R43, 0xffffffe0 ;  /* 0xffffffe0002b7802 */ /* 0x000fe20000000f00 */
[----:B0-----:R-:W-:Y:S01]  /*2c40*/  HADD2.F32 R38, -RZ, R17.H1_H1 ;  /* 0x30000011ff267230 */ /* 0x001fe20000004100 */
[----:B------:R-:W-:Y:S01]  /*2c50*/  SHF.R.S32.HI R42, RZ, 0x5, R42 ;  /* 0x00000005ff2a7819 */ /* 0x000fe2000001142a */
[----:B------:R-:W5:Y:S01]  /*2c60*/  @P3 LDG.E R87, desc[UR8][R100.64] ;  /* 0x0000000864573981 */ /* 0x000f62000c1e1900 */
[----:B------:R-:W-:Y:S01]  /*2c70*/  ISETP.GT.AND P5, PT, R89, 0x17f, PT ;  /* 0x0000017f5900780c */ /* 0x000fe20003fa4270 */
[----:B-1----:R-:W-:Y:S02]  /*2c80*/  HADD2.F32 R41, -RZ, R16.H1_H1 ;  /* 0x30000010ff297230 */ /* 0x002fe40000004100 */
[----:B------:R-:W-:-:S02]  /*2c90*/  IMAD R43, R42, R43, 0x187 ;  /* 0x000001872a2b7424 */ /* 0x000fc400078e022b */
[----:B---3--:R-:W-:Y:S01]  /*2ca0*/  FMUL.FTZ R92, R38, R38 ;  /* 0x00000026265c7220 */ /* 0x008fe20000410000 */
[----:B------:R-:W-:Y:S02]  /*2cb0*/  MOV R88, RZ ;  /* 0x000000ff00587202 */ /* 0x000fe40000000f00 */
[----:B------:R-:W-:Y:S01]  /*2cc0*/  SEL R36, R43, 0x1f, P5 ;  /* 0x0000001f2b247807 */ /* 0x000fe20002800000 */
[----:B------:R-:W-:-:S03]  /*2cd0*/  FMUL.FTZ R43, R41, R41 ;  /* 0x00000029292b7220 */ /* 0x000fc60000410000 */
[----:B------:R-:W3:Y:S01]  /*2ce0*/  @P4 LDG.E R88, desc[UR8][R102.64] ;  /* 0x0000000866584981 */ /* 0x000ee2000c1e1900 */
[--C-:B--2---:R-:W-:Y:S02]  /*2cf0*/  HADD2.F32 R40, -RZ, R85.reuse.H1_H1 ;  /* 0x30000055ff287230 */ /* 0x104fe40000004100 */
        /* <DEDUP_REMOVED lines=147> */
[----:B-----5:R-:W-:-:S03]  /*3630*/  HADD2.F32 R41, -RZ, R80.H1_H1 ;  /* 0x30000050ff297230 */ /* 0x020fc60000004100 */
        /* <DEDUP_REMOVED lines=145> */
.L_x_4560:
[----:B------:R-:W-:Y:S05]  /*3f50*/  BSYNC B0 ;  /* 0x0000000000007941 */ /* 0x000fea0003800000 */
.L_x_4559:
        /* <DEDUP_REMOVED lines=28> */
.L_x_4563:
[----:B-1----:R-:W2:Y:S04]  /*4120*/  LDG.E.STRONG.GPU R38, desc[UR8][R36.64] ;  /* 0x0000000824267981 */ /* 0x002ea8000c1ef900 */
[----:B--2---:R-:W-:Y:S01]  /*4130*/  CCTL.IVALL ;  /* 0x00000000ff00798f */ /* 0x004fe20002000000 */
[----:B------:R-:W-:Y:S05]  /*4140*/  YIELD ;  /* 0x0000000000007946 */ /* 0x000fea0003800000 */
[----:B------:R-:W-:-:S13]  /*4150*/  ISETP.NE.AND P6, PT, R38, R95, PT ;  /* 0x0000005f2600720c */ /* 0x000fda0003fc5270 */
[----:B------:R-:W-:Y:S05]  /*4160*/  @P6 BRA `(.L_x_4563) ;  /* 0xfffffffc00ec6947 */ /* 0x000fea000383ffff */
.L_x_4562:
        /* <DEDUP_REMOVED lines=11> */
.L_x_4565:
        /* <DEDUP_REMOVED lines=63> */
.L_x_4564:
        /* <DEDUP_REMOVED lines=18> */
.L_x_4567:
[----:B------:R-:W-:Y:S05]  /*4730*/  BSYNC B0 ;  /* 0x0000000000007941 */ /* 0x000fea0003800000 */
.L_x_4566:
        /* <DEDUP_REMOVED lines=33> */
.L_x_4561:
[----:B-1----:R-:W0:Y:S01]  /*4950*/  S2R R37, SR_TID.X ;  /* 0x0000000000257919 */ /* 0x002e220000002100 */
[----:B------:R-:W-:Y:S01]  /*4960*/  ULDC.64 UR12, c[0x0][0x218] ;  /* 0x00008600000c7ab9 */ /* 0x000fe20000000a00 */
[----:B------:R-:W-:Y:S01]  /*4970*/  P2R R36, PR, RZ, 0x1 ;  /* 0x00000001ff247803 */ /* 0x000fe20000000000 */
[----:B------:R-:W1:Y:S01]  /*4980*/  S2UR UR6, SR_CgaCtaId ;  /* 0x00000000000679c3 */ /* 0x000e620000008800 */
[----:B------:R-:W-:Y:S01]  /*4990*/  ISETP.EQ.U32.AND P6, PT, RZ, UR12, PT ;  /* 0x0000000cff007c0c */ /* 0x000fe2000bfc2070 */
[----:B------:R-:W-:Y:S01]  /*49a0*/  UMOV UR5, 0x400 ;  /* 0x0000040000057882 */ /* 0x000fe20000000000 */
[----:B------:R-:W-:Y:S01]  /*49b0*/  ULDC UR11, c[0x0][0x2a4] ;  /* 0x0000a900000b7ab9 */ /* 0x000fe20000000800 */
[----:B-1----:R-:W-:Y:S01]  /*49c0*/  ULEA UR5, UR6, UR5, 0x18 ;  /* 0x0000000506057291 */ /* 0x002fe2000f8ec03f */
[----:B0-----:R-:W-:-:S04]  /*49d0*/  LOP3.LUT P0, RZ, R37, UR7, RZ, 0xfc, !PT ;  /* 0x0000000725ff7c12 */ /* 0x001fc8000f80fcff */
[----:B------:R-:W-:-:S04]  /*49e0*/  ISETP.EQ.OR.EX P6, PT, RZ, UR13, P0, P6 ;  /* 0x0000000dff007c0c */ /* 0x000fc800087c2760 */
[----:B------:R0:W-:Y:S01]  /*49f0*/  @!P5 STS.64 [UR5+0x80], R40 ;  /* 0x00008028ff00d988 */ /* 0x0001e20008000a05 */
[----:B------:R-:W-:-:S08]  /*4a00*/  ISETP.NE.AND P0, PT, R36, RZ, PT ;  /* 0x000000ff2400720c */ /* 0x000fd00003f05270 */
[----:B------:R-:W1:Y:S01]  /*4a10*/  @!P6 LDC.64 R42, c[0x0][0x218] ;  /* 0x00008600ff2aeb82 */ /* 0x000e620000000a00 */
[----:B------:R-:W-:Y:S01]  /*4a20*/  @!P6 FMUL.FTZ R37, R41, UR11 ;  /* 0x0000000b2925ec20 */ /* 0x000fe20008410000 */
[----:B------:R-:W-:Y:S01]  /*4a30*/  @!P6 FMUL.FTZ R36, R40, UR11 ;  /* 0x0000000b2824ec20 */ /* 0x000fe20008410000 */
[----:B0-----:R-:W-:Y:S01]  /*4a40*/  IADD3 R41, R21, R18, RZ ;  /* 0x0000001215297210 */ /* 0x001fe20007ffe0ff */
[----:B-1----:R-:W-:-:S05]  /*4a50*/  @!P6 IMAD.WIDE R42, R22, 0x8, R42 ;  /* 0x00000008162ae825 */ /* 0x002fca00078e022a */
[----:B------:R0:W-:Y:S01]  /*4a60*/  @!P6 STG.E.64 desc[UR8][R42.64], R36 ;  /* 0x000000242a00e986 */ /* 0x0001e2000c101b08 */
[----:B------:R-:W-:Y:S01]  /*4a70*/  BAR.SYNC.DEFER_BLOCKING 0x0 ;  /* 0x0000000000007b1d */ /* 0x000fe20000010000 */
[----:B0-----:R-:W-:-:S05]  /*4a80*/  MOV R42, 0x3f800000 ;  /* 0x3f800000002a7802 */ /* 0x001fca0000000f00 */
        /* <DEDUP_REMOVED lines=8> */
[----:B------:R1:W2:Y:S07]  /*4b10*/  @P5 MUFU.RSQ R42, R92 ;  /* 0x0000005c002a5308 */ /* 0x0002ae0000001400 */
[----:B------:R-:W3:Y:S01]  /*4b20*/  LDC.64 R36, c[0x0][0x230] ;  /* 0x00008c00ff247b82 */ /* 0x000ee20000000a00 */
[----:B0-----:R-:W-:-:S05]  /*4b30*/  IMAD.WIDE R38, R41, 0x2, R38 ;  /* 0x0000000229267825 */ /* 0x001fca00078e0226 */
[----:B------:R-:W4:Y:S01]  /*4b40*/  LDG.E.U16 R18, desc[UR8][R38.64] ;  /* 0x0000000826127981 */ /* 0x000f22000c1e1500 */
[----:B---3--:R-:W-:-:S03]  /*4b50*/  IMAD.WIDE R36, R41, 0x2, R36 ;  /* 0x0000000229247825 */ /* 0x008fc600078e0224 */
[----:B------:R-:W3:Y:S04]  /*4b60*/  LDG.E.U16 R40, desc[UR8][R38.64+0x2] ;  /* 0x0000020826287981 */ /* 0x000ee8000c1e1500 */
[----:B------:R-:W5:Y:S04]  /*4b70*/  LDG.E.U16 R41, desc[UR8][R36.64] ;  /* 0x0000000824297981 */ /* 0x000f68000c1e1500 */
[----:B------:R-:W5:Y:S01]  /*4b80*/  LDG.E.U16 R43, desc[UR8][R36.64+0x2] ;  /* 0x00000208242b7981 */ /* 0x000f62000c1e1500 */
[----:B------:R-:W-:Y:S01]  /*4b90*/  ISETP.NE.AND P6, PT, RZ, UR10, PT ;  /* 0x0000000aff007c0c */ /* 0x000fe2000bfc5270 */
[----:B------:R-:W-:-:S02]  /*4ba0*/  HADD2.F32 R94, -RZ, R85.H1_H1 ;  /* 0x30000055ff5e7230 */ /* 0x000fc40000004100 */
[----:B-1----:R-:W-:-:S03]  /*4bb0*/  HADD2.F32 R92, -RZ, R85.H0_H0 ;  /* 0x20000055ff5c7230 */ /* 0x002fc60000004100 */
[--C-:B------:R-:W-:Y:S02]  /*4bc0*/  FADD.FTZ R93, R94, -R89.reuse ;  /* 0x800000595e5d7221 */ /* 0x100fe40000010000 */
[----:B------:R-:W-:Y:S02]  /*4bd0*/  FADD.FTZ R85, R92, -R89 ;  /* 0x800000595c557221 */ /* 0x000fe40000010000 */
[-C--:B--2---:R-:W-:Y:S02]  /*4be0*/  FMUL.FTZ R93, R93, R42.reuse ;  /* 0x0000002a5d5d7220 */ /* 0x084fe40000410000 */
[----:B------:R-:W-:Y:S01]  /*4bf0*/  FMUL.FTZ R85, R85, R42 ;  /* 0x0000002a55557220 */ /* 0x000fe20000410000 */
[----:B----4-:R-:W-:Y:S02]  /*4c00*/  SHF.L.U32 R18, R18, 0x10, RZ ;  /* 0x0000001012127819 */ /* 0x010fe400000006ff */
[----:B---3--:R-:W-:Y:S02]  /*4c10*/  SHF.L.U32 R40, R40, 0x10, RZ ;  /* 0x0000001028287819 */ /* 0x008fe400000006ff */
[----:B-----5:R-:W-:-:S02]  /*4c20*/  SHF.L.U32 R41, R41, 0x10, RZ ;  /* 0x0000001029297819 */ /* 0x020fc400000006ff */
        /* <DEDUP_REMOVED lines=14> */
.L_x_4568:
        /* <DEDUP_REMOVED lines=15> */
.L_x_4570:
[----:B------:R-:W-:Y:S05]  /*4e00*/  BSYNC B0 ;  /* 0x0000000000007941 */ /* 0x000fea0003800000 */
.L_x_4569:
[--C-:B------:R-:W-:Y:S02]  /*4e10*/  HADD2.F32 R36, -RZ, R17.reuse.H0_H0 ;  /* 0x20000011ff247230 */ /* 0x100fe40000004100 */
[----:B0-----:R-:W-:-:S03]  /*4e20*/  HADD2.F32 R38, -RZ, R17.H1_H1 ;  /* 0x30000011ff267230 */ /* 0x001fc60000004100 */
[--C-:B------:R-:W-:Y:S02]  /*4e30*/  FADD.FTZ R17, R36, -R89.reuse ;  /* 0x8000005924117221 */ /* 0x100fe40000010000 */
[----:B------:R-:W-:Y:S02]  /*4e40*/  FADD.FTZ R37, R38, -R89 ;  /* 0x8000005926257221 */ /* 0x000fe40000010000 */
        /* <DEDUP_REMOVED lines=15> */
.L_x_4571:
        /* <DEDUP_REMOVED lines=15> */
.L_x_4573:
[----:B------:R-:W-:Y:S05]  /*5030*/  BSYNC B0 ;  /* 0x0000000000007941 */ /* 0x000fea0003800000 */
.L_x_4572:
[--C-:B------:R-:W-:Y:S02]  /*5040*/  HADD2.F32 R36, -RZ, R16.reuse.H0_H0 ;  /* 0x20000010ff247230 */ /* 0x100fe40000004100 */
[----:B------:R-:W-:-:S03]  /*5050*/  HADD2.F32 R16, -RZ, R16.H1_H1 ;  /* 0x30000010ff107230 */ /* 0x000fc60000004100 */
[--C-:B0-----:R-:W-:Y:S02]  /*5060*/  FADD.FTZ R17, R36, -R89.reuse ;  /* 0x8000005924117221 */ /* 0x101fe40000010000 */
        /* <DEDUP_REMOVED lines=16> */
.L_x_4574:
        /* <DEDUP_REMOVED lines=15> */
.L_x_4576:
[----:B------:R-:W-:Y:S05]  /*5260*/  BSYNC B0 ;  /* 0x0000000000007941 */ /* 0x000fea0003800000 */
.L_x_4575:
[--C-:B------:R-:W-:Y:S02]  /*5270*/  HADD2.F32 R16, -RZ, R15.reuse.H0_H0 ;  /* 0x2000000fff107230 */ /* 0x100fe40000004100 */
[----:B0-----:R-:W-:Y:S02]  /*5280*/  HADD2.F32 R36, -RZ, R15.H1_H1 ;  /* 0x3000000fff247230 */ /* 0x001fe40000004100 */
[--C-:B------:R-:W-:Y:S02]  /*5290*/  HADD2.F32 R92, -RZ, R14.reuse.H0_H0 ;  /* 0x2000000eff5c7230 */ /* 0x100fe40000004100 */
[--C-:B------:R-:W-:Y:S01]  /*52a0*/  FADD.FTZ R15, R16, -R89.reuse ;  /* 0x80000059100f7221 */ /* 0x100fe20000010000 */
[----:B------:R-:W-:Y:S02]  /*52b0*/  HADD2.F32 R94, -RZ, R14.H1_H1 ;  /* 0x3000000eff5e7230 */ /* 0x000fe40000004100 */
[----:B------:R-:W-:Y:S01]  /*52c0*/  FADD.FTZ R17, R36, -R89 ;  /* 0x8000005924117221 */ /* 0x000fe20000010000 */
        /* <DEDUP_REMOVED lines=15> */
.L_x_4577:
        /* <DEDUP_REMOVED lines=15> */
.L_x_4579:
[----:B------:R-:W-:Y:S05]  /*54b0*/  BSYNC B0 ;  /* 0x0000000000007941 */ /* 0x000fea0003800000 */
.L_x_4578:
        /* <DEDUP_REMOVED lines=21> */
.L_x_4580:
        /* <DEDUP_REMOVED lines=15> */
.L_x_4582:
[----:B------:R-:W-:Y:S05]  /*5700*/  BSYNC B0 ;  /* 0x0000000000007941 */ /* 0x000fea0003800000 */
.L_x_4581:
[-C--:B------:R-:W-:Y:S01]  /*5710*/  FMUL.FTZ R39, R39, R42.reuse ;  /* 0x0000002a27277220 */ /* 0x080fe20000410000 */
[----:B------:R-:W-:Y:S01]  /*5720*/  FMUL.FTZ R85, R85, R42 ;  /* 0x0000002a55557220 */ /* 0x000fe20000410000 */
[--C-:B------:R-:W-:Y:S02]  /*5730*/  HADD2.F32 R36, -RZ, R12.reuse.H0_H0 ;  /* 0x2000000cff247230 */ /* 0x100fe40000004100 */
[----:B------:R-:W-:Y:S02]  /*5740*/  HADD2.F32 R38, -RZ, R12.H1_H1 ;  /* 0x3000000cff267230 */ /* 0x000fe40000004100 */
[----:B------:R-:W-:Y:S01]  /*5750*/  FFMA.FTZ R39, R18, R39, R41 ;  /* 0x0000002712277223 */ /* 0x000fe20000010029 */
[--C-:B------:R-:W-:Y:S02]  /*5760*/  HADD2.F32 R92, -RZ, R11.reuse.H0_H0 ;  /* 0x2000000bff5c7230 */ /* 0x100fe40000004100 */
[----:B0-----:R-:W-:Y:S01]  /*5770*/  FFMA.FTZ R16, R40, R85, R43 ;  /* 0x0000005528107223 */ /* 0x001fe2000001002b */
[----:B------:R-:W-:Y:S01]  /*5780*/  HADD2.F32 R94, -RZ, R11.H1_H1 ;  /* 0x3000000bff5e7230 */ /* 0x000fe20000004100 */
        /* <DEDUP_REMOVED lines=11> */
.L_x_4583:
        /* <DEDUP_REMOVED lines=15> */
.L_x_4585:
[----:B------:R-:W-:Y:S05]  /*5930*/  BSYNC B0 ;  /* 0x0000000000007941 */ /* 0x000fea0003800000 */
.L_x_4584:
[--C-:B------:R-:W-:Y:S01]  /*5940*/  FADD.FTZ R11, R36, -R89.reuse ;  /* 0x80000059240b7221 */ /* 0x100fe20000010000 */
[--C-:B------:R-:W-:Y:S01]  /*5950*/  FADD.FTZ R13, R38, -R89.reuse ;  /* 0x80000059260d7221 */ /* 0x100fe20000010000 */
[--C-:B0-----:R-:W-:Y:S01]  /*5960*/  FADD.FTZ R15, R92, -R89.reuse ;  /* 0x800000595c0f7221 */ /* 0x101fe20000010000 */
        /* <DEDUP_REMOVED lines=18> */
.L_x_4586:
        /* <DEDUP_REMOVED lines=15> */
.L_x_4588:
[----:B------:R-:W-:Y:S05]  /*5b80*/  BSYNC B0 ;  /* 0x0000000000007941 */ /* 0x000fea0003800000 */
.L_x_4587:
[--C-:B------:R-:W-:Y:S02]  /*5b90*/  HADD2.F32 R16, -RZ, R10.reuse.H0_H0 ;  /* 0x2000000aff107230 */ /* 0x100fe40000004100 */
        /* <DEDUP_REMOVED lines=14> */
.L_x_4589:
[----:B------:R-:W-:Y:S01]  /*5c80*/  LOP3.LUT P5, RZ, R19, 0x80000, RZ, 0xc0, !PT ;  /* 0x0008000013ff7812 */ /* 0x000fe200078ac0ff */
[----:B------:R-:W-:-:S12]  /*5c90*/  BSSY B0, `(.L_x_4590) ;  /* 0x000000e000007945 */ /* 0x000fd80003800000 */
[----:B------:R-:W-:Y:S05]  /*5ca0*/  @!P5 BRA `(.L_x_4591) ;  /* 0x000000000030d947 */ /* 0x000fea0003800000 */
[----:B------:R-:W-:Y:S01]  /*5cb0*/  ULDC.64 UR12, c[0x0][0x270] ;  /* 0x00009c00000c7ab9 */ /* 0x000fe20000000a00 */
[----:B------:R-:W-:Y:S01]  /*5cc0*/  MOV R10, R68 ;  /* 0x00000044000a7202 */ /* 0x000fe20000000f00 */
[----:B------:R-:W-:Y:S01]  /*5cd0*/  IMAD R13, R55, UR12, RZ ;  /* 0x0000000c370d7c24 */ /* 0x000fe2000f8e02ff */
[----:B0-----:R-:W-:Y:S02]  /*5ce0*/  MOV R11, R91 ;  /* 0x0000005b000b7202 */ /* 0x001fe40000000f00 */
        /* <DEDUP_REMOVED lines=8> */
.L_x_4591:
[----:B------:R-:W-:Y:S05]  /*5d70*/  BSYNC B0 ;  /* 0x0000000000007941 */ /* 0x000fea0003800000 */
.L_x_4590:
[--C-:B------:R-:W-:Y:S02]  /*5d80*/  HADD2.F32 R10, -RZ, R9.reuse.H0_H0 ;  /* 0x20000009ff0a7230 */ /* 0x100fe40000004100 */
[--C-:B0-----:R-:W-:Y:S01]  /*5d90*/  FADD.FTZ R11, R38, -R89.reuse ;  /* 0x80000059260b7221 */ /* 0x101fe20000010000 */
[----:B-1----:R-:W-:Y:S02]  /*5da0*/  HADD2.F32 R12, -RZ, R9.H1_H1 ;  /* 0x30000009ff0c7230 */ /* 0x002fe40000004100 */
[--C-:B------:R-:W-:Y:S01]  /*5db0*/  FADD.FTZ R9, R16, -R89.reuse ;  /* 0x8000005910097221 */ /* 0x100fe20000010000 */
[--C-:B------:R-:W-:Y:S02]  /*5dc0*/  HADD2.F32 R16, -RZ, R8.reuse.H0_H0 ;  /* 0x20000008ff107230 */ /* 0x100fe40000004100 */
[-C--:B------:R-:W-:Y:S01]  /*5dd0*/  FMUL.FTZ R11, R11, R42.reuse ;  /* 0x0000002a0b0b7220 */ /* 0x080fe20000410000 */
[----:B------:R-:W-:Y:S02]  /*5de0*/  HADD2.F32 R36, -RZ, R8.H1_H1 ;  /* 0x30000008ff247230 */ /* 0x000fe40000004100 */
        /* <DEDUP_REMOVED lines=16> */
.L_x_4592:
        /* <DEDUP_REMOVED lines=15> */
.L_x_4594:
[----:B------:R-:W-:Y:S05]  /*5fe0*/  BSYNC B0 ;  /* 0x0000000000007941 */ /* 0x000fea0003800000 */
.L_x_4593:
        /* <DEDUP_REMOVED lines=17> */
.L_x_4595:
        /* <DEDUP_REMOVED lines=15> */
.L_x_4597:
[----:B------:R-:W-:Y:S05]  /*61f0*/  BSYNC B0 ;  /* 0x0000000000007941 */ /* 0x000fea0003800000 */
.L_x_4596:
[-C--:B------:R-:W-:Y:S01]  /*6200*/  FMUL.FTZ R37, R37, R42.reuse ;  /* 0x0000002a25257220 */ /* 0x080fe20000410000 */
[----:B------:R-:W-:Y:S01]  /*6210*/  FMUL.FTZ R39, R39, R42 ;  /* 0x0000002a27277220 */ /* 0x000fe20000410000 */
[--C-:B------:R-:W-:Y:S02]  /*6220*/  HADD2.F32 R12, -RZ, R7.reuse.H0_H0 ;  /* 0x20000007ff0c7230 */ /* 0x100fe40000004100 */
[----:B------:R-:W-:Y:S02]  /*6230*/  HADD2.F32 R14, -RZ, R7.H1_H1 ;  /* 0x30000007ff0e7230 */ /* 0x000fe40000004100 */
[----:B------:R-:W-:Y:S01]  /*6240*/  FFMA.FTZ R37, R18, R37, R41 ;  /* 0x0000002512257223 */ /* 0x000fe20000010029 */
[--C-:B------:R-:W-:Y:S02]  /*6250*/  HADD2.F32 R16, -RZ, R6.reuse.H0_H0 ;  /* 0x20000006ff107230 */ /* 0x100fe40000004100 */
[----:B01----:R-:W-:Y:S01]  /*6260*/  FFMA.FTZ R10, R40, R39, R43 ;  /* 0x00000027280a7223 */ /* 0x003fe2000001002b */
        /* <DEDUP_REMOVED lines=12> */
.L_x_4598:
        /* <DEDUP_REMOVED lines=15> */
.L_x_4600:
[----:B------:R-:W-:Y:S05]  /*6420*/  BSYNC B0 ;  /* 0x0000000000007941 */ /* 0x000fea0003800000 */
.L_x_4599:
        /* <DEDUP_REMOVED lines=21> */
.L_x_4601:
        /* <DEDUP_REMOVED lines=15> */
.L_x_4603:
[----:B------:R-:W-:Y:S05]  /*6670*/  BSYNC B0 ;  /* 0x0000000000007941 */ /* 0x000fea0003800000 */
.L_x_4602:
[----:B------:R-:W-:Y:S02]  /*6680*/  HADD2.F32 R12, -RZ, R5.H0_H0 ;  /* 0x20000005ff0c7230 */ /* 0x000fe40000004100 */
[----:B------:R-:W-:Y:S01]  /*6690*/  FFMA.FTZ R13, R18, R13, R41 ;  /* 0x0000000d120d7223 */ /* 0x000fe20000010029 */
[----:B------:R-:W-:Y:S02]  /*66a0*/  HADD2.F32 R14, -RZ, R4.H0_H0 ;  /* 0x20000004ff0e7230 */ /* 0x000fe40000004100 */
        /* <DEDUP_REMOVED lines=12> */
.L_x_4604:
        /* <DEDUP_REMOVED lines=15> */
.L_x_4606:
[----:B------:R-:W-:Y:S05]  /*6860*/  BSYNC B0 ;  /* 0x0000000000007941 */ /* 0x000fea0003800000 */
.L_x_4605:
[----:B01----:R-:W-:Y:S02]  /*6870*/  HADD2.F32 R8, -RZ, R2.H0_H0 ;  /* 0x20000002ff087230 */ /* 0x003fe40000004100 */
        /* <DEDUP_REMOVED lines=24> */
[-C--:B------:R-:W-:Y:S01]  /*6a00*/  FMUL.FTZ R7, R7, R42.reuse ;  /* 0x0000002a07077220 */ /* 0x080fe20000410000 */
[----:B------:R-:W-:Y:S02]  /*6a10*/  HADD2.F32 R96, -RZ, R79.H0_H0 ;  /* 0x2000004fff607230 */ /* 0x000fe40000004100 */
[-C--:B------:R-:W-:Y:S01]  /*6a20*/  FMUL.FTZ R12, R39, R42.reuse ;  /* 0x0000002a270c7220 */ /* 0x080fe20000410000 */
[----:B------:R-:W-:Y:S02]  /*6a30*/  HADD2.F32 R6, -RZ, R86.H0_H0 ;  /* 0x20000056ff067230 */ /* 0x000fe40000004100 */
[----:B------:R-:W-:Y:S01]  /*6a40*/  FADD.FTZ R17, R16, -R89 ;  /* 0x8000005910117221 */ /* 0x000fe20000010000 */
[----:B------:R-:W-:Y:S02]  /*6a50*/  HADD2.F32 R8, -RZ, R87.H0_H0 ;  /* 0x20000057ff087230 */ /* 0x000fe40000004100 */
[----:B------:R-:W-:Y:S01]  /*6a60*/  FMUL.FTZ R98, R99, R42 ;  /* 0x0000002a63627220 */ /* 0x000fe20000410000 */
[----:B------:R-:W-:-:S02]  /*6a70*/  HADD2.F32 R10, -RZ, R88.H0_H0 ;  /* 0x20000058ff0a7230 */ /* 0x000fc40000004100 */
[----:B------:R-:W-:Y:S01]  /*6a80*/  FMUL.FTZ R16, R93, R42 ;  /* 0x0000002a5d107220 */ /* 0x000fe20000410000 */
[----:B------:R-:W-:Y:S02]  /*6a90*/  HADD2.F32 R0, -RZ, R0.H1_H1 ;  /* 0x30000000ff007230 */ /* 0x000fe40000004100 */
[--C-:B------:R-:W-:Y:S01]  /*6aa0*/  FADD.FTZ R37, R36, -R89.reuse ;  /* 0x8000005924257221 */ /* 0x100fe20000010000 */
[----:B------:R-:W-:Y:S01]  /*6ab0*/  FADD.FTZ R85, R92, -R89 ;  /* 0x800000595c557221 */ /* 0x000fe20000010000 */
[----:B------:R-:W-:Y:S01]  /*6ac0*/  FFMA.FTZ R93, R18, R7, R41 ;  /* 0x00000007125d7223 */ /* 0x000fe20000010029 */
[--C-:B------:R-:W-:Y:S01]  /*6ad0*/  FADD.FTZ R95, R96, -R89.reuse ;  /* 0x80000059605f7221 */ /* 0x100fe20000010000 */
[--C-:B------:R-:W-:Y:S01]  /*6ae0*/  FADD.FTZ R105, R6, -R89.reuse ;  /* 0x8000005906697221 */ /* 0x100fe20000010000 */
[----:B------:R-:W-:Y:S01]  /*6af0*/  FADD.FTZ R107, R8, -R89 ;  /* 0x80000059086b7221 */ /* 0x000fe20000010000 */
[----:B------:R-:W-:Y:S01]  /*6b00*/  FFMA.FTZ R7, R18, R12, R41 ;  /* 0x0000000c12077223 */ /* 0x000fe20000010029 */
[----:B------:R-:W-:Y:S01]  /*6b10*/  FADD.FTZ R109, R10, -R89 ;  /* 0x800000590a6d7221 */ /* 0x000fe20000010000 */
[----:B------:R-:W-:Y:S01]  /*6b20*/  FFMA.FTZ R12, R18, R98, R41 ;  /* 0x00000062120c7223 */ /* 0x000fe20000010029 */
[-C--:B------:R-:W-:Y:S01]  /*6b30*/  FMUL.FTZ R6, R11, R42.reuse ;  /* 0x0000002a0b067220 */ /* 0x080fe20000410000 */
[----:B------:R-:W-:Y:S01]  /*6b40*/  FMUL.FTZ R8, R15, R42 ;  /* 0x0000002a0f087220 */ /* 0x000fe20000410000 */
[----:B------:R-:W-:-:S02]  /*6b50*/  HADD2.F32 R98, -RZ, R73.H1_H1 ;  /* 0x30000049ff627230 */ /* 0x000fc40000004100 */
[-C--:B------:R-:W-:Y:S01]  /*6b60*/  FMUL.FTZ R10, R37, R42.reuse ;  /* 0x0000002a250a7220 */ /* 0x080fe20000410000 */
        /* <DEDUP_REMOVED lines=8> */
[----:B------:R-:W0:Y:S01]  /*6bf0*/  S2R R0, SR_TID.X ;  /* 0x0000000000007919 */ /* 0x000e220000002100 */
[-C--:B------:R-:W-:Y:S01]  /*6c00*/  FMUL.FTZ R108, R109, R42.reuse ;  /* 0x0000002a6d6c7220 */ /* 0x080fe20000410000 */
[----:B------:R-:W-:Y:S01]  /*6c10*/  FMUL.FTZ R92, R9, R42 ;  /* 0x0000002a095c7220 */ /* 0x000fe20000410000 */
[C-C-:B------:R-:W-:Y:S01]  /*6c20*/  FFMA.FTZ R85, R18.reuse, R6, R41.reuse ;  /* 0x0000000612557223 */ /* 0x140fe20000010029 */
[C-C-:B------:R-:W-:Y:S01]  /*6c30*/  FFMA.FTZ R37, R18.reuse, R8, R41.reuse ;  /* 0x0000000812257223 */ /* 0x140fe20000010029 */
[----:B------:R-:W-:Y:S01]  /*6c40*/  FMUL.FTZ R38, R13, R42 ;  /* 0x0000002a0d267220 */ /* 0x000fe20000410000 */
[C-C-:B------:R-:W-:Y:S01]  /*6c50*/  FFMA.FTZ R6, R18.reuse, R10, R41.reuse ;  /* 0x0000000a12067223 */ /* 0x140fe20000010029 */
[C-C-:B------:R-:W-:Y:S01]  /*6c60*/  FFMA.FTZ R8, R18.reuse, R14, R41.reuse ;  /* 0x0000000e12087223 */ /* 0x140fe20000010029 */
[C-C-:B------:R-:W-:Y:S01]  /*6c70*/  FFMA.FTZ R9, R18.reuse, R16, R41.reuse ;  /* 0x0000001012097223 */ /* 0x140fe20000010029 */
[----:B------:R-:W-:Y:S01]  /*6c80*/  FMUL.FTZ R36, R17, R42 ;  /* 0x0000002a11247220 */ /* 0x000fe20000410000 */
[C-C-:B------:R-:W-:Y:S01]  /*6c90*/  FFMA.FTZ R10, R18.reuse, R94, R41.reuse ;  /* 0x0000005e120a7223 */ /* 0x140fe20000010029 */
[C-C-:B------:R-:W-:Y:S01]  /*6ca0*/  FFMA.FTZ R11, R18.reuse, R96, R41.reuse ;  /* 0x00000060120b7223 */ /* 0x140fe20000010029 */
[C-C-:B------:R-:W-:Y:S01]  /*6cb0*/  FFMA.FTZ R13, R18.reuse, R100, R41.reuse ;  /* 0x00000064120d7223 */ /* 0x140fe20000010029 */
[C-C-:B------:R-:W-:Y:S01]  /*6cc0*/  FFMA.FTZ R14, R18.reuse, R102, R41.reuse ;  /* 0x00000066120e7223 */ /* 0x140fe20000010029 */
[C-C-:B------:R-:W-:Y:S01]  /*6cd0*/  FFMA.FTZ R15, R18.reuse, R104, R41.reuse ;  /* 0x00000068120f7223 */ /* 0x140fe20000010029 */
[C-C-:B------:R-:W-:Y:S01]  /*6ce0*/  FFMA.FTZ R16, R18.reuse, R106, R41.reuse ;  /* 0x0000006a12107223 */ /* 0x140fe20000010029 */
[----:B------:R-:W-:Y:S01]  /*6cf0*/  FMUL.FTZ R110, R111, R42 ;  /* 0x0000002a6f6e7220 */ /* 0x000fe20000410000 */
[----:B------:R-:W-:Y:S01]  /*6d00*/  FFMA.FTZ R17, R18, R108, R41 ;  /* 0x0000006c12117223 */ /* 0x000fe20000010029 */
[----:B------:R-:W-:-:S02]  /*6d10*/  HADD2.F32 R94, -RZ, R5.H1_H1 ;  /* 0x30000005ff5e7230 */ /* 0x000fc40000004100 */
[C-C-:B------:R-:W-:Y:S01]  /*6d20*/  FFMA.FTZ R92, R18.reuse, R92, R41.reuse ;  /* 0x0000005c125c7223 */ /* 0x140fe20000010029 */
[----:B------:R-:W-:Y:S02]  /*6d30*/  HADD2.F32 R4, -RZ, R4.H1_H1 ;  /* 0x30000004ff047230 */ /* 0x000fe40000004100 */
[C-C-:B------:R-:W-:Y:S01]  /*6d40*/  FFMA.FTZ R38, R18.reuse, R38, R41.reuse ;  /* 0x0000002612267223 */ /* 0x140fe20000010029 */
[----:B------:R-:W-:Y:S02]  /*6d50*/  HADD2.F32 R96, -RZ, R3.H1_H1 ;  /* 0x30000003ff607230 */ /* 0x000fe40000004100 */
[C-C-:B------:R-:W-:Y:S01]  /*6d60*/  FFMA.FTZ R36, R18.reuse, R36, R41.reuse ;  /* 0x0000002412247223 */ /* 0x140fe20000010029 */
[----:B------:R-:W-:Y:S02]  /*6d70*/  HADD2.F32 R2, -RZ, R2.H1_H1 ;  /* 0x30000002ff027230 */ /* 0x000fe40000004100 */
[----:B------:R-:W-:Y:S01]  /*6d80*/  FFMA.FTZ R18, R18, R110, R41 ;  /* 0x0000006e12127223 */ /* 0x000fe20000010029 */
        /* <DEDUP_REMOVED lines=80> */
.L_x_4607:
        /* <DEDUP_REMOVED lines=15> */
.L_x_4609:
[----:B------:R-:W-:Y:S05]  /*7380*/  BSYNC B0 ;  /* 0x0000000000007941 */ /* 0x000fea0003800000 */
.L_x_4608:
        /* <DEDUP_REMOVED lines=11> */
.L_x_4610:
        /* <DEDUP_REMOVED lines=15> */
.L_x_4612:
[----:B------:R-:W-:Y:S05]  /*7530*/  BSYNC B0 ;  /* 0x0000000000007941 */ /* 0x000fea0003800000 */
.L_x_4611:
[----:B------:R-:W-:Y:S01]  /*7540*/  IADD3 R40, R72, 0xf8, RZ ;  /* 0x000000f848287810 */ /* 0x000fe20007ffe0ff */
        /* <DEDUP_REMOVED lines=11> */
.L_x_4613:
        /* <DEDUP_REMOVED lines=15> */
.L_x_4615:
[----:B------:R-:W-:Y:S05]  /*76f0*/  BSYNC B0 ;  /* 0x0000000000007941 */ /* 0x000fea0003800000 */
.L_x_4614:
        /* <DEDUP_REMOVED lines=11> */
.L_x_4616:
        /* <DEDUP_REMOVED lines=15> */
.L_x_4618:
[----:B------:R-:W-:Y:S05]  /*78a0*/  BSYNC B0 ;  /* 0x0000000000007941 */ /* 0x000fea0003800000 */
.L_x_4617:
        /* <DEDUP_REMOVED lines=11> */
.L_x_4619:
        /* <DEDUP_REMOVED lines=15> */
.L_x_4621:
[----:B------:R-:W-:Y:S05]  /*7a50*/  BSYNC B0 ;  /* 0x0000000000007941 */ /* 0x000fea0003800000 */
.L_x_4620:
        /* <DEDUP_REMOVED lines=11> */
.L_x_4622:
        /* <DEDUP_REMOVED lines=15> */
.L_x_4624:
[----:B------:R-:W-:Y:S05]  /*7c00*/  BSYNC B0 ;  /* 0x0000000000007941 */ /* 0x000fea0003800000 */
.L_x_4623:
        /* <DEDUP_REMOVED lines=11> */
.L_x_4625:
        /* <DEDUP_REMOVED lines=15> */
.L_x_4627:
[----:B------:R-:W-:Y:S05]  /*7db0*/  BSYNC B0 ;  /* 0x0000000000007941 */ /* 0x000fea0003800000 */
.L_x_4626:
        /* <DEDUP_REMOVED lines=11> */
.L_x_4628:
        /* <DEDUP_REMOVED lines=17> */
.L_x_4630:
[----:B------:R-:W-:Y:S05]  /*7f80*/  BSYNC B0 ;  /* 0x0000000000007941 */ /* 0x000fea0003800000 */
.L_x_4629:
        /* <DEDUP_REMOVED lines=11> */
.L_x_4631:
        /* <DEDUP_REMOVED lines=17> */
.L_x_4633:
[----:B------:R-:W-:Y:S05]  /*8150*/  BSYNC B0 ;  /* 0x0000000000007941 */ /* 0x000fea0003800000 */
.L_x_4632:
        /* <DEDUP_REMOVED lines=11> */
.L_x_4634:
        /* <DEDUP_REMOVED lines=17> */
.L_x_4636:
[----:B------:R-:W-:Y:S05]  /*8320*/  BSYNC B0 ;  /* 0x0000000000007941 */ /* 0x000fea0003800000 */
.L_x_4635:
        /* <DEDUP_REMOVED lines=11> */
.L_x_4637:
        /* <DEDUP_REMOVED lines=17> */
.L_x_4639:
[----:B------:R-:W-:Y:S05]  /*84f0*/  BSYNC B0 ;  /* 0x0000000000007941 */ /* 0x000fea0003800000 */
.L_x_4638:
        /* <DEDUP_REMOVED lines=11> */
.L_x_4640:
        /* <DEDUP_REMOVED lines=17> */
.L_x_4642:
[----:B------:R-:W-:Y:S05]  /*86c0*/  BSYNC B0 ;  /* 0x0000000000007941 */ /* 0x000fea0003800000 */
.L_x_4641:
        /* <DEDUP_REMOVED lines=11> */
.L_x_4643:
        /* <DEDUP_REMOVED lines=17> */
.L_x_4645:
[----:B------:R-:W-:Y:S05]  /*8890*/  BSYNC B0 ;  /* 0x0000000000007941 */ /* 0x000fea0003800000 */
.L_x_4644:
        /* <DEDUP_REMOVED lines=11> */
.L_x_4646:
        /* <DEDUP_REMOVED lines=16> */
.L_x_4648:
[----:B------:R-:W-:Y:S05]  /*8a50*/  BSYNC B0 ;  /* 0x0000000000007941 */ /* 0x000fea0003800000 */
.L_x_4647:
        /* <DEDUP_REMOVED lines=11> */
.L_x_4649:
        /* <DEDUP_REMOVED lines=16> */
.L_x_4651:
[----:B------:R-:W-:Y:S05]  /*8c10*/  BSYNC B0 ;  /* 0x0000000000007941 */ /* 0x000fea0003800000 */
.L_x_4650:
        /* <DEDUP_REMOVED lines=11> */
.L_x_4652:
        /* <DEDUP_REMOVED lines=16> */
.L_x_4654:
[----:B------:R-:W-:Y:S05]  /*8dd0*/  BSYNC B0 ;  /* 0x0000000000007941 */ /* 0x000fea0003800000 */
.L_x_4653:
        /* <DEDUP_REMOVED lines=11> */
.L_x_4655:
        /* <DEDUP_REMOVED lines=16> */
.L_x_4657:
[----:B------:R-:W-:Y:S05]  /*8f90*/  BSYNC B0 ;  /* 0x0000000000007941 */ /* 0x000fea0003800000 */
.L_x_4656:
[----:B------:R-:W-:Y:S05]  /*8fa0*/  @!P6 BRA `(.L_x_4658) ;  /* 0x000000000028e947 */ /* 0x000fea0003800000 */
[----:B0-----:R-:W-:Y:S01]  /*8fb0*/  FMUL.FTZ R2, R17, -1.4426950216293334961 ;  /* 0xbfb8aa3b11027820 */ /* 0x001fe20000410000 */
[----:B-1234-:R-:W-:-:S05]  /*8fc0*/  FMUL.FTZ R5, R80, -1.4426950216293334961 ;  /* 0xbfb8aa3b50057820 */ /* 0x01efca0000410000 */
        /* <DEDUP_REMOVED lines=8> */
.L_x_4658:
        /* <DEDUP_REMOVED lines=16> */
.L_x_4660:
[----:B------:R-:W-:Y:S05]  /*9150*/  BSYNC B0 ;  /* 0x0000000000007941 */ /* 0x000fea0003800000 */
.L_x_4659:
        /* <DEDUP_REMOVED lines=11> */
.L_x_4661:
        /* <DEDUP_REMOVED lines=17> */
.L_x_4663:
[----:B------:R-:W-:Y:S05]  /*9320*/  BSYNC B0 ;  /* 0x0000000000007941 */ /* 0x000fea0003800000 */
.L_x_4662:
[----:B0-----:R-:W0:Y:S01]  /*9330*/  LDC R3, c[0x0][0x10] ;  /* 0x00000400ff037b82 */ /* 0x001e220000000800 */
[----:B------:R-:W-:Y:S02]  /*9340*/  IADD3 R20, R20, 0x1, RZ ;  /* 0x0000000114147810 */ /* 0x000fe40007ffe0ff */
[----:B0-----:R-:W-:-:S04]  /*9350*/  IADD3 R22, R3, R22, RZ ;  /* 0x0000001603167210 */ /* 0x001fc80007ffe0ff */
[----:B------:R-:W-:-:S13]  /*9360*/  ISETP.GE.AND P5, PT, R22, UR4, PT ;  /* 0x0000000416007c0c */ /* 0x000fda000bfa6270 */
[----:B------:R-:W-:Y:S05]  /*9370*/  @!P5 BRA `(.L_x_4664) ;  /* 0xffffff78002cd947 */ /* 0x000fea000383ffff */
[----:B------:R-:W-:Y:S05]  /*9380*/  EXIT ;  /* 0x000000000000794d */ /* 0x000fea0003800000 */
.L_x_4665:
        /* <DEDUP_REMOVED lines=15> */
.L_x_5639:


//--------------------- .text._Z35group_norm_nhwc_fwd_one_pass_kernelI11Fp16IOBf16WLi512ELi98ELi392EEv26Group_norm_nhwc_fwd_params --------------------------
	.section	.text._Z35group_norm_nhwc_fwd_one_pass_kernelI11Fp16IOBf16WLi512ELi98ELi392EEv26Group_norm_nhwc_fwd_params,"ax",@progbits
	.align	128
        .global         _Z35group_norm_nhwc_fwd_one_pass_kernelI11Fp16IOBf16WLi512ELi98ELi392EEv26Group_norm_nhwc_fwd_params
        .type           _Z35group_norm_nhwc_fwd_one_pass_kernelI11Fp16IOBf16WLi512ELi98ELi392EEv26Group_norm_nhwc_fwd_params,@function
        .size           _Z35group_norm_nhwc_fwd_one_pass_kernelI11Fp16IOBf16WLi512ELi98ELi392EEv26Group_norm_nhwc_fwd_params,(.L_x_5640 - _Z35group_norm_nhwc_fwd_one_pass_kernelI11Fp16IOBf16WLi512ELi98ELi392EEv26Group_norm_nhwc_fwd_params)
        .other          _Z35group_norm_nhwc_fwd_one_pass_kernelI11Fp16IOBf16WLi512ELi98ELi392EEv26Group_norm_nhwc_fwd_params,@"STO_CUDA_ENTRY STV_DEFAULT"
_Z35group_norm_nhwc_fwd_one_pass_kernelI11Fp16IOBf16WLi512ELi98ELi392EEv26Group_norm_nhwc_fwd_params:
.text._Z35group_norm_nhwc_fwd_one_pass_kernelI11Fp16IOBf16WLi512ELi98ELi392EEv26Group_norm_nhwc_fwd_params:
        /* <DEDUP_REMOVED lines=19> */
.L_x_4682:
        /* <DEDUP_REMOVED lines=10> */
[----:B--2---:R-:W-:Y:S01]  /*01d0*/  VIADD R17, R3, 0x18 ;  /* 0x0000001803117836 */ /* 0x004fe20000000000 */
        /* <DEDUP_REMOVED lines=2234> */
.L_x_4667:
[----:B------:R-:W-:Y:S05]  /*8d80*/  BSYNC B0 ;  /* 0x0000000000007941 */ /* 0x000fea0003800000 */
.L_x_4666:
        /* <DEDUP_REMOVED lines=34> */
.L_x_4671:
[----:B------:R-:W2:Y:S04]  /*8fb0*/  LDG.E.STRONG.GPU R0, desc[UR12][R18.64] ;  /* 0x0000000c12007981 */ /* 0x000ea8000c1ef900 */
[----:B--2---:R-:W-:Y:S04]  /*8fc0*/  CCTL.IVALL ;  /* 0x00000000ff00798f */ /* 0x004fe80002000000 */
[----:B------:R0:W-:Y:S01]  /*8fd0*/  STL [R1], R0 ;  /* 0x0000000001007387 */ /* 0x0001e20000100800 */
[----:B------:R-:W-:-:S13]  /*8fe0*/  ISETP.NE.AND P1, PT, R0, UR6, PT ;  /* 0x0000000600007c0c */ /* 0x000fda000bf25270 */
[----:B0-----:R-:W-:Y:S05]  /*8ff0*/  @P1 BRA `(.L_x_4671) ;  /* 0xfffffffc00ec1947 */ /* 0x001fea000383ffff */
.L_x_4670:
[----:B------:R-:W-:Y:S05]  /*9000*/  BSYNC B0 ;  /* 0x0000000000007941 */ /* 0x000fea0003800000 */
.L_x_4669:
        /* <DEDUP_REMOVED lines=18> */
.L_x_4675:
        /* <DEDUP_REMOVED lines=115> */
.L_x_4674:
        /* <DEDUP_REMOVED lines=61> */
.L_x_4676:
[----:B------:R-:W-:-:S13]  /*9c30*/  ISETP.NE.OR P1, PT, R0, RZ, P1 ;  /* 0x000000ff0000720c */ /* 0x000fda0000f25670 */
[----:B------:R-:W-:Y:S05]  /*9c40*/  @!P1 BRA `(.L_x_4672) ;  /* 0x00000000007c9947 */ /* 0x000fea0003800000 */
.L_x_4673:
        /* <DEDUP_REMOVED lines=31> */
.L_x_4672:
        /* <DEDUP_REMOVED lines=11> */
.L_x_4678:
[----:B------:R-:W-:Y:S05]  /*9ef0*/  BSYNC B0 ;  /* 0x0000000000007941 */ /* 0x000fea0003800000 */
.L_x_4677:
        /* <DEDUP_REMOVED lines=19> */
.L_x_4668:
[----:B------:R-:W-:Y:S01]  /*a030*/  ULDC.64 UR6, c[0x0][0x218] ;  /* 0x0000860000067ab9 */ /* 0x000fe20000000a00 */
[C---:B------:R-:W-:Y:S01]  /*a040*/  LOP3.LUT P1, RZ, R13.reuse, UR14, RZ, 0xfc, !PT ;  /* 0x0000000e0dff7c12 */ /* 0x040fe2000f82fcff */
[----:B------:R-:W-:Y:S01]  /*a050*/  IMAD.WIDE.U32 R18, R13, 0x5397829d, RZ ;  /* 0x5397829d0d127825 */ /* 0x000fe200078e00ff */
[----:B------:R-:W-:Y:S01]  /*a060*/  ISETP.EQ.U32.AND P3, PT, RZ, UR6, PT ;  /* 0x00000006ff007c0c */ /* 0x000fe2000bf62070 */
[----:B------:R-:W-:Y:S01]  /*a070*/  UIADD3 UR9, -UR9, URZ, URZ ;  /* 0x0000003f09097290 */ /* 0x000fe2000fffe13f */
[----:B------:R-:W1:Y:S01]  /*a080*/  LDC.64 R14, c[0x0][0x228] ;  /* 0x00008a00ff0e7b82 */ /* 0x000e620000000a00 */
[----:B------:R-:W-:Y:S01]  /*a090*/  ULDC UR6, c[0x0][0x288] ;  /* 0x0000a20000067ab9 */ /* 0x000fe20000000800 */
[----:B------:R-:W-:Y:S01]  /*a0a0*/  ISETP.EQ.OR.EX P1, PT, RZ, UR7, P1, P3 ;  /* 0x00000007ff007c0c */ /* 0x000fe20008f22730 */
[----:B------:R-:W-:Y:S01]  /*a0b0*/  UIMAD UR6, UR6, UR9, UR8 ;  /* 0x00000009060672a4 */ /* 0x000fe2000f8e0208 */
[----:B------:R-:W-:Y:S01]  /*a0c0*/  SHF.R.U32.HI R18, RZ, 0x4, R19 ;  /* 0x00000004ff127819 */ /* 0x000fe20000011613 */
[----:B------:R-:W-:Y:S01]  /*a0d0*/  ULDC.64 UR10, c[0x0][0x278] ;  /* 0x00009e00000a7ab9 */ /* 0x000fe20000000a00 */
[----:B------:R-:W-:Y:S01]  /*a0e0*/  ULDC.64 UR16, c[0x0][0x270] ;  /* 0x00009c0000107ab9 */ /* 0x000fe20000000a00 */
[----:B------:R-:W-:Y:S01]  /*a0f0*/  ULDC.64 UR18, c[0x0][0x210] ;  /* 0x0000840000127ab9 */ /* 0x000fe20000000a00 */
[----:B------:R-:W2:Y:S01]  /*a100*/  S2UR UR7, SR_CgaCtaId ;  /* 0x00000000000779c3 */ /* 0x000ea20000008800 */
[----:B------:R-:W-:-:S02]  /*a110*/  IMAD R18, R18, -0x31, R13 ;  /* 0xffffffcf12127824 */ /* 0x000fc400078e020d */
[----:B------:R-:W-:Y:S01]  /*a120*/  IMAD.U32 R21, RZ, RZ, UR6 ;  /* 0x00000006ff157e24 */ /* 0x000fe2000f8e00ff */
[----:B------:R-:W-:Y:S01]  /*a130*/  UMOV UR6, 0x400 ;  /* 0x0000040000067882 */ /* 0x000fe20000000000 */
[----:B------:R-:W-:Y:S01]  /*a140*/  IMAD.U32 R13, RZ, RZ, UR8 ;  /* 0x00000008ff0d7e24 */ /* 0x000fe2000f8e00ff */
[----:B------:R-:W-:Y:S02]  /*a150*/  SHF.L.U32 R18, R18, 0x1, RZ ;  /* 0x0000000112127819 */ /* 0x000fe400000006ff */
[----:B0-----:R-:W0:Y:S03]  /*a160*/  @!P1 LDC.64 R10, c[0x0][0x218] ;  /* 0x00008600ff0a9b82 */ /* 0x001e260000000a00 */
[----:B------:R-:W-:-:S05]  /*a170*/  IMAD R21, R21, 0x62, R18 ;  /* 0x0000006215157824 */ /* 0x000fca00078e0212 */
[----:B------:R-:W3:Y:S01]  /*a180*/  LDC.64 R16, c[0x0][0x230] ;  /* 0x00008c00ff107b82 */ /* 0x000ee20000000a00 */
[----:B--2---:R-:W-:-:S03]  /*a190*/  ULEA UR6, UR7, UR6, 0x18 ;  /* 0x0000000607067291 */ /* 0x004fc6000f8ec03f */
[----:B------:R-:W-:Y:S02]  /*a1a0*/  ULDC UR7, c[0x0][0x2a4] ;  /* 0x0000a90000077ab9 */ /* 0x000fe40000000800 */
[----:B------:R-:W-:Y:S01]  /*a1b0*/  @!P1 FMUL.FTZ R19, R5, UR7 ;  /* 0x0000000705139c20 */ /* 0x000fe20008410000 */
[----:B------:R-:W-:Y:S01]  /*a1c0*/  @!P1 FMUL.FTZ R18, R4, UR7 ;  /* 0x0000000704129c20 */ /* 0x000fe20008410000 */
[----:B0-----:R-:W-:Y:S02]  /*a1d0*/  @!P1 IMAD.WIDE R10, R13, 0x8, R10 ;  /* 0x000000080d0a9825 */ /* 0x001fe400078e020a */
[----:B------:R0:W-:Y:S02]  /*a1e0*/  @!P2 STS.64 [UR6+0x80], R4 ;  /* 0x00008004ff00a988 */ /* 0x0001e40008000a06 */
[C---:B-1----:R-:W-:Y:S02]  /*a1f0*/  IMAD.WIDE R12, R21.reuse, 0x2, R14 ;  /* 0x00000002150c7825 */ /* 0x042fe400078e020e */
[----:B------:R-:W-:Y:S02]  /*a200*/  @!P1 STG.E.64 desc[UR12][R10.64], R18 ;  /* 0x000000120a009986 */ /* 0x000fe4000c101b0c */
[----:B---3--:R-:W-:Y:S01]  /*a210*/  IMAD.WIDE R14, R21, 0x2, R16 ;  /* 0x00000002150e7825 */ /* 0x008fe200078e0210 */
[----:B------:R-:W-:Y:S06]  /*a220*/  BAR.SYNC.DEFER_BLOCKING 0x0 ;  /* 0x0000000000007b1d */ /* 0x000fec0000010000 */
[----:B------:R-:W2:Y:S04]  /*a230*/  LDG.E.U16 R16, desc[UR12][R12.64] ;  /* 0x0000000c0c107981 */ /* 0x000ea8000c1e1500 */
[----:B------:R-:W3:Y:S04]  /*a240*/  LDG.E.U16 R17, desc[UR12][R12.64+0x2] ;  /* 0x0000020c0c117981 */ /* 0x000ee8000c1e1500 */
[----:B------:R-:W4:Y:S04]  /*a250*/  LDG.E.U16 R20, desc[UR12][R14.64] ;  /* 0x0000000c0e147981 */ /* 0x000f28000c1e1500 */
[----:B------:R-:W5:Y:S01]  /*a260*/  LDG.E.U16 R21, desc[UR12][R14.64+0x2] ;  /* 0x0000020c0e157981 */ /* 0x000f62000c1e1500 */
        /* <DEDUP_REMOVED lines=16> */
[----:B01---5:R-:W-:-:S07]  /*a370*/  IMAD.U32 R11, R21, 0x10000, RZ ;  /* 0x00010000150b7824 */ /* 0x023fce00078e00ff */
.L_x_4681:
[----:B--2---:R-:W2:Y:S04]  /*a380*/  LDL R13, [UR6] ;  /* 0x00000006ff0d7983 */ /* 0x004ea80008100800 */
[----:B0-----:R-:W3:Y:S04]  /*a390*/  LDL R16, [UR6+0x4] ;  /* 0x00000406ff107983 */ /* 0x001ee80008100800 */
[----:B------:R-:W4:Y:S04]  /*a3a0*/  LDL R22, [UR6+0x8] ;  /* 0x00000806ff167983 */ /* 0x000f280008100800 */
[----:B------:R-:W5:Y:S01]  /*a3b0*/  LDL R28, [UR6+0xc] ;  /* 0x00000c06ff1c7983 */ /* 0x000f620008100800 */
        /* <DEDUP_REMOVED lines=23> */
[----:B---3--:R-:W-:Y:S02]  /*a530*/  HADD2.F32 R17, -RZ, R16.H1_H1 ;  /* 0x30000010ff117230 */ /* 0x008fe40000004100 */
[C---:B------:R-:W-:Y:S01]  /*a540*/  FADD.FTZ R15, -R0.reuse, R15 ;  /* 0x0000000f000f7221 */ /* 0x040fe20000010100 */
[----:B------:R-:W-:Y:S01]  /*a550*/  FADD.FTZ R13, -R0, R13 ;  /* 0x0000000d000d7221 */ /* 0x000fe20000010100 */
[----:B----4-:R-:W-:-:S02]  /*a560*/  HADD2.F32 R21, -RZ, R22.H0_H0 ;  /* 0x20000016ff157230 */ /* 0x010fc40000004100 */
[-C--:B------:R-:W-:Y:S01]  /*a570*/  FMUL.FTZ R15, R15, R2.reuse ;  /* 0x000000020f0f7220 */ /* 0x080fe20000410000 */
[----:B------:R-:W-:Y:S01]  /*a580*/  FADD.FTZ R17, -R0, R17 ;  /* 0x0000001100117221 */ /* 0x000fe20000010100 */
[-C--:B------:R-:W-:Y:S01]  /*a590*/  FMUL.FTZ R13, R13, R2.reuse ;  /* 0x000000020d0d7220 */ /* 0x080fe20000410000 */
[----:B------:R-:W-:Y:S02]  /*a5a0*/  HADD2.F32 R23, -RZ, R22.H1_H1 ;  /* 0x30000016ff177230 */ /* 0x000fe40000004100 */
[----:B------:R-:W-:Y:S01]  /*a5b0*/  FFMA.FTZ R18, R5, R15, R12 ;  /* 0x0000000f05127223 */ /* 0x000fe2000001000c */
[----:B------:R-:W-:Y:S02]  /*a5c0*/  HADD2.F32 R15, -RZ, R16.H0_H0 ;  /* 0x20000010ff0f7230 */ /* 0x000fe40000004100 */
[----:B------:R-:W-:Y:S01]  /*a5d0*/  FFMA.FTZ R13, R10, R13, R11 ;  /* 0x0000000d0a0d7223 */ /* 0x000fe2000001000b */
[----:B------:R-:W-:Y:S01]  /*a5e0*/  FMUL.FTZ R17, R17, R2 ;  /* 0x0000000211117220 */ /* 0x000fe20000410000 */
[----:B------:R-:W-:Y:S01]  /*a5f0*/  @P4 FMUL.FTZ R14, R18, -1.4426950216293334961 ;  /* 0xbfb8aa3b120e4820 */ /* 0x000fe20000410000 */
[C---:B------:R-:W-:Y:S01]  /*a600*/  FADD.FTZ R25, -R0.reuse, R21 ;  /* 0x0000001500197221 */ /* 0x040fe20000010100 */
[----:B------:R-:W-:Y:S01]  /*a610*/  FADD.FTZ R15, -R0, R15 ;  /* 0x0000000f000f7221 */ /* 0x000fe20000010100 */
[----:B------:R-:W-:Y:S01]  /*a620*/  FFMA.FTZ R20, R10, R17, R11 ;  /* 0x000000110a147223 */ /* 0x000fe2000001000b */
[----:B-----5:R-:W-:-:S02]  /*a630*/  HADD2.F32 R29, -RZ, R28.H0_H0 ;  /* 0x2000001cff1d7230 */ /* 0x020fc40000004100 */
[-C--:B------:R-:W-:Y:S01]  /*a640*/  FMUL.FTZ R25, R25, R2.reuse ;  /* 0x0000000219197220 */ /* 0x080fe20000410000 */
[----:B------:R-:W-:Y:S01]  /*a650*/  FMUL.FTZ R16, R15, R2 ;  /* 0x000000020f107220 */ /* 0x000fe20000410000 */
[----:B------:R-:W-:Y:S01]  /*a660*/  @P4 FMUL.FTZ R15, R13, -1.4426950216293334961 ;  /* 0xbfb8aa3b0d0f4820 */ /* 0x000fe20000410000 */
[----:B------:R-:W2:Y:S01]  /*a670*/  @P4 MUFU.EX2 R14, R14 ;  /* 0x0000000e000e4308 */ /* 0x000ea20000000800 */
[----:B------:R-:W-:Y:S01]  /*a680*/  @P4 FMUL.FTZ R17, R20, -1.4426950216293334961 ;  /* 0xbfb8aa3b14114820 */ /* 0x000fe20000410000 */
[C-C-:B------:R-:W-:Y:S01]  /*a690*/  FFMA.FTZ R19, R5.reuse, R16, R12.reuse ;  /* 0x0000001005137223 */ /* 0x140fe2000001000c */
[C---:B------:R-:W-:Y:S01]  /*a6a0*/  FADD.FTZ R27, -R0.reuse, R23 ;  /* 0x00000017001b7221 */ /* 0x040fe20000010100 */
[----:B------:R-:W-:Y:S01]  /*a6b0*/  FFMA.FTZ R25, R5, R25, R12 ;  /* 0x0000001905197223 */ /* 0x000fe2000001000c */
[----:B------:R-:W-:Y:S01]  /*a6c0*/  FADD.FTZ R29, -R0, R29 ;  /* 0x0000001d001d7221 */ /* 0x000fe20000010100 */
[----:B------:R-:W-:Y:S01]  /*a6d0*/  @P4 FMUL.FTZ R16, R19, -1.4426950216293334961 ;  /* 0xbfb8aa3b13104820 */ /* 0x000fe20000410000 */
[-C--:B------:R-:W-:Y:S01]  /*a6e0*/  FMUL.FTZ R27, R27, R2.reuse ;  /* 0x000000021b1b7220 */ /* 0x080fe20000410000 */
[----:B------:R-:W3:Y:S01]  /*a6f0*/  @P4 MUFU.EX2 R15, R15 ;  /* 0x0000000f000f4308 */ /* 0x000ee20000000800 */
[----:B------:R-:W-:-:S02]  /*a700*/  FMUL.FTZ R29, R29, R2 ;  /* 0x000000021d1d7220 */ /* 0x000fc40000410000 */
[----:B------:R-:W-:Y:S02]  /*a710*/  FFMA.FTZ R24, R10, R27, R11 ;  /* 0x0000001b0a187223 */ /* 0x000fe4000001000b */
[----:B------:R-:W-:Y:S02]  /*a720*/  FFMA.FTZ R30, R5, R29, R12 ;  /* 0x0000001d051e7223 */ /* 0x000fe4000001000c */
[----:B------:R-:W-:Y:S01]  /*a730*/  @P4 FMUL.FTZ R22, R24, -1.4426950216293334961 ;  /* 0xbfb8aa3b18164820 */ /* 0x000fe20000410000 */
[----:B------:R-:W4:Y:S01]  /*a740*/  @P4 MUFU.EX2 R23, R17 ;  /* 0x0000001100174308 */ /* 0x000f220000000800 */
[----:B--2---:R-:W-:Y:S01]  /*a750*/  @P4 FADD.FTZ R14, R14, 1 ;  /* 0x3f8000000e0e4421 */ /* 0x004fe20000010000 */
[----:B------:R-:W-:-:S06]  /*a760*/  @P4 FMUL.FTZ R29, R30, -1.4426950216293334961 ;  /* 0xbfb8aa3b1e1d4820 */ /* 0x000fcc0000410000 */
[----:B------:R2:W5:Y:S01]  /*a770*/  @P4 MUFU.EX2 R21, R16 ;  /* 0x0000001000154308 */ /* 0x0005620000000800 */
[----:B---3--:R-:W-:-:S07]  /*a780*/  @P4 FADD.FTZ R15, R15, 1 ;  /* 0x3f8000000f0f4421 */ /* 0x008fce0000010000 */
[----:B------:R3:W1:Y:S01]  /*a790*/  @P4 MUFU.RCP R17, R14 ;  /* 0x0000000e00114308 */ /* 0x0006620000001000 */
[----:B--2---:R-:W-:Y:S01]  /*a7a0*/  @P4 FMUL.FTZ R16, R25, -1.4426950216293334961 ;  /* 0xbfb8aa3b19104820 */ /* 0x004fe20000410000 */
[----:B----4-:R-:W-:-:S06]  /*a7b0*/  @P4 FADD.FTZ R23, R23, 1 ;  /* 0x3f80000017174421 */ /* 0x010fcc0000010000 */
[----:B------:R-:W2:Y:S01]  /*a7c0*/  @P4 MUFU.EX2 R26, R16 ;  /* 0x00000010001a4308 */ /* 0x000ea20000000800 */
[----:B---3--:R-:W-:Y:S02]  /*a7d0*/  @!P1 IMAD.MOV.U32 R14, RZ, RZ, R6 ;  /* 0x000000ffff0e9224 */ /* 0x008fe400078e0006 */
[----:B-----5:R-:W-:-:S05]  /*a7e0*/  @P4 FADD.FTZ R21, R21, 1 ;  /* 0x3f80000015154421 */ /* 0x020fca0000010000 */
[----:B------:R3:W4:Y:S01]  /*a7f0*/  @P4 MUFU.RCP R16, R15 ;  /* 0x0000000f00104308 */ /* 0x0007220000001000 */
[----:B-1----:R-:W-:-:S07]  /*a800*/  @P4 FMUL.FTZ R18, R18, R17 ;  /* 0x0000001112124220 */ /* 0x002fce0000410000 */
[----:B------:R1:W5:Y:S01]  /*a810*/  @P4 MUFU.EX2 R31, R29 ;  /* 0x0000001d001f4308 */ /* 0x0003620000000800 */
[----:B---3--:R-:W-:Y:S01]  /*a820*/  @!P1 MOV R15, R9 ;  /* 0x00000009000f9202 */ /* 0x008fe20000000f00 */
[----:B--2---:R-:W-:Y:S02]  /*a830*/  @P4 FADD.FTZ R26, R26, 1 ;  /* 0x3f8000001a1a4421 */ /* 0x004fe40000010000 */
[----:B------:R-:W-:Y:S02]  /*a840*/  @!P1 IMAD.WIDE.U32 R14, R37, R46, R14 ;  /* 0x0000002e250e9225 */ /* 0x000fe400078e000e */
[----:B------:R-:W2:Y:S02]  /*a850*/  @!P3 LDC.64 R46, c[0x0][0x210] ;  /* 0x00008400ff2ebb82 */ /* 0x000ea40000000a00 */
[----:B------:R-:W3:Y:S01]  /*a860*/  @P4 MUFU.EX2 R27, R22 ;  /* 0x00000016001b4308 */ /* 0x000ee20000000800 */
[----:B-1----:R-:W-:Y:S02]  /*a870*/  HADD2.F32 R29, -RZ, R28.H1_H1 ;  /* 0x3000001cff1d7230 */ /* 0x002fe40000004100 */
[----:B----4-:R-:W-:Y:S01]  /*a880*/  @P4 FMUL.FTZ R13, R13, R16 ;  /* 0x000000100d0d4220 */ /* 0x010fe20000410000 */
[----:B------:R-:W-:Y:S01]  /*a890*/  @!P1 IMAD.IADD R15, R15, 0x1, R33 ;  /* 0x000000010f0f9824 */ /* 0x000fe200078e0221 */
[----:B------:R-:W-:Y:S01]  /*a8a0*/  @!P1 LEA R16, P5, R14, R34, 0x1 ;  /* 0x000000220e109211 */ /* 0x000fe200078a08ff */
[----:B------:R-:W-:-:S02]  /*a8b0*/  VIADD R37, R37, 0x18 ;  /* 0x0000001825257836 */ /* 0x000fc40000000000 */
[----:B------:R-:W-:Y:S01]  /*a8c0*/  FADD.FTZ R29, -R0, R29 ;  /* 0x0000001d001d7221 */ /* 0x000fe20000010100 */
[----:B------:R1:W4:Y:S01]  /*a8d0*/  @P4 MUFU.RCP R22, R21 ;  /* 0x0000001500164308 */ /* 0x0003220000001000 */
[----:B------:R-:W-:Y:S02]  /*a8e0*/  @!P1 LEA.HI.X R17, R14, R35, R15, 0x1, P5 ;  /* 0x000000230e119211 */ /* 0x000fe400028f0c0f */
[----:B------:R-:W-:Y:S01]  /*a8f0*/  FMUL.FTZ R29, R29, R2 ;  /* 0x000000021d1d7220 */ /* 0x000fe20000410000 */
[----:B------:R-:W-:Y:S01]  /*a900*/  @!P3 MOV R14, R6 ;  /* 0x00000006000eb202 */ /* 0x000fe20000000f00 */
[----:B------:R-:W0:Y:S01]  /*a910*/  @!P2 LDC.64 R34, c[0x0][0x210] ;  /* 0x00008400ff22ab82 */ /* 0x000e220000000a00 */
[----:B------:R-:W-:Y:S02]  /*a920*/  @!P3 IMAD.MOV.U32 R15, RZ, RZ, R9 ;  /* 0x000000ffff0fb224 */ /* 0x000fe400078e0009 */
[----:B------:R-:W-:Y:S01]  /*a930*/  FFMA.FTZ R29, R10, R29, R11 ;  /* 0x0000001d0a1d7223 */ /* 0x000fe2000001000b */
[----:B-----5:R-:W-:Y:S01]  /*a940*/  @P4 FADD.FTZ R31, R31, 1 ;  /* 0x3f8000001f1f4421 */ /* 0x020fe20000010000 */
[----:B------:R-:W5:Y:S01]  /*a950*/  @P4 MUFU.RCP R23, R23 ;  /* 0x0000001700174308 */ /* 0x000f620000001000 */
[----:B-1----:R-:W-:Y:S01]  /*a960*/  @!P1 F2FP.F16.F32.PACK_AB R21, R13, R18 ;  /* 0x000000120d15923e */ /* 0x002fe200000000ff */
[----:B------:R-:W-:-:S02]  /*a970*/  @!P3 IMAD R18, R41, R48, RZ ;  /* 0x000000302912b224 */ /* 0x000fc400078e02ff */
[----:B------:R-:W-:Y:S01]  /*a980*/  @P4 FMUL.FTZ R13, R29, -1.4426950216293334961 ;  /* 0xbfb8aa3b1d0d4820 */ /* 0x000fe20000410000 */
[----:B------:R-:W-:-:S04]  /*a990*/  @!P3 IMAD.WIDE.U32 R14, R39, R48, R14 ;  /* 0x00000030270eb225 */ /* 0x000fc800078e000e */
[----:B---3--:R-:W-:Y:S01]  /*a9a0*/  @P4 FADD.FTZ R27, R27, 1 ;  /* 0x3f8000001b1b4421 */ /* 0x008fe20000010000 */
[----:B------:R1:W-:Y:S01]  /*a9b0*/  @!P1 STG.E desc[UR12][R16.64], R21 ;  /* 0x0000001510009986 */ /* 0x0003e2000c10190c */
[----:B------:R-:W-:Y:S02]  /*a9c0*/  @!P3 IMAD R33, R39, R49, R18 ;  /* 0x000000312721b224 */ /* 0x000fe400078e0212 */
[----:B----4-:R-:W-:Y:S01]  /*a9d0*/  @P4 FMUL.FTZ R19, R19, R22 ;  /* 0x0000001613134220 */ /* 0x010fe20000410000 */
[----:B--2---:R-:W-:Y:S01]  /*a9e0*/  @!P3 LEA R18, P5, R14, R46, 0x1 ;  /* 0x0000002e0e12b211 */ /* 0x004fe200078a08ff */
[----:B------:R-:W2:Y:S01]  /*a9f0*/  @P4 MUFU.EX2 R13, R13 ;  /* 0x0000000d000d4308 */ /* 0x000ea20000000800 */
[----:B------:R-:W-:Y:S01]  /*aa00*/  @!P3 IADD3 R15, R15, R33, RZ ;  /* 0x000000210f0fb210 */ /* 0x000fe20007ffe0ff */
[----:B-----5:R-:W-:-:S06]  /*aa10*/  @P4 FMUL.FTZ R20, R20, R23 ;  /* 0x0000001714144220 */ /* 0x020fcc0000410000 */
[----:B------:R-:W3:Y:S01]  /*aa20*/  @P4 MUFU.RCP R26, R26 ;  /* 0x0000001a001a4308 */ /* 0x000ee20000001000 */
[----:B------:R-:W-:Y:S01]  /*aa30*/  @!P3 F2FP.F16.F32.PACK_AB R23, R20, R19 ;  /* 0x000000131417b23e */ /* 0x000fe200000000ff */
[-C--:B0-----:R-:W-:Y:S01]  /*aa40*/  @!P2 IMAD R20, R45, R50.reuse, RZ ;  /* 0x000000322d14a224 */ /* 0x081fe200078e02ff */
[----:B------:R-:W-:Y:S01]  /*aa50*/  @!P3 LEA.HI.X R19, R14, R47, R15, 0x1, P5 ;  /* 0x0000002f0e13b211 */ /* 0x000fe200028f0c0f */
[----:B------:R-:W-:Y:S01]  /*aa60*/  @!P2 IMAD.MOV.U32 R14, RZ, RZ, R6 ;  /* 0x000000ffff0ea224 */ /* 0x000fe200078e0006 */
[----:B------:R-:W-:Y:S01]  /*aa70*/  @!P2 MOV R15, R9 ;  /* 0x00000009000fa202 */ /* 0x000fe20000000f00 */
[----:B------:R-:W-:Y:S02]  /*aa80*/  @!P2 IMAD R33, R43, R51, R20 ;  /* 0x000000332b21a224 */ /* 0x000fe400078e0214 */
[----:B------:R-:W0:Y:S01]  /*aa90*/  @P4 MUFU.RCP R27, R27 ;  /* 0x0000001b001b4308 */ /* 0x000e220000001000 */
[----:B--2---:R-:W-:Y:S01]  /*aaa0*/  @P4 FADD.FTZ R13, R13, 1 ;  /* 0x3f8000000d0d4421 */ /* 0x004fe20000010000 */
[----:B------:R2:W-:Y:S01]  /*aab0*/  @!P3 STG.E desc[UR12][R18.64], R23 ;  /* 0x000000171200b986 */ /* 0x0005e2000c10190c */
[----:B------:R-:W-:-:S03]  /*aac0*/  @!P2 IMAD.WIDE.U32 R14, R43, R50, R14 ;  /* 0x000000322b0ea225 */ /* 0x000fc600078e000e */
[----:B-1----:R-:W-:Y:S02]  /*aad0*/  @!P2 LEA R16, P1, R14, R34, 0x1 ;  /* 0x000000220e10a211 */ /* 0x002fe400078208ff */
[----:B------:R-:W1:Y:S01]  /*aae0*/  @P4 MUFU.RCP R31, R31 ;  /* 0x0000001f001f4308 */ /* 0x000e620000001000 */
[----:B------:R-:W-:Y:S01]  /*aaf0*/  @!P2 IADD3 R15, R15, R33, RZ ;  /* 0x000000210f0fa210 */ /* 0x000fe20007ffe0ff */
[----:B---3--:R-:W-:-:S03]  /*ab00*/  @P4 FMUL.FTZ R25, R25, R26 ;  /* 0x0000001a19194220 */ /* 0x008fc60000410000 */
[----:B------:R-:W-:Y:S02]  /*ab10*/  @!P2 LEA.HI.X R17, R14, R35, R15, 0x1, P1 ;  /* 0x000000230e11a211 */ /* 0x000fe400008f0c0f */
[----:B------:R-:W-:Y:S01]  /*ab20*/  ISETP.GE.U32.AND P1, PT, R37, UR10, PT ;  /* 0x0000000a25007c0c */ /* 0x000fe2000bf26070 */
[----:B------:R-:W3:Y:S01]  /*ab30*/  @P4 MUFU.RCP R20, R13 ;  /* 0x0000000d00144308 */ /* 0x000ee20000001000 */
[----:B------:R-:W-:Y:S01]  /*ab40*/  SHF.R.S32.HI R14, RZ, 0x1f, R37 ;  /* 0x0000001fff0e7819 */ /* 0x000fe20000011425 */
[----:B0-----:R-:W-:-:S03]  /*ab50*/  @P4 FMUL.FTZ R24, R24, R27 ;  /* 0x0000001b18184220 */ /* 0x001fc60000410000 */
[----:B------:R-:W-:Y:S02]  /*ab60*/  ISETP.GE.OR.EX P1, PT, R14, UR11, P0, P1 ;  /* 0x0000000b0e007c0c */ /* 0x000fe40008726710 */
[----:B------:R-:W-:Y:S01]  /*ab70*/  @!P2 F2FP.F16.F32.PACK_AB R25, R24, R25 ;  /* 0x000000191819a23e */ /* 0x000fe200000000ff */
[----:B-1----:R-:W-:-:S04]  /*ab80*/  @P4 FMUL.FTZ R30, R30, R31 ;  /* 0x0000001f1e1e4220 */ /* 0x002fc80000410000 */
[----:B------:R2:W-:Y:S01]  /*ab90*/  @!P2 STG.E desc[UR12][R16.64], R25 ;  /* 0x000000191000a986 */ /* 0x0005e2000c10190c */
[----:B------:R-:W-:Y:S01]  /*aba0*/  ISETP.NE.AND P2, PT, R4, 0x40, PT ;  /* 0x000000400400780c */ /* 0x000fe20003f45270 */
[----:B---3--:R-:W-:-:S04]  /*abb0*/  @P4 FMUL.FTZ R29, R29, R20 ;  /* 0x000000141d1d4220 */ /* 0x008fc80000410000 */
[----:B------:R-:W-:Y:S08]  /*abc0*/  @P1 BRA `(.L_x_4680) ;  /* 0x0000000000281947 */ /* 0x000ff00003800000 */
[----:B------:R-:W-:Y:S01]  /*abd0*/  IMAD R13, R14, UR16, RZ ;  /* 0x000000100e0d7c24 */ /* 0x000fe2000f8e02ff */
[----:B------:R-:W-:Y:S01]  /*abe0*/  MOV R14, R6 ;  /* 0x00000006000e7202 */ /* 0x000fe20000000f00 */
[----:B------:R-:W-:Y:S01]  /*abf0*/  IMAD.MOV.U32 R15, RZ, RZ, R9 ;  /* 0x000000ffff0f7224 */ /* 0x000fe200078e0009 */
[----:B------:R-:W-:Y:S01]  /*ac00*/  F2FP.F16.F32.PACK_AB R29, R29, R30 ;  /* 0x0000001e1d1d723e */ /* 0x000fe200000000ff */
[C---:B------:R-:W-:Y:S02]  /*ac10*/  IMAD R13, R37.reuse, UR17, R13 ;  /* 0x00000011250d7c24 */ /* 0x040fe4000f8e020d */
[----:B------:R-:W-:-:S05]  /*ac20*/  IMAD.WIDE.U32 R14, R37, UR16, R14 ;  /* 0x00000010250e7c25 */ /* 0x000fca000f8e000e */
[----:B------:R-:W-:Y:S02]  /*ac30*/  IADD3 R13, R15, R13, RZ ;  /* 0x0000000d0f0d7210 */ /* 0x000fe40007ffe0ff */
[----:B--2---:R-:W-:-:S04]  /*ac40*/  LEA R16, P1, R14, UR18, 0x1 ;  /* 0x000000120e107c11 */ /* 0x004fc8000f8208ff */
[----:B------:R-:W-:-:S05]  /*ac50*/  LEA.HI.X R17, R14, UR19, R13, 0x1, P1 ;  /* 0x000000130e117c11 */ /* 0x000fca00088f0c0d */
[----:B------:R0:W-:Y:S04]  /*ac60*/  STG.E desc[UR12][R16.64], R29 ;  /* 0x0000001d10007986 */ /* 0x0001e8000c10190c */
.L_x_4680:
[----:B------:R-:W-:Y:S05]  /*ac70*/  BSYNC B0 ;  /* 0x0000000000007941 */ /* 0x000fea0003800000 */
.L_x_4679:
        /* <DEDUP_REMOVED lines=11> */
.L_x_4683:
        /* <DEDUP_REMOVED lines=13> */
.L_x_5640:


//--------------------- .text._Z35group_norm_nhwc_fwd_one_pass_kernelI11Fp16IOFp16WLi64ELi98ELi392EEv26Group_norm_nhwc_fwd_params --------------------------
	.section	.text._Z35group_norm_nhwc_fwd_one_pass_kernelI11Fp16IOFp16WLi64ELi98ELi392EEv26Group_norm_nhwc_fwd_params,"ax",@progbits
	.align	128
        .global         _Z35group_norm_nhwc_fwd_one_pass_kernelI11Fp16IOFp16WLi64ELi98ELi392EEv26Group_norm_nhwc_fwd_params
        .type           _Z35group_norm_nhwc_fwd_one_pass_kernelI11Fp16IOFp16WLi64ELi98ELi392EEv26Group_norm_nhwc_fwd_params,@function
        .size           _Z35group_norm_nhwc_fwd_one_pass_kernelI11Fp16IOFp16WLi64ELi98ELi392EEv26Group_norm_nhwc_fwd_params,(.L_x_5641 - _Z35group_norm_nhwc_fwd_one_pass_kernelI11Fp16IOFp16WLi64ELi98ELi392EEv26Group_norm_nhwc_fwd_params)
        .other          _Z35group_norm_nhwc_fwd_one_pass_kernelI11Fp16IOFp16WLi64ELi98ELi392EEv26Group_norm_nhwc_fwd_params,@"STO_CUDA_ENTRY STV_DEFAULT"
_Z35group_norm_nhwc_fwd_one_pass_kernelI11Fp16IOFp16WLi64ELi98ELi392EEv26Group_norm_nhwc_fwd_params:
.text._Z35group_norm_nhwc_fwd_one_pass_kernelI11Fp16IOFp16WLi64ELi98ELi392EEv26Group_norm_nhwc_fwd_params:
        /* <DEDUP_REMOVED lines=54> */
.L_x_4720:
        /* <DEDUP_REMOVED lines=288> */
.L_x_4685:
[----:B------:R-:W-:Y:S05]  /*1560*/  BSYNC B0 ;  /* 0x0000000000007941 */ /* 0x000fea0003800000 */
.L_x_4684:
        /* <DEDUP_REMOVED lines=27> */
.L_x_4688:
[----:B------:R-:W2:Y:S04]  /*1720*/  LDG.E.STRONG.GPU R14, desc[UR8][R12.64] ;  /* 0x000000080c0e7981 */ /* 0x000ea8000c1ef900 */
[----:B--2---:R-:W-:Y:S01]  /*1730*/  CCTL.IVALL ;  /* 0x00000000ff00798f */ /* 0x004fe20002000000 */
[----:B------:R-:W-:Y:S05]  /*1740*/  YIELD ;  /* 0x0000000000007946 */ /* 0x000fea0003800000 */
[----:B------:R-:W-:-:S13]  /*1750*/  ISETP.NE.AND P6, PT, R14, R37, PT ;  /* 0x000000250e00720c */ /* 0x000fda0003fc5270 */
[----:B------:R-:W-:Y:S05]  /*1760*/  @P6 BRA `(.L_x_4688) ;  /* 0xfffffffc00ec6947 */ /* 0x000fea000383ffff */
.L_x_4687:
        /* <DEDUP_REMOVED lines=19> */
.L_x_4692:
        /* <DEDUP_REMOVED lines=116> */
.L_x_4691:
        /* <DEDUP_REMOVED lines=62> */
.L_x_4693:
[----:B------:R-:W-:-:S06]  /*23c0*/  UISETP.NE.OR UP0, UPT, UR6, URZ, UP0 ;  /* 0x0000003f0600728c */ /* 0x000fcc0008705670 */
[----:B------:R-:W-:-:S13]  /*23d0*/  PLOP3.LUT P6, PT, PT, PT, UP0, 0x80, 0x0 ;  /* 0x000000000000781c */ /* 0x000fda0003fcf008 */
[----:B------:R-:W-:Y:S05]  /*23e0*/  @!P6 BRA `(.L_x_4689) ;  /* 0x00000000007ce947 */ /* 0x000fea0003800000 */
.L_x_4690:
        /* <DEDUP_REMOVED lines=31> */
.L_x_4689:
        /* <DEDUP_REMOVED lines=15> */
.L_x_4695:
[----:B------:R-:W-:Y:S05]  /*26d0*/  BSYNC B0 ;  /* 0x0000000000007941 */ /* 0x000fea0003800000 */
.L_x_4694:
        /* <DEDUP_REMOVED lines=17> */
.L_x_4686:
        /* <DEDUP_REMOVED lines=42> */
[----:B---3--:R-:W-:Y:S02]  /*2a90*/  HADD2.F32 R17, -RZ, R10.H0_H0 ;  /* 0x2000000aff117230 */ /* 0x008fe40000004100 */
[----:B------:R-:W-:Y:S01]  /*2aa0*/  FADD.FTZ R10, R13, -R14 ;  /* 0x8000000e0d0a7221 */ /* 0x000fe20000010000 */
[----:B----4-:R-:W-:-:S03]  /*2ab0*/  HADD2.F32 R18, -RZ, R30.H0_H0 ;  /* 0x2000001eff127230 */ /* 0x010fc60000004100 */
[----:B------:R-:W-:Y:S01]  /*2ac0*/  FMUL.FTZ R10, R10, UR6 ;  /* 0x000000060a0a7c20 */ /* 0x000fe20008410000 */
[----:B--2---:R-:W-:Y:S02]  /*2ad0*/  HADD2.F32 R30, -RZ, R36.H0_H0 ;  /* 0x20000024ff1e7230 */ /* 0x004fe40000004100 */
        /* <DEDUP_REMOVED lines=14> */
.L_x_4696:
        /* <DEDUP_REMOVED lines=14> */
.L_x_4698:
[----:B------:R-:W-:Y:S05]  /*2ca0*/  BSYNC B0 ;  /* 0x0000000000007941 */ /* 0x000fea0003800000 */
.L_x_4697:
        /* <DEDUP_REMOVED lines=19> */
.L_x_4699:
        /* <DEDUP_REMOVED lines=15> */
.L_x_4701:
[----:B------:R-:W-:Y:S05]  /*2ed0*/  BSYNC B0 ;  /* 0x0000000000007941 */ /* 0x000fea0003800000 */
.L_x_4700:
        /* <DEDUP_REMOVED lines=26> */
.L_x_4702:
        /* <DEDUP_REMOVED lines=15> */
.L_x_4704:
[----:B------:R-:W-:Y:S05]  /*3170*/  BSYNC B0 ;  /* 0x0000000000007941 */ /* 0x000fea0003800000 */
.L_x_4703:
        /* <DEDUP_REMOVED lines=17> */
.L_x_4705:
        /* <DEDUP_REMOVED lines=15> */
.L_x_4707:
[----:B------:R-:W-:Y:S05]  /*3380*/  BSYNC B0 ;  /* 0x0000000000007941 */ /* 0x000fea0003800000 */
.L_x_4706:
        /* <DEDUP_REMOVED lines=24> */
.L_x_4708:
        /* <DEDUP_REMOVED lines=14> */
.L_x_4710:
[----:B------:R-:W-:Y:S05]  /*35f0*/  BSYNC B0 ;  /* 0x0000000000007941 */ /* 0x000fea0003800000 */
.L_x_4709:
        /* <DEDUP_REMOVED lines=24> */
.L_x_4711:
        /* <DEDUP_REMOVED lines=14> */
.L_x_4713:
[----:B------:R-:W-:Y:S05]  /*3860*/  BSYNC B0 ;  /* 0x0000000000007941 */ /* 0x000fea0003800000 */
.L_x_4712:
        /* <DEDUP_REMOVED lines=24> */
.L_x_4714:
        /* <DEDUP_REMOVED lines=14> */
.L_x_4716:
[----:B------:R-:W-:Y:S05]  /*3ad0*/  BSYNC B0 ;  /* 0x0000000000007941 */ /* 0x000fea0003800000 */
.L_x_4715:
        /* <DEDUP_REMOVED lines=22> */
.L_x_4717:
        /* <DEDUP_REMOVED lines=13> */
.L_x_4719:
[----:B------:R-:W-:Y:S05]  /*3d10*/  BSYNC B0 ;  /* 0x0000000000007941 */ /* 0x000fea0003800000 */
.L_x_4718:
[----:B------:R-:W-:Y:S01]  /*3d20*/  IADD3 R6, R7, R6, RZ ;  /* 0x0000000607067210 */ /* 0x000fe20007ffe0ff */
[----:B------:R-:W-:-:S03]  /*3d30*/  UIADD3 UR4, UR4, 0x1, URZ ;  /* 0x0000000104047890 */ /* 0x000fc6000fffe03f */
[----:B------:R-:W-:-:S13]  /*3d40*/  ISETP.GE.AND P5, PT, R6, UR5, PT ;  /* 0x0000000506007c0c */ /* 0x000fda000bfa6270 */
[----:B------:R-:W-:Y:S05]  /*3d50*/  @!P5 BRA `(.L_x_4720) ;  /* 0xffffffc40080d947 */ /* 0x000fea000383ffff */
[----:B------:R-:W-:Y:S05]  /*3d60*/  EXIT ;  /* 0x000000000000794d */ /* 0x000fea0003800000 */
.L_x_4721:
        /* <DEDUP_REMOVED lines=9> */
.L_x_5641:


//--------------------- .text._Z35group_norm_nhwc_fwd_one_pass_kernelI11Fp16IOFp16WLi128ELi98ELi392EEv26Group_norm_nhwc_fwd_params --------------------------
	.section	.text._Z35group_norm_nhwc_fwd_one_pass_kernelI11Fp16IOFp16WLi128ELi98ELi392EEv26Group_norm_nhwc_fwd_params,"ax",@progbits
	.align	128
        .global         _Z35group_norm_nhwc_fwd_one_pass_kernelI11Fp16IOFp16WLi128ELi98ELi392EEv26Group_norm_nhwc_fwd_params
        .type           _Z35group_norm_nhwc_fwd_one_pass_kernelI11Fp16IOFp16WLi128ELi98ELi392EEv26Group_norm_nhwc_fwd_params,@function
        .size           _Z35group_norm_nhwc_fwd_one_pass_kernelI11Fp16IOFp16WLi128ELi98ELi392EEv26Group_norm_nhwc_fwd_params,(.L_x_5642 - _Z35group_norm_nhwc_fwd_one_pass_kernelI11Fp16IOFp16WLi128ELi98ELi392EEv26Group_norm_nhwc_fwd_params)
        .other          _Z35group_norm_nhwc_fwd_one_pass_kernelI11Fp16IOFp16WLi128ELi98ELi392EEv26Group_norm_nhwc_fwd_params,@"STO_CUDA_ENTRY STV_DEFAULT"
_Z35group_norm_nhwc_fwd_one_pass_kernelI11Fp16IOFp16WLi128ELi98ELi392EEv26Group_norm_nhwc_fwd_params:
.text._Z35group_norm_nhwc_fwd_one_pass_kernelI11Fp16IOFp16WLi128ELi98ELi392EEv26Group_norm_nhwc_fwd_params:
        /* <DEDUP_REMOVED lines=67> */
.L_x_4779:
        /* <DEDUP_REMOVED lines=469> */
.L_x_4723:
[----:B------:R-:W-:Y:S05]  /*2180*/  BSYNC B0 ;  /* 0x0000000000007941 */ /* 0x000fea0003800000 */
.L_x_4722:
        /* <DEDUP_REMOVED lines=28> */
.L_x_4726:
[----:B0-----:R-:W2:Y:S04]  /*2350*/  LDG.E.STRONG.GPU R22, desc[UR8][R18.64] ;  /* 0x0000000812167981 */ /* 0x001ea8000c1ef900 */
[----:B--2---:R-:W-:Y:S01]  /*2360*/  CCTL.IVALL ;  /* 0x00000000ff00798f */ /* 0x004fe20002000000 */
[----:B------:R-:W-:Y:S05]  /*2370*/  YIELD ;  /* 0x0000000000007946 */ /* 0x000fea0003800000 */
[----:B------:R-:W-:-:S13]  /*2380*/  ISETP.NE.AND P6, PT, R22, R21, PT ;  /* 0x000000151600720c */ /* 0x000fda0003fc5270 */
[----:B------:R-:W-:Y:S05]  /*2390*/  @P6 BRA `(.L_x_4726) ;  /* 0xfffffffc00ec6947 */ /* 0x000fea000383ffff */
.L_x_4725:
        /* <DEDUP_REMOVED lines=11> */
.L_x_4728:
        /* <DEDUP_REMOVED lines=63> */
.L_x_4727:
        /* <DEDUP_REMOVED lines=18> */
.L_x_4730:
[----:B------:R-:W-:Y:S05]  /*2960*/  BSYNC B0 ;  /* 0x0000000000007941 */ /* 0x000fea0003800000 */
.L_x_4729:
        /* <DEDUP_REMOVED lines=33> */
.L_x_4724:
        /* <DEDUP_REMOVED lines=48> */
[----:B--2---:R-:W-:-:S02]  /*2e80*/  HADD2.F32 R10, -RZ, R10.H0_H0 ;  /* 0x2000000aff0a7230 */ /* 0x004fc40000004100 */
[----:B---3--:R-:W-:Y:S02]  /*2e90*/  HADD2.F32 R22, -RZ, R22.H0_H0 ;  /* 0x20000016ff167230 */ /* 0x008fe40000004100 */
[----:B------:R-:W-:Y:S02]  /*2ea0*/  HADD2.F32 R23, -RZ, R23.H0_H0 ;  /* 0x20000017ff177230 */ /* 0x000fe40000004100 */
[----:B------:R-:W-:-:S03]  /*2eb0*/  HADD2.F32 R25, -RZ, R25.H0_H0 ;  /* 0x20000019ff197230 */ /* 0x000fc60000004100 */
        /* <DEDUP_REMOVED lines=13> */
.L_x_4731:
        /* <DEDUP_REMOVED lines=15> */
.L_x_4733:
[----:B------:R-:W-:Y:S05]  /*3080*/  BSYNC B0 ;  /* 0x0000000000007941 */ /* 0x000fea0003800000 */
.L_x_4732:
        /* <DEDUP_REMOVED lines=15> */
.L_x_4734:
        /* <DEDUP_REMOVED lines=15> */
.L_x_4736:
[----:B------:R-:W-:Y:S05]  /*3270*/  BSYNC B0 ;  /* 0x0000000000007941 */ /* 0x000fea0003800000 */
.L_x_4735:
        /* <DEDUP_REMOVED lines=23> */
.L_x_4737:
        /* <DEDUP_REMOVED lines=15> */
.L_x_4739:
[----:B------:R-:W-:Y:S05]  /*34e0*/  BSYNC B0 ;  /* 0x0000000000007941 */ /* 0x000fea0003800000 */
.L_x_4738:
        /* <DEDUP_REMOVED lines=17> */
.L_x_4740:
        /* <DEDUP_REMOVED lines=15> */
.L_x_4742:
[----:B------:R-:W-:Y:S05]  /*36f0*/  BSYNC B0 ;  /* 0x0000000000007941 */ /* 0x000fea0003800000 */
.L_x_4741:
        /* <DEDUP_REMOVED lines=19> */
.L_x_4743:
        /* <DEDUP_REMOVED lines=14> */
.L_x_4745:
[----:B------:R-:W-:Y:S05]  /*3910*/  BSYNC B0 ;  /* 0x0000000000007941 */ /* 0x000fea0003800000 */
.L_x_4744:
        /* <DEDUP_REMOVED lines=21> */
.L_x_4746:
        /* <DEDUP_REMOVED lines=14> */
.L_x_4748:
[----:B------:R-:W-:Y:S05]  /*3b50*/  BSYNC B0 ;  /* 0x0000000000007941 */ /* 0x000fea0003800000 */
.L_x_4747:
        /* <DEDUP_REMOVED lines=15> */
.L_x_4749:
        /* <DEDUP_REMOVED lines=14> */
.L_x_4751:
[----:B------:R-:W-:Y:S05]  /*3d30*/  BSYNC B0 ;  /* 0x0000000000007941 */ /* 0x000fea0003800000 */
.L_x_4750:
        /* <DEDUP_REMOVED lines=23> */
.L_x_4752:
        /* <DEDUP_REMOVED lines=16> */
.L_x_4754:
[----:B------:R-:W-:Y:S05]  /*3fb0*/  BSYNC B0 ;  /* 0x0000000000007941 */ /* 0x000fea0003800000 */
.L_x_4753:
        /* <DEDUP_REMOVED lines=17> */
.L_x_4755:
        /* <DEDUP_REMOVED lines=16> */
.L_x_4757:
[----:B------:R-:W-:Y:S05]  /*41d0*/  BSYNC B0 ;  /* 0x0000000000007941 */ /* 0x000fea0003800000 */
.L_x_4756:
        /* <DEDUP_REMOVED lines=18> */
.L_x_4758:
        /* <DEDUP_REMOVED lines=24> */
.L_x_4760:
[----:B------:R-:W-:Y:S05]  /*4480*/  BSYNC B0 ;  /* 0x0000000000007941 */ /* 0x000fea0003800000 */
.L_x_4759:
        /* <DEDUP_REMOVED lines=14> */
.L_x_4761:
        /* <DEDUP_REMOVED lines=24> */
.L_x_4763:
[----:B------:R-:W-:Y:S05]  /*46f0*/  BSYNC B0 ;  /* 0x0000000000007941 */ /* 0x000fea0003800000 */
.L_x_4762:
        /* <DEDUP_REMOVED lines=14> */
.L_x_4764:
        /* <DEDUP_REMOVED lines=23> */
.L_x_4766:
[----:B------:R-:W-:Y:S05]  /*4950*/  BSYNC B0 ;  /* 0x0000000000007941 */ /* 0x000fea0003800000 */
.L_x_4765:
        /* <DEDUP_REMOVED lines=15> */
.L_x_4767:
        /* <DEDUP_REMOVED lines=23> */
.L_x_4769:
[----:B------:R-:W-:Y:S05]  /*4bc0*/  BSYNC B0 ;  /* 0x0000000000007941 */ /* 0x000fea0003800000 */
.L_x_4768:
        /* <DEDUP_REMOVED lines=11> */
.L_x_4770:
        /* <DEDUP_REMOVED lines=23> */
.L_x_4772:
[----:B------:R-:W-:Y:S05]  /*4df0*/  BSYNC B0 ;  /* 0x0000000000007941 */ /* 0x000fea0003800000 */
.L_x_4771:
        /* <DEDUP_REMOVED lines=15> */
.L_x_4773:
        /* <DEDUP_REMOVED lines=25> */
.L_x_4775:
[----:B------:R-:W-:Y:S05]  /*5080*/  BSYNC B0 ;  /* 0x0000000000007941 */ /* 0x000fea0003800000 */
.L_x_4774:
        /* <DEDUP_REMOVED lines=11> */
.L_x_4776:
        /* <DEDUP_REMOVED lines=16> */
.L_x_4778:
[----:B------:R-:W-:Y:S05]  /*5240*/  BSYNC B0 ;  /* 0x0000000000007941 */ /* 0x000fea0003800000 */
.L_x_4777:
[----:B------:R-:W2:Y:S01]  /*5250*/  LDC R10, c[0x0][0x10] ;  /* 0x00000400ff0a7b82 */ /* 0x000ea20000000800 */
[----:B------:R-:W-:Y:S02]  /*5260*/  IADD3 R4, R4, 0x1, RZ ;  /* 0x0000000104047810 */ /* 0x000fe40007ffe0ff */
[----:B--2---:R-:W-:-:S04]  /*5270*/  IADD3 R53, R10, R53, RZ ;  /* 0x000000350a357210 */ /* 0x004fc80007ffe0ff */
[----:B------:R-:W-:-:S13]  /*5280*/  ISETP.GE.AND P5, PT, R53, UR4, PT ;  /* 0x0000000435007c0c */ /* 0x000fda000bfa6270 */
[----:B------:R-:W-:Y:S05]  /*5290*/  @!P5 BRA `(.L_x_4779) ;  /* 0xffffffb00064d947 */ /* 0x000fea000383ffff */
[----:B------:R-:W-:Y:S05]  /*52a0*/  EXIT ;  /* 0x000000000000794d */ /* 0x000fea0003800000 */
.L_x_4780:
        /* <DEDUP_REMOVED lines=13> */
.L_x_5642:


//--------------------- .text._Z35group_norm_nhwc_fwd_one_pass_kernelI11Fp16IOFp16WLi256ELi98ELi392EEv26Group_norm_nhwc_fwd_params --------------------------
	.section	.text._Z35group_norm_nhwc_fwd_one_pass_kernelI11Fp16IOFp16WLi256ELi98ELi392EEv26Group_norm_nhwc_fwd_params,"ax",@progbits
	.align	128
        .global         _Z35group_norm_nhwc_fwd_one_pass_kernelI11Fp16IOFp16WLi256ELi98ELi392EEv26Group_norm_nhwc_fwd_params
        .type           _Z35group_norm_nhwc_fwd_one_pass_kernelI11Fp16IOFp16WLi256ELi98ELi392EEv26Group_norm_nhwc_fwd_params,@function
        .size           _Z35group_norm_nhwc_fwd_one_pass_kernelI11Fp16IOFp16WLi256ELi98ELi392EEv26Group_norm_nhwc_fwd_params,(.L_x_5643 - _Z35group_norm_nhwc_fwd_one_pass_kernelI11Fp16IOFp16WLi256ELi98ELi392EEv26Group_norm_nhwc_fwd_params)
        .other          _Z35group_norm_nhwc_fwd_one_pass_kernelI11Fp16IOFp16WLi256ELi98ELi392EEv26Group_norm_nhwc_fwd_params,@"STO_CUDA_ENTRY STV_DEFAULT"
_Z35group_norm_nhwc_fwd_one_pass_kernelI11Fp16IOFp16WLi256ELi98ELi392EEv26Group_norm_nhwc_fwd_params:
.text._Z35group_norm_nhwc_fwd_one_pass_kernelI11Fp16IOFp16WLi256ELi98ELi392EEv26Group_norm_nhwc_fwd_params:
        /* <DEDUP_REMOVED lines=195> */
.L_x_4886:
        /* <DEDUP_REMOVED lines=818> */
.L_x_4782:
[----:B------:R-:W-:Y:S05]  /*3f50*/  BSYNC B0 ;  /* 0x0000000000007941 */ /* 0x000fea0003800000 */
.L_x_4781:
        /* <DEDUP_REMOVED lines=28> */
.L_x_4785:
[----:B-1----:R-:W2:Y:S04]  /*4120*/  LDG.E.STRONG.GPU R38, desc[UR8][R36.64] ;  /* 0x0000000824267981 */ /* 0x002ea8000c1ef900 */
[----:B--2---:R-:W-:Y:S01]  /*4130*/  CCTL.IVALL ;  /* 0x00000000ff00798f */ /* 0x004fe20002000000 */
[----:B------:R-:W-:Y:S05]  /*4140*/  YIELD ;  /* 0x0000000000007946 */ /* 0x000fea0003800000 */
[----:B------:R-:W-:-:S13]  /*4150*/  ISETP.NE.AND P6, PT, R38, R95, PT ;  /* 0x0000005f2600720c */ /* 0x000fda0003fc5270 */
[----:B------:R-:W-:Y:S05]  /*4160*/  @P6 BRA `(.L_x_4785) ;  /* 0xfffffffc00ec6947 */ /* 0x000fea000383ffff */
.L_x_4784:
        /* <DEDUP_REMOVED lines=11> */
.L_x_4787:
        /* <DEDUP_REMOVED lines=63> */
.L_x_4786:
        /* <DEDUP_REMOVED lines=18> */
.L_x_4789:
[----:B------:R-:W-:Y:S05]  /*4730*/  BSYNC B0 ;  /* 0x0000000000007941 */ /* 0x000fea0003800000 */
.L_x_4788:
        /* <DEDUP_REMOVED lines=33> */
.L_x_4783:
        /* <DEDUP_REMOVED lines=43> */
[----:B----4-:R-:W-:Y:S02]  /*4c00*/  HADD2.F32 R18, -RZ, R18.H0_H0 ;  /* 0x20000012ff127230 */ /* 0x010fe40000004100 */
[----:B---3--:R-:W-:Y:S02]  /*4c10*/  HADD2.F32 R40, -RZ, R40.H0_H0 ;  /* 0x20000028ff287230 */ /* 0x008fe40000004100 */
[----:B-----5:R-:W-:-:S02]  /*4c20*/  HADD2.F32 R41, -RZ, R41.H0_H0 ;  /* 0x20000029ff297230 */ /* 0x020fc40000004100 */
        /* <DEDUP_REMOVED lines=14> */
.L_x_4790:
        /* <DEDUP_REMOVED lines=15> */
.L_x_4792:
[----:B------:R-:W-:Y:S05]  /*4e00*/  BSYNC B0 ;  /* 0x0000000000007941 */ /* 0x000fea0003800000 */
.L_x_4791:
        /* <DEDUP_REMOVED lines=19> */
.L_x_4793:
        /* <DEDUP_REMOVED lines=15> */
.L_x_4795:
[----:B------:R-:W-:Y:S05]  /*5030*/  BSYNC B0 ;  /* 0x0000000000007941 */ /* 0x000fea0003800000 */
.L_x_4794:
        /* <DEDUP_REMOVED lines=19> */
.L_x_4796:
        /* <DEDUP_REMOVED lines=15> */
.L_x_4798:
[----:B------:R-:W-:Y:S05]  /*5260*/  BSYNC B0 ;  /* 0x0000000000007941 */ /* 0x000fea0003800000 */
.L_x_4797:
        /* <DEDUP_REMOVED lines=21> */
.L_x_4799:
        /* <DEDUP_REMOVED lines=15> */
.L_x_4801:
[----:B------:R-:W-:Y:S05]  /*54b0*/  BSYNC B0 ;  /* 0x0000000000007941 */ /* 0x000fea0003800000 */
.L_x_4800:
        /* <DEDUP_REMOVED lines=21> */
.L_x_4802:
        /* <DEDUP_REMOVED lines=15> */
.L_x_4804:
[----:B------:R-:W-:Y:S05]  /*5700*/  BSYNC B0 ;  /* 0x0000000000007941 */ /* 0x000fea0003800000 */
.L_x_4803:
        /* <DEDUP_REMOVED lines=19> */
.L_x_4805:
        /* <DEDUP_REMOVED lines=15> */
.L_x_4807:
[----:B------:R-:W-:Y:S05]  /*5930*/  BSYNC B0 ;  /* 0x0000000000007941 */ /* 0x000fea0003800000 */
.L_x_4806:
        /* <DEDUP_REMOVED lines=21> */
.L_x_4808:
        /* <DEDUP_REMOVED lines=15> */
.L_x_4810:
[----:B------:R-:W-:Y:S05]  /*5b80*/  BSYNC B0 ;  /* 0x0000000000007941 */ /* 0x000fea0003800000 */
.L_x_4809:
        /* <DEDUP_REMOVED lines=15> */
.L_x_4811:
        /* <DEDUP_REMOVED lines=15> */
.L_x_4813:
[----:B------:R-:W-:Y:S05]  /*5d70*/  BSYNC B0 ;  /* 0x0000000000007941 */ /* 0x000fea0003800000 */
.L_x_4812:
        /* <DEDUP_REMOVED lines=23> */
.L_x_4814:
        /* <DEDUP_REMOVED lines=15> */
.L_x_4816:
[----:B------:R-:W-:Y:S05]  /*5fe0*/  BSYNC B0 ;  /* 0x0000000000007941 */ /* 0x000fea0003800000 */
.L_x_4815:
        /* <DEDUP_REMOVED lines=17> */
.L_x_4817:
        /* <DEDUP_REMOVED lines=15> */
.L_x_4819:
[----:B------:R-:W-:Y:S05]  /*61f0*/  BSYNC B0 ;  /* 0x0000000000007941 */ /* 0x000fea0003800000 */
.L_x_4818:
        /* <DEDUP_REMOVED lines=19> */
.L_x_4820:
        /* <DEDUP_REMOVED lines=15> */
.L_x_4822:
[----:B------:R-:W-:Y:S05]  /*6420*/  BSYNC B0 ;  /* 0x0000000000007941 */ /* 0x000fea0003800000 */
.L_x_4821:
        /* <DEDUP_REMOVED lines=21> */
.L_x_4823:
        /* <DEDUP_REMOVED lines=15> */
.L_x_4825:
[----:B------:R-:W-:Y:S05]  /*6670*/  BSYNC B0 ;  /* 0x0000000000007941 */ /* 0x000fea0003800000 */
.L_x_4824:
        /* <DEDUP_REMOVED lines=15> */
.L_x_4826:
        /* <DEDUP_REMOVED lines=15> */
.L_x_4828:
[----:B------:R-:W-:Y:S05]  /*6860*/  BSYNC B0 ;  /* 0x0000000000007941 */ /* 0x000fea0003800000 */
.L_x_4827:
        /* <DEDUP_REMOVED lines=162> */
.L_x_4829:
        /* <DEDUP_REMOVED lines=15> */
.L_x_4831:
[----:B------:R-:W-:Y:S05]  /*7380*/  BSYNC B0 ;  /* 0x0000000000007941 */ /* 0x000fea0003800000 */
.L_x_4830:
        /* <DEDUP_REMOVED lines=11> */
.L_x_4832:
        /* <DEDUP_REMOVED lines=15> */
.L_x_4834:
[----:B------:R-:W-:Y:S05]  /*7530*/  BSYNC B0 ;  /* 0x0000000000007941 */ /* 0x000fea0003800000 */
.L_x_4833:
        /* <DEDUP_REMOVED lines=12> */
.L_x_4835:
        /* <DEDUP_REMOVED lines=15> */
.L_x_4837:
[----:B------:R-:W-:Y:S05]  /*76f0*/  BSYNC B0 ;  /* 0x0000000000007941 */ /* 0x000fea0003800000 */
.L_x_4836:
        /* <DEDUP_REMOVED lines=11> */
.L_x_4838:
        /* <DEDUP_REMOVED lines=15> */
.L_x_4840:
[----:B------:R-:W-:Y:S05]  /*78a0*/  BSYNC B0 ;  /* 0x0000000000007941 */ /* 0x000fea0003800000 */
.L_x_4839:
        /* <DEDUP_REMOVED lines=11> */
.L_x_4841:
        /* <DEDUP_REMOVED lines=15> */
.L_x_4843:
[----:B------:R-:W-:Y:S05]  /*7a50*/  BSYNC B0 ;  /* 0x0000000000007941 */ /* 0x000fea0003800000 */
.L_x_4842:
        /* <DEDUP_REMOVED lines=11> */
.L_x_4844:
        /* <DEDUP_REMOVED lines=15> */
.L_x_4846:
[----:B------:R-:W-:Y:S05]  /*7c00*/  BSYNC B0 ;  /* 0x0000000000007941 */ /* 0x000fea0003800000 */
.L_x_4845:
        /* <DEDUP_REMOVED lines=11> */
.L_x_4847:
        /* <DEDUP_REMOVED lines=15> */
.L_x_4849:
[----:B------:R-:W-:Y:S05]  /*7db0*/  BSYNC B0 ;  /* 0x0000000000007941 */ /* 0x000fea0003800000 */
.L_x_4848:
        /* <DEDUP_REMOVED lines=11> */
.L_x_4850:
        /* <DEDUP_REMOVED lines=17> */
.L_x_4852:
[----:B------:R-:W-:Y:S05]  /*7f80*/  BSYNC B0 ;  /* 0x0000000000007941 */ /* 0x000fea0003800000 */
.L_x_4851:
        /* <DEDUP_REMOVED lines=11> */
.L_x_4853:
        /* <DEDUP_REMOVED lines=17> */
.L_x_4855:
[----:B------:R-:W-:Y:S05]  /*8150*/  BSYNC B0 ;  /* 0x0000000000007941 */ /* 0x000fea0003800000 */
.L_x_4854:
        /* <DEDUP_REMOVED lines=11> */
.L_x_4856:
        /* <DEDUP_REMOVED lines=17> */
.L_x_4858:
[----:B------:R-:W-:Y:S05]  /*8320*/  BSYNC B0 ;  /* 0x0000000000007941 */ /* 0x000fea0003800000 */
.L_x_4857:
        /* <DEDUP_REMOVED lines=11> */
.L_x_4859:
        /* <DEDUP_REMOVED lines=17> */
.L_x_4861:
[----:B------:R-:W-:Y:S05]  /*84f0*/  BSYNC B0 ;  /* 0x0000000000007941 */ /* 0x000fea0003800000 */
.L_x_4860:
        /* <DEDUP_REMOVED lines=11> */
.L_x_4862:
        /* <DEDUP_REMOVED lines=17> */
.L_x_4864:
[----:B------:R-:W-:Y:S05]  /*86c0*/  BSYNC B0 ;  /* 0x0000000000007941 */ /* 0x000fea0003800000 */
.L_x_4863:
        /* <DEDUP_REMOVED lines=11> */
.L_x_4865:
        /* <DEDUP_REMOVED lines=17> */
.L_x_4867:
[----:B------:R-:W-:Y:S05]  /*8890*/  BSYNC B0 ;  /* 0x0000000000007941 */ /* 0x000fea0003800000 */
.L_x_4866:
        /* <DEDUP_REMOVED lines=11> */
.L_x_4868:
        /* <DEDUP_REMOVED lines=16> */
.L_x_4870:
[----:B------:R-:W-:Y:S05]  /*8a50*/  BSYNC B0 ;  /* 0x0000000000007941 */ /* 0x000fea0003800000 */
.L_x_4869:
        /* <DEDUP_REMOVED lines=11> */
.L_x_4871:
        /* <DEDUP_REMOVED lines=16> */
.L_x_4873:
[----:B------:R-:W-:Y:S05]  /*8c10*/  BSYNC B0 ;  /* 0x0000000000007941 */ /* 0x000fea0003800000 */
.L_x_4872:
        /* <DEDUP_REMOVED lines=11> */
.L_x_4874:
        /* <DEDUP_REMOVED lines=16> */
.L_x_4876:
[----:B------:R-:W-:Y:S05]  /*8dd0*/  BSYNC B0 ;  /* 0x0000000000007941 */ /* 0x000fea0003800000 */
.L_x_4875:
        /* <DEDUP_REMOVED lines=11> */
.L_x_4877:
        /* <DEDUP_REMOVED lines=16> */
.L_x_4879:
[----:B------:R-:W-:Y:S05]  /*8f90*/  BSYNC B0 ;  /* 0x0000000000007941 */ /* 0x000fea0003800000 */
.L_x_4878:
        /* <DEDUP_REMOVED lines=11> */
.L_x_4880:
        /* <DEDUP_REMOVED lines=16> */
.L_x_4882:
[----:B------:R-:W-:Y:S05]  /*9150*/  BSYNC B0 ;  /* 0x0000000000007941 */ /* 0x000fea0003800000 */
.L_x_4881:
        /* <DEDUP_REMOVED lines=11> */
.L_x_4883:
        /* <DEDUP_REMOVED lines=17> */
.L_x_4885:
[----:B------:R-:W-:Y:S05]  /*9320*/  BSYNC B0 ;  /* 0x0000000000007941 */ /* 0x000fea0003800000 */
.L_x_4884:
[----:B0-----:R-:W0:Y:S01]  /*9330*/  LDC R3, c[0x0][0x10] ;  /* 0x00000400ff037b82 */ /* 0x001e220000000800 */
[----:B------:R-:W-:Y:S02]  /*9340*/  IADD3 R20, R20, 0x1, RZ ;  /* 0x0000000114147810 */ /* 0x000fe40007ffe0ff */
[----:B0-----:R-:W-:-:S04]  /*9350*/  IADD3 R22, R3, R22, RZ ;  /* 0x0000001603167210 */ /* 0x001fc80007ffe0ff */
[----:B------:R-:W-:-:S13]  /*9360*/  ISETP.GE.AND P5, PT, R22, UR4, PT ;  /* 0x0000000416007c0c */ /* 0x000fda000bfa6270 */
[----:B------:R-:W-:Y:S05]  /*9370*/  @!P5 BRA `(.L_x_4886) ;  /* 0xffffff78002cd947 */ /* 0x000fea000383ffff */
[----:B------:R-:W-:Y:S05]  /*9380*/  EXIT ;  /* 0x000000000000794d */ /* 0x000fea0003800000 */
.L_x_4887:
        /* <DEDUP_REMOVED lines=15> */
.L_x_5643:


//--------------------- .text._Z35group_norm_nhwc_fwd_one_pass_kernelI11Fp16IOFp16WLi512ELi98ELi392EEv26Group_norm_nhwc_fwd_params --------------------------
	.section	.text._Z35group_norm_nhwc_fwd_one_pass_kernelI11Fp16IOFp16WLi512ELi98ELi392EEv26Group_norm_nhwc_fwd_params,"ax",@progbits
	.align	128
        .global         _Z35group_norm_nhwc_fwd_one_pass_kernelI11Fp16IOFp16WLi512ELi98ELi392EEv26Group_norm_nhwc_fwd_params
        .type           _Z35group_norm_nhwc_fwd_one_pass_kernelI11Fp16IOFp16WLi512ELi98ELi392EEv26Group_norm_nhwc_fwd_params,@function
        .size           _Z35group_norm_nhwc_fwd_one_pass_kernelI11Fp16IOFp16WLi512ELi98ELi392EEv26Group_norm_nhwc_fwd_params,(.L_x_5644 - _Z35group_norm_nhwc_fwd_one_pass_kernelI11Fp16IOFp16WLi512ELi98ELi392EEv26Group_norm_nhwc_fwd_params)
        .other          _Z35group_norm_nhwc_fwd_one_pass_kernelI11Fp16IOFp16WLi512ELi98ELi392EEv26Group_norm_nhwc_fwd_params,@"STO_CUDA_ENTRY STV_DEFAULT"
_Z35group_norm_nhwc_fwd_one_pass_kernelI11Fp16IOFp16WLi512ELi98ELi392EEv26Group_norm_nhwc_fwd_params:
.text._Z35group_norm_nhwc_fwd_one_pass_kernelI11Fp16IOFp16WLi512ELi98ELi392EEv26Group_norm_nhwc_fwd_params:
        /* <DEDUP_REMOVED lines=19> */
.L_x_4904:
        /* <DEDUP_REMOVED lines=1416> */
[----:B0-----:R-:W-:-:S06]  /*59b0*/  MOV R10, RZ ;  /* 0x000000ff000a7202 */ /* 0x001fcc0000000f00 */
[----:B------:R0:W5:Y:S01]  /*59c0*/  @!P2 LDG.E R10, desc[UR12][R18.64] ;  /* 0x0000000c120aa981 */ /* 0x000162000c1e1900 */
[----:B------:R-:W-:Y:S02]  /*59d0*/  LOP3.LUT P6, RZ, R4, 0x20000000, RZ, 0xc0, !PT ;  /* 0x2000000004ff7812 */ /* 0x000fe400078cc0ff */
[----:B------:R-:W-:Y:S02]  /*59e0*/  PRMT R108, RZ, 0x7610, R108 ;  /* 0x00007610ff6c7816 */ /* 0x000fe4000000006c */
[----:B------:R-:W-:Y:S02]  /*59f0*/  LOP3.LUT R0, R0, 0xfffffbff, RZ, 0xc0, !PT ;  /* 0xfffffbff00007812 */ /* 0x000fe400078ec0ff */
[----:B------:R-:W-:Y:S02]  /*5a00*/  @!P5 PRMT R108, R27, 0x7610, R108 ;  /* 0x000076101b6cd816 */ /* 0x000fe4000000006c */
[----:B------:R-:W-:Y:S01]  /*5a10*/  LOP3.LUT P5, RZ, R4, 0x10000000, RZ, 0xc0, !PT ;  /* 0x1000000004ff7812 */ /* 0x000fe200078ac0ff */
[----:B------:R1:W-:Y:S01]  /*5a20*/  STL [R1+0x24], R5 ;  /* 0x0000240501007387 */ /* 0x0003e20000100800 */
[----:B------:R-:W-:-:S02]  /*5a30*/  @P4 LOP3.LUT R0, R0, 0x400, RZ, 0xfc, !PT ;  /* 0x0000040000004812 */ /* 0x000fc400078efcff */
[C---:B------:R-:W-:Y:S02]  /*5a40*/  LOP3.LUT P4, RZ, R4.reuse, 0x8000000, RZ, 0xc0, !PT ;  /* 0x0800000004ff7812 */ /* 0x040fe4000788c0ff */
[----:B------:R-:W-:Y:S02]  /*5a50*/  PRMT R67, R67, 0x5410, RZ ;  /* 0x0000541043437816 */ /* 0x000fe400000000ff */
[----:B-1----:R-:W-:Y:S02]  /*5a60*/  PRMT R5, RZ, 0x7610, R5 ;  /* 0x00007610ff057816 */ /* 0x002fe40000000005 */
[----:B------:R-:W-:Y:S02]  /*5a70*/  @!P6 SHF.R.U32.HI R5, RZ, 0x10, R96 ;  /* 0x00000010ff05e819 */ /* 0x000fe40000011660 */
[----:B------:R-:W-:Y:S02]  /*5a80*/  @!P0 PRMT R67, R67, 0x5410, R94 ;  /* 0x0000541043438816 */ /* 0x000fe4000000005e */
[----:B------:R-:W-:Y:S01]  /*5a90*/  PRMT R5, R5, 0x5410, RZ ;  /* 0x0000541005057816 */ /* 0x000fe200000000ff */
[----:B------:R1:W-:Y:S01]  /*5aa0*/  STL [R1+0x28], R22 ;  /* 0x0000281601007387 */ /* 0x0003e20000100800 */
[----:B------:R-:W-:-:S02]  /*5ab0*/  LOP3.LUT P0, RZ, R4, 0x4000000, RZ, 0xc0, !PT ;  /* 0x0400000004ff7812 */ /* 0x000fc4000780c0ff */
[----:B---3--:R-:W-:Y:S02]  /*5ac0*/  @!P5 PRMT R5, R5, 0x5410, R86 ;  /* 0x000054100505d816 */ /* 0x008fe40000000056 */
[----:B------:R-:W-:Y:S02]  /*5ad0*/  PRMT R15, RZ, 0x7610, R15 ;  /* 0x00007610ff0f7816 */ /* 0x000fe4000000000f */
[----:B-1----:R-:W-:Y:S02]  /*5ae0*/  PRMT R22, RZ, 0x7610, R22 ;  /* 0x00007610ff167816 */ /* 0x002fe40000000016 */
[----:B------:R-:W-:Y:S02]  /*5af0*/  @!P5 SHF.R.U32.HI R22, RZ, 0x10, R86 ;  /* 0x00000010ff16d819 */ /* 0x000fe40000011656 */
[----:B------:R-:W-:Y:S02]  /*5b00*/  LOP3.LUT P5, RZ, R4, 0x200, RZ, 0xc0, !PT ;  /* 0x0000020004ff7812 */ /* 0x000fe400078ac0ff */
[----:B------:R-:W-:-:S02]  /*5b10*/  @!P4 SHF.R.U32.HI R15, RZ, 0x10, R88 ;  /* 0x00000010ff0fc819 */ /* 0x000fc40000011658 */
[----:B------:R-:W-:Y:S01]  /*5b20*/  LOP3.LUT P1, RZ, R4, 0x2000000, RZ, 0xc0, !PT ;  /* 0x0200000004ff7812 */ /* 0x000fe2000782c0ff */
[----:B------:R1:W-:Y:S01]  /*5b30*/  STL [R1+0x2c], R23 ;  /* 0x00002c1701007387 */ /* 0x0003e20000100800 */
[----:B------:R-:W-:Y:S01]  /*5b40*/  PRMT R15, R15, 0x5410, RZ ;  /* 0x000054100f0f7816 */ /* 0x000fe200000000ff */
[----:B0-----:R-:W-:-:S03]  /*5b50*/  IMAD.MOV.U32 R18, RZ, RZ, RZ ;  /* 0x000000ffff127224 */ /* 0x001fc600078e00ff */
[--C-:B------:R-:W-:Y:S02]  /*5b60*/  @!P0 PRMT R15, R15, 0x5410, R78.reuse ;  /* 0x000054100f0f8816 */ /* 0x100fe4000000004e */
[----:B------:R-:W-:Y:S01]  /*5b70*/  PRMT R83, R83, 0x5410, RZ ;  /* 0x0000541053537816 */ /* 0x000fe200000000ff */
[----:B------:R0:W3:Y:S01]  /*5b80*/  @!P5 LDG.E R18, desc[UR12][R16.64] ;  /* 0x0000000c1012d981 */ /* 0x0000e2000c1e1900 */
[----:B-1----:R-:W-:Y:S02]  /*5b90*/  PRMT R23, RZ, 0x7610, R23 ;  /* 0x00007610ff177816 */ /* 0x002fe40000000017 */
[----:B------:R-:W-:Y:S02]  /*5ba0*/  @!P0 SHF.R.U32.HI R23, RZ, 0x10, R78 ;  /* 0x00000010ff178819 */ /* 0x000fe4000001164e */
[----:B------:R-:W-:Y:S02]  /*5bb0*/  LOP3.LUT P0, RZ, R4, 0x100, RZ, 0xc0, !PT ;  /* 0x0000010004ff7812 */ /* 0x000fe4000780c0ff */
[----:B------:R-:W-:Y:S01]  /*5bc0*/  PRMT R23, R23, 0x5410, RZ ;  /* 0x0000541017177816 */ /* 0x000fe200000000ff */
[----:B0-----:R-:W-:Y:S01]  /*5bd0*/  HFMA2.MMA R16, -RZ, RZ, 0, 0 ;  /* 0x00000000ff107435 */ /* 0x001fe200000001ff */
[----:B------:R-:W-:-:S02]  /*5be0*/  PRMT R11, RZ, 0x7610, R11 ;  /* 0x00007610ff0b7816 */ /* 0x000fc4000000000b */
[----:B------:R-:W-:Y:S02]  /*5bf0*/  @!P6 PRMT R83, R83, 0x5410, R96 ;  /* 0x000054105353e816 */ /* 0x000fe40000000060 */
[--C-:B----4-:R-:W-:Y:S02]  /*5c00*/  @!P1 SHF.R.U32.HI R11, RZ, 0x10, R70.reuse ;  /* 0x00000010ff0b9819 */ /* 0x110fe40000011646 */
[----:B------:R-:W-:Y:S02]  /*5c10*/  @!P1 PRMT R23, R23, 0x5410, R70 ;  /* 0x0000541017179816 */ /* 0x000fe40000000046 */
[C---:B------:R-:W-:Y:S01]  /*5c20*/  LOP3.LUT P6, RZ, R4.reuse, 0x1000000, RZ, 0xc0, !PT ;  /* 0x0100000004ff7812 */ /* 0x040fe200078cc0ff */
[----:B------:R0:W4:Y:S01]  /*5c30*/  @!P0 LDG.E R16, desc[UR12][R12.64] ;  /* 0x0000000c0c108981 */ /* 0x000122000c1e1900 */
[----:B------:R-:W-:Y:S02]  /*5c40*/  LOP3.LUT P1, RZ, R4, 0x80, RZ, 0xc0, !PT ;  /* 0x0000008004ff7812 */ /* 0x000fe4000782c0ff */
[----:B------:R-:W-:-:S02]  /*5c50*/  PRMT R11, R11, 0x5410, RZ ;  /* 0x000054100b0b7816 */ /* 0x000fc400000000ff */
        /* <DEDUP_REMOVED lines=20> */
[----:B------:R-:W-:Y:S02]  /*5da0*/  LOP3.LUT P6, RZ, R4, 0x40, RZ, 0xc0, !PT ;  /* 0x0000004004ff7812 */ /* 0x000fe400078cc0ff */
[----:B------:R-:W-:-:S02]  /*5db0*/  PRMT R19, R19, 0x5410, RZ ;  /* 0x0000541013137816 */ /* 0x000fc400000000ff */
[----:B------:R-:W-:Y:S01]  /*5dc0*/  PRMT R17, R17, 0x5410, RZ ;  /* 0x0000541011117816 */ /* 0x000fe200000000ff */
[----:B------:R1:W-:Y:S01]  /*5dd0*/  STL [R1+0x3c], R60 ;  /* 0x00003c3c01007387 */ /* 0x0003e20000100800 */
[----:B------:R-:W-:Y:S02]  /*5de0*/  @!P4 PRMT R19, R19, 0x5410, R56 ;  /* 0x000054101313c816 */ /* 0x000fe40000000038 */
[----:B-----5:R-:W-:Y:S01]  /*5df0*/  @!P1 SHF.R.U32.HI R13, RZ, 0x10, R50 ;  /* 0x00000010ff0d9819 */ /* 0x020fe20000011632 */
[----:B------:R2:W-:Y:S03]  /*5e00*/  STL [R1+0x44], R61 ;  /* 0x0000443d01007387 */ /* 0x0005e60000100800 */
[----:B------:R-:W-:Y:S01]  /*5e10*/  PRMT R13, R13, 0x5410, RZ ;  /* 0x000054100d0d7816 */ /* 0x000fe200000000ff */
[----:B------:R5:W-:Y:S01]  /*5e20*/  STL [R1+0x4c], R74 ;  /* 0x00004c4a01007387 */ /* 0x000be20000100800 */
[----:B-1----:R-:W-:-:S02]  /*5e30*/  PRMT R60, RZ, 0x7610, R60 ;  /* 0x00007610ff3c7816 */ /* 0x002fc4000000003c */
[----:B------:R-:W-:Y:S02]  /*5e40*/  @!P4 SHF.R.U32.HI R60, RZ, 0x10, R56 ;  /* 0x00000010ff3cc819 */ /* 0x000fe40000011638 */
[--C-:B------:R-:W-:Y:S02]  /*5e50*/  @!P2 PRMT R17, R17, 0x5410, R52.reuse ;  /* 0x000054101111a816 */ /* 0x100fe40000000034 */
[----:B--2---:R-:W-:Y:S02]  /*5e60*/  PRMT R61, RZ, 0x7610, R61 ;  /* 0x00007610ff3d7816 */ /* 0x004fe4000000003d */
[----:B------:R-:W-:Y:S02]  /*5e70*/  @!P2 SHF.R.U32.HI R61, RZ, 0x10, R52 ;  /* 0x00000010ff3da819 */ /* 0x000fe40000011634 */
[----:B-----5:R-:W-:Y:S02]  /*5e80*/  PRMT R74, RZ, 0x7610, R74 ;  /* 0x00007610ff4a7816 */ /* 0x020fe4000000004a */
[----:B0-----:R-:W-:-:S02]  /*5e90*/  MOV R44, RZ ;  /* 0x000000ff002c7202 */ /* 0x001fc40000000f00 */
[C---:B------:R-:W-:Y:S02]  /*5ea0*/  LOP3.LUT P4, RZ, R0.reuse, 0x400, RZ, 0xc0, !PT ;  /* 0x0000040000ff7812 */ /* 0x040fe4000788c0ff */
[C---:B------:R-:W-:Y:S02]  /*5eb0*/  LOP3.LUT P2, RZ, R0.reuse, 0x100, RZ, 0xc0, !PT ;  /* 0x0000010000ff7812 */ /* 0x040fe4000784c0ff */
[--C-:B------:R-:W-:Y:S01]  /*5ec0*/  @!P5 SHF.R.U32.HI R74, RZ, 0x10, R54.reuse ;  /* 0x00000010ff4ad819 */ /* 0x100fe20000011636 */
[----:B------:R0:W2:Y:S01]  /*5ed0*/  @!P6 LDG.E R44, desc[UR12][R42.64] ;  /* 0x0000000c2a2ce981 */ /* 0x0000a2000c1e1900 */
[----:B------:R-:W-:Y:S02]  /*5ee0*/  @!P5 PRMT R13, R13, 0x5410, R54 ;  /* 0x000054100d0dd816 */ /* 0x000fe40000000036 */
[C---:B------:R-:W-:Y:S02]  /*5ef0*/  LOP3.LUT P5, RZ, R0.reuse, 0x40, RZ, 0xc0, !PT ;  /* 0x0000004000ff7812 */ /* 0x040fe400078ac0ff */
        /* <DEDUP_REMOVED lines=16> */
[----:B------:R0:W5:Y:S01]  /*6000*/  @!P0 LDG.E R26, desc[UR12][R40.64] ;  /* 0x0000000c281a8981 */ /* 0x000162000c1e1900 */
        /* <DEDUP_REMOVED lines=10> */
[----:B------:R-:W-:Y:S01]  /*60b0*/  LOP3.LUT P1, RZ, R4, 0x10, RZ, 0xc0, !PT ;  /* 0x0000001004ff7812 */ /* 0x000fe2000782c0ff */
[----:B0-----:R-:W-:Y:S01]  /*60c0*/  HFMA2.MMA R40, -RZ, RZ, 0, 0 ;  /* 0x00000000ff287435 */ /* 0x001fe200000001ff */
[----:B------:R-:W-:Y:S01]  /*60d0*/  LOP3.LUT R0, R0, 0xffffffdf, RZ, 0xc0, !PT ;  /* 0xffffffdf00007812 */ /* 0x000fe200078ec0ff */
[----:B------:R0:W-:Y:S01]  /*60e0*/  STL [R1+0x64], R27 ;  /* 0x0000641b01007387 */ /* 0x0001e20000100800 */
[----:B------:R-:W-:-:S03]  /*60f0*/  PRMT R43, RZ, 0x7610, R43 ;  /* 0x00007610ff2b7816 */ /* 0x000fc6000000002b */
[----:B------:R1:W-:Y:S02]  /*6100*/  STL [R1+0x68], R28 ;  /* 0x0000681c01007387 */ /* 0x0003e40000100800 */
[----:B------:R-:W-:Y:S02]  /*6110*/  @P2 LOP3.LUT R0, R0, 0x20, RZ, 0xfc, !PT ;  /* 0x0000002000002812 */ /* 0x000fe400078efcff */
[----:B------:R-:W-:Y:S02]  /*6120*/  LOP3.LUT P2, RZ, R4, 0x400, RZ, 0xc0, !PT ;  /* 0x0000040004ff7812 */ /* 0x000fe4000784c0ff */
[----:B0-----:R-:W-:Y:S01]  /*6130*/  PRMT R27, RZ, 0x7610, R27 ;  /* 0x00007610ff1b7816 */ /* 0x001fe2000000001b */
[----:B------:R0:W5:Y:S01]  /*6140*/  @!P1 LDG.E R40, desc[UR12][R38.64] ;  /* 0x0000000c26289981 */ /* 0x000162000c1e1900 */
[----:B------:R-:W-:Y:S02]  /*6150*/  PRMT R74, R74, 0x5410, RZ ;  /* 0x000054104a4a7816 */ /* 0x000fe400000000ff */
[----:B-1----:R-:W-:-:S02]  /*6160*/  PRMT R28, RZ, 0x7610, R28 ;  /* 0x00007610ff1c7816 */ /* 0x002fc4000000001c */
[----:B------:R-:W-:Y:S02]  /*6170*/  @!P0 SHF.R.U32.HI R43, RZ, 0x10, R84 ;  /* 0x00000010ff2b8819 */ /* 0x000fe40000011654 */
[----:B------:R-:W-:Y:S02]  /*6180*/  @!P4 SHF.R.U32.HI R27, RZ, 0x10, R58 ;  /* 0x00000010ff1bc819 */ /* 0x000fe4000001163a */
[----:B0-----:R-:W-:Y:S02]  /*6190*/  PRMT R39, RZ, 0x7610, R39 ;  /* 0x00007610ff277816 */ /* 0x001fe40000000027 */
[----:B------:R-:W-:Y:S02]  /*61a0*/  @!P5 PRMT R74, R74, 0x5410, R20 ;  /* 0x000054104a4ad816 */ /* 0x000fe40000000014 */
[----:B------:R-:W-:Y:S02]  /*61b0*/  PRMT R42, R42, 0x5410, RZ ;  /* 0x000054102a2a7816 */ /* 0x000fe400000000ff */
[----:B------:R-:W-:-:S02]  /*61c0*/  LOP3.LUT R0, R0, 0xffffffef, RZ, 0xc0, !PT ;  /* 0xffffffef00007812 */ /* 0x000fc400078ec0ff */
[----:B------:R-:W-:Y:S02]  /*61d0*/  PRMT R43, R43, 0x5410, RZ ;  /* 0x000054102b2b7816 */ /* 0x000fe400000000ff */
        /* <DEDUP_REMOVED lines=16> */
[----:B------:R-:W-:Y:S01]  /*62e0*/  PRMT R4, RZ, 0x7610, R4 ;  /* 0x00007610ff047816 */ /* 0x000fe20000000004 */
[----:B------:R-:W-:Y:S01]  /*62f0*/  IMAD.MOV.U32 R38, RZ, RZ, RZ ;  /* 0x000000ffff267224 */ /* 0x000fe200078e00ff */
[--C-:B------:R-:W-:Y:S02]  /*6300*/  @!P2 SHF.R.U32.HI R4, RZ, 0x10, R10.reuse ;  /* 0x00000010ff04a819 */ /* 0x100fe4000001160a */
[----:B------:R-:W-:Y:S02]  /*6310*/  @!P2 PRMT R39, R39, 0x5410, R10 ;  /* 0x000054102727a816 */ /* 0x000fe4000000000a */
[----:B------:R-:W-:Y:S01]  /*6320*/  LOP3.LUT P2, RZ, R0, 0x20, RZ, 0xc0, !PT ;  /* 0x0000002000ff7812 */ /* 0x000fe2000784c0ff */
[----:B------:R0:W5:Y:S02]  /*6330*/  @!P5 LDG.E R38, desc[UR12][R36.64] ;  /* 0x0000000c2426d981 */ /* 0x000164000c1e1900 */
[----:B0-----:R-:W-:-:S10]  /*6340*/  MOV R36, RZ ;  /* 0x000000ff00247202 */ /* 0x001fd40000000f00 */
[----:B------:R0:W5:Y:S02]  /*6350*/  @!P2 LDG.E R36, desc[UR12][R34.64] ;  /* 0x0000000c2224a981 */ /* 0x000164000c1e1900 */
[----:B0-----:R-:W-:-:S06]  /*6360*/  IMAD.MOV.U32 R34, RZ, RZ, RZ ;  /* 0x000000ffff227224 */ /* 0x001fcc00078e00ff */
[----:B------:R0:W5:Y:S02]  /*6370*/  @!P4 LDG.E R34, desc[UR12][R32.64] ;  /* 0x0000000c2022c981 */ /* 0x000164000c1e1900 */
[----:B0-----:R-:W-:-:S10]  /*6380*/  HFMA2.MMA R32, -RZ, RZ, 0, 0 ;  /* 0x00000000ff207435 */ /* 0x001fd400000001ff */
[----:B------:R0:W5:Y:S01]  /*6390*/  @!P3 LDG.E R32, desc[UR12][R30.64] ;  /* 0x0000000c1e20b981 */ /* 0x000162000c1e1900 */
[----:B------:R-:W-:Y:S02]  /*63a0*/  PRMT R41, RZ, 0x7610, R41 ;  /* 0x00007610ff297816 */ /* 0x000fe40000000029 */
[----:B------:R-:W-:Y:S02]  /*63b0*/  PRMT R37, RZ, 0x7610, R37 ;  /* 0x00007610ff257816 */ /* 0x000fe40000000025 */
[----:B------:R-:W-:Y:S02]  /*63c0*/  PRMT R35, RZ, 0x7610, R35 ;  /* 0x00007610ff237816 */ /* 0x000fe40000000023 */
[----:B----4-:R-:W-:-:S04]  /*63d0*/  @!P0 SHF.R.U32.HI R41, RZ, 0x10, R16 ;  /* 0x00000010ff298819 */ /* 0x010fc80000011610 */
[----:B------:R-:W-:Y:S02]  /*63e0*/  PRMT R41, R41, 0x5410, RZ ;  /* 0x0000541029297816 */ /* 0x000fe400000000ff */
[----:B---3--:R-:W-:-:S04]  /*63f0*/  @!P1 SHF.R.U32.HI R37, RZ, 0x10, R18 ;  /* 0x00000010ff259819 */ /* 0x008fc80000011612 */
[----:B------:R-:W-:Y:S02]  /*6400*/  PRMT R37, R37, 0x5410, RZ ;  /* 0x0000541025257816 */ /* 0x000fe400000000ff */
[--C-:B------:R-:W-:Y:S02]  /*6410*/  @!P6 SHF.R.U32.HI R35, RZ, 0x10, R12.reuse ;  /* 0x00000010ff23e819 */ /* 0x100fe4000001160c */
[----:B------:R-:W-:Y:S02]  /*6420*/  @!P6 PRMT R41, R41, 0x5410, R12 ;  /* 0x000054102929e816 */ /* 0x000fe4000000000c */
[----:B------:R-:W-:Y:S02]  /*6430*/  LOP3.LUT P6, RZ, R0, 0x4, RZ, 0xc0, !PT ;  /* 0x0000000400ff7812 */ /* 0x000fe400078cc0ff */
[----:B------:R-:W-:Y:S02]  /*6440*/  PRMT R4, R4, 0x5410, RZ ;  /* 0x0000541004047816 */ /* 0x000fe400000000ff */
[----:B------:R-:W-:-:S02]  /*6450*/  @!P0 PRMT R37, R37, 0x5410, R16 ;  /* 0x0000541025258816 */ /* 0x000fc40000000010 */
[----:B------:R-:W-:Y:S01]  /*6460*/  LOP3.LUT P0, RZ, R0, 0x8, RZ, 0xc0, !PT ;  /* 0x0000000800ff7812 */ /* 0x000fe2000780c0ff */
[----:B------:R1:W-:Y:S01]  /*6470*/  STL [R1+0x54], R75 ;  /* 0x0000544b01007387 */ /* 0x0003e20000100800 */
[----:B------:R-:W-:Y:S02]  /*6480*/  @!P1 PRMT R4, R4, 0x5410, R18 ;  /* 0x0000541004049816 */ /* 0x000fe40000000012 */
[----:B------:R-:W-:Y:S01]  /*6490*/  LOP3.LUT P1, RZ, R0, 0x10, RZ, 0xc0, !PT ;  /* 0x0000001000ff7812 */ /* 0x000fe2000782c0ff */
[----:B------:R3:W-:Y:S01]  /*64a0*/  STL [R1+0x60], R76 ;  /* 0x0000604c01007387 */ /* 0x0007e20000100800 */
[----:B------:R-:W-:Y:S02]  /*64b0*/  PRMT R35, R35, 0x5410, RZ ;  /* 0x0000541023237816 */ /* 0x000fe400000000ff */
[----:B-1----:R-:W-:Y:S01]  /*64c0*/  PRMT R75, RZ, 0x7610, R75 ;  /* 0x00007610ff4b7816 */ /* 0x002fe2000000004b */
[----:B------:R1:W-:Y:S01]  /*64d0*/  STL [R1+0x90], R70 ;  /* 0x0000904601007387 */ /* 0x0003e20000100800 */
[----:B---3--:R-:W-:-:S02]  /*64e0*/  PRMT R76, RZ, 0x7610, R76 ;  /* 0x00007610ff4c7816 */ /* 0x008fc4000000004c */
[----:B------:R-:W-:Y:S02]  /*64f0*/  PRMT R33, RZ, 0x7610, R33 ;  /* 0x00007610ff217816 */ /* 0x000fe40000000021 */
[----:B-1----:R-:W-:Y:S01]  /*6500*/  PRMT R70, RZ, 0x7610, R70 ;  /* 0x00007610ff467816 */ /* 0x002fe20000000046 */
[----:B------:R1:W-:Y:S01]  /*6510*/  STL [R1+0x98], R68 ;  /* 0x0000984401007387 */ /* 0x0003e20000100800 */
[----:B0-----:R-:W-:-:S03]  /*6520*/  PRMT R31, RZ, 0x7610, R31 ;  /* 0x00007610ff1f7816 */ /* 0x001fc6000000001f */
[----:B------:R0:W-:Y:S01]  /*6530*/  STL [R1+0x9c], R56 ;  /* 0x00009c3801007387 */ /* 0x0001e20000100800 */
[----:B-1----:R-:W-:-:S03]  /*6540*/  PRMT R68, RZ, 0x7610, R68 ;  /* 0x00007610ff447816 */ /* 0x002fc60000000044 */
[----:B------:R1:W-:Y:S01]  /*6550*/  STL [R1+0xa0], R66 ;  /* 0x0000a04201007387 */ /* 0x0003e20000100800 */
[----:B------:R-:W-:Y:S01]  /*6560*/  HADD2.F32 R85, -RZ, R115.H0_H0 ;  /* 0x20000073ff557230 */ /* 0x000fe20000004100 */
[----:B0-----:R-:W-:Y:S01]  /*6570*/  HFMA2.MMA R56, -RZ, RZ, 0, 0 ;  /* 0x00000000ff387435 */ /* 0x001fe200000001ff */
[----:B--2---:R-:W-:-:S04]  /*6580*/  @!P6 SHF.R.U32.HI R75, RZ, 0x10, R44 ;  /* 0x00000010ff4be819 */ /* 0x004fc8000001162c */
[----:B------:R-:W-:Y:S02]  /*6590*/  PRMT R75, R75, 0x5410, RZ ;  /* 0x000054104b4b7816 */ /* 0x000fe400000000ff */
[----:B------:R-:W-:Y:S02]  /*65a0*/  @!P6 PRMT R35, R35, 0x5410, R44 ;  /* 0x000054102323e816 */ /* 0x000fe4000000002c */
[----:B------:R-:W-:Y:S01]  /*65b0*/  LOP3.LUT P6, RZ, R0, 0x2, RZ, 0xc0, !PT ;  /* 0x0000000200ff7812 */ /* 0x000fe200078cc0ff */
[--C-:B-1----:R-:W-:Y:S01]  /*65c0*/  HADD2.F32 R66, -RZ, R111.reuse.H0_H0 ;  /* 0x2000006fff427230 */ /* 0x102fe20000004100 */
[----:B------:R0:W-:Y:S01]  /*65d0*/  STL [R1+0xa4], R52 ;  /* 0x0000a43401007387 */ /* 0x0001e20000100800 */
[----:B------:R-:W-:-:S03]  /*65e0*/  HADD2.F32 R111, -RZ, R111.H1_H1 ;  /* 0x3000006fff6f7230 */ /* 0x000fc60000004100 */
[----:B------:R1:W-:Y:S01]  /*65f0*/  STL [R1+0x84], R86 ;  /* 0x0000845601007387 */ /* 0x0003e20000100800 */
[----:B0-----:R-:W-:Y:S02]  /*6600*/  HADD2.F32 R52, -RZ, R125.H0_H0 ;  /* 0x2000007dff347230 */ /* 0x001fe40000004100 */
[----:B-1----:R-:W-:Y:S01]  /*6610*/  FMUL.FTZ R86, R66, R66 ;  /* 0x0000004242567220 */ /* 0x002fe20000410000 */
[--C-:B-----5:R-:W-:Y:S02]  /*6620*/  @!P0 SHF.R.U32.HI R33, RZ, 0x10, R26.reuse ;  /* 0x00000010ff218819 */ /* 0x120fe4000001161a */
[----:B------:R-:W-:Y:S02]  /*6630*/  @!P0 PRMT R75, R75, 0x5410, R26 ;  /* 0x000054104b4b8816 */ /* 0x000fe4000000001a */
[----:B------:R-:W-:Y:S02]  /*6640*/  LOP3.LUT P0, RZ, R0, 0x1, RZ, 0xc0, !PT ;  /* 0x0000000100ff7812 */ /* 0x000fe4000780c0ff */
[----:B------:R-:W-:-:S02]  /*6650*/  PRMT R0, RZ, 0x7610, R0 ;  /* 0x00007610ff007816 */ /* 0x000fc40000000000 */
[----:B------:R-:W-:Y:S01]  /*6660*/  PRMT R33, R33, 0x5410, RZ ;  /* 0x0000541021217816 */ /* 0x000fe200000000ff */
[C---:B------:R-:W-:Y:S01]  /*6670*/  FADD.FTZ R66, R85.reuse, R66 ;  /* 0x0000004255427221 */ /* 0x040fe20000010000 */
        /* <DEDUP_REMOVED lines=624> */
.L_x_4889:
[----:B------:R-:W-:Y:S05]  /*8d80*/  BSYNC B0 ;  /* 0x0000000000007941 */ /* 0x000fea0003800000 */
.L_x_4888:
        /* <DEDUP_REMOVED lines=34> */
.L_x_4893:
[----:B------:R-:W2:Y:S04]  /*8fb0*/  LDG.E.STRONG.GPU R0, desc[UR12][R18.64] ;  /* 0x0000000c12007981 */ /* 0x000ea8000c1ef900 */
[----:B--2---:R-:W-:Y:S04]  /*8fc0*/  CCTL.IVALL ;  /* 0x00000000ff00798f */ /* 0x004fe80002000000 */
[----:B------:R0:W-:Y:S01]  /*8fd0*/  STL [R1], R0 ;  /* 0x0000000001007387 */ /* 0x0001e20000100800 */
[----:B------:R-:W-:-:S13]  /*8fe0*/  ISETP.NE.AND P1, PT, R0, UR6, PT ;  /* 0x0000000600007c0c */ /* 0x000fda000bf25270 */
[----:B0-----:R-:W-:Y:S05]  /*8ff0*/  @P1 BRA `(.L_x_4893) ;  /* 0xfffffffc00ec1947 */ /* 0x001fea000383ffff */
.L_x_4892:
[----:B------:R-:W-:Y:S05]  /*9000*/  BSYNC B0 ;  /* 0x0000000000007941 */ /* 0x000fea0003800000 */
.L_x_4891:
        /* <DEDUP_REMOVED lines=18> */
.L_x_4897:
        /* <DEDUP_REMOVED lines=115> */
.L_x_4896:
        /* <DEDUP_REMOVED lines=61> */
.L_x_4898:
[----:B------:R-:W-:-:S13]  /*9c30*/  ISETP.NE.OR P1, PT, R0, RZ, P1 ;  /* 0x000000ff0000720c */ /* 0x000fda0000f25670 */
[----:B------:R-:W-:Y:S05]  /*9c40*/  @!P1 BRA `(.L_x_4894) ;  /* 0x00000000007c9947 */ /* 0x000fea0003800000 */
.L_x_4895:
        /* <DEDUP_REMOVED lines=31> */
.L_x_4894:
        /* <DEDUP_REMOVED lines=11> */
.L_x_4900:
[----:B------:R-:W-:Y:S05]  /*9ef0*/  BSYNC B0 ;  /* 0x0000000000007941 */ /* 0x000fea0003800000 */
.L_x_4899:
        /* <DEDUP_REMOVED lines=19> */
.L_x_4890:
        /* <DEDUP_REMOVED lines=52> */
[----:B01---5:R-:W-:-:S07]  /*a370*/  HADD2.F32 R11, -RZ, R21.H0_H0 ;  /* 0x20000015ff0b7230 */ /* 0x023fce0000004100 */
.L_x_4903:
        /* <DEDUP_REMOVED lines=143> */
.L_x_4902:
[----:B------:R-:W-:Y:S05]  /*ac70*/  BSYNC B0 ;  /* 0x0000000000007941 */ /* 0x000fea0003800000 */
.L_x_4901:
        /* <DEDUP_REMOVED lines=11> */
.L_x_4905:
        /* <DEDUP_REMOVED lines=13> */
.L_x_5644:


//--------------------- .text._Z35group_norm_nhwc_fwd_one_pass_kernelI11Fp32IOFp32WLi64ELi98ELi392EEv26Group_norm_nhwc_fwd_params --------------------------
	.section	.text._Z35group_norm_nhwc_fwd_one_pass_kernelI11Fp32IOFp32WLi64ELi98ELi392EEv26Group_norm_nhwc_fwd_params,"ax",@progbits
	.align	128
        .global         _Z35group_norm_nhwc_fwd_one_pass_kernelI11Fp32IOFp32WLi64ELi98ELi392EEv26Group_norm_nhwc_fwd_params
        .type           _Z35group_norm_nhwc_fwd_one_pass_kernelI11Fp32IOFp32WLi64ELi98ELi392EEv26Group_norm_nhwc_fwd_params,@function
        .size           _Z35group_norm_nhwc_fwd_one_pass_kernelI11Fp32IOFp32WLi64ELi98ELi392EEv26Group_norm_nhwc_fwd_params,(.L_x_5645 - _Z35group_norm_nhwc_fwd_one_pass_kernelI11Fp32IOFp32WLi64ELi98ELi392EEv26Group_norm_nhwc_fwd_params)
        .other          _Z35group_norm_nhwc_fwd_one_pass_kernelI11Fp32IOFp32WLi64ELi98ELi392EEv26Group_norm_nhwc_fwd_params,@"STO_CUDA_ENTRY STV_DEFAULT"
_Z35group_norm_nhwc_fwd_one_pass_kernelI11Fp32IOFp32WLi64ELi98ELi392EEv26Group_norm_nhwc_fwd_params:
.text._Z35group_norm_nhwc_fwd_one_pass_kernelI11Fp32IOFp32WLi64ELi98ELi392EEv26Group_norm_nhwc_fwd_params:
        /* <DEDUP_REMOVED lines=10> */
[----:B------:R-:W-:Y:S01]  /*00a0*/  HFMA2.MMA R34, -RZ, RZ, 0, 0 ;  /* 0x00000000ff227435 */ /* 0x000fe200000001ff */
[----:B------:R-:W-:-:S05]  /*00b0*/  ULDC.U8 UR10, c[0x0][0x28c] ;  /* 0x0000a300000a7ab9 */ /* 0x000fca0000000000 */
[----:B------:R-:W1:Y:S01]  /*00c0*/  LDC R0, c[0x0][0x294] ;  /* 0x0000a500ff007b82 */ /* 0x000e620000000800 */
[----:B0-----:R-:W-:-:S05]  /*00d0*/  IMAD.WIDE.U32 R2, R36, 0x5397829d, RZ ;  /* 0x5397829d24027825 */ /* 0x001fca00078e00ff */
[----:B------:R-:W-:-:S05]  /*00e0*/  SHF.R.U32.HI R3, RZ, 0x4, R3 ;  /* 0x00000004ff037819 */ /* 0x000fca0000011603 */
[----:B-1----:R-:W-:Y:S02]  /*00f0*/  IMAD R37, R0, UR7, R3 ;  /* 0x0000000700257c24 */ /* 0x002fe4000f8e0203 */
[----:B------:R-:W-:-:S03]  /*0100*/  IMAD R39, R3, -0x31, R36 ;  /* 0xffffffcf03277824 */ /* 0x000fc600078e0224 */
[----:B------:R-:W-:Y:S02]  /*0110*/  ISETP.GE.U32.AND P0, PT, R37, UR8, PT ;  /* 0x0000000825007c0c */ /* 0x000fe4000bf06070 */
[----:B------:R-:W-:Y:S02]  /*0120*/  SHF.R.S32.HI R35, RZ, 0x1f, R37 ;  /* 0x0000001fff237819 */ /* 0x000fe40000011425 */
[----:B------:R-:W-:Y:S02]  /*0130*/  SHF.L.U32 R39, R39, 0x1, RZ ;  /* 0x0000000127277819 */ /* 0x000fe400000006ff */
[----:B------:R-:W-:Y:S01]  /*0140*/  ISETP.GE.AND.EX P0, PT, R35, UR9, PT, P0 ;  /* 0x0000000923007c0c */ /* 0x000fe2000bf06300 */
[----:B------:R-:W-:Y:S01]  /*0150*/  ULDC.64 UR8, c[0x0][0x208] ;  /* 0x0000820000087ab9 */ /* 0x000fe20000000a00 */
[----:B------:R-:W-:Y:S02]  /*0160*/  IADD3 R4, R37, 0x8, RZ ;  /* 0x0000000825047810 */ /* 0x000fe40007ffe0ff */
[----:B------:R-:W-:-:S02]  /*0170*/  ISETP.LT.U32.AND P0, PT, R36, 0x188, !P0 ;  /* 0x000001882400780c */ /* 0x000fc40004701070 */
[----:B------:R-:W-:-:S11]  /*0180*/  IADD3 R2, R37, 0x10, RZ ;  /* 0x0000001025027810 */ /* 0x000fd60007ffe0ff */
.L_x_4939:
[----:B012---:R-:W0:Y:S01]  /*0190*/  LDC R9, c[0x0][0x288] ;  /* 0x0000a200ff097b82 */ /* 0x007e220000000800 */
[C---:B------:R-:W-:Y:S01]  /*01a0*/  IADD3 R33, R37.reuse, 0x18, RZ ;  /* 0x0000001825217810 */ /* 0x040fe20007ffe0ff */
[----:B------:R-:W-:Y:S01]  /*01b0*/  ULDC.64 UR14, c[0x0][0x278] ;  /* 0x00009e00000e7ab9 */ /* 0x000fe20000000a00 */
[----:B------:R-:W-:Y:S01]  /*01c0*/  IADD3 R17, R37, 0x20, RZ ;  /* 0x0000002025117810 */ /* 0x000fe20007ffe0ff */
[----:B------:R-:W-:Y:S01]  /*01d0*/  ULDC.64 UR12, c[0x0][0x280] ;  /* 0x0000a000000c7ab9 */ /* 0x000fe20000000a00 */
[----:B------:R-:W-:Y:S02]  /*01e0*/  ISETP.GE.U32.AND P4, PT, R33, UR14, PT ;  /* 0x0000000e21007c0c */ /* 0x000fe4000bf86070 */
[----:B------:R-:W-:Y:S01]  /*01f0*/  SHF.R.S32.HI R21, RZ, 0x1f, R33 ;  /* 0x0000001fff157819 */ /* 0x000fe20000011421 */
[----:B----4-:R-:W1:Y:S01]  /*0200*/  @P0 LDC.64 R26, c[0x0][0x220] ;  /* 0x00008800ff1a0b82 */ /* 0x010e620000000a00 */
[----:B---3--:R-:W-:Y:S02]  /*0210*/  SHF.R.S32.HI R25, RZ, 0x1f, R17 ;  /* 0x0000001fff197819 */ /* 0x008fe40000011411 */
[----:B------:R-:W-:-:S02]  /*0220*/  ISETP.GE.AND.EX P4, PT, R21, UR15, PT, P4 ;  /* 0x0000000f15007c0c */ /* 0x000fc4000bf86340 */
[----:B------:R-:W-:Y:S02]  /*0230*/  IADD3 R16, R37, 0x28, RZ ;  /* 0x0000002825107810 */ /* 0x000fe40007ffe0ff */
[----:B------:R-:W-:Y:S02]  /*0240*/  ISETP.GT.U32.OR P4, PT, R36, 0x187, P4 ;  /* 0x000001872400780c */ /* 0x000fe40002784470 */
[----:B------:R-:W-:Y:S02]  /*0250*/  SHF.R.S32.HI R19, RZ, 0x1f, R16 ;  /* 0x0000001fff137819 */ /* 0x000fe40000011410 */
[----:B------:R-:W-:Y:S02]  /*0260*/  ISETP.GE.U32.AND P6, PT, R4, UR14, PT ;  /* 0x0000000e04007c0c */ /* 0x000fe4000bfc6070 */
[----:B------:R-:W-:Y:S02]  /*0270*/  SHF.R.S32.HI R11, RZ, 0x1f, R39 ;  /* 0x0000001fff0b7819 */ /* 0x000fe40000011427 */
[----:B------:R-:W-:-:S02]  /*0280*/  ISETP.GE.U32.AND P5, PT, R2, UR14, PT ;  /* 0x0000000e02007c0c */ /* 0x000fc4000bfa6070 */
[----:B0-----:R-:W-:-:S03]  /*0290*/  IABS R3, R9 ;  /* 0x0000000900037213 */ /* 0x001fc60000000000 */
[----:B------:R-:W0:Y:S01]  /*02a0*/  @!P4 LDC.64 R14, c[0x0][0x270] ;  /* 0x00009c00ff0ecb82 */ /* 0x000e220000000a00 */
[----:B------:R-:W2:Y:S07]  /*02b0*/  I2F.RP R0, R3 ;  /* 0x0000000300007306 */ /* 0x000eae0000209400 */
[----:B------:R-:W3:Y:S01]  /*02c0*/  @!P4 LDC.64 R30, c[0x0][0x220] ;  /* 0x00008800ff1ecb82 */ /* 0x000ee20000000a00 */
[----:B--2---:R-:W2:Y:S01]  /*02d0*/  MUFU.RCP R0, R0 ;  /* 0x0000000000007308 */ /* 0x004ea20000001000 */
[----:B0-----:R-:W-:-:S04]  /*02e0*/  @!P4 IMAD R18, R21, R14, RZ ;  /* 0x0000000e1512c224 */ /* 0x001fc800078e02ff */
[----:B------:R-:W-:Y:S01]  /*02f0*/  @!P4 IMAD R29, R33, R15, R18 ;  /* 0x0000000f211dc224 */ /* 0x000fe200078e0212 */
[----:B--2---:R-:W-:-:S04]  /*0300*/  IADD3 R6, R0, 0xffffffe, RZ ;  /* 0x0ffffffe00067810 */ /* 0x004fc80007ffe0ff */
[----:B------:R0:W2:Y:S02]  /*0310*/  F2I.FTZ.U32.TRUNC.NTZ R7, R6 ;  /* 0x0000000600077305 */ /* 0x0000a4000021f000 */
[----:B0-----:R-:W-:Y:S02]  /*0320*/  MOV R6, RZ ;  /* 0x000000ff00067202 */ /* 0x001fe40000000f00 */
[----:B--2---:R-:W-:-:S05]  /*0330*/  IADD3 R8, RZ, -R7, RZ ;  /* 0x80000007ff087210 */ /* 0x004fca0007ffe0ff */
        /* <DEDUP_REMOVED lines=10> */
[----:B------:R-:W-:Y:S02]  /*03e0*/  LOP3.LUT R0, R38, R9, RZ, 0x3c, !PT ;  /* 0x0000000926007212 */ /* 0x000fe400078e3cff */
[----:B------:R-:W-:Y:S02]  /*03f0*/  ISETP.NE.AND P2, PT, R9, RZ, PT ;  /* 0x000000ff0900720c */ /* 0x000fe40003f45270 */
[----:B------:R-:W-:-:S07]  /*0400*/  ISETP.GE.AND P3, PT, R0, RZ, PT ;  /* 0x000000ff0000720c */ /* 0x000fce0003f66270 */
[----:B------:R-:W-:-:S04]  /*0410*/  @P1 IADD3 R7, R7, 0x1, RZ ;  /* 0x0000000107071810 */ /* 0x000fc80007ffe0ff */
[----:B------:R-:W-:Y:S02]  /*0420*/  MOV R3, R7 ;  /* 0x0000000700037202 */ /* 0x000fe40000000f00 */
[----:B------:R-:W0:Y:S02]  /*0430*/  @P0 LDC.64 R6, c[0x0][0x270] ;  /* 0x00009c00ff060b82 */ /* 0x000e240000000a00 */
[----:B------:R-:W-:Y:S02]  /*0440*/  @!P3 IADD3 R3, -R3, RZ, RZ ;  /* 0x000000ff0303b210 */ /* 0x000fe40007ffe1ff */
[----:B------:R-:W-:Y:S02]  /*0450*/  ISETP.GE.U32.AND P3, PT, R17, UR14, PT ;  /* 0x0000000e11007c0c */ /* 0x000fe4000bf66070 */
[----:B------:R-:W-:Y:S02]  /*0460*/  @!P2 LOP3.LUT R3, RZ, R9, RZ, 0x33, !PT ;  /* 0x00000009ff03a212 */ /* 0x000fe400078e33ff */
[----:B------:R-:W-:-:S02]  /*0470*/  ISETP.GE.AND.EX P3, PT, R25, UR15, PT, P3 ;  /* 0x0000000f19007c0c */ /* 0x000fc4000bf66330 */
[----:B------:R-:W-:Y:S02]  /*0480*/  ISETP.GE.U32.AND P2, PT, R16, UR14, PT ;  /* 0x0000000e10007c0c */ /* 0x000fe4000bf46070 */
[C---:B------:R-:W-:Y:S02]  /*0490*/  ISETP.GT.U32.OR P3, PT, R36.reuse, 0x187, P3 ;  /* 0x000001872400780c */ /* 0x040fe40001f64470 */
[----:B------:R-:W-:Y:S02]  /*04a0*/  IADD3 R5, -R3, RZ, RZ ;  /* 0x000000ff03057210 */ /* 0x000fe40007ffe1ff */
[----:B------:R-:W-:Y:S02]  /*04b0*/  ISETP.GE.AND.EX P2, PT, R19, UR15, PT, P2 ;  /* 0x0000000f13007c0c */ /* 0x000fe4000bf46320 */
[----:B------:R-:W-:Y:S01]  /*04c0*/  SHF.R.S32.HI R10, RZ, 0x1f, R3 ;  /* 0x0000001fff0a7819 */ /* 0x000fe20000011403 */
[----:B------:R-:W-:Y:S01]  /*04d0*/  IMAD R0, R9, R5, R38 ;  /* 0x0000000509007224 */ /* 0x000fe200078e0226 */
[----:B------:R-:W-:-:S02]  /*04e0*/  ISETP.GT.U32.OR P2, PT, R36, 0x187, P2 ;  /* 0x000001872400780c */ /* 0x000fc40001744470 */
[----:B------:R-:W-:Y:S01]  /*04f0*/  SHF.R.S32.HI R5, RZ, 0x1f, R4 ;  /* 0x0000001fff057819 */ /* 0x000fe20000011404 */
[----:B------:R-:W-:Y:S02]  /*0500*/  IMAD R0, R0, 0x62, RZ ;  /* 0x0000006200007824 */ /* 0x000fe400078e02ff */
[----:B------:R-:W2:Y:S01]  /*0510*/  @!P3 LDC.64 R8, c[0x0][0x270] ;  /* 0x00009c00ff08bb82 */ /* 0x000ea20000000a00 */
[----:B------:R-:W-:Y:S01]  /*0520*/  ISETP.GE.AND.EX P6, PT, R5, UR15, PT, P6 ;  /* 0x0000000f05007c0c */ /* 0x000fe2000bfc6360 */
[----:B------:R-:W-:Y:S01]  /*0530*/  IMAD R10, R10, UR12, RZ ;  /* 0x0000000c0a0a7c24 */ /* 0x000fe2000f8e02ff */
[----:B------:R-:W-:Y:S02]  /*0540*/  IADD3 R40, P1, R39, R0, RZ ;  /* 0x0000000027287210 */ /* 0x000fe40007f3e0ff */
[----:B------:R-:W-:Y:S01]  /*0550*/  ISETP.GT.U32.OR P6, PT, R36, 0x187, P6 ;  /* 0x000001872400780c */ /* 0x000fe200037c4470 */
[----:B------:R-:W-:Y:S01]  /*0560*/  IMAD R43, R3, UR13, R10 ;  /* 0x0000000d032b7c24 */ /* 0x000fe2000f8e020a */
[----:B------:R-:W-:Y:S01]  /*0570*/  LEA.HI.X.SX32 R41, R0, R11, 0x1, P1 ;  /* 0x0000000b00297211 */ /* 0x000fe200008f0eff */
[----:B------:R-:W4:Y:S01]  /*0580*/  @!P2 LDC.64 R12, c[0x0][0x270] ;  /* 0x00009c00ff0cab82 */ /* 0x000f220000000a00 */
[----:B0-----:R-:W-:-:S02]  /*0590*/  @P0 IMAD R10, R35, R6, RZ ;  /* 0x00000006230a0224 */ /* 0x001fc400078e02ff */
[----:B------:R-:W-:Y:S01]  /*05a0*/  IMAD.WIDE.U32 R40, R3, UR12, R40 ;  /* 0x0000000c03287c25 */ /* 0x000fe2000f8e0028 */
[----:B------:R-:W-:-:S03]  /*05b0*/  SHF.R.S32.HI R3, RZ, 0x1f, R2 ;  /* 0x0000001fff037819 */ /* 0x000fc60000011402 */
[----:B------:R-:W-:Y:S01]  /*05c0*/  @P0 IMAD R45, R37, R7, R10 ;  /* 0x00000007252d0224 */ /* 0x000fe200078e020a */
[----:B------:R-:W-:Y:S02]  /*05d0*/  IADD3 R43, R41, R43, RZ ;  /* 0x0000002b292b7210 */ /* 0x000fe40007ffe0ff */
[----:B------:R-:W0:Y:S01]  /*05e0*/  @!P6 LDC.64 R10, c[0x0][0x270] ;  /* 0x00009c00ff0aeb82 */ /* 0x000e220000000a00 */
[-C--:B------:R-:W-:Y:S02]  /*05f0*/  @P0 MOV R42, R40.reuse ;  /* 0x00000028002a0202 */ /* 0x080fe40000000f00 */
[----:B------:R-:W-:Y:S02]  /*0600*/  ISETP.GE.AND.EX P5, PT, R3, UR15, PT, P5 ;  /* 0x0000000f03007c0c */ /* 0x000fe4000bfa6350 */
[----:B------:R-:W-:Y:S01]  /*0610*/  @!P4 MOV R24, R40 ;  /* 0x000000280018c202 */ /* 0x000fe20000000f00 */
[----:B------:R-:W-:Y:S01]  /*0620*/  @P0 IMAD.WIDE.U32 R6, R37, R6, R42 ;  /* 0x0000000625060225 */ /* 0x000fe200078e002a */
[----:B------:R-:W-:Y:S01]  /*0630*/  ISETP.GT.U32.OR P5, PT, R36, 0x187, P5 ;  /* 0x000001872400780c */ /* 0x000fe20002fa4470 */
[----:B------:R-:W5:Y:S02]  /*0640*/  @!P3 LDC.64 R22, c[0x0][0x220] ;  /* 0x00008800ff16bb82 */ /* 0x000f640000000a00 */
[----:B--2---:R-:W-:Y:S01]  /*0650*/  @!P3 IMAD R18, R25, R8, RZ ;  /* 0x000000081912b224 */ /* 0x004fe200078e02ff */
[----:B------:R-:W-:-:S02]  /*0660*/  @!P4 MOV R25, R43 ;  /* 0x0000002b0019c202 */ /* 0x000fc40000000f00 */
[----:B------:R-:W-:Y:S02]  /*0670*/  @P0 IADD3 R7, R7, R45, RZ ;  /* 0x0000002d07070210 */ /* 0x000fe40007ffe0ff */
[C---:B-1----:R-:W-:Y:S01]  /*0680*/  @P0 LEA R26, P1, R6.reuse, R26, 0x2 ;  /* 0x0000001a061a0211 */ /* 0x042fe200078210ff */
[----:B------:R-:W1:Y:S01]  /*0690*/  @!P2 LDC.64 R20, c[0x0][0x220] ;  /* 0x00008800ff14ab82 */ /* 0x000e620000000a00 */
[----:B------:R-:W-:Y:S02]  /*06a0*/  @!P4 IMAD.WIDE.U32 R14, R33, R14, R24 ;  /* 0x0000000e210ec225 */ /* 0x000fe400078e0018 */
[----:B------:R-:W-:Y:S02]  /*06b0*/  @P0 LEA.HI.X R27, R6, R27, R7, 0x2, P1 ;  /* 0x0000001b061b0211 */ /* 0x000fe400008f1407 */
[----:B------:R-:W-:Y:S01]  /*06c0*/  @!P3 IMAD R25, R17, R9, R18 ;  /* 0x000000091119b224 */ /* 0x000fe200078e0212 */
[----:B------:R-:W-:Y:S01]  /*06d0*/  @!P3 MOV R18, R40 ;  /* 0x000000280012b202 */ /* 0x000fe20000000f00 */
[----:B----4-:R-:W-:Y:S01]  /*06e0*/  @!P2 IMAD R9, R19, R12, RZ ;  /* 0x0000000c1309a224 */ /* 0x010fe200078e02ff */
[----:B------:R-:W-:Y:S01]  /*06f0*/  @!P3 MOV R19, R43 ;  /* 0x0000002b0013b202 */ /* 0x000fe20000000f00 */
[----:B------:R-:W2:Y:S01]  /*0700*/  @!P6 LDC.64 R6, c[0x0][0x220] ;  /* 0x00008800ff06eb82 */ /* 0x000ea20000000a00 */
[----:B------:R-:W-:-:S02]  /*0710*/  @!P4 IADD3 R29, R15, R29, RZ ;  /* 0x0000001d0f1dc210 */ /* 0x000fc40007ffe0ff */
[C---:B---3--:R-:W-:Y:S01]  /*0720*/  @!P4 LEA R30, P1, R14.reuse, R30, 0x2 ;  /* 0x0000001e0e1ec211 */ /* 0x048fe200078210ff */
[----:B------:R-:W-:Y:S01]  /*0730*/  @!P3 IMAD.WIDE.U32 R18, R17, R8, R18 ;  /* 0x000000081112b225 */ /* 0x000fe200078e0012 */
[----:B------:R-:W-:Y:S02]  /*0740*/  @!P2 MOV R15, R43 ;  /* 0x0000002b000fa202 */ /* 0x000fe40000000f00 */
[----:B------:R-:W-:Y:S01]  /*0750*/  @!P4 LEA.HI.X R31, R14, R31, R29, 0x2, P1 ;  /* 0x0000001f0e1fc211 */ /* 0x000fe200008f141d */
[C---:B------:R-:W-:Y:S01]  /*0760*/  @!P2 IMAD R17, R16.reuse, R13, R9 ;  /* 0x0000000d1011a224 */ /* 0x040fe200078e0209 */
[----:B------:R-:W-:Y:S01]  /*0770*/  @!P2 MOV R14, R40 ;  /* 0x00000028000ea202 */ /* 0x000fe20000000f00 */
[----:B------:R-:W3:Y:S01]  /*0780*/  @!P5 LDC.64 R8, c[0x0][0x270] ;  /* 0x00009c00ff08db82 */ /* 0x000ee20000000a00 */
[----:B0-----:R-:W-:Y:S01]  /*0790*/  @!P6 IMAD R13, R5, R10, RZ ;  /* 0x0000000a050de224 */ /* 0x001fe200078e02ff */
[----:B------:R-:W-:Y:S02]  /*07a0*/  @!P3 IADD3 R25, R19, R25, RZ ;  /* 0x000000191319b210 */ /* 0x000fe40007ffe0ff */
[----:B------:R-:W-:Y:S01]  /*07b0*/  @!P2 IMAD.WIDE.U32 R14, R16, R12, R14 ;  /* 0x0000000c100ea225 */ /* 0x000fe200078e000e */
[----:B-----5:R-:W-:-:S02]  /*07c0*/  @!P3 LEA R22, P1, R18, R22, 0x2 ;  /* 0x000000161216b211 */ /* 0x020fc400078210ff */
[----:B------:R-:W-:Y:S01]  /*07d0*/  @!P6 MOV R12, R40 ;  /* 0x00000028000ce202 */ /* 0x000fe20000000f00 */
[----:B------:R-:W-:Y:S01]  /*07e0*/  @!P6 IMAD R19, R4, R11, R13 ;  /* 0x0000000b0413e224 */ /* 0x000fe200078e020d */
[----:B------:R-:W-:Y:S01]  /*07f0*/  @!P6 MOV R13, R43 ;  /* 0x0000002b000de202 */ /* 0x000fe20000000f00 */
[----:B------:R-:W0:Y:S01]  /*0800*/  @!P5 LDC.64 R44, c[0x0][0x220] ;  /* 0x00008800ff2cdb82 */ /* 0x000e220000000a00 */
[----:B------:R-:W-:Y:S02]  /*0810*/  @!P3 LEA.HI.X R23, R18, R23, R25, 0x2, P1 ;  /* 0x000000171217b211 */ /* 0x000fe400008f1419 */
[----:B------:R-:W-:Y:S01]  /*0820*/  @!P2 IADD3 R17, R15, R17, RZ ;  /* 0x000000110f11a210 */ /* 0x000fe20007ffe0ff */
[----:B------:R-:W-:Y:S01]  /*0830*/  @!P6 IMAD.WIDE.U32 R10, R4, R10, R12 ;  /* 0x0000000a040ae225 */ /* 0x000fe200078e000c */
[----:B-1----:R-:W-:Y:S02]  /*0840*/  @!P2 LEA R20, P1, R14, R20, 0x2 ;  /* 0x000000140e14a211 */ /* 0x002fe400078210ff */
[----:B------:R-:W-:-:S02]  /*0850*/  IADD3 R25, R37, 0x30, RZ ;  /* 0x0000003025197810 */ /* 0x000fc40007ffe0ff */
[----:B------:R-:W-:Y:S02]  /*0860*/  @!P2 LEA.HI.X R21, R14, R21, R17, 0x2, P1 ;  /* 0x000000150e15a211 */ /* 0x000fe400008f1411 */
[----:B------:R-:W-:Y:S02]  /*0870*/  @!P6 IADD3 R11, R11, R19, RZ ;  /* 0x000000130b0be210 */ /* 0x000fe40007ffe0ff */
[----:B--2---:R-:W-:Y:S01]  /*0880*/  @!P6 LEA R12, P1, R10, R6, 0x2 ;  /* 0x000000060a0ce211 */ /* 0x004fe200078210ff */
[----:B---3--:R-:W-:-:S03]  /*0890*/  @!P5 IMAD R6, R3, R8, RZ ;  /* 0x000000080306d224 */ /* 0x008fc600078e02ff */
[----:B------:R-:W-:Y:S01]  /*08a0*/  @!P6 LEA.HI.X R13, R10, R7, R11, 0x2, P1 ;  /* 0x000000070a0de211 */ /* 0x000fe200008f140b */
[----:B------:R-:W-:Y:S01]  /*08b0*/  @!P5 IMAD R15, R2, R9, R6 ;  /* 0x00000009020fd224 */ /* 0x000fe200078e0206 */
[----:B------:R-:W-:Y:S02]  /*08c0*/  ISETP.GE.U32.AND P1, PT, R25, UR14, PT ;  /* 0x0000000e19007c0c */ /* 0x000fe4000bf26070 */
[----:B------:R-:W-:Y:S02]  /*08d0*/  SHF.R.S32.HI R7, RZ, 0x1f, R25 ;  /* 0x0000001fff077819 */ /* 0x000fe40000011419 */
[----:B------:R-:W-:Y:S02]  /*08e0*/  @!P5 MOV R10, R40 ;  /* 0x00000028000ad202 */ /* 0x000fe40000000f00 */
[----:B------:R-:W-:Y:S02]  /*08f0*/  @!P5 MOV R11, R43 ;  /* 0x0000002b000bd202 */ /* 0x000fe40000000f00 */
[----:B------:R-:W-:-:S02]  /*0900*/  ISETP.GE.AND.EX P1, PT, R7, UR15, PT, P1 ;  /* 0x0000000f07007c0c */ /* 0x000fc4000bf26310 */
[----:B------:R-:W-:Y:S01]  /*0910*/  MOV R7, RZ ;  /* 0x000000ff00077202 */ /* 0x000fe20000000f00 */
[----:B------:R-:W-:Y:S01]  /*0920*/  @!P5 IMAD.WIDE.U32 R8, R2, R8, R10 ;  /* 0x000000080208d225 */ /* 0x000fe200078e000a */
[----:B------:R-:W-:Y:S02]  /*0930*/  MOV R6, RZ ;  /* 0x000000ff00067202 */ /* 0x000fe40000000f00 */
[----:B------:R-:W-:Y:S02]  /*0940*/  ISETP.GT.U32.OR P1, PT, R36, 0x187, P1 ;  /* 0x000001872400780c */ /* 0x000fe40000f24470 */
[----:B------:R-:W-:Y:S02]  /*0950*/  @!P5 IADD3 R9, R9, R15, RZ ;  /* 0x0000000f0909d210 */ /* 0x000fe40007ffe0ff */
[----:B------:R1:W2:Y:S01]  /*0960*/  @!P6 LDG.E.64 R6, desc[UR8][R12.64] ;  /* 0x000000080c06e981 */ /* 0x0002a2000c1e1b00 */
[----:B0-----:R-:W-:Y:S02]  /*0970*/  @!P5 LEA R44, P6, R8, R44, 0x2 ;  /* 0x0000002c082cd211 */ /* 0x001fe400078c10ff */
[----:B------:R-:W-:-:S02]  /*0980*/  IADD3 R32, R37, 0x38, RZ ;  /* 0x0000003825207810 */ /* 0x000fc40007ffe0ff */
[----:B------:R-:W-:Y:S02]  /*0990*/  @!P5 LEA.HI.X R45, R8, R45, R9, 0x2, P6 ;  /* 0x0000002d082dd211 */ /* 0x000fe400030f1409 */
[----:B------:R-:W-:Y:S02]  /*09a0*/  ISETP.GE.U32.AND P6, PT, R32, UR14, PT ;  /* 0x0000000e20007c0c */ /* 0x000fe4000bfc6070 */
[----:B------:R-:W-:Y:S01]  /*09b0*/  SHF.R.S32.HI R29, RZ, 0x1f, R32 ;  /* 0x0000001fff1d7819 */ /* 0x000fe20000011420 */
[----:B------:R-:W0:Y:S01]  /*09c0*/  @!P1 LDC.64 R18, c[0x0][0x270] ;  /* 0x00009c00ff129b82 */ /* 0x000e220000000a00 */
[----:B------:R-:W-:Y:S02]  /*09d0*/  SHF.R.S32.HI R9, RZ, 0x1f, R25 ;  /* 0x0000001fff097819 */ /* 0x000fe40000011419 */
[----:B------:R-:W-:-:S04]  /*09e0*/  ISETP.GE.AND.EX P6, PT, R29, UR15, PT, P6 ;  /* 0x0000000f1d007c0c */ /* 0x000fc8000bfc6360 */
[----:B------:R-:W-:Y:S01]  /*09f0*/  ISETP.GT.U32.OR P6, PT, R36, 0x187, P6 ;  /* 0x000001872400780c */ /* 0x000fe200037c4470 */
[----:B------:R-:W3:Y:S01]  /*0a00*/  @!P1 LDC.64 R16, c[0x0][0x220] ;  /* 0x00008800ff109b82 */ /* 0x000ee20000000a00 */
[----:B-1----:R-:W-:-:S11]  /*0a10*/  @!P1 MOV R12, R40 ;  /* 0x00000028000c9202 */ /* 0x002fd60000000f00 */
[----:B------:R-:W1:Y:S01]  /*0a20*/  @!P6 LDC.64 R14, c[0x0][0x270] ;  /* 0x00009c00ff0eeb82 */ /* 0x000e620000000a00 */
[-C--:B0-----:R-:W-:Y:S01]  /*0a30*/  @!P1 IMAD R10, R9, R18.reuse, RZ ;  /* 0x00000012090a9224 */ /* 0x081fe200078e02ff */
[----:B------:R-:W-:Y:S02]  /*0a40*/  CS2R R8, SRZ ;  /* 0x0000000000087805 */ /* 0x000fe4000001ff00 */
[----:B------:R-:W-:Y:S01]  /*0a50*/  @!P1 MOV R13, R43 ;  /* 0x0000002b000d9202 */ /* 0x000fe20000000f00 */
[C---:B------:R-:W-:Y:S01]  /*0a60*/  @!P1 IMAD R33, R25.reuse, R19, R10 ;  /* 0x0000001319219224 */ /* 0x040fe200078e020a */
[----:B------:R-:W-:Y:S02]  /*0a70*/  CS2R R10, SRZ ;  /* 0x00000000000a7805 */ /* 0x000fe4000001ff00 */
[----:B------:R0:W4:Y:S01]  /*0a80*/  @P0 LDG.E.64 R8, desc[UR8][R26.64] ;  /* 0x000000081a080981 */ /* 0x000122000c1e1b00 */
[----:B------:R-:W-:Y:S01]  /*0a90*/  @!P1 IMAD.WIDE.U32 R18, R25, R18, R12 ;  /* 0x0000001219129225 */ /* 0x000fe200078e000c */
[----:B------:R-:W-:Y:S01]  /*0aa0*/  CS2R R24, SRZ ;  /* 0x0000000000187805 */ /* 0x000fe2000001ff00 */
[----:B------:R-:W5:Y:S01]  /*0ab0*/  @!P6 LDC.64 R12, c[0x0][0x220] ;  /* 0x00008800ff0ceb82 */ /* 0x000f620000000a00 */
[----:B------:R-:W4:Y:S04]  /*0ac0*/  @!P5 LDG.E.64 R10, desc[UR8][R44.64] ;  /* 0x000000082c0ad981 */ /* 0x000f28000c1e1b00 */
[----:B------:R1:W4:Y:S01]  /*0ad0*/  @!P4 LDG.E.64 R24, desc[UR8][R30.64] ;  /* 0x000000081e18c981 */ /* 0x000322000c1e1b00 */
[----:B0-----:R-:W-:-:S02]  /*0ae0*/  CS2R R26, SRZ ;  /* 0x00000000001a7805 */ /* 0x001fc4000001ff00 */
[----:B------:R-:W-:-:S04]  /*0af0*/  @!P1 IADD3 R19, R19, R33, RZ ;  /* 0x0000002113139210 */ /* 0x000fc80007ffe0ff */
[----:B------:R-:W4:Y:S01]  /*0b00*/  @!P3 LDG.E.64 R26, desc[UR8][R22.64] ;  /* 0x00000008161ab981 */ /* 0x000f22000c1e1b00 */
[----:B-1----:R-:W-:Y:S01]  /*0b10*/  @!P6 IMAD R30, R29, R14, RZ ;  /* 0x0000000e1d1ee224 */ /* 0x002fe200078e02ff */
[----:B------:R-:W-:Y:S02]  /*0b20*/  CS2R R28, SRZ ;  /* 0x00000000001c7805 */ /* 0x000fe4000001ff00 */
[----:B---3--:R-:W-:-:S04]  /*0b30*/  @!P1 LEA R16, P3, R18, R16, 0x2 ;  /* 0x0000001012109211 */ /* 0x008fc800078610ff */
[----:B------:R0:W3:Y:S01]  /*0b40*/  @!P2 LDG.E.64 R28, desc[UR8][R20.64] ;  /* 0x00000008141ca981 */ /* 0x0000e2000c1e1b00 */
[----:B------:R-:W-:Y:S01]  /*0b50*/  @!P6 IMAD R15, R32, R15, R30 ;  /* 0x0000000f200fe224 */ /* 0x000fe200078e021e */
[----:B------:R-:W-:Y:S02]  /*0b60*/  CS2R R30, SRZ ;  /* 0x00000000001e7805 */ /* 0x000fe4000001ff00 */
[----:B------:R-:W-:-:S05]  /*0b70*/  @!P1 LEA.HI.X R17, R18, R17, R19, 0x2, P3 ;  /* 0x0000001112119211 */ /* 0x000fca00018f1413 */
[----:B------:R1:W3:Y:S01]  /*0b80*/  @!P1 LDG.E.64 R30, desc[UR8][R16.64] ;  /* 0x00000008101e9981 */ /* 0x0002e2000c1e1b00 */
[----:B0-----:R-:W-:Y:S02]  /*0b90*/  @!P6 MOV R20, R40 ;  /* 0x000000280014e202 */ /* 0x001fe40000000f00 */
[----:B------:R-:W-:-:S03]  /*0ba0*/  @!P6 MOV R21, R43 ;  /* 0x0000002b0015e202 */ /* 0x000fc60000000f00 */
[----:B------:R-:W-:-:S05]  /*0bb0*/  @!P6 IMAD.WIDE.U32 R32, R32, R14, R20 ;  /* 0x0000000e2020e225 */ /* 0x000fca00078e0014 */
[----:B------:R-:W-:Y:S02]  /*0bc0*/  @!P6 IADD3 R15, R33, R15, RZ ;  /* 0x0000000f210fe210 */ /* 0x000fe40007ffe0ff */
[----:B-----5:R-:W-:-:S04]  /*0bd0*/  @!P6 LEA R12, P2, R32, R12, 0x2 ;  /* 0x0000000c200ce211 */ /* 0x020fc800078410ff */
[----:B------:R-:W-:Y:S02]  /*0be0*/  @!P6 LEA.HI.X R13, R32, R13, R15, 0x2, P2 ;  /* 0x0000000d200de211 */ /* 0x000fe400010f140f */
[----:B------:R-:W-:-:S06]  /*0bf0*/  CS2R R32, SRZ ;  /* 0x0000000000207805 */ /* 0x000fcc000001ff00 */
[----:B------:R0:W5:Y:S01]  /*0c00*/  @!P6 LDG.E.64 R32, desc[UR8][R12.64] ;  /* 0x000000080c20e981 */ /* 0x000162000c1e1b00 */
[----:B------:R-:W-:Y:S02]  /*0c10*/  MOV R18, 0xffffffe0 ;  /* 0xffffffe000127802 */ /* 0x000fe40000000f00 */
[C---:B------:R-:W-:Y:S02]  /*0c20*/  ISETP.GT.AND P1, PT, R36.reuse, 0x17f, PT ;  /* 0x0000017f2400780c */ /* 0x040fe40003f24270 */
[----:B------:R-:W-:Y:S01]  /*0c30*/  ISETP.NE.AND P3, PT, R36, RZ, PT ;  /* 0x000000ff2400720c */ /* 0x000fe20003f65270 */
[----:B--2---:R-:W-:Y:S01]  /*0c40*/  FMUL.FTZ R21, R7, R7 ;  /* 0x0000000707157220 */ /* 0x004fe20000410000 */
[----:B------:R-:W-:-:S03]  /*0c50*/  FADD.FTZ R19, R6, R7 ;  /* 0x0000000706137221 */ /* 0x000fc60000010000 */
[----:B-1----:R-:W-:Y:S01]  /*0c60*/  FFMA.FTZ R16, R6, R6, R21 ;  /* 0x0000000606107223 */ /* 0x002fe20000010015 */
[----:B----4-:R-:W-:Y:S01]  /*0c70*/  FMUL.FTZ R15, R9, R9 ;  /* 0x00000009090f7220 */ /* 0x010fe20000410000 */
[----:B------:R-:W-:-:S03]  /*0c80*/  FADD.FTZ R14, R8, R9 ;  /* 0x00000009080e7221 */ /* 0x000fc60000010000 */
[----:B------:R-:W-:Y:S01]  /*0c90*/  FFMA.FTZ R15, R8, R8, R15 ;  /* 0x00000008080f7223 */ /* 0x000fe2000001000f */
[----:B------:R-:W-:Y:S01]  /*0ca0*/  FADD.FTZ R14, RZ, R14 ;  /* 0x0000000eff0e7221 */ /* 0x000fe20000010000 */
[----:B------:R-:W-:Y:S02]  /*0cb0*/  FMUL.FTZ R17, R11, R11 ;  /* 0x0000000b0b117220 */ /* 0x000fe40000410000 */
[----:B------:R-:W-:Y:S01]  /*0cc0*/  FADD.FTZ R15, RZ, R15 ;  /* 0x0000000fff0f7221 */ /* 0x000fe20000010000 */
[----:B------:R-:W-:Y:S01]  /*0cd0*/  FADD.FTZ R14, R14, R19 ;  /* 0x000000130e0e7221 */ /* 0x000fe20000010000 */
[C---:B0-----:R-:W-:Y:S01]  /*0ce0*/  FADD.FTZ R13, R10.reuse, R11 ;  /* 0x0000000b0a0d7221 */ /* 0x041fe20000010000 */
[----:B------:R-:W-:Y:S01]  /*0cf0*/  FFMA.FTZ R12, R10, R10, R17 ;  /* 0x0000000a0a0c7223 */ /* 0x000fe20000010011 */
[----:B------:R-:W-:Y:S01]  /*0d00*/  FADD.FTZ R15, R15, R16 ;  /* 0x000000100f0f7221 */ /* 0x000fe20000010000 */
[----:B------:R-:W-:Y:S01]  /*0d10*/  FMUL.FTZ R17, R25, R25 ;  /* 0x0000001919117220 */ /* 0x000fe20000410000 */
[----:B------:R-:W-:Y:S01]  /*0d20*/  FADD.FTZ R13, R14, R13 ;  /* 0x0000000d0e0d7221 */ /* 0x000fe20000010000 */
[C---:B------:R-:W-:Y:S01]  /*0d30*/  FADD.FTZ R14, R24.reuse, R25 ;  /* 0x00000019180e7221 */ /* 0x040fe20000010000 */
[----:B------:R-:W-:Y:S01]  /*0d40*/  FADD.FTZ R12, R15, R12 ;  /* 0x0000000c0f0c7221 */ /* 0x000fe20000010000 */
[----:B------:R-:W-:Y:S01]  /*0d50*/  FFMA.FTZ R17, R24, R24, R17 ;  /* 0x0000001818117223 */ /* 0x000fe20000010011 */
[----:B------:R-:W-:Y:S01]  /*0d60*/  FMUL.FTZ R15, R27, R27 ;  /* 0x0000001b1b0f7220 */ /* 0x000fe20000410000 */
[----:B------:R-:W-:Y:S01]  /*0d70*/  FADD.FTZ R13, R13, R14 ;  /* 0x0000000e0d0d7221 */ /* 0x000fe20000010000 */
[----:B------:R-:W-:Y:S01]  /*0d80*/  FADD.FTZ R14, R26, R27 ;  /* 0x0000001b1a0e7221 */ /* 0x000fe20000010000 */
[----:B------:R-:W-:Y:S01]  /*0d90*/  FADD.FTZ R12, R12, R17 ;  /* 0x000000110c0c7221 */ /* 0x000fe20000010000 */
[----:B------:R-:W-:Y:S01]  /*0da0*/  FFMA.FTZ R15, R26, R26, R15 ;  /* 0x0000001a1a0f7223 */ /* 0x000fe2000001000f */
[----:B---3--:R-:W-:Y:S01]  /*0db0*/  FMUL.FTZ R17, R29, R29 ;  /* 0x0000001d1d117220 */ /* 0x008fe20000410000 */
[----:B------:R-:W-:Y:S01]  /*0dc0*/  FADD.FTZ R13, R13, R14 ;  /* 0x0000000e0d0d7221 */ /* 0x000fe20000010000 */
[----:B------:R-:W-:Y:S01]  /*0dd0*/  FADD.FTZ R14, R28, R29 ;  /* 0x0000001d1c0e7221 */ /* 0x000fe20000010000 */
[----:B------:R-:W-:Y:S01]  /*0de0*/  FADD.FTZ R12, R12, R15 ;  /* 0x0000000f0c0c7221 */ /* 0x000fe20000010000 */
[----:B------:R-:W-:Y:S01]  /*0df0*/  FFMA.FTZ R17, R28, R28, R17 ;  /* 0x0000001c1c117223 */ /* 0x000fe20000010011 */
[----:B------:R-:W-:Y:S01]  /*0e00*/  SHF.R.S32.HI R15, RZ, 0x1f, R36 ;  /* 0x0000001fff0f7819 */ /* 0x000fe20000011424 */
[----:B------:R-:W-:-:S02]  /*0e10*/  FADD.FTZ R14, R13, R14 ;  /* 0x0000000e0d0e7221 */ /* 0x000fc40000010000 */
[----:B------:R-:W-:Y:S01]  /*0e20*/  FADD.FTZ R17, R12, R17 ;  /* 0x000000110c117221 */ /* 0x000fe20000010000 */
[----:B------:R-:W-:Y:S01]  /*0e30*/  FMUL.FTZ R13, R31, R31 ;  /* 0x0000001f1f0d7220 */ /* 0x000fe20000410000 */
[----:B------:R-:W0:Y:S01]  /*0e40*/  S2R R12, SR_LANEID ;  /* 0x00000000000c7919 */ /* 0x000e220000000000 */
[----:B------:R-:W-:Y:S02]  /*0e50*/  LEA.HI R19, R15, R36, RZ, 0x5 ;  /* 0x000000240f137211 */ /* 0x000fe400078f28ff */
[C---:B------:R-:W-:Y:S01]  /*0e60*/  FFMA.FTZ R16, R30.reuse, R30, R13 ;  /* 0x0000001e1e107223 */ /* 0x040fe2000001000d */
[----:B------:R-:W-:Y:S01]  /*0e70*/  FADD.FTZ R15, R30, R31 ;  /* 0x0000001f1e0f7221 */ /* 0x000fe20000010000 */
[----:B------:R-:W-:Y:S02]  /*0e80*/  SHF.R.S32.HI R13, RZ, 0x5, R19 ;  /* 0x00000005ff0d7819 */ /* 0x000fe40000011413 */
[----:B------:R-:W-:Y:S01]  /*0e90*/  FADD.FTZ R16, R17, R16 ;  /* 0x0000001011107221 */ /* 0x000fe20000010000 */
[----:B------:R-:W-:-:S02]  /*0ea0*/  FADD.FTZ R14, R14, R15 ;  /* 0x0000000f0e0e7221 */ /* 0x000fc40000010000 */
[----:B------:R-:W-:Y:S02]  /*0eb0*/  IMAD R18, R13, R18, 0x187 ;  /* 0x000001870d127424 */ /* 0x000fe400078e0212 */
[----:B-----5:R-:W-:Y:S01]  /*0ec0*/  FMUL.FTZ R17, R33, R33 ;  /* 0x0000002121117220 */ /* 0x020fe20000410000 */
[----:B------:R-:W-:-:S03]  /*0ed0*/  FADD.FTZ R15, R32, R33 ;  /* 0x00000021200f7221 */ /* 0x000fc60000010000 */
[----:B------:R-:W-:Y:S01]  /*0ee0*/  FFMA.FTZ R17, R32, R32, R17 ;  /* 0x0000002020117223 */ /* 0x000fe20000010011 */
[----:B------:R-:W-:Y:S01]  /*0ef0*/  FADD.FTZ R14, R14, R15 ;  /* 0x0000000f0e0e7221 */ /* 0x000fe20000010000 */
[----:B------:R-:W-:Y:S02]  /*0f00*/  SEL R15, R18, 0x1f, P1 ;  /* 0x0000001f120f7807 */ /* 0x000fe40000800000 */
        /* <DEDUP_REMOVED lines=16> */
[C---:B------:R-:W-:Y:S02]  /*1010*/  IADD3 R18, R12.reuse, 0x8, RZ ;  /* 0x000000080c127810 */ /* 0x040fe40007ffe0ff */
[----:B------:R-:W-:-:S09]  /*1020*/  ISETP.NE.AND P2, PT, R12, RZ, PT ;  /* 0x000000ff0c00720c */ /* 0x000fd20003f45270 */
[----:B0-----:R-:W-:Y:S01]  /*1030*/  @!P1 FADD.FTZ R14, R14, R17 ;  /* 0x000000110e0e9221 */ /* 0x001fe20000010000 */
[----:B-1----:R-:W-:-:S04]  /*1040*/  @!P1 FADD.FTZ R16, R16, R19 ;  /* 0x0000001310109221 */ /* 0x002fc80000010000 */
[----:B------:R-:W0:Y:S04]  /*1050*/  SHFL.DOWN PT, R17, R14, 0x8, R15 ;  /* 0x090000000e117989 */ /* 0x000e2800000e000f */
[----:B------:R-:W1:Y:S01]  /*1060*/  SHFL.DOWN PT, R19, R16, 0x8, R15 ;  /* 0x0900000010137989 */ /* 0x000e6200000e000f */
[----:B------:R-:W-:Y:S01]  /*1070*/  ISETP.GT.AND P1, PT, R18, R15, PT ;  /* 0x0000000f1200720c */ /* 0x000fe20003f24270 */
[----:B------:R-:W2:Y:S01]  /*1080*/  @!P2 S2R R21, SR_CgaCtaId ;  /* 0x000000000015a919 */ /* 0x000ea20000008800 */
[----:B------:R-:W-:-:S11]  /*1090*/  IADD3 R12, R12, 0x10, RZ ;  /* 0x000000100c0c7810 */ /* 0x000fd60007ffe0ff */
[----:B0-----:R-:W-:Y:S01]  /*10a0*/  @!P1 FADD.FTZ R14, R14, R17 ;  /* 0x000000110e0e9221 */ /* 0x001fe20000010000 */
[----:B-1----:R-:W-:-:S04]  /*10b0*/  @!P1 FADD.FTZ R16, R16, R19 ;  /* 0x0000001310109221 */ /* 0x002fc80000010000 */
[----:B------:R-:W0:Y:S04]  /*10c0*/  SHFL.DOWN PT, R17, R14, 0x10, R15 ;  /* 0x0a0000000e117989 */ /* 0x000e2800000e000f */
[----:B------:R-:W1:Y:S01]  /*10d0*/  SHFL.DOWN PT, R19, R16, 0x10, R15 ;  /* 0x0a00000010137989 */ /* 0x000e6200000e000f */
[----:B------:R-:W-:Y:S02]  /*10e0*/  ISETP.GT.AND P1, PT, R12, R15, PT ;  /* 0x0000000f0c00720c */ /* 0x000fe40003f24270 */
[----:B------:R-:W-:-:S04]  /*10f0*/  @!P2 MOV R12, 0x400 ;  /* 0x00000400000ca802 */ /* 0x000fc80000000f00 */
[----:B--2---:R-:W-:Y:S01]  /*1100*/  @!P2 LEA R12, R21, R12, 0x18 ;  /* 0x0000000c150ca211 */ /* 0x004fe200078ec0ff */
[----:B------:R-:W-:Y:S06]  /*1110*/  BSSY B0, `(.L_x_4906) ;  /* 0x000002b000007945 */ /* 0x000fec0003800000 */
[----:B0-----:R-:W-:Y:S01]  /*1120*/  @!P1 FADD.FTZ R14, R14, R17 ;  /* 0x000000110e0e9221 */ /* 0x001fe20000010000 */
[----:B-1----:R-:W-:Y:S01]  /*1130*/  @!P1 FADD.FTZ R16, R16, R19 ;  /* 0x0000001310109221 */ /* 0x002fe20000010000 */
[----:B------:R-:W-:-:S03]  /*1140*/  @!P2 LEA R17, R13, R12, 0x3 ;  /* 0x0000000c0d11a211 */ /* 0x000fc600078e18ff */
[----:B------:R-:W-:Y:S02]  /*1150*/  MOV R12, R14 ;  /* 0x0000000e000c7202 */ /* 0x000fe40000000f00 */
[----:B------:R-:W-:-:S05]  /*1160*/  MOV R13, R16 ;  /* 0x00000010000d7202 */ /* 0x000fca0000000f00 */
[----:B------:R0:W-:Y:S01]  /*1170*/  @!P2 STS.64 [R17+0x10], R12 ;  /* 0x0000100c1100a388 */ /* 0x0001e20000000a00 */
[----:B------:R-:W-:Y:S06]  /*1180*/  BAR.SYNC.DEFER_BLOCKING 0x0 ;  /* 0x0000000000007b1d */ /* 0x000fec0000010000 */
[----:B------:R-:W-:Y:S05]  /*1190*/  @P3 BRA `(.L_x_4907) ;  /* 0x0000000000883947 */ /* 0x000fea0003800000 */
[----:B------:R-:W1:Y:S01]  /*11a0*/  S2UR UR6, SR_CgaCtaId ;  /* 0x00000000000679c3 */ /* 0x000e620000008800 */
[----:B------:R-:W-:Y:S02]  /*11b0*/  UMOV UR5, 0x400 ;  /* 0x0000040000057882 */ /* 0x000fe40000000000 */
[----:B-1----:R-:W-:-:S09]  /*11c0*/  ULEA UR5, UR6, UR5, 0x18 ;  /* 0x0000000506057291 */ /* 0x002fd2000f8ec03f */
[----:B------:R-:W1:Y:S04]  /*11d0*/  LDS.64 R14, [UR5+0x18] ;  /* 0x00001805ff0e7984 */ /* 0x000e680008000a00 */
[----:B0-----:R-:W0:Y:S04]  /*11e0*/  LDS.128 R16, [UR5+0x20] ;  /* 0x00002005ff107984 */ /* 0x001e280008000c00 */
[----:B------:R-:W2:Y:S01]  /*11f0*/  LDS.128 R20, [UR5+0x30] ;  /* 0x00003005ff147984 */ /* 0x000ea20008000c00 */
[----:B-1----:R-:W-:Y:S01]  /*1200*/  FADD.FTZ R45, R12, R14 ;  /* 0x0000000e0c2d7221 */ /* 0x002fe20000010000 */
[----:B------:R-:W-:-:S03]  /*1210*/  FADD.FTZ R12, R13, R15 ;  /* 0x0000000f0d0c7221 */ /* 0x000fc60000010000 */
[----:B0-----:R-:W-:Y:S01]  /*1220*/  FADD.FTZ R45, R45, R16 ;  /* 0x000000102d2d7221 */ /* 0x001fe20000010000 */
        /* <DEDUP_REMOVED lines=25> */
.L_x_4907:
[----:B------:R-:W-:Y:S05]  /*13c0*/  BSYNC B0 ;  /* 0x0000000000007941 */ /* 0x000fea0003800000 */
.L_x_4906:
[----:B------:R-:W1:Y:S02]  /*13d0*/  LDC R20, c[0x0][0xc] ;  /* 0x00000300ff147b82 */ /* 0x000e640000000800 */
[----:B-1----:R-:W-:-:S13]  /*13e0*/  ISETP.GE.U32.AND P1, PT, R20, 0x2, PT ;  /* 0x000000021400780c */ /* 0x002fda0003f26070 */
[----:B------:R-:W-:Y:S05]  /*13f0*/  @!P1 BRA `(.L_x_4908) ;  /* 0x0000000800789947 */ /* 0x000fea0003800000 */
[----:B------:R-:W-:Y:S05]  /*1400*/  @P3 BRA `(.L_x_4909) ;  /* 0x00000000007c3947 */ /* 0x000fea0003800000 */
[----:B------:R-:W1:Y:S01]  /*1410*/  LDC R18, c[0x0][0x10] ;  /* 0x00000400ff127b82 */ /* 0x000e620000000800 */
[----:B------:R-:W2:Y:S01]  /*1420*/  S2R R19, SR_CTAID.Y ;  /* 0x0000000000137919 */ /* 0x000ea20000002600 */
[C---:B------:R-:W-:Y:S02]  /*1430*/  LOP3.LUT R21, R34.reuse, 0x1, RZ, 0xc0, !PT ;  /* 0x0000000122157812 */ /* 0x040fe400078ec0ff */
[----:B------:R-:W-:Y:S02]  /*1440*/  LOP3.LUT P1, RZ, R34, 0x2, RZ, 0xc0, !PT ;  /* 0x0000000222ff7812 */ /* 0x000fe4000782c0ff */
[----:B------:R-:W-:Y:S02]  /*1450*/  MOV R45, 0x1 ;  /* 0x00000001002d7802 */ /* 0x000fe40000000f00 */
[----:B0-----:R-:W0:Y:S01]  /*1460*/  LDC.64 R16, c[0x0][0x248] ;  /* 0x00009200ff107b82 */ /* 0x001e220000000a00 */
[----:B-1----:R-:W-:Y:S01]  /*1470*/  IMAD R22, R21, R18, RZ ;  /* 0x0000001215167224 */ /* 0x002fe200078e02ff */
[----:B------:R-:W-:-:S02]  /*1480*/  SEL R44, R20, RZ, !P1 ;  /* 0x000000ff142c7207 */ /* 0x000fc40004800000 */
[----:B------:R-:W-:Y:S01]  /*1490*/  SEL R45, R45, 0xffffffff, !P1 ;  /* 0xffffffff2d2d7807 */ /* 0x000fe20004800000 */
[----:B------:R-:W-:-:S05]  /*14a0*/  IMAD R14, R22, R20, RZ ;  /* 0x00000014160e7224 */ /* 0x000fca00078e02ff */
[----:B------:R-:W-:Y:S02]  /*14b0*/  SHF.L.U32 R23, R14, 0x1, RZ ;  /* 0x000000010e177819 */ /* 0x000fe400000006ff */
[----:B------:R-:W1:Y:S03]  /*14c0*/  LDC.64 R14, c[0x0][0x240] ;  /* 0x00009000ff0e7b82 */ /* 0x000e660000000a00 */
[----:B0-----:R-:W-:Y:S01]  /*14d0*/  IMAD.WIDE R16, R23, 0x4, R16 ;  /* 0x0000000417107825 */ /* 0x001fe200078e0210 */
[----:B------:R-:W-:-:S03]  /*14e0*/  ISETP.NE.AND P1, PT, R44, -0x1, PT ;  /* 0xffffffff2c00780c */ /* 0x000fc60003f25270 */
[----:B--2---:R-:W-:-:S04]  /*14f0*/  IMAD R23, R18, UR7, R19 ;  /* 0x0000000712177c24 */ /* 0x004fc8000f8e0213 */
[----:B------:R-:W-:Y:S01]  /*1500*/  IMAD.WIDE.U32 R16, R23, 0x8, R16 ;  /* 0x0000000817107825 */ /* 0x000fe200078e0010 */
[----:B------:R-:W-:-:S04]  /*1510*/  IADD3 R23, R22, R19, RZ ;  /* 0x0000001316177210 */ /* 0x000fc80007ffe0ff */
[----:B------:R2:W-:Y:S01]  /*1520*/  STG.E.64 desc[UR8][R16.64], R12 ;  /* 0x0000000c10007986 */ /* 0x0005e2000c101b08 */
[----:B-1----:R-:W-:Y:S01]  /*1530*/  IMAD.WIDE.U32 R22, R23, 0x4, R14 ;  /* 0x0000000417167825 */ /* 0x002fe200078e000e */
[----:B------:R-:W-:Y:S06]  /*1540*/  MEMBAR.ALL.GPU ;  /* 0x0000000000007992 */ /* 0x000fec000000a000 */
[----:B------:R-:W-:-:S00]  /*1550*/  ERRBAR ;  /* 0x00000000000079ab */ /* 0x000fc00000000000 */
[----:B------:R-:W-:Y:S06]  /*1560*/  CGAERRBAR ;  /* 0x00000000000075ab */ /* 0x000fec0000000000 */
[----:B------:R2:W-:Y:S01]  /*1570*/  REDG.E.ADD.S32.STRONG.GPU desc[UR8][R22.64], R45 ;  /* 0x0000002d1600798e */ /* 0x0005e2000c10e388 */
[----:B------:R-:W-:Y:S05]  /*1580*/  @!P1 BRA `(.L_x_4909) ;  /* 0x00000000001c9947 */ /* 0x000fea0003800000 */
[----:B------:R-:W-:-:S04]  /*1590*/  IMAD R19, R21, R18, R19 ;  /* 0x0000001215137224 */ /* 0x000fc800078e0213 */
[----:B------:R-:W-:-:S07]  /*15a0*/  IMAD.WIDE.U32 R14, R19, 0x4, R14 ;  /* 0x00000004130e7825 */ /* 0x000fce00078e000e */
.L_x_4910:
[----:B--2---:R-:W2:Y:S04]  /*15b0*/  LDG.E.STRONG.GPU R16, desc[UR8][R14.64] ;  /* 0x000000080e107981 */ /* 0x004ea8000c1ef900 */
[----:B--2---:R-:W-:Y:S01]  /*15c0*/  CCTL.IVALL ;  /* 0x00000000ff00798f */ /* 0x004fe20002000000 */
[----:B------:R-:W-:Y:S05]  /*15d0*/  YIELD ;  /* 0x0000000000007946 */ /* 0x000fea0003800000 */
[----:B------:R-:W-:-:S13]  /*15e0*/  ISETP.NE.AND P1, PT, R16, R44, PT ;  /* 0x0000002c1000720c */ /* 0x000fda0003f25270 */
[----:B------:R-:W-:Y:S05]  /*15f0*/  @P1 BRA `(.L_x_4910) ;  /* 0xfffffffc00ec1947 */ /* 0x000fea000383ffff */
.L_x_4909:
        /* <DEDUP_REMOVED lines=10> */
[----:B--2---:R-:W-:-:S07]  /*16a0*/  IADD3 R22, -R15, R20, RZ ;  /* 0x000000140f167210 */ /* 0x004fce0007ffe1ff */
.L_x_4912:
[C---:B------:R-:W-:Y:S02]  /*16b0*/  ISETP.EQ.OR P1, PT, R21.reuse, UR7, P3 ;  /* 0x0000000715007c0c */ /* 0x040fe40009f22670 */
[----:B------:R-:W-:-:S04]  /*16c0*/  IADD3 R18, R21, 0x1, RZ ;  /* 0x0000000115127810 */ /* 0x000fc80007ffe0ff */
[----:B------:R-:W-:-:S07]  /*16d0*/  ISETP.EQ.OR P2, PT, R18, UR7, P3 ;  /* 0x0000000712007c0c */ /* 0x000fce0009f42670 */
[----:B0-----:R-:W0:Y:S01]  /*16e0*/  @!P1 LDC R17, c[0x0][0x10] ;  /* 0x00000400ff119b82 */ /* 0x001e220000000800 */
[----:B------:R-:W1:Y:S01]  /*16f0*/  @!P1 S2R R16, SR_CTAID.Y ;  /* 0x0000000000109919 */ /* 0x000e620000002600 */
[----:B------:R-:W-:-:S06]  /*1700*/  @!P1 LOP3.LUT R44, R34, 0x1, RZ, 0xc0, !PT ;  /* 0x00000001222c9812 */ /* 0x000fcc00078ec0ff */
[----:B------:R-:W2:Y:S08]  /*1710*/  @!P1 LDC.64 R14, c[0x0][0x248] ;  /* 0x00009200ff0e9b82 */ /* 0x000eb00000000a00 */
[----:B------:R-:W3:Y:S01]  /*1720*/  @!P2 LDC R23, c[0x0][0x10] ;  /* 0x00000400ff17ab82 */ /* 0x000ee20000000800 */
[----:B0-----:R-:W-:-:S04]  /*1730*/  @!P1 IMAD R19, R17, R44, RZ ;  /* 0x0000002c11139224 */ /* 0x001fc800078e02ff */
[----:B------:R-:W-:-:S05]  /*1740*/  @!P1 IMAD R19, R19, R20, RZ ;  /* 0x0000001413139224 */ /* 0x000fca00078e02ff */
[----:B------:R-:W-:Y:S01]  /*1750*/  @!P1 SHF.L.U32 R19, R19, 0x1, RZ ;  /* 0x0000000113139819 */ /* 0x000fe200000006ff */
[----:B-1----:R-:W-:-:S04]  /*1760*/  @!P1 IMAD R17, R17, R21, R16 ;  /* 0x0000001511119224 */ /* 0x002fc800078e0210 */
[----:B--2---:R-:W-:Y:S02]  /*1770*/  @!P1 IMAD.WIDE R14, R19, 0x4, R14 ;  /* 0x00000004130e9825 */ /* 0x004fe400078e020e */
[----:B------:R-:W3:Y:S02]  /*1780*/  @!P2 S2R R19, SR_CTAID.Y ;  /* 0x000000000013a919 */ /* 0x000ee40000002600 */
[----:B------:R-:W-:Y:S02]  /*1790*/  @!P1 IMAD.WIDE.U32 R16, R17, 0x8, R14 ;  /* 0x0000000811109825 */ /* 0x000fe400078e000e */
[----:B------:R-:W0:Y:S04]  /*17a0*/  @!P2 LDC.64 R14, c[0x0][0x248] ;  /* 0x00009200ff0eab82 */ /* 0x000e280000000a00 */
[----:B------:R-:W2:Y:S01]  /*17b0*/  @!P1 LDG.E.64 R16, desc[UR8][R16.64] ;  /* 0x0000000810109981 */ /* 0x000ea2000c1e1b00 */
[----:B---3--:R-:W-:Y:S01]  /*17c0*/  @!P2 IMAD R19, R18, R23, R19 ;  /* 0x000000171213a224 */ /* 0x008fe200078e0213 */
[----:B------:R-:W-:-:S05]  /*17d0*/  @!P2 LOP3.LUT R18, R34, 0x1, RZ, 0xc0, !PT ;  /* 0x000000012212a812 */ /* 0x000fca00078ec0ff */
[----:B------:R-:W-:-:S04]  /*17e0*/  @!P2 IMAD R23, R23, R18, RZ ;  /* 0x000000121717a224 */ /* 0x000fc800078e02ff */
[----:B------:R-:W-:-:S05]  /*17f0*/  @!P2 IMAD R23, R23, R20, RZ ;  /* 0x000000141717a224 */ /* 0x000fca00078e02ff */
[----:B------:R-:W-:-:S05]  /*1800*/  @!P2 SHF.L.U32 R23, R23, 0x1, RZ ;  /* 0x000000011717a819 */ /* 0x000fca00000006ff */
[----:B0-----:R-:W-:-:S04]  /*1810*/  @!P2 IMAD.WIDE R14, R23, 0x4, R14 ;  /* 0x00000004170ea825 */ /* 0x001fc800078e020e */
[----:B------:R-:W-:-:S06]  /*1820*/  @!P2 IMAD.WIDE.U32 R14, R19, 0x8, R14 ;  /* 0x00000008130ea825 */ /* 0x000fcc00078e000e */
[----:B------:R-:W3:Y:S01]  /*1830*/  @!P2 LDG.E.64 R14, desc[UR8][R14.64] ;  /* 0x000000080e0ea981 */ /* 0x000ee2000c1e1b00 */
[----:B------:R-:W-:-:S04]  /*1840*/  IADD3 R19, R21, 0x2, RZ ;  /* 0x0000000215137810 */ /* 0x000fc80007ffe0ff */
[----:B------:R-:W-:-:S13]  /*1850*/  ISETP.EQ.OR P4, PT, R19, UR7, P3 ;  /* 0x0000000713007c0c */ /* 0x000fda0009f82670 */
[----:B------:R-:W0:Y:S01]  /*1860*/  @!P4 S2R R23, SR_CTAID.Y ;  /* 0x000000000017c919 */ /* 0x000e220000002600 */
[----:B------:R-:W0:Y:S02]  /*1870*/  @!P4 LDC R18, c[0x0][0x10] ;  /* 0x00000400ff12cb82 */ /* 0x000e240000000800 */
[----:B0-----:R-:W-:Y:S01]  /*1880*/  @!P4 IMAD R19, R19, R18, R23 ;  /* 0x000000121313c224 */ /* 0x001fe200078e0217 */
[----:B------:R-:W-:-:S05]  /*1890*/  @!P4 LOP3.LUT R23, R34, 0x1, RZ, 0xc0, !PT ;  /* 0x000000012217c812 */ /* 0x000fca00078ec0ff */
[----:B------:R-:W-:Y:S01]  /*18a0*/  @!P4 IMAD R23, R18, R23, RZ ;  /* 0x000000171217c224 */ /* 0x000fe200078e02ff */
[----:B------:R-:W-:-:S03]  /*18b0*/  IADD3 R18, R21, 0x3, RZ ;  /* 0x0000000315127810 */ /* 0x000fc60007ffe0ff */
[----:B------:R-:W-:-:S05]  /*18c0*/  @!P4 IMAD R23, R23, R20, RZ ;  /* 0x000000141717c224 */ /* 0x000fca00078e02ff */
[----:B------:R-:W-:Y:S01]  /*18d0*/  @!P4 SHF.L.U32 R23, R23, 0x1, RZ ;  /* 0x000000011717c819 */ /* 0x000fe200000006ff */
[----:B--2---:R-:W-:Y:S01]  /*18e0*/  @!P1 FADD.FTZ R12, R12, R16 ;  /* 0x000000100c0c9221 */ /* 0x004fe20000010000 */
[----:B------:R-:W-:Y:S01]  /*18f0*/  @!P1 FADD.FTZ R13, R13, R17 ;  /* 0x000000110d0d9221 */ /* 0x000fe20000010000 */
[----:B------:R-:W-:Y:S01]  /*1900*/  ISETP.EQ.OR P1, PT, R18, UR7, P3 ;  /* 0x0000000712007c0c */ /* 0x000fe20009f22670 */
[----:B------:R-:W0:-:S12]  /*1910*/  @!P4 LDC.64 R16, c[0x0][0x248] ;  /* 0x00009200ff10cb82 */ /* 0x000e180000000a00 */
[----:B------:R-:W1:Y:S01]  /*1920*/  @!P1 LDC R45, c[0x0][0x10] ;  /* 0x00000400ff2d9b82 */ /* 0x000e620000000800 */
[----:B0-----:R-:W-:Y:S02]  /*1930*/  @!P4 IMAD.WIDE R16, R23, 0x4, R16 ;  /* 0x000000041710c825 */ /* 0x001fe400078e0210 */
[----:B------:R-:W1:Y:S02]  /*1940*/  @!P1 S2R R23, SR_CTAID.Y ;  /* 0x0000000000179919 */ /* 0x000e640000002600 */
[----:B------:R-:W-:-:S06]  /*1950*/  @!P4 IMAD.WIDE.U32 R16, R19, 0x8, R16 ;  /* 0x000000081310c825 */ /* 0x000fcc00078e0010 */
[----:B------:R-:W2:Y:S01]  /*1960*/  @!P4 LDG.E.64 R16, desc[UR8][R16.64] ;  /* 0x000000081010c981 */ /* 0x000ea2000c1e1b00 */
[----:B---3--:R-:W-:Y:S01]  /*1970*/  @!P2 FADD.FTZ R12, R12, R14 ;  /* 0x0000000e0c0ca221 */ /* 0x008fe20000010000 */
[----:B------:R-:W-:Y:S01]  /*1980*/  @!P1 LOP3.LUT R14, R34, 0x1, RZ, 0xc0, !PT ;  /* 0x00000001220e9812 */ /* 0x000fe200078ec0ff */
[----:B-1----:R-:W-:Y:S02]  /*1990*/  @!P1 IMAD R23, R18, R45, R23 ;  /* 0x0000002d12179224 */ /* 0x002fe400078e0217 */
[----:B------:R-:W0:Y:S02]  /*19a0*/  @!P1 LDC.64 R18, c[0x0][0x248] ;  /* 0x00009200ff129b82 */ /* 0x000e240000000a00 */
[----:B------:R-:W-:-:S04]  /*19b0*/  @!P1 IMAD R45, R45, R14, RZ ;  /* 0x0000000e2d2d9224 */ /* 0x000fc800078e02ff */
[----:B------:R-:W-:-:S05]  /*19c0*/  @!P1 IMAD R45, R45, R20, RZ ;  /* 0x000000142d2d9224 */ /* 0x000fca00078e02ff */
[----:B------:R-:W-:-:S05]  /*19d0*/  @!P1 SHF.L.U32 R45, R45, 0x1, RZ ;  /* 0x000000012d2d9819 */ /* 0x000fca00000006ff */
[----:B0-----:R-:W-:-:S04]  /*19e0*/  @!P1 IMAD.WIDE R18, R45, 0x4, R18 ;  /* 0x000000042d129825 */ /* 0x001fc800078e0212 */
[----:B------:R-:W-:-:S06]  /*19f0*/  @!P1 IMAD.WIDE.U32 R18, R23, 0x8, R18 ;  /* 0x0000000817129825 */ /* 0x000fcc00078e0012 */
[----:B------:R-:W3:Y:S01]  /*1a00*/  @!P1 LDG.E.64 R18, desc[UR8][R18.64] ;  /* 0x0000000812129981 */ /* 0x000ee2000c1e1b00 */
[----:B------:R-:W-:Y:S01]  /*1a10*/  IADD3 R22, R22, -0x4, RZ ;  /* 0xfffffffc16167810 */ /* 0x000fe20007ffe0ff */
[----:B------:R-:W-:-:S03]  /*1a20*/  @!P2 FADD.FTZ R13, R13, R15 ;  /* 0x0000000f0d0da221 */ /* 0x000fc60000010000 */
[----:B------:R-:W-:Y:S02]  /*1a30*/  ISETP.NE.AND P2, PT, R22, RZ, PT ;  /* 0x000000ff1600720c */ /* 0x000fe40003f45270 */
[----:B------:R-:W-:Y:S01]  /*1a40*/  IADD3 R21, R21, 0x4, RZ ;  /* 0x0000000415157810 */ /* 0x000fe20007ffe0ff */
[----:B--2---:R-:W-:Y:S01]  /*1a50*/  @!P4 FADD.FTZ R12, R12, R16 ;  /* 0x000000100c0cc221 */ /* 0x004fe20000010000 */
[----:B------:R-:W-:-:S03]  /*1a60*/  @!P4 FADD.FTZ R13, R13, R17 ;  /* 0x000000110d0dc221 */ /* 0x000fc60000010000 */
[----:B---3--:R-:W-:Y:S01]  /*1a70*/  @!P1 FADD.FTZ R12, R12, R18 ;  /* 0x000000120c0c9221 */ /* 0x008fe20000010000 */
[----:B------:R-:W-:-:S05]  /*1a80*/  @!P1 FADD.FTZ R13, R13, R19 ;  /* 0x000000130d0d9221 */ /* 0x000fca0000010000 */
[----:B------:R-:W-:Y:S05]  /*1a90*/  @P2 BRA `(.L_x_4912) ;  /* 0xfffffffc00042947 */ /* 0x000fea000383ffff */
.L_x_4911:
[----:B--2---:R-:W-:-:S13]  /*1aa0*/  LOP3.LUT P1, R16, R20, 0x3, RZ, 0xc0, !PT ;  /* 0x0000000314107812 */ /* 0x004fda000782c0ff */
[----:B------:R-:W-:Y:S05]  /*1ab0*/  @!P1 BRA `(.L_x_4908) ;  /* 0x0000000000c89947 */ /* 0x000fea0003800000 */
[----:B------:R-:W-:Y:S01]  /*1ac0*/  ISETP.EQ.OR P1, PT, R21, UR7, P3 ;  /* 0x0000000715007c0c */ /* 0x000fe20009f22670 */
[----:B------:R-:W-:Y:S01]  /*1ad0*/  BSSY B0, `(.L_x_4913) ;  /* 0x0000010000007945 */ /* 0x000fe20003800000 */
[----:B------:R-:W-:-:S11]  /*1ae0*/  ISETP.NE.AND P2, PT, R16, 0x1, PT ;  /* 0x000000011000780c */ /* 0x000fd60003f45270 */
[----:B------:R-:W-:Y:S05]  /*1af0*/  @P1 BRA `(.L_x_4914) ;  /* 0x0000000000341947 */ /* 0x000fea0003800000 */
[----:B------:R-:W1:Y:S01]  /*1b00*/  S2R R18, SR_CTAID.Y ;  /* 0x0000000000127919 */ /* 0x000e620000002600 */
[----:B------:R-:W2:Y:S01]  /*1b10*/  LDC.64 R14, c[0x0][0x248] ;  /* 0x00009200ff0e7b82 */ /* 0x000ea20000000a00 */
[----:B0-----:R-:W-:Y:S01]  /*1b20*/  LOP3.LUT R17, R34, 0x1, RZ, 0xc0, !PT ;  /* 0x0000000122117812 */ /* 0x001fe200078ec0ff */
[----:B------:R-:W-:-:S04]  /*1b30*/  ULDC UR5, c[0x0][0x10] ;  /* 0x0000040000057ab9 */ /* 0x000fc80000000800 */
[----:B------:R-:W-:-:S04]  /*1b40*/  IMAD R17, R17, UR5, RZ ;  /* 0x0000000511117c24 */ /* 0x000fc8000f8e02ff */
[----:B------:R-:W-:-:S05]  /*1b50*/  IMAD R17, R17, R20, RZ ;  /* 0x0000001411117224 */ /* 0x000fca00078e02ff */
[----:B------:R-:W-:-:S05]  /*1b60*/  SHF.L.U32 R17, R17, 0x1, RZ ;  /* 0x0000000111117819 */ /* 0x000fca00000006ff */
[----:B--2---:R-:W-:-:S04]  /*1b70*/  IMAD.WIDE R14, R17, 0x4, R14 ;  /* 0x00000004110e7825 */ /* 0x004fc800078e020e */
[----:B-1----:R-:W-:-:S04]  /*1b80*/  IMAD R17, R21, UR5, R18 ;  /* 0x0000000515117c24 */ /* 0x002fc8000f8e0212 */
[----:B------:R-:W-:-:S06]  /*1b90*/  IMAD.WIDE.U32 R14, R17, 0x8, R14 ;  /* 0x00000008110e7825 */ /* 0x000fcc00078e000e */
[----:B------:R-:W2:Y:S02]  /*1ba0*/  LDG.E.64 R14, desc[UR8][R14.64] ;  /* 0x000000080e0e7981 */ /* 0x000ea4000c1e1b00 */
[----:B--2---:R-:W-:Y:S01]  /*1bb0*/  FADD.FTZ R12, R12, R14 ;  /* 0x0000000e0c0c7221 */ /* 0x004fe20000010000 */
[----:B------:R-:W-:-:S07]  /*1bc0*/  FADD.FTZ R13, R13, R15 ;  /* 0x0000000f0d0d7221 */ /* 0x000fce0000010000 */
.L_x_4914:
[----:B------:R-:W-:Y:S05]  /*1bd0*/  BSYNC B0 ;  /* 0x0000000000007941 */ /* 0x000fea0003800000 */
.L_x_4913:
[----:B------:R-:W-:Y:S05]  /*1be0*/  @!P2 BRA `(.L_x_4908) ;  /* 0x00000000007ca947 */ /* 0x000fea0003800000 */
[C---:B------:R-:W-:Y:S02]  /*1bf0*/  IADD3 R14, R21.reuse, 0x1, RZ ;  /* 0x00000001150e7810 */ /* 0x040fe40007ffe0ff */
[----:B------:R-:W-:Y:S02]  /*1c00*/  IADD3 R21, R21, 0x2, RZ ;  /* 0x0000000215157810 */ /* 0x000fe40007ffe0ff */
[----:B------:R-:W-:Y:S02]  /*1c10*/  ISETP.EQ.OR P2, PT, R14, UR7, P3 ;  /* 0x000000070e007c0c */ /* 0x000fe40009f42670 */
[----:B------:R-:W-:-:S04]  /*1c20*/  ISETP.EQ.OR P1, PT, R21, UR7, P3 ;  /* 0x0000000715007c0c */ /* 0x000fc80009f22670 */
[----:B------:R-:W-:-:S07]  /*1c30*/  ISETP.EQ.OR P1, PT, R16, 0x2, P1 ;  /* 0x000000021000780c */ /* 0x000fce0000f22670 */
[----:B------:R-:W1:Y:S01]  /*1c40*/  @!P2 S2R R19, SR_CTAID.Y ;  /* 0x000000000013a919 */ /* 0x000e620000002600 */
[----:B0-----:R-:W1:Y:S01]  /*1c50*/  @!P2 LDC R17, c[0x0][0x10] ;  /* 0x00000400ff11ab82 */ /* 0x001e620000000800 */
[----:B------:R-:W-:-:S04]  /*1c60*/  @!P2 LOP3.LUT R16, R34, 0x1, RZ, 0xc0, !PT ;  /* 0x000000012210a812 */ /* 0x000fc800078ec0ff */
[----:B------:R-:W0:Y:S01]  /*1c70*/  @!P1 S2R R18, SR_CTAID.Y ;  /* 0x0000000000129919 */ /* 0x000e220000002600 */
[----:B------:R-:W-:Y:S02]  /*1c80*/  @!P1 LOP3.LUT R45, R34, 0x1, RZ, 0xc0, !PT ;  /* 0x00000001222d9812 */ /* 0x000fe400078ec0ff */
[----:B------:R-:W2:Y:S01]  /*1c90*/  @!P1 LDC R22, c[0x0][0x10] ;  /* 0x00000400ff169b82 */ /* 0x000ea20000000800 */
[----:B-1----:R-:W-:Y:S02]  /*1ca0*/  @!P2 IMAD R19, R14, R17, R19 ;  /* 0x000000110e13a224 */ /* 0x002fe400078e0213 */
[----:B------:R-:W-:-:S05]  /*1cb0*/  @!P2 IMAD R17, R17, R16, RZ ;  /* 0x000000101111a224 */ /* 0x000fca00078e02ff */
[----:B------:R-:W1:Y:S01]  /*1cc0*/  @!P2 LDC.64 R14, c[0x0][0x248] ;  /* 0x00009200ff0eab82 */ /* 0x000e620000000a00 */
[----:B--2---:R-:W-:Y:S02]  /*1cd0*/  @!P1 IMAD R45, R22, R45, RZ ;  /* 0x0000002d162d9224 */ /* 0x004fe400078e02ff */
[-C--:B------:R-:W-:Y:S02]  /*1ce0*/  @!P2 IMAD R23, R17, R20.reuse, RZ ;  /* 0x000000141117a224 */ /* 0x080fe400078e02ff */
[----:B------:R-:W-:Y:S02]  /*1cf0*/  @!P1 IMAD R20, R45, R20, RZ ;  /* 0x000000142d149224 */ /* 0x000fe400078e02ff */
[----:B0-----:R-:W-:Y:S01]  /*1d00*/  @!P1 IMAD R21, R21, R22, R18 ;  /* 0x0000001615159224 */ /* 0x001fe200078e0212 */
[----:B------:R-:W0:Y:S01]  /*1d10*/  @!P1 LDC.64 R16, c[0x0][0x248] ;  /* 0x00009200ff109b82 */ /* 0x000e220000000a00 */
[----:B------:R-:W-:-:S05]  /*1d20*/  @!P2 SHF.L.U32 R23, R23, 0x1, RZ ;  /* 0x000000011717a819 */ /* 0x000fca00000006ff */
[----:B-1----:R-:W-:Y:S01]  /*1d30*/  @!P2 IMAD.WIDE R14, R23, 0x4, R14 ;  /* 0x00000004170ea825 */ /* 0x002fe200078e020e */
[----:B------:R-:W-:-:S03]  /*1d40*/  @!P1 SHF.L.U32 R23, R20, 0x1, RZ ;  /* 0x0000000114179819 */ /* 0x000fc600000006ff */
[----:B------:R-:W-:-:S04]  /*1d50*/  @!P2 IMAD.WIDE.U32 R14, R19, 0x8, R14 ;  /* 0x00000008130ea825 */ /* 0x000fc800078e000e */
[----:B0-----:R-:W-:Y:S02]  /*1d60*/  @!P1 IMAD.WIDE R16, R23, 0x4, R16 ;  /* 0x0000000417109825 */ /* 0x001fe400078e0210 */
[----:B------:R-:W2:Y:S02]  /*1d70*/  @!P2 LDG.E.64 R14, desc[UR8][R14.64] ;  /* 0x000000080e0ea981 */ /* 0x000ea4000c1e1b00 */
[----:B------:R-:W-:-:S06]  /*1d80*/  @!P1 IMAD.WIDE.U32 R16, R21, 0x8, R16 ;  /* 0x0000000815109825 */ /* 0x000fcc00078e0010 */
[----:B------:R-:W3:Y:S01]  /*1d90*/  @!P1 LDG.E.64 R16, desc[UR8][R16.64] ;  /* 0x0000000810109981 */ /* 0x000ee2000c1e1b00 */
[----:B--2---:R-:W-:Y:S01]  /*1da0*/  @!P2 FADD.FTZ R12, R12, R14 ;  /* 0x0000000e0c0ca221 */ /* 0x004fe20000010000 */
[----:B------:R-:W-:-:S03]  /*1db0*/  @!P2 FADD.FTZ R13, R13, R15 ;  /* 0x0000000f0d0da221 */ /* 0x000fc60000010000 */
[----:B---3--:R-:W-:Y:S01]  /*1dc0*/  @!P1 FADD.FTZ R12, R12, R16 ;  /* 0x000000100c0c9221 */ /* 0x008fe20000010000 */
[----:B------:R-:W-:-:S07]  /*1dd0*/  @!P1 FADD.FTZ R13, R13, R17 ;  /* 0x000000110d0d9221 */ /* 0x000fce0000010000 */
.L_x_4908:
[----:B------:R-:W-:Y:S01]  /*1de0*/  ULDC.64 UR12, c[0x0][0x218] ;  /* 0x00008600000c7ab9 */ /* 0x000fe20000000a00 */
[----:B------:R-:W-:Y:S01]  /*1df0*/  LOP3.LUT P1, RZ, R36, UR7, RZ, 0xfc, !PT ;  /* 0x0000000724ff7c12 */ /* 0x000fe2000f82fcff */
[----:B------:R-:W1:Y:S01]  /*1e00*/  S2UR UR6, SR_CgaCtaId ;  /* 0x00000000000679c3 */ /* 0x000e620000008800 */
[----:B------:R-:W-:Y:S01]  /*1e10*/  ISETP.EQ.U32.AND P2, PT, RZ, UR12, PT ;  /* 0x0000000cff007c0c */ /* 0x000fe2000bf42070 */
[----:B------:R-:W-:Y:S01]  /*1e20*/  UMOV UR5, 0x400 ;  /* 0x0000040000057882 */ /* 0x000fe20000000000 */
[----:B------:R-:W-:Y:S01]  /*1e30*/  IADD3 R0, R39, R0, RZ ;  /* 0x0000000027007210 */ /* 0x000fe20007ffe0ff */
[----:B------:R-:W-:Y:S01]  /*1e40*/  ULDC.64 UR14, c[0x0][0x278] ;  /* 0x00009e00000e7ab9 */ /* 0x000fe20000000a00 */
[----:B------:R-:W-:-:S03]  /*1e50*/  ISETP.EQ.OR.EX P1, PT, RZ, UR13, P1, P2 ;  /* 0x0000000dff007c0c */ /* 0x000fc60008f22720 */
[----:B0-2---:R-:W0:Y:S08]  /*1e60*/  LDC.64 R16, c[0x0][0x228] ;  /* 0x00008a00ff107b82 */ /* 0x005e300000000a00 */
[----:B------:R-:W2:Y:S08]  /*1e70*/  LDC.64 R14, c[0x0][0x230] ;  /* 0x00008c00ff0e7b82 */ /* 0x000eb00000000a00 */
[----:B------:R-:W3:Y:S01]  /*1e80*/  @!P1 LDC.64 R18, c[0x0][0x218] ;  /* 0x00008600ff129b82 */ /* 0x000ee20000000a00 */
[----:B-1----:R-:W-:-:S03]  /*1e90*/  ULEA UR5, UR6, UR5, 0x18 ;  /* 0x0000000506057291 */ /* 0x002fc6000f8ec03f */
[----:B------:R-:W-:Y:S02]  /*1ea0*/  ULDC UR6, c[0x0][0x2a4] ;  /* 0x0000a90000067ab9 */ /* 0x000fe40000000800 */
[----:B------:R-:W-:Y:S01]  /*1eb0*/  @!P1 FMUL.FTZ R21, R13, UR6 ;  /* 0x000000060d159c20 */ /* 0x000fe20008410000 */
[----:B------:R-:W-:Y:S01]  /*1ec0*/  @!P1 FMUL.FTZ R20, R12, UR6 ;  /* 0x000000060c149c20 */ /* 0x000fe20008410000 */
[C---:B0-----:R-:W-:Y:S02]  /*1ed0*/  IMAD.WIDE R44, R0.reuse, 0x4, R16 ;  /* 0x00000004002c7825 */ /* 0x041fe400078e0210 */
[----:B------:R-:W-:Y:S02]  /*1ee0*/  @!P3 STS.64 [UR5+0x80], R12 ;  /* 0x0000800cff00b988 */ /* 0x000fe40008000a05 */
[----:B--2---:R-:W-:-:S04]  /*1ef0*/  IMAD.WIDE R16, R0, 0x4, R14 ;  /* 0x0000000400107825 */ /* 0x004fc800078e020e */
[----:B---3--:R-:W-:-:S05]  /*1f00*/  @!P1 IMAD.WIDE R22, R38, 0x8, R18 ;  /* 0x0000000826169825 */ /* 0x008fca00078e0212 */
[----:B------:R-:W-:Y:S01]  /*1f10*/  @!P1 STG.E.64 desc[UR8][R22.64], R20 ;  /* 0x0000001416009986 */ /* 0x000fe2000c101b08 */
[----:B------:R-:W-:Y:S06]  /*1f20*/  BAR.SYNC.DEFER_BLOCKING 0x0 ;  /* 0x0000000000007b1d */ /* 0x000fec0000010000 */
[----:B------:R0:W2:Y:S04]  /*1f30*/  LDG.E.64 R14, desc[UR8][R44.64] ;  /* 0x000000082c0e7981 */ /* 0x0000a8000c1e1b00 */
[----:B------:R-:W2:Y:S01]  /*1f40*/  LDG.E.64 R16, desc[UR8][R16.64] ;  /* 0x0000000810107981 */ /* 0x000ea2000c1e1b00 */
[----:B------:R-:W-:-:S02]  /*1f50*/  ISETP.NE.AND P6, PT, RZ, UR10, PT ;  /* 0x0000000aff007c0c */ /* 0x000fc4000bfc5270 */
[----:B------:R-:W-:Y:S01]  /*1f60*/  ISETP.GE.U32.AND P2, PT, R2, UR14, PT ;  /* 0x0000000e02007c0c */ /* 0x000fe2000bf46070 */
[----:B------:R-:W1:Y:S03]  /*1f70*/  LDS.64 R18, [UR5+0x80] ;  /* 0x00008005ff127984 */ /* 0x000e660008000a00 */
[----:B------:R-:W-:-:S04]  /*1f80*/  ISETP.GE.AND.EX P2, PT, R3, UR15, PT, P2 ;  /* 0x0000000f03007c0c */ /* 0x000fc8000bf46320 */
[----:B------:R-:W-:Y:S01]  /*1f90*/  ISETP.GT.U32.OR P2, PT, R36, 0x187, P2 ;  /* 0x000001872400780c */ /* 0x000fe20001744470 */
[----:B-1----:R-:W-:-:S04]  /*1fa0*/  FMUL.FTZ R18, R18, UR6 ;  /* 0x0000000612127c20 */ /* 0x002fc80008410000 */
[C---:B------:R-:W-:Y:S01]  /*1fb0*/  FMUL.FTZ R0, R18.reuse, R18 ;  /* 0x0000001212007220 */ /* 0x040fe20000410000 */
[C---:B------:R-:W-:Y:S01]  /*1fc0*/  FADD.FTZ R13, -R18.reuse, R8 ;  /* 0x00000008120d7221 */ /* 0x040fe20000010100 */
[C---:B------:R-:W-:Y:S01]  /*1fd0*/  FADD.FTZ R9, -R18.reuse, R9 ;  /* 0x0000000912097221 */ /* 0x040fe20000010100 */
[C---:B------:R-:W-:Y:S01]  /*1fe0*/  FADD.FTZ R11, -R18.reuse, R11 ;  /* 0x0000000b120b7221 */ /* 0x040fe20000010100 */
[----:B------:R-:W-:Y:S01]  /*1ff0*/  FFMA.FTZ R0, R19, UR6, -R0 ;  /* 0x0000000613007c23 */ /* 0x000fe20008010800 */
[C---:B------:R-:W-:Y:S01]  /*2000*/  FADD.FTZ R27, -R18.reuse, R27 ;  /* 0x0000001b121b7221 */ /* 0x040fe20000010100 */
[C---:B------:R-:W-:Y:S01]  /*2010*/  FADD.FTZ R7, -R18.reuse, R7 ;  /* 0x0000000712077221 */ /* 0x040fe20000010100 */
[C---:B------:R-:W-:Y:S01]  /*2020*/  FADD.FTZ R21, -R18.reuse, R10 ;  /* 0x0000000a12157221 */ /* 0x040fe20000010100 */
[----:B------:R-:W-:Y:S01]  /*2030*/  FADD.FTZ R23, -R18, R24 ;  /* 0x0000001812177221 */ /* 0x000fe20000010100 */
[----:B------:R-:W-:Y:S01]  /*2040*/  FSETP.GTU.FTZ.AND P1, PT, R0, RZ, PT ;  /* 0x000000ff0000720b */ /* 0x000fe20003f3c000 */
[C---:B------:R-:W-:Y:S01]  /*2050*/  FADD.FTZ R25, -R18.reuse, R25 ;  /* 0x0000001912197221 */ /* 0x040fe20000010100 */
[C---:B0-----:R-:W-:Y:S01]  /*2060*/  FADD.FTZ R45, -R18.reuse, R26 ;  /* 0x0000001a122d7221 */ /* 0x041fe20000010100 */
[C---:B------:R-:W-:Y:S01]  /*2070*/  FADD.FTZ R28, -R18.reuse, R28 ;  /* 0x0000001c121c7221 */ /* 0x040fe20000010100 */
[C---:B------:R-:W-:Y:S01]  /*2080*/  FADD.FTZ R29, -R18.reuse, R29 ;  /* 0x0000001d121d7221 */ /* 0x040fe20000010100 */
[C---:B------:R-:W-:Y:S01]  /*2090*/  FADD.FTZ R30, -R18.reuse, R30 ;  /* 0x0000001e121e7221 */ /* 0x040fe20000010100 */
[C---:B------:R-:W-:Y:S01]  /*20a0*/  FADD.FTZ R31, -R18.reuse, R31 ;  /* 0x0000001f121f7221 */ /* 0x040fe20000010100 */
[C---:B------:R-:W-:Y:S01]  /*20b0*/  FADD.FTZ R32, -R18.reuse, R32 ;  /* 0x0000002012207221 */ /* 0x040fe20000010100 */
[----:B------:R-:W-:-:S05]  /*20c0*/  FADD.FTZ R33, -R18, R33 ;  /* 0x0000002112217221 */ /* 0x000fca0000010100 */
[----:B------:R-:W0:Y:S02]  /*20d0*/  @P1 LDC R19, c[0x0][0x238] ;  /* 0x00008e00ff131b82 */ /* 0x000e240000000800 */
[----:B0-----:R-:W-:Y:S01]  /*20e0*/  @P1 FADD.FTZ R12, R0, R19 ;  /* 0x00000013000c1221 */ /* 0x001fe20000010000 */
[----:B------:R-:W-:Y:S01]  /*20f0*/  MOV R0, 0x3f800000 ;  /* 0x3f80000000007802 */ /* 0x000fe20000000f00 */
[----:B------:R-:W-:-:S05]  /*2100*/  FADD.FTZ R19, -R18, R6 ;  /* 0x0000000612137221 */ /* 0x000fca0000010100 */
[----:B------:R-:W0:Y:S01]  /*2110*/  @P1 MUFU.RSQ R0, R12 ;  /* 0x0000000c00001308 */ /* 0x000e220000001400 */
[----:B------:R-:W-:-:S04]  /*2120*/  ISETP.GE.U32.AND P1, PT, R4, UR14, PT ;  /* 0x0000000e04007c0c */ /* 0x000fc8000bf26070 */
[----:B------:R-:W-:-:S04]  /*2130*/  ISETP.GE.AND.EX P1, PT, R5, UR15, PT, P1 ;  /* 0x0000000f05007c0c */ /* 0x000fc8000bf26310 */
[----:B------:R-:W-:Y:S01]  /*2140*/  ISETP.GT.U32.OR P1, PT, R36, 0x187, P1 ;  /* 0x000001872400780c */ /* 0x000fe20000f24470 */
[-C--:B0-----:R-:W-:Y:S01]  /*2150*/  FMUL.FTZ R13, R13, R0.reuse ;  /* 0x000000000d0d7220 */ /* 0x081fe20000410000 */
        /* <DEDUP_REMOVED lines=15> */
[----:B--2---:R-:W-:Y:S01]  /*2250*/  FFMA.FTZ R24, R14, R13, R16 ;  /* 0x0000000d0e187223 */ /* 0x004fe20000010010 */
        /* <DEDUP_REMOVED lines=12> */
.L_x_4915:
        /* <DEDUP_REMOVED lines=8> */
[----:B------:R-:W-:Y:S02]  /*23a0*/  ULDC.64 UR12, c[0x0][0x210] ;  /* 0x00008400000c7ab9 */ /* 0x000fe40000000a00 */
[----:B------:R-:W-:Y:S02]  /*23b0*/  LEA R28, P3, R6, UR12, 0x2 ;  /* 0x0000000c061c7c11 */ /* 0x000fe4000f8610ff */
[----:B------:R-:W-:-:S04]  /*23c0*/  IADD3 R13, R7, R13, RZ ;  /* 0x0000000d070d7210 */ /* 0x000fc80007ffe0ff */
[----:B------:R-:W-:-:S05]  /*23d0*/  LEA.HI.X R29, R6, UR13, R13, 0x2, P3 ;  /* 0x0000000d061d7c11 */ /* 0x000fca00098f140d */
[----:B------:R0:W-:Y:S02]  /*23e0*/  STG.E.64 desc[UR8][R28.64], R24 ;  /* 0x000000181c007986 */ /* 0x0001e4000c101b08 */
.L_x_4917:
[----:B------:R-:W-:Y:S05]  /*23f0*/  BSYNC B0 ;  /* 0x0000000000007941 */ /* 0x000fea0003800000 */
.L_x_4916:
        /* <DEDUP_REMOVED lines=13> */
.L_x_4918:
[----:B------:R-:W-:Y:S04]  /*24d0*/  BSSY B0, `(.L_x_4919) ;  /* 0x000000d000007945 */ /* 0x000fe80003800000 */
[----:B------:R-:W-:Y:S05]  /*24e0*/  @P1 BRA `(.L_x_4920) ;  /* 0x00000000002c1947 */ /* 0x000fea0003800000 */
[----:B------:R-:W-:Y:S01]  /*24f0*/  ULDC.64 UR12, c[0x0][0x270] ;  /* 0x00009c00000c7ab9 */ /* 0x000fe20000000a00 */
[----:B0-----:R-:W-:Y:S01]  /*2500*/  MOV R24, R40 ;  /* 0x0000002800187202 */ /* 0x001fe20000000f00 */
        /* <DEDUP_REMOVED lines=9> */
.L_x_4920:
[----:B------:R-:W-:Y:S05]  /*25a0*/  BSYNC B0 ;  /* 0x0000000000007941 */ /* 0x000fea0003800000 */
.L_x_4919:
[----:B-1----:R-:W-:Y:S01]  /*25b0*/  FFMA.FTZ R6, R14, R21, R16 ;  /* 0x000000150e067223 */ /* 0x002fe20000010010 */
        /* <DEDUP_REMOVED lines=9> */
[----:B0-----:R-:W0:Y:S01]  /*2650*/  MUFU.RCP R24, R19 ;  /* 0x0000001300187308 */ /* 0x001e220000001000 */
[----:B-1----:R-:W-:Y:S01]  /*2660*/  FMUL.FTZ R6, R6, R13 ;  /* 0x0000000d06067220 */ /* 0x002fe20000410000 */
[----:B0-----:R-:W-:-:S07]  /*2670*/  FMUL.FTZ R7, R7, R24 ;  /* 0x0000001807077220 */ /* 0x001fce0000410000 */
.L_x_4921:
        /* <DEDUP_REMOVED lines=13> */
.L_x_4923:
[----:B------:R-:W-:Y:S05]  /*2750*/  BSYNC B0 ;  /* 0x0000000000007941 */ /* 0x000fea0003800000 */
.L_x_4922:
[C---:B------:R-:W-:Y:S01]  /*2760*/  IADD3 R32, R37.reuse, 0x18, RZ ;  /* 0x0000001825207810 */ /* 0x040fe20007ffe0ff */
[C-C-:B------:R-:W-:Y:S01]  /*2770*/  FFMA.FTZ R10, R14.reuse, R9, R16.reuse ;  /* 0x000000090e0a7223 */ /* 0x140fe20000010010 */
[C---:B------:R-:W-:Y:S01]  /*2780*/  IADD3 R3, R37.reuse, 0x20, RZ ;  /* 0x0000002025037810 */ /* 0x040fe20007ffe0ff */
[C-C-:B0-----:R-:W-:Y:S01]  /*2790*/  FFMA.FTZ R24, R14.reuse, R11, R16.reuse ;  /* 0x0000000b0e187223 */ /* 0x141fe20000010010 */
[C---:B------:R-:W-:Y:S01]  /*27a0*/  IADD3 R5, R37.reuse, 0x28, RZ ;  /* 0x0000002825057810 */ /* 0x040fe20007ffe0ff */
[C-C-:B------:R-:W-:Y:S01]  /*27b0*/  FFMA.FTZ R26, R14.reuse, R27, R16.reuse ;  /* 0x0000001b0e1a7223 */ /* 0x140fe20000010010 */
[C---:B------:R-:W-:Y:S01]  /*27c0*/  IADD3 R13, R37.reuse, 0x30, RZ ;  /* 0x00000030250d7810 */ /* 0x040fe20007ffe0ff */
[C-C-:B-1----:R-:W-:Y:S01]  /*27d0*/  FFMA.FTZ R6, R14.reuse, R23, R16.reuse ;  /* 0x000000170e067223 */ /* 0x142fe20000010010 */
[----:B------:R-:W-:Y:S01]  /*27e0*/  IADD3 R19, R37, 0x38, RZ ;  /* 0x0000003825137810 */ /* 0x000fe20007ffe0ff */
[----:B------:R-:W-:Y:S01]  /*27f0*/  FFMA.FTZ R8, R14, R45, R16 ;  /* 0x0000002d0e087223 */ /* 0x000fe20000010010 */
[----:B------:R-:W-:Y:S01]  /*2800*/  ISETP.GE.U32.AND P5, PT, R32, UR14, PT ;  /* 0x0000000e20007c0c */ /* 0x000fe2000bfa6070 */
[--C-:B------:R-:W-:Y:S01]  /*2810*/  FFMA.FTZ R9, R15, R18, R17.reuse ;  /* 0x000000120f097223 */ /* 0x100fe20000010011 */
[----:B------:R-:W-:Y:S01]  /*2820*/  ISETP.GE.U32.AND P1, PT, R3, UR14, PT ;  /* 0x0000000e03007c0c */ /* 0x000fe2000bf26070 */
[--C-:B------:R-:W-:Y:S01]  /*2830*/  FFMA.FTZ R11, R15, R20, R17.reuse ;  /* 0x000000140f0b7223 */ /* 0x100fe20000010011 */
[----:B------:R-:W-:Y:S01]  /*2840*/  ISETP.GE.U32.AND P2, PT, R5, UR14, PT ;  /* 0x0000000e05007c0c */ /* 0x000fe2000bf46070 */
[--C-:B------:R-:W-:Y:S01]  /*2850*/  FFMA.FTZ R25, R15, R22, R17.reuse ;  /* 0x000000160f197223 */ /* 0x100fe20000010011 */
[----:B------:R-:W-:Y:S01]  /*2860*/  ISETP.GE.U32.AND P3, PT, R13, UR14, PT ;  /* 0x0000000e0d007c0c */ /* 0x000fe2000bf66070 */
[--C-:B------:R-:W-:Y:S01]  /*2870*/  FFMA.FTZ R27, R15, R0, R17.reuse ;  /* 0x000000000f1b7223 */ /* 0x100fe20000010011 */
[----:B------:R-:W-:Y:S01]  /*2880*/  ISETP.GE.U32.AND P4, PT, R19, UR14, PT ;  /* 0x0000000e13007c0c */ /* 0x000fe2000bf86070 */
[----:B------:R-:W-:Y:S01]  /*2890*/  FFMA.FTZ R7, R15, R12, R17 ;  /* 0x0000000c0f077223 */ /* 0x000fe20000010011 */
[----:B------:R-:W-:-:S02]  /*28a0*/  SHF.R.S32.HI R21, RZ, 0x1f, R32 ;  /* 0x0000001fff157819 */ /* 0x000fc40000011420 */
        /* <DEDUP_REMOVED lines=13> */
[----:B------:R-:W-:Y:S01]  /*2980*/  ISETP.GT.U32.OR P4, PT, R36, 0x187, P4 ;  /* 0x000001872400780c */ /* 0x000fe20002784470 */
[----:B------:R-:W-:-:S12]  /*2990*/  @!P6 BRA `(.L_x_4924) ;  /* 0x000000000028e947 */ /* 0x000fd80003800000 */
        /* <DEDUP_REMOVED lines=10> */
.L_x_4924:
[----:B------:R-:W-:Y:S04]  /*2a40*/  BSSY B0, `(.L_x_4925) ;  /* 0x000000d000007945 */ /* 0x000fe80003800000 */
[----:B------:R-:W-:Y:S05]  /*2a50*/  @P5 BRA `(.L_x_4926) ;  /* 0x00000000002c5947 */ /* 0x000fea0003800000 */
        /* <DEDUP_REMOVED lines=11> */
.L_x_4926:
[----:B------:R-:W-:Y:S05]  /*2b10*/  BSYNC B0 ;  /* 0x0000000000007941 */ /* 0x000fea0003800000 */
.L_x_4925:
[----:B------:R-:W-:Y:S05]  /*2b20*/  @!P6 BRA `(.L_x_4927) ;  /* 0x000000000028e947 */ /* 0x000fea0003800000 */
        /* <DEDUP_REMOVED lines=10> */
.L_x_4927:
[----:B------:R-:W-:Y:S04]  /*2bd0*/  BSSY B0, `(.L_x_4928) ;  /* 0x000000d000007945 */ /* 0x000fe80003800000 */
[----:B------:R-:W-:Y:S05]  /*2be0*/  @P1 BRA `(.L_x_4929) ;  /* 0x00000000002c1947 */ /* 0x000fea0003800000 */
[----:B------:R-:W-:Y:S01]  /*2bf0*/  ULDC.64 UR12, c[0x0][0x270] ;  /* 0x00009c00000c7ab9 */ /* 0x000fe20000000a00 */
[----:B0-----:R-:W-:Y:S01]  /*2c00*/  MOV R6, R40 ;  /* 0x0000002800067202 */ /* 0x001fe20000000f00 */
[----:B------:R-:W-:Y:S01]  /*2c10*/  IMAD R28, R28, UR12, RZ ;  /* 0x0000000c1c1c7c24 */ /* 0x000fe2000f8e02ff */
[----:B------:R-:W-:-:S03]  /*2c20*/  MOV R7, R43 ;  /* 0x0000002b00077202 */ /* 0x000fc60000000f00 */
[----:B------:R-:W-:-:S04]  /*2c30*/  IMAD.WIDE.U32 R6, R3, UR12, R6 ;  /* 0x0000000c03067c25 */ /* 0x000fc8000f8e0006 */
[----:B------:R-:W-:Y:S01]  /*2c40*/  IMAD R3, R3, UR13, R28 ;  /* 0x0000000d03037c24 */ /* 0x000fe2000f8e021c */
[----:B------:R-:W-:Y:S02]  /*2c50*/  ULDC.64 UR12, c[0x0][0x210] ;  /* 0x00008400000c7ab9 */ /* 0x000fe40000000a00 */
[----:B------:R-:W-:Y:S02]  /*2c60*/  LEA R14, P1, R6, UR12, 0x2 ;  /* 0x0000000c060e7c11 */ /* 0x000fe4000f8210ff */
[----:B------:R-:W-:-:S04]  /*2c70*/  IADD3 R3, R7, R3, RZ ;  /* 0x0000000307037210 */ /* 0x000fc80007ffe0ff */
[----:B------:R-:W-:-:S05]  /*2c80*/  LEA.HI.X R15, R6, UR13, R3, 0x2, P1 ;  /* 0x0000000d060f7c11 */ /* 0x000fca00088f1403 */
[----:B------:R1:W-:Y:S02]  /*2c90*/  STG.E.64 desc[UR8][R14.64], R8 ;  /* 0x000000080e007986 */ /* 0x0003e4000c101b08 */
.L_x_4929:
[----:B------:R-:W-:Y:S05]  /*2ca0*/  BSYNC B0 ;  /* 0x0000000000007941 */ /* 0x000fea0003800000 */
.L_x_4928:
[----:B------:R-:W-:Y:S05]  /*2cb0*/  @!P6 BRA `(.L_x_4930) ;  /* 0x000000000028e947 */ /* 0x000fea0003800000 */
[----:B------:R-:W-:Y:S01]  /*2cc0*/  FMUL.FTZ R0, R10, -1.4426950216293334961 ;  /* 0xbfb8aa3b0a007820 */ /* 0x000fe20000410000 */
[----:B0-----:R-:W-:-:S05]  /*2cd0*/  FMUL.FTZ R6, R11, -1.4426950216293334961 ;  /* 0xbfb8aa3b0b067820 */ /* 0x001fca0000410000 */
[----:B------:R-:W0:Y:S08]  /*2ce0*/  MUFU.EX2 R0, R0 ;  /* 0x0000000000007308 */ /* 0x000e300000000800 */
[----:B------:R-:W2:Y:S01]  /*2cf0*/  MUFU.EX2 R6, R6 ;  /* 0x0000000600067308 */ /* 0x000ea20000000800 */
[----:B0-----:R-:W-:-:S07]  /*2d00*/  FADD.FTZ R3, R0, 1 ;  /* 0x3f80000000037421 */ /* 0x001fce0000010000 */
[----:B------:R-:W0:Y:S01]  /*2d10*/  MUFU.RCP R3, R3 ;  /* 0x0000000300037308 */ /* 0x000e220000001000 */
[----:B--2---:R-:W-:-:S07]  /*2d20*/  FADD.FTZ R7, R6, 1 ;  /* 0x3f80000006077421 */ /* 0x004fce0000010000 */
[----:B-1----:R-:W1:Y:S01]  /*2d30*/  MUFU.RCP R8, R7 ;  /* 0x0000000700087308 */ /* 0x002e620000001000 */
[----:B0-----:R-:W-:Y:S01]  /*2d40*/  FMUL.FTZ R10, R10, R3 ;  /* 0x000000030a0a7220 */ /* 0x001fe20000410000 */
[----:B-1----:R-:W-:-:S07]  /*2d50*/  FMUL.FTZ R11, R11, R8 ;  /* 0x000000080b0b7220 */ /* 0x002fce0000410000 */
.L_x_4930:
        /* <DEDUP_REMOVED lines=9> */
[----:B-1----:R-:W-:Y:S02]  /*2df0*/  LEA R8, P1, R6, UR12, 0x2 ;  /* 0x0000000c06087c11 */ /* 0x002fe4000f8210ff */
[----:B------:R-:W-:-:S04]  /*2e00*/  IADD3 R5, R7, R5, RZ ;  /* 0x0000000507057210 */ /* 0x000fc80007ffe0ff */
[----:B------:R-:W-:-:S05]  /*2e10*/  LEA.HI.X R9, R6, UR13, R5, 0x2, P1 ;  /* 0x0000000d06097c11 */ /* 0x000fca00088f1405 */
[----:B------:R2:W-:Y:S02]  /*2e20*/  STG.E.64 desc[UR8][R8.64], R10 ;  /* 0x0000000a08007986 */ /* 0x0005e4000c101b08 */
.L_x_4932:
[----:B------:R-:W-:Y:S05]  /*2e30*/  BSYNC B0 ;  /* 0x0000000000007941 */ /* 0x000fea0003800000 */
.L_x_4931:
[----:B------:R-:W-:Y:S05]  /*2e40*/  @!P6 BRA `(.L_x_4933) ;  /* 0x000000000028e947 */ /* 0x000fea0003800000 */
[----:B------:R-:W-:Y:S01]  /*2e50*/  FMUL.FTZ R0, R24, -1.4426950216293334961 ;  /* 0xbfb8aa3b18007820 */ /* 0x000fe20000410000 */
[----:B------:R-:W-:-:S05]  /*2e60*/  FMUL.FTZ R5, R25, -1.4426950216293334961 ;  /* 0xbfb8aa3b19057820 */ /* 0x000fca0000410000 */
        /* <DEDUP_REMOVED lines=8> */
.L_x_4933:
[----:B------:R-:W-:Y:S04]  /*2ef0*/  BSSY B0, `(.L_x_4934) ;  /* 0x000000d000007945 */ /* 0x000fe80003800000 */
[----:B------:R-:W-:Y:S05]  /*2f00*/  @P3 BRA `(.L_x_4935) ;  /* 0x00000000002c3947 */ /* 0x000fea0003800000 */
[----:B------:R-:W-:Y:S01]  /*2f10*/  ULDC.64 UR12, c[0x0][0x270] ;  /* 0x00009c00000c7ab9 */ /* 0x000fe20000000a00 */
[----:B0-----:R-:W-:Y:S01]  /*2f20*/  MOV R6, R40 ;  /* 0x0000002800067202 */ /* 0x001fe20000000f00 */
[----:B------:R-:W-:Y:S01]  /*2f30*/  IMAD R30, R30, UR12, RZ ;  /* 0x0000000c1e1e7c24 */ /* 0x000fe2000f8e02ff */
[----:B------:R-:W-:-:S03]  /*2f40*/  MOV R7, R43 ;  /* 0x0000002b00077202 */ /* 0x000fc60000000f00 */
[----:B-12---:R-:W-:-:S04]  /*2f50*/  IMAD.WIDE.U32 R8, R13, UR12, R6 ;  /* 0x0000000c0d087c25 */ /* 0x006fc8000f8e0006 */
[----:B------:R-:W-:Y:S01]  /*2f60*/  IMAD R13, R13, UR13, R30 ;  /* 0x0000000d0d0d7c24 */ /* 0x000fe2000f8e021e */
[----:B------:R-:W-:Y:S02]  /*2f70*/  ULDC.64 UR12, c[0x0][0x210] ;  /* 0x00008400000c7ab9 */ /* 0x000fe40000000a00 */
[----:B------:R-:W-:Y:S02]  /*2f80*/  LEA R6, P1, R8, UR12, 0x2 ;  /* 0x0000000c08067c11 */ /* 0x000fe4000f8210ff */
[----:B------:R-:W-:-:S04]  /*2f90*/  IADD3 R13, R9, R13, RZ ;  /* 0x0000000d090d7210 */ /* 0x000fc80007ffe0ff */
[----:B------:R-:W-:-:S05]  /*2fa0*/  LEA.HI.X R7, R8, UR13, R13, 0x2, P1 ;  /* 0x0000000d08077c11 */ /* 0x000fca00088f140d */
[----:B------:R3:W-:Y:S02]  /*2fb0*/  STG.E.64 desc[UR8][R6.64], R24 ;  /* 0x0000001806007986 */ /* 0x0007e4000c101b08 */
.L_x_4935:
[----:B------:R-:W-:Y:S05]  /*2fc0*/  BSYNC B0 ;  /* 0x0000000000007941 */ /* 0x000fea0003800000 */
.L_x_4934:
[----:B------:R-:W-:Y:S05]  /*2fd0*/  @!P6 BRA `(.L_x_4936) ;  /* 0x000000000028e947 */ /* 0x000fea0003800000 */
[----:B------:R-:W-:Y:S01]  /*2fe0*/  FMUL.FTZ R0, R26, -1.4426950216293334961 ;  /* 0xbfb8aa3b1a007820 */ /* 0x000fe20000410000 */
[----:B------:R-:W-:-:S05]  /*2ff0*/  FMUL.FTZ R5, R27, -1.4426950216293334961 ;  /* 0xbfb8aa3b1b057820 */ /* 0x000fca0000410000 */
[----:B------:R-:W4:Y:S08]  /*3000*/  MUFU.EX2 R0, R0 ;  /* 0x0000000000007308 */ /* 0x000f300000000800 */
[----:B------:R-:W0:Y:S01]  /*3010*/  MUFU.EX2 R5, R5 ;  /* 0x0000000500057308 */ /* 0x000e220000000800 */
[----:B----4-:R-:W-:-:S07]  /*3020*/  FADD.FTZ R3, R0, 1 ;  /* 0x3f80000000037421 */ /* 0x010fce0000010000 */
[----:B------:R-:W4:Y:S01]  /*3030*/  MUFU.RCP R3, R3 ;  /* 0x0000000300037308 */ /* 0x000f220000001000 */
[----:B0--3--:R-:W-:-:S07]  /*3040*/  FADD.FTZ R6, R5, 1 ;  /* 0x3f80000005067421 */ /* 0x009fce0000010000 */
[----:B------:R-:W0:Y:S01]  /*3050*/  MUFU.RCP R6, R6 ;  /* 0x0000000600067308 */ /* 0x000e220000001000 */
[----:B----4-:R-:W-:Y:S01]  /*3060*/  FMUL.FTZ R26, R26, R3 ;  /* 0x000000031a1a7220 */ /* 0x010fe20000410000 */
[----:B0-----:R-:W-:-:S07]  /*3070*/  FMUL.FTZ R27, R27, R6 ;  /* 0x000000061b1b7220 */ /* 0x001fce0000410000 */
.L_x_4936:
[----:B------:R-:W-:Y:S04]  /*3080*/  BSSY B0, `(.L_x_4937) ;  /* 0x000000c000007945 */ /* 0x000fe80003800000 */
[----:B------:R-:W-:Y:S05]  /*3090*/  @P4 BRA `(.L_x_4938) ;  /* 0x0000000000284947 */ /* 0x000fea0003800000 */
[----:B------:R-:W-:Y:S01]  /*30a0*/  ULDC.64 UR12, c[0x0][0x270] ;  /* 0x00009c00000c7ab9 */ /* 0x000fe20000000a00 */
[----:B------:R-:W-:Y:S01]  /*30b0*/  MOV R41, R43 ;  /* 0x0000002b00297202 */ /* 0x000fe20000000f00 */
[----:B------:R-:W-:Y:S02]  /*30c0*/  IMAD R0, R31, UR12, RZ ;  /* 0x0000000c1f007c24 */ /* 0x000fe4000f8e02ff */
[----:B------:R-:W-:-:S04]  /*30d0*/  IMAD.WIDE.U32 R40, R19, UR12, R40 ;  /* 0x0000000c13287c25 */ /* 0x000fc8000f8e0028 */
[----:B------:R-:W-:Y:S01]  /*30e0*/  IMAD R19, R19, UR13, R0 ;  /* 0x0000000d13137c24 */ /* 0x000fe2000f8e0200 */
[----:B------:R-:W-:Y:S02]  /*30f0*/  ULDC.64 UR12, c[0x0][0x210] ;  /* 0x00008400000c7ab9 */ /* 0x000fe40000000a00 */
[----:B0--3--:R-:W-:Y:S02]  /*3100*/  LEA R6, P1, R40, UR12, 0x2 ;  /* 0x0000000c28067c11 */ /* 0x009fe4000f8210ff */
[----:B------:R-:W-:-:S04]  /*3110*/  IADD3 R19, R41, R19, RZ ;  /* 0x0000001329137210 */ /* 0x000fc80007ffe0ff */
[----:B------:R-:W-:-:S05]  /*3120*/  LEA.HI.X R7, R40, UR13, R19, 0x2, P1 ;  /* 0x0000000d28077c11 */ /* 0x000fca00088f1413 */
[----:B------:R4:W-:Y:S02]  /*3130*/  STG.E.64 desc[UR8][R6.64], R26 ;  /* 0x0000001a06007986 */ /* 0x0009e4000c101b08 */
.L_x_4938:
[----:B------:R-:W-:Y:S05]  /*3140*/  BSYNC B0 ;  /* 0x0000000000007941 */ /* 0x000fea0003800000 */
.L_x_4937:
[----:B------:R-:W5:Y:S01]  /*3150*/  LDC R3, c[0x0][0x10] ;  /* 0x00000400ff037b82 */ /* 0x000f620000000800 */
[----:B------:R-:W-:Y:S02]  /*3160*/  IADD3 R34, R34, 0x1, RZ ;  /* 0x0000000122227810 */ /* 0x000fe40007ffe0ff */
[----:B-----5:R-:W-:-:S04]  /*3170*/  IADD3 R38, R3, R38, RZ ;  /* 0x0000002603267210 */ /* 0x020fc80007ffe0ff */
[----:B------:R-:W-:-:S13]  /*3180*/  ISETP.GE.AND P1, PT, R38, UR4, PT ;  /* 0x0000000426007c0c */ /* 0x000fda000bf26270 */
[----:B------:R-:W-:Y:S05]  /*3190*/  @!P1 BRA `(.L_x_4939) ;  /* 0xffffffcc00fc9947 */ /* 0x000fea000383ffff */
[----:B------:R-:W-:Y:S05]  /*31a0*/  EXIT ;  /* 0x000000000000794d */ /* 0x000fea0003800000 */
.L_x_4940:
        /* <DEDUP_REMOVED lines=13> */
.L_x_5645:


//--------------------- .text._Z35group_norm_nhwc_fwd_one_pass_kernelI11Fp32IOFp32WLi128ELi98ELi392EEv26Group_norm_nhwc_fwd_params --------------------------
	.section	.text._Z35group_norm_nhwc_fwd_one_pass_kernelI11Fp32IOFp32WLi128ELi98ELi392EEv26Group_norm_nhwc_fwd_params,"ax",@progbits
	.align	128
        .global         _Z35group_norm_nhwc_fwd_one_pass_kernelI11Fp32IOFp32WLi128ELi98ELi392EEv26Group_norm_nhwc_fwd_params
        .type           _Z35group_norm_nhwc_fwd_one_pass_kernelI11Fp32IOFp32WLi128ELi98ELi392EEv26Group_norm_nhwc_fwd_params,@function
        .size           _Z35group_norm_nhwc_fwd_one_pass_kernelI11Fp32IOFp32WLi128ELi98ELi392EEv26Group_norm_nhwc_fwd_params,(.L_x_5646 - _Z35group_norm_nhwc_fwd_one_pass_kernelI11Fp32IOFp32WLi128ELi98ELi392EEv26Group_norm_nhwc_fwd_params)
        .other          _Z35group_norm_nhwc_fwd_one_pass_kernelI11Fp32IOFp32WLi128ELi98ELi392EEv26Group_norm_nhwc_fwd_params,@"STO_CUDA_ENTRY STV_DEFAULT"
_Z35group_norm_nhwc_fwd_one_pass_kernelI11Fp32IOFp32WLi128ELi98ELi392EEv26Group_norm_nhwc_fwd_params:
.text._Z35group_norm_nhwc_fwd_one_pass_kernelI11Fp32IOFp32WLi128ELi98ELi392EEv26Group_norm_nhwc_fwd_params:
        /* <DEDUP_REMOVED lines=16> */
[----:B------:R-:W-:-:S04]  /*0100*/  ISETP.GE.U32.AND P4, PT, R0, 0x188, PT ;  /* 0x000001880000780c */ /* 0x000fc80003f86070 */
[----:B------:R-:W-:Y:S02]  /*0110*/  SHF.R.U32.HI R5, RZ, 0x4, R3 ;  /* 0x00000004ff057819 */ /* 0x000fe40000011603 */
[----:B------:R-:W-:-:S03]  /*0120*/  SHF.R.S32.HI R3, RZ, 0x1f, R0 ;  /* 0x0000001fff037819 */ /* 0x000fc60000011400 */
[----:B-1----:R-:W-:Y:S01]  /*0130*/  IMAD R63, R4, UR7, R5 ;  /* 0x00000007043f7c24 */ /* 0x002fe2000f8e0205 */
[----:B------:R-:W-:Y:S01]  /*0140*/  LEA.HI R3, R3, R0, RZ, 0x5 ;  /* 0x0000000003037211 */ /* 0x000fe200078f28ff */
[----:B------:R-:W-:-:S03]  /*0150*/  IMAD R72, R5, -0x31, R0 ;  /* 0xffffffcf05487824 */ /* 0x000fc600078e0200 */
[C---:B------:R-:W-:Y:S02]  /*0160*/  ISETP.LT.U32.AND P0, PT, R63.reuse, UR8, PT ;  /* 0x000000083f007c0c */ /* 0x040fe4000bf01070 */
[----:B------:R-:W-:Y:S02]  /*0170*/  SHF.R.S32.HI R65, RZ, 0x1f, R63 ;  /* 0x0000001fff417819 */ /* 0x000fe4000001143f */
[----:B------:R-:W-:Y:S02]  /*0180*/  IADD3 R54, R63, 0x8, RZ ;  /* 0x000000083f367810 */ /* 0x000fe40007ffe0ff */
[----:B------:R-:W-:Y:S02]  /*0190*/  ISETP.LT.AND.EX P1, PT, R65, UR9, !P4, P0 ;  /* 0x0000000941007c0c */ /* 0x000fe4000e721300 */
[----:B------:R-:W-:Y:S02]  /*01a0*/  ISETP.LT.U32.AND P5, PT, R54, UR8, PT ;  /* 0x0000000836007c0c */ /* 0x000fe4000bfa1070 */
[----:B------:R-:W-:-:S02]  /*01b0*/  SHF.R.S32.HI R67, RZ, 0x1f, R54 ;  /* 0x0000001fff437819 */ /* 0x000fc40000011436 */
[----:B------:R-:W-:Y:S02]  /*01c0*/  IADD3 R56, R63, 0x10, RZ ;  /* 0x000000103f387810 */ /* 0x000fe40007ffe0ff */
[----:B------:R-:W-:Y:S02]  /*01d0*/  ISETP.LT.AND.EX P5, PT, R67, UR9, !P4, P5 ;  /* 0x0000000943007c0c */ /* 0x000fe4000e7a1350 */
[C---:B------:R-:W-:Y:S02]  /*01e0*/  IADD3 R58, R63.reuse, 0x18, RZ ;  /* 0x000000183f3a7810 */ /* 0x040fe40007ffe0ff */
[C---:B------:R-:W-:Y:S02]  /*01f0*/  IADD3 R60, R63.reuse, 0x20, RZ ;  /* 0x000000203f3c7810 */ /* 0x040fe40007ffe0ff */
[----:B------:R-:W-:Y:S02]  /*0200*/  @P1 LOP3.LUT R88, R88, 0x200, RZ, 0xfc, !PT ;  /* 0x0000020058581812 */ /* 0x000fe400078efcff */
[----:B------:R-:W-:-:S02]  /*0210*/  IADD3 R62, R63, 0x28, RZ ;  /* 0x000000283f3e7810 */ /* 0x000fc40007ffe0ff */
[----:B------:R-:W-:Y:S02]  /*0220*/  LOP3.LUT R88, R88, 0xffffff7f, RZ, 0xc0, !PT ;  /* 0xffffff7f58587812 */ /* 0x000fe400078ec0ff */
[----:B------:R-:W-:Y:S02]  /*0230*/  IADD3 R64, R63, 0x30, RZ ;  /* 0x000000303f407810 */ /* 0x000fe40007ffe0ff */
[----:B------:R-:W-:Y:S02]  /*0240*/  ISETP.LT.U32.AND P0, PT, R56, UR8, PT ;  /* 0x0000000838007c0c */ /* 0x000fe4000bf01070 */
[----:B------:R-:W-:Y:S02]  /*0250*/  ISETP.LT.U32.AND P1, PT, R58, UR8, PT ;  /* 0x000000083a007c0c */ /* 0x000fe4000bf21070 */
[----:B------:R-:W-:Y:S02]  /*0260*/  ISETP.LT.U32.AND P2, PT, R60, UR8, PT ;  /* 0x000000083c007c0c */ /* 0x000fe4000bf41070 */
[----:B------:R-:W-:-:S02]  /*0270*/  ISETP.LT.U32.AND P3, PT, R62, UR8, PT ;  /* 0x000000083e007c0c */ /* 0x000fc4000bf61070 */
[----:B------:R-:W-:Y:S02]  /*0280*/  SHF.R.S32.HI R69, RZ, 0x1f, R56 ;  /* 0x0000001fff457819 */ /* 0x000fe40000011438 */
[----:B------:R-:W-:Y:S02]  /*0290*/  SHF.R.S32.HI R71, RZ, 0x1f, R58 ;  /* 0x0000001fff477819 */ /* 0x000fe4000001143a */
[----:B------:R-:W-:Y:S02]  /*02a0*/  SHF.R.S32.HI R73, RZ, 0x1f, R60 ;  /* 0x0000001fff497819 */ /* 0x000fe4000001143c */
[----:B------:R-:W-:Y:S02]  /*02b0*/  SHF.R.S32.HI R75, RZ, 0x1f, R62 ;  /* 0x0000001fff4b7819 */ /* 0x000fe4000001143e */
[----:B------:R-:W-:Y:S02]  /*02c0*/  @P5 LOP3.LUT R88, R88, 0x80, RZ, 0xfc, !PT ;  /* 0x0000008058585812 */ /* 0x000fe400078efcff */
[----:B------:R-:W-:-:S02]  /*02d0*/  SHF.R.S32.HI R77, RZ, 0x1f, R64 ;  /* 0x0000001fff4d7819 */ /* 0x000fc40000011440 */
[----:B------:R-:W-:Y:S02]  /*02e0*/  ISETP.LT.U32.AND P5, PT, R64, UR8, PT ;  /* 0x0000000840007c0c */ /* 0x000fe4000bfa1070 */
[----:B------:R-:W-:Y:S02]  /*02f0*/  SHF.R.S32.HI R70, RZ, 0x5, R3 ;  /* 0x00000005ff467819 */ /* 0x000fe40000011403 */
[----:B------:R-:W-:Y:S02]  /*0300*/  SHF.L.U32 R72, R72, 0x1, RZ ;  /* 0x0000000148487819 */ /* 0x000fe400000006ff */
[C---:B------:R-:W-:Y:S02]  /*0310*/  IADD3 R74, R63.reuse, 0x38, RZ ;  /* 0x000000383f4a7810 */ /* 0x040fe40007ffe0ff */
[C---:B------:R-:W-:Y:S02]  /*0320*/  IADD3 R76, R63.reuse, 0x40, RZ ;  /* 0x000000403f4c7810 */ /* 0x040fe40007ffe0ff */
[----:B------:R-:W-:-:S02]  /*0330*/  IADD3 R78, R63, 0x48, RZ ;  /* 0x000000483f4e7810 */ /* 0x000fc40007ffe0ff */
[C---:B------:R-:W-:Y:S02]  /*0340*/  IADD3 R79, R63.reuse, 0x50, RZ ;  /* 0x000000503f4f7810 */ /* 0x040fe40007ffe0ff */
[C---:B------:R-:W-:Y:S02]  /*0350*/  IADD3 R80, R63.reuse, 0x58, RZ ;  /* 0x000000583f507810 */ /* 0x040fe40007ffe0ff */
[C---:B------:R-:W-:Y:S02]  /*0360*/  IADD3 R81, R63.reuse, 0x60, RZ ;  /* 0x000000603f517810 */ /* 0x040fe40007ffe0ff */
[C---:B------:R-:W-:Y:S02]  /*0370*/  IADD3 R82, R63.reuse, 0x68, RZ ;  /* 0x000000683f527810 */ /* 0x040fe40007ffe0ff */
[C---:B------:R-:W-:Y:S02]  /*0380*/  IADD3 R83, R63.reuse, 0x70, RZ ;  /* 0x000000703f537810 */ /* 0x040fe40007ffe0ff */
[----:B------:R-:W-:-:S02]  /*0390*/  IADD3 R84, R63, 0x78, RZ ;  /* 0x000000783f547810 */ /* 0x000fc40007ffe0ff */
[----:B------:R-:W-:Y:S02]  /*03a0*/  ISETP.LT.AND.EX P0, PT, R69, UR9, !P4, P0 ;  /* 0x0000000945007c0c */ /* 0x000fe4000e701300 */
[----:B------:R-:W-:Y:S02]  /*03b0*/  ISETP.LT.AND.EX P1, PT, R71, UR9, !P4, P1 ;  /* 0x0000000947007c0c */ /* 0x000fe4000e721310 */
[----:B------:R-:W-:Y:S02]  /*03c0*/  ISETP.LT.AND.EX P2, PT, R73, UR9, !P4, P2 ;  /* 0x0000000949007c0c */ /* 0x000fe4000e741320 */
[----:B------:R-:W-:Y:S02]  /*03d0*/  ISETP.LT.AND.EX P3, PT, R75, UR9, !P4, P3 ;  /* 0x000000094b007c0c */ /* 0x000fe4000e761330 */
[----:B------:R-:W-:Y:S01]  /*03e0*/  ISETP.LT.AND.EX P4, PT, R77, UR9, !P4, P5 ;  /* 0x000000094d007c0c */ /* 0x000fe2000e781350 */
[----:B--2---:R-:W-:-:S12]  /*03f0*/  ULDC.64 UR8, c[0x0][0x208] ;  /* 0x0000820000087ab9 */ /* 0x004fd80000000a00 */
.L_x_4998:
[----:B0-----:R-:W0:Y:S01]  /*0400*/  LDC R9, c[0x0][0x288] ;  /* 0x0000a200ff097b82 */ /* 0x001e220000000800 */
[----:B------:R-:W-:Y:S01]  /*0410*/  P2R R8, PR, RZ, 0x10 ;  /* 0x00000010ff087803 */ /* 0x000fe20000000000 */
[----:B------:R-:W-:Y:S01]  /*0420*/  ULDC.64 UR12, c[0x0][0x280] ;  /* 0x0000a000000c7ab9 */ /* 0x000fe20000000a00 */
[C---:B------:R-:W-:Y:S02]  /*0430*/  LOP3.LUT P4, RZ, R88.reuse, 0x200, RZ, 0xc0, !PT ;  /* 0x0000020058ff7812 */ /* 0x040fe4000788c0ff */
[----:B------:R-:W-:Y:S02]  /*0440*/  LOP3.LUT P6, RZ, R88, 0x80, RZ, 0xc0, !PT ;  /* 0x0000008058ff7812 */ /* 0x000fe400078cc0ff */
[----:B------:R-:W-:Y:S01]  /*0450*/  SHF.R.S32.HI R87, RZ, 0x1f, R74 ;  /* 0x0000001fff577819 */ /* 0x000fe2000001144a */
[----:B------:R-:W1:Y:S01]  /*0460*/  @P0 LDC.64 R12, c[0x0][0x220] ;  /* 0x00008800ff0c0b82 */ /* 0x000e620000000a00 */
[----:B------:R-:W-:Y:S02]  /*0470*/  SHF.R.S32.HI R89, RZ, 0x1f, R76 ;  /* 0x0000001fff597819 */ /* 0x000fe4000001144c */
[----:B------:R-:W-:-:S02]  /*0480*/  P2R R46, PR, RZ, 0x1 ;  /* 0x00000001ff2e7803 */ /* 0x000fc40000000000 */
[----:B------:R-:W-:Y:S02]  /*0490*/  SHF.R.S32.HI R91, RZ, 0x1f, R78 ;  /* 0x0000001fff5b7819 */ /* 0x000fe4000001144e */
[----:B------:R-:W-:Y:S01]  /*04a0*/  SHF.R.S32.HI R93, RZ, 0x1f, R79 ;  /* 0x0000001fff5d7819 */ /* 0x000fe2000001144f */
[----:B------:R-:W2:Y:S01]  /*04b0*/  @P4 LDC.64 R14, c[0x0][0x220] ;  /* 0x00008800ff0e4b82 */ /* 0x000ea20000000a00 */
[----:B------:R-:W-:Y:S02]  /*04c0*/  P2R R26, PR, RZ, 0x8 ;  /* 0x00000008ff1a7803 */ /* 0x000fe40000000000 */
[----:B------:R-:W-:Y:S02]  /*04d0*/  SHF.R.S32.HI R95, RZ, 0x1f, R80 ;  /* 0x0000001fff5f7819 */ /* 0x000fe40000011450 */
[----:B------:R-:W-:Y:S02]  /*04e0*/  P2R R50, PR, RZ, 0x4 ;  /* 0x00000004ff327803 */ /* 0x000fe40000000000 */
[----:B------:R-:W-:Y:S01]  /*04f0*/  SHF.R.S32.HI R61, RZ, 0x1f, R81 ;  /* 0x0000001fff3d7819 */ /* 0x000fe20000011451 */
[----:B------:R-:W3:Y:S01]  /*0500*/  @P6 LDC.64 R48, c[0x0][0x220] ;  /* 0x00008800ff306b82 */ /* 0x000ee20000000a00 */
[----:B0-----:R-:W-:-:S02]  /*0510*/  IABS R5, R9 ;  /* 0x0000000900057213 */ /* 0x001fc40000000000 */
[----:B------:R-:W-:Y:S02]  /*0520*/  P2R R47, PR, RZ, 0x2 ;  /* 0x00000002ff2f7803 */ /* 0x000fe40000000000 */
[----:B------:R-:W0:Y:S01]  /*0530*/  I2F.RP R4, R5 ;  /* 0x0000000500047306 */ /* 0x000e220000209400 */
[----:B------:R-:W-:Y:S02]  /*0540*/  LOP3.LUT R88, R88, 0xffffffbf, RZ, 0xc0, !PT ;  /* 0xffffffbf58587812 */ /* 0x000fe400078ec0ff */
[----:B------:R-:W4:Y:S01]  /*0550*/  @P1 LDC.64 R10, c[0x0][0x220] ;  /* 0x00008800ff0a1b82 */ /* 0x000f220000000a00 */
[----:B------:R-:W-:Y:S02]  /*0560*/  SHF.R.S32.HI R59, RZ, 0x1f, R82 ;  /* 0x0000001fff3b7819 */ /* 0x000fe40000011452 */
[----:B------:R-:W-:Y:S02]  /*0570*/  SHF.R.S32.HI R57, RZ, 0x1f, R83 ;  /* 0x0000001fff397819 */ /* 0x000fe40000011453 */
[----:B------:R-:W-:-:S03]  /*0580*/  SHF.R.S32.HI R55, RZ, 0x1f, R84 ;  /* 0x0000001fff377819 */ /* 0x000fc60000011454 */
[----:B------:R-:W5:Y:S01]  /*0590*/  @P3 LDC.64 R18, c[0x0][0x220] ;  /* 0x00008800ff123b82 */ /* 0x000f620000000a00 */
[----:B0-----:R-:W0:Y:S02]  /*05a0*/  MUFU.RCP R4, R4 ;  /* 0x0000000400047308 */ /* 0x001e240000001000 */
[----:B0-----:R-:W-:-:S06]  /*05b0*/  IADD3 R2, R4, 0xffffffe, RZ ;  /* 0x0ffffffe04027810 */ /* 0x001fcc0007ffe0ff */
[----:B------:R0:W1:Y:S02]  /*05c0*/  F2I.FTZ.U32.TRUNC.NTZ R3, R2 ;  /* 0x0000000200037305 */ /* 0x000064000021f000 */
[----:B0-----:R-:W-:Y:S02]  /*05d0*/  MOV R2, RZ ;  /* 0x000000ff00027202 */ /* 0x001fe40000000f00 */
        /* <DEDUP_REMOVED lines=13> */
[----:B------:R-:W-:-:S11]  /*06b0*/  SHF.R.S32.HI R4, RZ, 0x1f, R72 ;  /* 0x0000001fff047819 */ /* 0x000fd60000011448 */
[----:B------:R-:W-:Y:S02]  /*06c0*/  @P5 IADD3 R3, R3, 0x1, RZ ;  /* 0x0000000103035810 */ /* 0x000fe40007ffe0ff */
[----:B------:R-:W-:Y:S02]  /*06d0*/  ISETP.GE.AND P5, PT, R2, RZ, PT ;  /* 0x000000ff0200720c */ /* 0x000fe40003fa6270 */
[----:B------:R-:W-:-:S11]  /*06e0*/  MOV R5, R3 ;  /* 0x0000000300057202 */ /* 0x000fd60000000f00 */
        /* <DEDUP_REMOVED lines=14> */
[----:B0-----:R-:W-:-:S03]  /*07d0*/  @P4 IMAD R4, R65, R6, RZ ;  /* 0x0000000641044224 */ /* 0x001fc600078e02ff */
[----:B------:R-:W-:Y:S01]  /*07e0*/  IADD3 R17, R3, R17, RZ ;  /* 0x0000001103117210 */ /* 0x000fe20007ffe0ff */
[C---:B------:R-:W-:Y:S02]  /*07f0*/  @P4 IMAD R7, R63.reuse, R7, R4 ;  /* 0x000000073f074224 */ /* 0x040fe400078e0204 */
[----:B------:R-:W-:-:S05]  /*0800*/  @P4 IMAD.WIDE.U32 R4, R63, R6, R16 ;  /* 0x000000063f044225 */ /* 0x000fca00078e0010 */
[----:B------:R-:W-:Y:S02]  /*0810*/  @P4 IADD3 R5, R5, R7, RZ ;  /* 0x0000000705054210 */ /* 0x000fe40007ffe0ff */
[----:B------:R-:W0:Y:S01]  /*0820*/  @P6 LDC.64 R6, c[0x0][0x270] ;  /* 0x00009c00ff066b82 */ /* 0x000e220000000a00 */
[----:B--2---:R-:W-:-:S04]  /*0830*/  @P4 LEA R14, P5, R4, R14, 0x2 ;  /* 0x0000000e040e4211 */ /* 0x004fc800078a10ff */
[----:B------:R-:W-:Y:S02]  /*0840*/  @P4 LEA.HI.X R15, R4, R15, R5, 0x2, P5 ;  /* 0x0000000f040f4211 */ /* 0x000fe400028f1405 */
[----:B------:R-:W-:Y:S02]  /*0850*/  @P6 MOV R5, R17 ;  /* 0x0000001100056202 */ /* 0x000fe40000000f00 */
[----:B------:R-:W-:Y:S02]  /*0860*/  ISETP.NE.AND P4, PT, R8, RZ, PT ;  /* 0x000000ff0800720c */ /* 0x000fe40003f85270 */
[----:B------:R-:W1:Y:S02]  /*0870*/  @P2 LDC.64 R8, c[0x0][0x220] ;  /* 0x00008800ff082b82 */ /* 0x000e640000000a00 */
[----:B------:R-:W-:-:S09]  /*0880*/  P2R R24, PR, RZ, 0x10 ;  /* 0x00000010ff187803 */ /* 0x000fd20000000000 */
[----:B------:R-:W2:Y:S01]  /*0890*/  @P4 LDC.64 R20, c[0x0][0x270] ;  /* 0x00009c00ff144b82 */ /* 0x000ea20000000a00 */
[----:B0-----:R-:W-:-:S04]  /*08a0*/  @P6 IMAD R4, R67, R6, RZ ;  /* 0x0000000643046224 */ /* 0x001fc800078e02ff */
[C---:B------:R-:W-:Y:S01]  /*08b0*/  @P6 IMAD R7, R54.reuse, R7, R4 ;  /* 0x0000000736076224 */ /* 0x040fe200078e0204 */
[----:B------:R-:W-:Y:S02]  /*08c0*/  @P6 MOV R4, R2 ;  /* 0x0000000200046202 */ /* 0x000fe40000000f00 */
[----:B------:R-:W0:Y:S03]  /*08d0*/  @P4 LDC.64 R22, c[0x0][0x220] ;  /* 0x00008800ff164b82 */ /* 0x000e260000000a00 */
[----:B------:R-:W-:-:S05]  /*08e0*/  @P6 IMAD.WIDE.U32 R4, R54, R6, R4 ;  /* 0x0000000636046225 */ /* 0x000fca00078e0004 */
[----:B------:R-:W-:Y:S02]  /*08f0*/  @P6 IADD3 R5, R5, R7, RZ ;  /* 0x0000000705056210 */ /* 0x000fe40007ffe0ff */
[----:B------:R-:W4:Y:S01]  /*0900*/  @P0 LDC.64 R6, c[0x0][0x270] ;  /* 0x00009c00ff060b82 */ /* 0x000f220000000a00 */
[----:B---3--:R-:W-:-:S04]  /*0910*/  @P6 LEA R48, P5, R4, R48, 0x2 ;  /* 0x0000003004306211 */ /* 0x008fc800078a10ff */
[----:B------:R-:W-:Y:S02]  /*0920*/  @P6 LEA.HI.X R49, R4, R49, R5, 0x2, P5 ;  /* 0x0000003104316211 */ /* 0x000fe400028f1405 */
[----:B------:R-:W-:Y:S01]  /*0930*/  @P0 MOV R5, R17 ;  /* 0x0000001100050202 */ /* 0x000fe20000000f00 */
[----:B----4-:R-:W-:-:S04]  /*0940*/  @P0 IMAD R4, R69, R6, RZ ;  /* 0x0000000645040224 */ /* 0x010fc800078e02ff */
[----:B------:R-:W-:Y:S01]  /*0950*/  @P0 IMAD R7, R56, R7, R4 ;  /* 0x0000000738070224 */ /* 0x000fe200078e0204 */
[----:B------:R-:W-:-:S05]  /*0960*/  @P0 MOV R4, R2 ;  /* 0x0000000200040202 */ /* 0x000fca0000000f00 */
[----:B------:R-:W-:-:S05]  /*0970*/  @P0 IMAD.WIDE.U32 R4, R56, R6, R4 ;  /* 0x0000000638040225 */ /* 0x000fca00078e0004 */
[----:B------:R-:W-:Y:S02]  /*0980*/  @P0 IADD3 R5, R5, R7, RZ ;  /* 0x0000000705050210 */ /* 0x000fe40007ffe0ff */
[----:B------:R-:W3:Y:S01]  /*0990*/  @P1 LDC.64 R6, c[0x0][0x270] ;  /* 0x00009c00ff061b82 */ /* 0x000ee20000000a00 */
[----:B------:R-:W-:-:S04]  /*09a0*/  @P0 LEA R12, P5, R4, R12, 0x2 ;  /* 0x0000000c040c0211 */ /* 0x000fc800078a10ff */
[----:B------:R-:W-:Y:S02]  /*09b0*/  @P0 LEA.HI.X R13, R4, R13, R5, 0x2, P5 ;  /* 0x0000000d040d0211 */ /* 0x000fe400028f1405 */
[----:B------:R-:W-:Y:S01]  /*09c0*/  @P1 MOV R5, R17 ;  /* 0x0000001100051202 */ /* 0x000fe20000000f00 */
[----:B---3--:R-:W-:-:S04]  /*09d0*/  @P1 IMAD R4, R71, R6, RZ ;  /* 0x0000000647041224 */ /* 0x008fc800078e02ff */
        /* <DEDUP_REMOVED lines=14> */
[----:B-1----:R-:W-:-:S04]  /*0ac0*/  @P2 LEA R8, P5, R4, R8, 0x2 ;  /* 0x0000000804082211 */ /* 0x002fc800078a10ff */
[----:B------:R-:W-:Y:S02]  /*0ad0*/  @P2 LEA.HI.X R9, R4, R9, R5, 0x2, P5 ;  /* 0x0000000904092211 */ /* 0x000fe400028f1405 */
[----:B------:R-:W-:Y:S01]  /*0ae0*/  @P3 MOV R5, R17 ;  /* 0x0000001100053202 */ /* 0x000fe20000000f00 */
[----:B---3--:R-:W-:-:S04]  /*0af0*/  @P3 IMAD R4, R75, R6, RZ ;  /* 0x000000064b043224 */ /* 0x008fc800078e02ff */
[----:B------:R-:W-:Y:S01]  /*0b00*/  @P3 IMAD R7, R62, R7, R4 ;  /* 0x000000073e073224 */ /* 0x000fe200078e0204 */
[----:B------:R-:W-:-:S05]  /*0b10*/  @P3 MOV R4, R2 ;  /* 0x0000000200043202 */ /* 0x000fca0000000f00 */
[----:B------:R-:W-:-:S05]  /*0b20*/  @P3 IMAD.WIDE.U32 R4, R62, R6, R4 ;  /* 0x000000063e043225 */ /* 0x000fca00078e0004 */
[----:B------:R-:W-:Y:S02]  /*0b30*/  @P3 IADD3 R5, R5, R7, RZ ;  /* 0x0000000705053210 */ /* 0x000fe40007ffe0ff */
[C---:B-----5:R-:W-:Y:S02]  /*0b40*/  @P3 LEA R6, P5, R4.reuse, R18, 0x2 ;  /* 0x0000001204063211 */ /* 0x060fe400078a10ff */
[----:B------:R-:W-:Y:S02]  /*0b50*/  @P4 MOV R18, R2 ;  /* 0x0000000200124202 */ /* 0x000fe40000000f00 */
[----:B------:R-:W-:Y:S01]  /*0b60*/  @P3 LEA.HI.X R7, R4, R19, R5, 0x2, P5 ;  /* 0x0000001304073211 */ /* 0x000fe200028f1405 */
[----:B--2---:R-:W-:Y:S01]  /*0b70*/  @P4 IMAD R4, R77, R20, RZ ;  /* 0x000000144d044224 */ /* 0x004fe200078e02ff */
[----:B------:R-:W-:-:S03]  /*0b80*/  @P4 MOV R19, R17 ;  /* 0x0000001100134202 */ /* 0x000fc60000000f00 */
[C---:B------:R-:W-:Y:S02]  /*0b90*/  @P4 IMAD R5, R64.reuse, R21, R4 ;  /* 0x0000001540054224 */ /* 0x040fe400078e0204 */
[----:B------:R-:W-:-:S05]  /*0ba0*/  @P4 IMAD.WIDE.U32 R18, R64, R20, R18 ;  /* 0x0000001440124225 */ /* 0x000fca00078e0012 */
[----:B------:R-:W-:Y:S02]  /*0bb0*/  @P4 IADD3 R5, R19, R5, RZ ;  /* 0x0000000513054210 */ /* 0x000fe40007ffe0ff */
[----:B0-----:R-:W-:-:S04]  /*0bc0*/  @P4 LEA R4, P5, R18, R22, 0x2 ;  /* 0x0000001612044211 */ /* 0x001fc800078a10ff */
[----:B------:R-:W-:Y:S02]  /*0bd0*/  @P4 LEA.HI.X R5, R18, R23, R5, 0x2, P5 ;  /* 0x0000001712054211 */ /* 0x000fe400028f1405 */
[----:B------:R-:W-:-:S04]  /*0be0*/  ISETP.GE.U32.AND P5, PT, R74, UR12, PT ;  /* 0x0000000c4a007c0c */ /* 0x000fc8000bfa6070 */
[----:B------:R-:W-:-:S04]  /*0bf0*/  ISETP.GE.AND.EX P5, PT, R87, UR13, PT, P5 ;  /* 0x0000000d57007c0c */ /* 0x000fc8000bfa6350 */
[----:B------:R-:W-:-:S13]  /*0c00*/  ISETP.GT.U32.OR P6, PT, R0, 0x187, P5 ;  /* 0x000001870000780c */ /* 0x000fda0002fc4470 */
        /* <DEDUP_REMOVED lines=10> */
[----:B-1----:R-:W-:-:S04]  /*0cb0*/  @!P6 LEA R28, P5, R18, R28, 0x2 ;  /* 0x0000001c121ce211 */ /* 0x002fc800078a10ff */
[----:B------:R-:W-:Y:S02]  /*0cc0*/  @!P6 LEA.HI.X R29, R18, R29, R19, 0x2, P5 ;  /* 0x0000001d121de211 */ /* 0x000fe400028f1413 */
[----:B------:R-:W-:-:S04]  /*0cd0*/  ISETP.GE.U32.AND P5, PT, R76, UR12, PT ;  /* 0x0000000c4c007c0c */ /* 0x000fc8000bfa6070 */
[----:B------:R-:W-:-:S04]  /*0ce0*/  ISETP.GE.AND.EX P5, PT, R89, UR13, PT, P5 ;  /* 0x0000000d59007c0c */ /* 0x000fc8000bfa6350 */
[----:B------:R-:W-:-:S13]  /*0cf0*/  ISETP.GT.U32.OR P0, PT, R0, 0x187, P5 ;  /* 0x000001870000780c */ /* 0x000fda0002f04470 */
[----:B------:R-:W0:Y:S01]  /*0d00*/  @!P0 LDC.64 R20, c[0x0][0x270] ;  /* 0x00009c00ff148b82 */ /* 0x000e220000000a00 */
[----:B------:R-:W-:Y:S02]  /*0d10*/  @!P0 MOV R19, R17 ;  /* 0x0000001100138202 */ /* 0x000fe40000000f00 */
[----:B------:R-:W-:-:S05]  /*0d20*/  @P0 LOP3.LUT R88, R88, 0x20, RZ, 0xfc, !PT ;  /* 0x0000002058580812 */ /* 0x000fca00078efcff */
        /* <DEDUP_REMOVED lines=10> */
[----:B------:R-:W-:-:S04]  /*0dd0*/  ISETP.GT.U32.OR P4, PT, R0, 0x187, P5 ;  /* 0x000001870000780c */ /* 0x000fc80002f84470 */
[----:B------:R-:W-:-:S09]  /*0de0*/  P2R R22, PR, RZ, 0x10 ;  /* 0x00000010ff167803 */ /* 0x000fd20000000000 */
        /* <DEDUP_REMOVED lines=10> */
[----:B------:R-:W-:Y:S02]  /*0e90*/  ISETP.GE.U32.AND P5, PT, R79, UR12, PT ;  /* 0x0000000c4f007c0c */ /* 0x000fe4000bfa6070 */
[----:B------:R-:W-:Y:S02]  /*0ea0*/  LOP3.LUT P4, RZ, R88, 0x20, RZ, 0xc0, !PT ;  /* 0x0000002058ff7812 */ /* 0x000fe4000788c0ff */
[----:B------:R-:W-:Y:S02]  /*0eb0*/  ISETP.GE.AND.EX P5, PT, R93, UR13, PT, P5 ;  /* 0x0000000d5d007c0c */ /* 0x000fe4000bfa6350 */
[----:B------:R-:W-:Y:S02]  /*0ec0*/  P2R R23, PR, RZ, 0x10 ;  /* 0x00000010ff177803 */ /* 0x000fe40000000000 */
[----:B------:R-:W-:-:S02]  /*0ed0*/  ISETP.GT.U32.OR P3, PT, R0, 0x187, P5 ;  /* 0x000001870000780c */ /* 0x000fc40002f64470 */
[----:B------:R-:W-:-:S04]  /*0ee0*/  LOP3.LUT P4, RZ, R88, 0x40, RZ, 0xc0, !PT ;  /* 0x0000004058ff7812 */ /* 0x000fc8000788c0ff */
[----:B------:R-:W-:-:S07]  /*0ef0*/  P2R R25, PR, RZ, 0x10 ;  /* 0x00000010ff197803 */ /* 0x000fce0000000000 */
        /* <DEDUP_REMOVED lines=75> */
[----:B------:R-:W-:Y:S02]  /*13b0*/  CS2R R18, SRZ ;  /* 0x0000000000127805 */ /* 0x000fe4000001ff00 */
[----:B------:R-:W-:Y:S02]  /*13c0*/  ISETP.NE.AND P4, PT, R25, RZ, PT ;  /* 0x000000ff1900720c */ /* 0x000fe40003f85270 */
[----:B------:R-:W-:-:S11]  /*13d0*/  CS2R R20, SRZ ;  /* 0x0000000000147805 */ /* 0x000fd6000001ff00 */
[----:B------:R-:W2:Y:S01]  /*13e0*/  @!P4 LDG.E.64 R18, desc[UR8][R28.64] ;  /* 0x000000081c12c981 */ /* 0x000ea2000c1e1b00 */
[----:B------:R-:W-:-:S13]  /*13f0*/  ISETP.NE.AND P4, PT, R23, RZ, PT ;  /* 0x000000ff1700720c */ /* 0x000fda0003f85270 */
[----:B------:R0:W3:Y:S01]  /*1400*/  @!P4 LDG.E.64 R20, desc[UR8][R30.64] ;  /* 0x000000081e14c981 */ /* 0x0000e2000c1e1b00 */
[----:B------:R-:W-:Y:S02]  /*1410*/  ISETP.NE.AND P4, PT, R22, RZ, PT ;  /* 0x000000ff1600720c */ /* 0x000fe40003f85270 */
[----:B------:R-:W-:Y:S02]  /*1420*/  CS2R R22, SRZ ;  /* 0x0000000000167805 */ /* 0x000fe4000001ff00 */
[----:B------:R-:W-:-:S09]  /*1430*/  MOV R51, 0xffffffe0 ;  /* 0xffffffe000337802 */ /* 0x000fd20000000f00 */
[----:B------:R1:W4:Y:S01]  /*1440*/  @!P4 LDG.E.64 R22, desc[UR8][R32.64] ;  /* 0x000000082016c981 */ /* 0x000322000c1e1b00 */
[----:B------:R-:W-:Y:S02]  /*1450*/  ISETP.NE.AND P4, PT, R24, RZ, PT ;  /* 0x000000ff1800720c */ /* 0x000fe40003f85270 */
[----:B------:R-:W-:Y:S01]  /*1460*/  CS2R R24, SRZ ;  /* 0x0000000000187805 */ /* 0x000fe2000001ff00 */
[----:B------:R-:W-:Y:S01]  /*1470*/  IMAD R51, R70, R51, 0x187 ;  /* 0x0000018746337424 */ /* 0x000fe200078e0233 */
[----:B0-----:R-:W-:-:S04]  /*1480*/  CS2R R30, SRZ ;  /* 0x00000000001e7805 */ /* 0x001fc8000001ff00 */
[----:B------:R0:W5:Y:S01]  /*1490*/  @!P3 LDG.E.64 R24, desc[UR8][R34.64] ;  /* 0x000000082218b981 */ /* 0x000162000c1e1b00 */
[----:B------:R-:W-:Y:S02]  /*14a0*/  CS2R R28, SRZ ;  /* 0x00000000001c7805 */ /* 0x000fe4000001ff00 */
[----:B-1----:R-:W-:Y:S02]  /*14b0*/  CS2R R32, SRZ ;  /* 0x0000000000207805 */ /* 0x002fe4000001ff00 */
[----:B------:R-:W-:Y:S01]  /*14c0*/  ISETP.NE.AND P3, PT, R26, RZ, PT ;  /* 0x000000ff1a00720c */ /* 0x000fe20003f65270 */
[----:B------:R1:W5:Y:S04]  /*14d0*/  @!P0 LDG.E.64 R30, desc[UR8][R36.64] ;  /* 0x00000008241e8981 */ /* 0x000368000c1e1b00 */
[----:B------:R-:W5:Y:S01]  /*14e0*/  @!P5 LDG.E.64 R32, desc[UR8][R42.64] ;  /* 0x000000082a20d981 */ /* 0x000f62000c1e1b00 */
[----:B------:R-:W-:-:S02]  /*14f0*/  ISETP.GT.AND P5, PT, R0, 0x17f, PT ;  /* 0x0000017f0000780c */ /* 0x000fc40003fa4270 */
[----:B0-----:R-:W-:Y:S02]  /*1500*/  CS2R R34, SRZ ;  /* 0x0000000000227805 */ /* 0x001fe4000001ff00 */
[----:B------:R-:W-:Y:S01]  /*1510*/  CS2R R26, SRZ ;  /* 0x00000000001a7805 */ /* 0x000fe2000001ff00 */
[----:B------:R0:W5:Y:S01]  /*1520*/  @!P1 LDG.E.64 R28, desc[UR8][R38.64] ;  /* 0x00000008261c9981 */ /* 0x000162000c1e1b00 */
[----:B------:R-:W-:Y:S02]  /*1530*/  SEL R51, R51, 0x1f, P5 ;  /* 0x0000001f33337807 */ /* 0x000fe40002800000 */
[C---:B------:R-:W-:Y:S01]  /*1540*/  LOP3.LUT P5, RZ, R88.reuse, 0x200, RZ, 0xc0, !PT ;  /* 0x0000020058ff7812 */ /* 0x040fe200078ac0ff */
[----:B------:R0:W5:Y:S01]  /*1550*/  @!P6 LDG.E.64 R34, desc[UR8][R40.64] ;  /* 0x000000082822e981 */ /* 0x000162000c1e1b00 */
[----:B------:R-:W-:Y:S02]  /*1560*/  LOP3.LUT P6, RZ, R88, 0x80, RZ, 0xc0, !PT ;  /* 0x0000008058ff7812 */ /* 0x000fe400078cc0ff */
[----:B-1----:R-:W-:-:S02]  /*1570*/  CS2R R36, SRZ ;  /* 0x0000000000247805 */ /* 0x002fc4000001ff00 */
[----:B------:R-:W-:Y:S01]  /*1580*/  ISETP.NE.AND P0, PT, R46, RZ, PT ;  /* 0x000000ff2e00720c */ /* 0x000fe20003f05270 */
[----:B------:R1:W5:Y:S01]  /*1590*/  @!P2 LDG.E.64 R26, desc[UR8][R44.64] ;  /* 0x000000082c1aa981 */ /* 0x000362000c1e1b00 */
[----:B------:R-:W-:Y:S02]  /*15a0*/  ISETP.NE.AND P1, PT, R47, RZ, PT ;  /* 0x000000ff2f00720c */ /* 0x000fe40003f25270 */
[----:B0-----:R-:W-:Y:S02]  /*15b0*/  CS2R R38, SRZ ;  /* 0x0000000000267805 */ /* 0x001fe4000001ff00 */
[----:B------:R-:W-:Y:S02]  /*15c0*/  ISETP.NE.AND P2, PT, R50, RZ, PT ;  /* 0x000000ff3200720c */ /* 0x000fe40003f45270 */
[----:B------:R-:W-:Y:S01]  /*15d0*/  CS2R R40, SRZ ;  /* 0x0000000000287805 */ /* 0x000fe2000001ff00 */
[----:B------:R-:W2:Y:S01]  /*15e0*/  @P5 LDG.E.64 R36, desc[UR8][R14.64] ;  /* 0x000000080e245981 */ /* 0x000ea2000c1e1b00 */
[----:B------:R-:W-:-:S03]  /*15f0*/  CS2R R42, SRZ ;  /* 0x00000000002a7805 */ /* 0x000fc6000001ff00 */
[----:B------:R0:W3:Y:S01]  /*1600*/  @P6 LDG.E.64 R38, desc[UR8][R48.64] ;  /* 0x0000000830266981 */ /* 0x0000e2000c1e1b00 */
[----:B-1----:R-:W-:-:S03]  /*1610*/  CS2R R44, SRZ ;  /* 0x00000000002c7805 */ /* 0x002fc6000001ff00 */
[----:B------:R2:W4:Y:S04]  /*1620*/  @P0 LDG.E.64 R40, desc[UR8][R12.64] ;  /* 0x000000080c280981 */ /* 0x000528000c1e1b00 */
[----:B------:R-:W5:Y:S01]  /*1630*/  @P1 LDG.E.64 R42, desc[UR8][R10.64] ;  /* 0x000000080a2a1981 */ /* 0x000f62000c1e1b00 */
[----:B------:R-:W-:-:S03]  /*1640*/  CS2R R46, SRZ ;  /* 0x00000000002e7805 */ /* 0x000fc6000001ff00 */
[----:B------:R3:W5:Y:S01]  /*1650*/  @P2 LDG.E.64 R44, desc[UR8][R8.64] ;  /* 0x00000008082c2981 */ /* 0x000762000c1e1b00 */
[----:B0-----:R-:W-:-:S03]  /*1660*/  CS2R R48, SRZ ;  /* 0x0000000000307805 */ /* 0x001fc6000001ff00 */
[----:B------:R-:W5:Y:S04]  /*1670*/  @P3 LDG.E.64 R46, desc[UR8][R6.64] ;  /* 0x00000008062e3981 */ /* 0x000f68000c1e1b00 */
[----:B------:R4:W5:Y:S01]  /*1680*/  @P4 LDG.E.64 R48, desc[UR8][R4.64] ;  /* 0x0000000804304981 */ /* 0x000962000c1e1b00 */
[----:B------:R-:W-:Y:S01]  /*1690*/  ISETP.GE.AND P5, PT, R66, R51, PT ;  /* 0x000000334200720c */ /* 0x000fe20003fa6270 */
[----:B--2---:R-:W-:Y:S01]  /*16a0*/  FADD.FTZ R12, R36, R37 ;  /* 0x00000025240c7221 */ /* 0x004fe20000010000 */
[----:B------:R-:W-:Y:S01]  /*16b0*/  FMUL.FTZ R13, R37, R37 ;  /* 0x00000025250d7220 */ /* 0x000fe20000410000 */
[----:B---3--:R-:W-:Y:S02]  /*16c0*/  FADD.FTZ R9, R38, R39 ;  /* 0x0000002726097221 */ /* 0x008fe40000010000 */
[----:B------:R-:W-:Y:S01]  /*16d0*/  FADD.FTZ R12, RZ, R12 ;  /* 0x0000000cff0c7221 */ /* 0x000fe20000010000 */
[----:B------:R-:W-:Y:S01]  /*16e0*/  FMUL.FTZ R15, R39, R39 ;  /* 0x00000027270f7220 */ /* 0x000fe20000410000 */
[----:B------:R-:W-:Y:S01]  /*16f0*/  FFMA.FTZ R13, R36, R36, R13 ;  /* 0x00000024240d7223 */ /* 0x000fe2000001000d */
[----:B----4-:R-:W-:Y:S01]  /*1700*/  FADD.FTZ R4, R40, R41 ;  /* 0x0000002928047221 */ /* 0x010fe20000010000 */
[----:B------:R-:W-:Y:S01]  /*1710*/  FADD.FTZ R9, R12, R9 ;  /* 0x000000090c097221 */ /* 0x000fe20000010000 */
[----:B------:R-:W-:Y:S01]  /*1720*/  FFMA.FTZ R8, R38, R38, R15 ;  /* 0x0000002626087223 */ /* 0x000fe2000001000f */
[----:B------:R-:W-:Y:S01]  /*1730*/  FADD.FTZ R13, RZ, R13 ;  /* 0x0000000dff0d7221 */ /* 0x000fe20000010000 */
[----:B------:R-:W-:Y:S01]  /*1740*/  FMUL.FTZ R7, R41, R41 ;  /* 0x0000002929077220 */ /* 0x000fe20000410000 */
[----:B------:R-:W-:Y:S01]  /*1750*/  FADD.FTZ R4, R9, R4 ;  /* 0x0000000409047221 */ /* 0x000fe20000010000 */
[----:B-----5:R-:W-:Y:S01]  /*1760*/  FADD.FTZ R5, R42, R43 ;  /* 0x0000002b2a057221 */ /* 0x020fe20000010000 */
[----:B------:R-:W-:Y:S01]  /*1770*/  FADD.FTZ R8, R13, R8 ;  /* 0x000000080d087221 */ /* 0x000fe20000010000 */
[----:B------:R-:W-:Y:S01]  /*1780*/  FFMA.FTZ R7, R40, R40, R7 ;  /* 0x0000002828077223 */ /* 0x000fe20000010007 */
[----:B------:R-:W-:Y:S01]  /*1790*/  FMUL.FTZ R11, R43, R43 ;  /* 0x0000002b2b0b7220 */ /* 0x000fe20000410000 */
[----:B------:R-:W-:Y:S01]  /*17a0*/  FADD.FTZ R4, R4, R5 ;  /* 0x0000000504047221 */ /* 0x000fe20000010000 */
[----:B------:R-:W-:Y:S01]  /*17b0*/  FADD.FTZ R5, R44, R45 ;  /* 0x0000002d2c057221 */ /* 0x000fe20000010000 */
        /* <DEDUP_REMOVED lines=23> */
[----:B------:R-:W-:-:S02]  /*1930*/  FADD.FTZ R4, R4, R5 ;  /* 0x0000000504047221 */ /* 0x000fc40000010000 */
[----:B------:R-:W-:Y:S01]  /*1940*/  FADD.FTZ R6, R6, R7 ;  /* 0x0000000706067221 */ /* 0x000fe20000010000 */
[----:B------:R-:W-:Y:S01]  /*1950*/  FFMA.FTZ R9, R20, R20, R9 ;  /* 0x0000001414097223 */ /* 0x000fe20000010009 */
[----:B------:R-:W-:Y:S01]  /*1960*/  FMUL.FTZ R7, R23, R23 ;  /* 0x0000001717077220 */ /* 0x000fe20000410000 */
[----:B------:R-:W-:Y:S02]  /*1970*/  FADD.FTZ R5, R22, R23 ;  /* 0x0000001716057221 */ /* 0x000fe40000010000 */
        /* <DEDUP_REMOVED lines=64> */
[----:B------:R-:W-:Y:S02]  /*1d80*/  @!P5 MOV R4, 0x400 ;  /* 0x000004000004d802 */ /* 0x000fe40000000f00 */
[----:B------:R-:W-:Y:S01]  /*1d90*/  MOV R51, R6 ;  /* 0x0000000600337202 */ /* 0x000fe20000000f00 */
[----:B------:R-:W-:Y:S01]  /*1da0*/  BSSY B0, `(.L_x_4941) ;  /* 0x0000029000007945 */ /* 0x000fe20003800000 */
        /* <DEDUP_REMOVED lines=11> */
[----:B------:R-:W2:Y:S04]  /*1e60*/  LDS.128 R8, [UR5+0x30] ;  /* 0x00003005ff087984 */ /* 0x000ea80008000c00 */
[----:B------:R-:W3:Y:S01]  /*1e70*/  LDS.128 R4, [UR5+0x40] ;  /* 0x00004005ff047984 */ /* 0x000ee20008000c00 */
[----:B0-----:R-:W-:Y:S01]  /*1e80*/  FADD.FTZ R97, R50, R52 ;  /* 0x0000003432617221 */ /* 0x001fe20000010000 */
[----:B------:R-:W-:-:S03]  /*1e90*/  FADD.FTZ R50, R51, R53 ;  /* 0x0000003533327221 */ /* 0x000fc60000010000 */
[----:B-1----:R-:W-:Y:S01]  /*1ea0*/  FADD.FTZ R97, R97, R12 ;  /* 0x0000000c61617221 */ /* 0x002fe20000010000 */
[----:B------:R-:W-:-:S03]  /*1eb0*/  FADD.FTZ R50, R50, R13 ;  /* 0x0000000d32327221 */ /* 0x000fc60000010000 */
[----:B------:R-:W-:Y:S01]  /*1ec0*/  FADD.FTZ R97, R97, R14 ;  /* 0x0000000e61617221 */ /* 0x000fe20000010000 */
[----:B------:R-:W-:Y:S02]  /*1ed0*/  FADD.FTZ R50, R50, R15 ;  /* 0x0000000f32327221 */ /* 0x000fe40000010000 */
[----:B------:R-:W0:Y:S01]  /*1ee0*/  LDS.128 R12, [UR5+0x50] ;  /* 0x00005005ff0c7984 */ /* 0x000e220008000c00 */
[----:B--2---:R-:W-:Y:S01]  /*1ef0*/  FADD.FTZ R97, R97, R8 ;  /* 0x0000000861617221 */ /* 0x004fe20000010000 */
[----:B------:R-:W-:-:S03]  /*1f00*/  FADD.FTZ R50, R50, R9 ;  /* 0x0000000932327221 */ /* 0x000fc60000010000 */
[----:B------:R-:W-:Y:S01]  /*1f10*/  FADD.FTZ R97, R97, R10 ;  /* 0x0000000a61617221 */ /* 0x000fe20000010000 */
[----:B------:R-:W-:Y:S02]  /*1f20*/  FADD.FTZ R52, R50, R11 ;  /* 0x0000000b32347221 */ /* 0x000fe40000010000 */
[----:B------:R-:W1:Y:S01]  /*1f30*/  LDS.128 R8, [UR5+0x60] ;  /* 0x00006005ff087984 */ /* 0x000e620008000c00 */
[----:B---3--:R-:W-:Y:S01]  /*1f40*/  FADD.FTZ R97, R97, R4 ;  /* 0x0000000461617221 */ /* 0x008fe20000010000 */
[----:B------:R-:W-:Y:S02]  /*1f50*/  FADD.FTZ R52, R52, R5 ;  /* 0x0000000534347221 */ /* 0x000fe40000010000 */
[----:B------:R-:W2:Y:S01]  /*1f60*/  LDS.64 R50, [UR5+0x70] ;  /* 0x00007005ff327984 */ /* 0x000ea20008000a00 */
        /* <DEDUP_REMOVED lines=11> */
[----:B------:R-:W-:-:S07]  /*2020*/  FADD.FTZ R51, R52, R51 ;  /* 0x0000003334337221 */ /* 0x000fce0000010000 */
.L_x_4942:
[----:B------:R-:W-:Y:S05]  /*2030*/  BSYNC B0 ;  /* 0x0000000000007941 */ /* 0x000fea0003800000 */
.L_x_4941:
        /* <DEDUP_REMOVED lines=28> */
.L_x_4945:
[----:B0-----:R-:W2:Y:S04]  /*2200*/  LDG.E.STRONG.GPU R6, desc[UR8][R4.64] ;  /* 0x0000000804067981 */ /* 0x001ea8000c1ef900 */
[----:B--2---:R-:W-:Y:S01]  /*2210*/  CCTL.IVALL ;  /* 0x00000000ff00798f */ /* 0x004fe20002000000 */
[----:B------:R-:W-:Y:S05]  /*2220*/  YIELD ;  /* 0x0000000000007946 */ /* 0x000fea0003800000 */
[----:B------:R-:W-:-:S13]  /*2230*/  ISETP.NE.AND P6, PT, R6, R53, PT ;  /* 0x000000350600720c */ /* 0x000fda0003fc5270 */
[----:B------:R-:W-:Y:S05]  /*2240*/  @P6 BRA `(.L_x_4945) ;  /* 0xfffffffc00ec6947 */ /* 0x000fea000383ffff */
.L_x_4944:
        /* <DEDUP_REMOVED lines=11> */
.L_x_4947:
        /* <DEDUP_REMOVED lines=63> */
.L_x_4946:
        /* <DEDUP_REMOVED lines=18> */
.L_x_4949:
[----:B------:R-:W-:Y:S05]  /*2810*/  BSYNC B0 ;  /* 0x0000000000007941 */ /* 0x000fea0003800000 */
.L_x_4948:
        /* <DEDUP_REMOVED lines=33> */
.L_x_4943:
        /* <DEDUP_REMOVED lines=19> */
[----:B0-----:R-:W0:Y:S08]  /*2b60*/  LDC.64 R6, c[0x0][0x228] ;  /* 0x00008a00ff067b82 */ /* 0x001e300000000a00 */
[----:B------:R-:W1:Y:S01]  /*2b70*/  LDC.64 R4, c[0x0][0x230] ;  /* 0x00008c00ff047b82 */ /* 0x000e620000000a00 */
[----:B------:R-:W2:Y:S01]  /*2b80*/  LDS.64 R8, [UR5+0x80] ;  /* 0x00008005ff087984 */ /* 0x000ea20008000a00 */
[----:B0-----:R-:W-:-:S04]  /*2b90*/  IMAD.WIDE R12, R85, 0x4, R6 ;  /* 0x00000004550c7825 */ /* 0x001fc800078e0206 */
[----:B-1----:R-:W-:Y:S02]  /*2ba0*/  IMAD.WIDE R6, R85, 0x4, R4 ;  /* 0x0000000455067825 */ /* 0x002fe400078e0204 */
[----:B------:R-:W3:Y:S04]  /*2bb0*/  LDG.E.64 R4, desc[UR8][R12.64] ;  /* 0x000000080c047981 */ /* 0x000ee8000c1e1b00 */
[----:B------:R-:W3:Y:S01]  /*2bc0*/  LDG.E.64 R6, desc[UR8][R6.64] ;  /* 0x0000000806067981 */ /* 0x000ee2000c1e1b00 */
[----:B--2---:R-:W-:-:S04]  /*2bd0*/  FMUL.FTZ R11, R8, UR6 ;  /* 0x00000006080b7c20 */ /* 0x004fc80008410000 */
[----:B------:R-:W-:-:S04]  /*2be0*/  FMUL.FTZ R8, R11, R11 ;  /* 0x0000000b0b087220 */ /* 0x000fc80000410000 */
[----:B------:R-:W-:-:S05]  /*2bf0*/  FFMA.FTZ R8, R9, UR6, -R8 ;  /* 0x0000000609087c23 */ /* 0x000fca0008010808 */
[----:B------:R-:W-:-:S13]  /*2c00*/  FSETP.GTU.FTZ.AND P5, PT, R8, RZ, PT ;  /* 0x000000ff0800720b */ /* 0x000fda0003fbc000 */
[----:B------:R-:W0:Y:S01]  /*2c10*/  @P5 LDC R9, c[0x0][0x238] ;  /* 0x00008e00ff095b82 */ /* 0x000e220000000800 */
[----:B------:R-:W-:Y:S01]  /*2c20*/  ISETP.NE.AND P6, PT, RZ, UR10, PT ;  /* 0x0000000aff007c0c */ /* 0x000fe2000bfc5270 */
[----:B------:R-:W-:Y:S01]  /*2c30*/  FADD.FTZ R37, -R11, R37 ;  /* 0x000000250b257221 */ /* 0x000fe20000010100 */
[----:B0-----:R-:W-:-:S04]  /*2c40*/  @P5 FADD.FTZ R8, R8, R9 ;  /* 0x0000000908085221 */ /* 0x001fc80000010000 */
[----:B------:R-:W0:Y:S01]  /*2c50*/  @P5 MUFU.RSQ R10, R8 ;  /* 0x00000008000a5308 */ /* 0x000e220000001400 */
[C---:B------:R-:W-:Y:S01]  /*2c60*/  FADD.FTZ R9, -R11.reuse, R36 ;  /* 0x000000240b097221 */ /* 0x040fe20000010100 */
[C---:B------:R-:W-:Y:S01]  /*2c70*/  FADD.FTZ R15, -R11.reuse, R38 ;  /* 0x000000260b0f7221 */ /* 0x040fe20000010100 */
[----:B------:R-:W-:Y:S02]  /*2c80*/  FADD.FTZ R39, -R11, R39 ;  /* 0x000000270b277221 */ /* 0x000fe40000010100 */
[-C--:B0-----:R-:W-:Y:S01]  /*2c90*/  FMUL.FTZ R9, R9, R10.reuse ;  /* 0x0000000a09097220 */ /* 0x081fe20000410000 */
[-C--:B------:R-:W-:Y:S01]  /*2ca0*/  FMUL.FTZ R14, R37, R10.reuse ;  /* 0x0000000a250e7220 */ /* 0x080fe20000410000 */
[-C--:B------:R-:W-:Y:S01]  /*2cb0*/  FMUL.FTZ R37, R15, R10.reuse ;  /* 0x0000000a0f257220 */ /* 0x080fe20000410000 */
        /* <DEDUP_REMOVED lines=14> */
.L_x_4950:
        /* <DEDUP_REMOVED lines=13> */
[----:B------:R0:W-:Y:S04]  /*2e70*/  STG.E.64 desc[UR8][R14.64], R8 ;  /* 0x000000080e007986 */ /* 0x0001e8000c101b08 */
.L_x_4952:
[----:B------:R-:W-:Y:S05]  /*2e80*/  BSYNC B0 ;  /* 0x0000000000007941 */ /* 0x000fea0003800000 */
.L_x_4951:
[C---:B------:R-:W-:Y:S01]  /*2e90*/  FADD.FTZ R39, -R11.reuse, R40 ;  /* 0x000000280b277221 */ /* 0x040fe20000010100 */
[----:B------:R-:W-:Y:S01]  /*2ea0*/  FADD.FTZ R41, -R11, R41 ;  /* 0x000000290b297221 */ /* 0x000fe20000010100 */
[----:B0-----:R-:W-:Y:S01]  /*2eb0*/  FFMA.FTZ R8, R4, R37, R6 ;  /* 0x0000002504087223 */ /* 0x001fe20000010006 */
        /* <DEDUP_REMOVED lines=12> */
.L_x_4953:
        /* <DEDUP_REMOVED lines=14> */
.L_x_4955:
[----:B------:R-:W-:Y:S05]  /*3060*/  BSYNC B0 ;  /* 0x0000000000007941 */ /* 0x000fea0003800000 */
.L_x_4954:
[C---:B0-----:R-:W-:Y:S01]  /*3070*/  FADD.FTZ R9, -R11.reuse, R42 ;  /* 0x0000002a0b097221 */ /* 0x041fe20000010100 */
        /* <DEDUP_REMOVED lines=18> */
.L_x_4956:
        /* <DEDUP_REMOVED lines=13> */
.L_x_4958:
[----:B------:R-:W-:Y:S05]  /*3270*/  BSYNC B0 ;  /* 0x0000000000007941 */ /* 0x000fea0003800000 */
.L_x_4957:
        /* <DEDUP_REMOVED lines=15> */
.L_x_4959:
        /* <DEDUP_REMOVED lines=13> */
.L_x_4961:
[----:B------:R-:W-:Y:S05]  /*3440*/  BSYNC B0 ;  /* 0x0000000000007941 */ /* 0x000fea0003800000 */
.L_x_4960:
        /* <DEDUP_REMOVED lines=19> */
.L_x_4962:
        /* <DEDUP_REMOVED lines=13> */
.L_x_4964:
[----:B------:R-:W-:Y:S05]  /*3650*/  BSYNC B0 ;  /* 0x0000000000007941 */ /* 0x000fea0003800000 */
.L_x_4963:
        /* <DEDUP_REMOVED lines=15> */
.L_x_4965:
        /* <DEDUP_REMOVED lines=13> */
.L_x_4967:
[----:B------:R-:W-:Y:S05]  /*3820*/  BSYNC B0 ;  /* 0x0000000000007941 */ /* 0x000fea0003800000 */
.L_x_4966:
        /* <DEDUP_REMOVED lines=19> */
.L_x_4968:
        /* <DEDUP_REMOVED lines=13> */
.L_x_4970:
[----:B------:R-:W-:Y:S05]  /*3a30*/  BSYNC B0 ;  /* 0x0000000000007941 */ /* 0x000fea0003800000 */
.L_x_4969:
[----:B------:R-:W-:Y:S01]  /*3a40*/  ULDC.64 UR12, c[0x0][0x278] ;  /* 0x00009e00000c7ab9 */ /* 0x000fe20000000a00 */
        /* <DEDUP_REMOVED lines=13> */
.L_x_4971:
[----:B------:R-:W-:Y:S01]  /*3b20*/  ISETP.GE.U32.AND P5, PT, R74, UR12, PT ;  /* 0x0000000c4a007c0c */ /* 0x000fe2000bfa6070 */
[C---:B------:R-:W-:Y:S01]  /*3b30*/  FADD.FTZ R13, -R11.reuse, R20 ;  /* 0x000000140b0d7221 */ /* 0x040fe20000010100 */
        /* <DEDUP_REMOVED lines=20> */
.L_x_4973:
[----:B------:R-:W-:Y:S05]  /*3c80*/  BSYNC B0 ;  /* 0x0000000000007941 */ /* 0x000fea0003800000 */
.L_x_4972:
        /* <DEDUP_REMOVED lines=11> */
.L_x_4974:
[----:B------:R-:W-:Y:S01]  /*3d40*/  ISETP.GE.U32.AND P5, PT, R76, UR12, PT ;  /* 0x0000000c4c007c0c */ /* 0x000fe2000bfa6070 */
[C---:B0-----:R-:W-:Y:S01]  /*3d50*/  FADD.FTZ R9, -R11.reuse, R22 ;  /* 0x000000160b097221 */ /* 0x041fe20000010100 */
        /* <DEDUP_REMOVED lines=20> */
.L_x_4976:
[----:B------:R-:W-:Y:S05]  /*3ea0*/  BSYNC B0 ;  /* 0x0000000000007941 */ /* 0x000fea0003800000 */
.L_x_4975:
        /* <DEDUP_REMOVED lines=11> */
.L_x_4977:
        /* <DEDUP_REMOVED lines=22> */
.L_x_4979:
[----:B------:R-:W-:Y:S05]  /*40c0*/  BSYNC B0 ;  /* 0x0000000000007941 */ /* 0x000fea0003800000 */
.L_x_4978:
        /* <DEDUP_REMOVED lines=11> */
.L_x_4980:
        /* <DEDUP_REMOVED lines=22> */
.L_x_4982:
[----:B------:R-:W-:Y:S05]  /*42e0*/  BSYNC B0 ;  /* 0x0000000000007941 */ /* 0x000fea0003800000 */
.L_x_4981:
        /* <DEDUP_REMOVED lines=11> */
.L_x_4983:
        /* <DEDUP_REMOVED lines=22> */
.L_x_4985:
[----:B------:R-:W-:Y:S05]  /*4500*/  BSYNC B0 ;  /* 0x0000000000007941 */ /* 0x000fea0003800000 */
.L_x_4984:
        /* <DEDUP_REMOVED lines=11> */
.L_x_4986:
        /* <DEDUP_REMOVED lines=22> */
.L_x_4988:
[----:B------:R-:W-:Y:S05]  /*4720*/  BSYNC B0 ;  /* 0x0000000000007941 */ /* 0x000fea0003800000 */
.L_x_4987:
        /* <DEDUP_REMOVED lines=11> */
.L_x_4989:
        /* <DEDUP_REMOVED lines=22> */
.L_x_4991:
[----:B------:R-:W-:Y:S05]  /*4940*/  BSYNC B0 ;  /* 0x0000000000007941 */ /* 0x000fea0003800000 */
.L_x_4990:
        /* <DEDUP_REMOVED lines=11> */
.L_x_4992:
        /* <DEDUP_REMOVED lines=22> */
.L_x_4994:
[----:B------:R-:W-:Y:S05]  /*4b60*/  BSYNC B0 ;  /* 0x0000000000007941 */ /* 0x000fea0003800000 */
.L_x_4993:
        /* <DEDUP_REMOVED lines=11> */
.L_x_4995:
        /* <DEDUP_REMOVED lines=8> */
[----:B0-----:R-:W-:-:S04]  /*4ca0*/  IMAD.WIDE.U32 R4, R84, UR12, R2 ;  /* 0x0000000c54047c25 */ /* 0x001fc8000f8e0002 */
[----:B------:R-:W-:Y:S01]  /*4cb0*/  IMAD R55, R84, UR13, R55 ;  /* 0x0000000d54377c24 */ /* 0x000fe2000f8e0237 */
[----:B------:R-:W-:Y:S02]  /*4cc0*/  ULDC.64 UR12, c[0x0][0x210] ;  /* 0x00008400000c7ab9 */ /* 0x000fe40000000a00 */
[----:B------:R-:W-:Y:S02]  /*4cd0*/  LEA R2, P5, R4, UR12, 0x2 ;  /* 0x0000000c04027c11 */ /* 0x000fe4000f8a10ff */
[----:B------:R-:W-:-:S04]  /*4ce0*/  IADD3 R55, R5, R55, RZ ;  /* 0x0000003705377210 */ /* 0x000fc80007ffe0ff */
[----:B------:R-:W-:-:S05]  /*4cf0*/  LEA.HI.X R3, R4, UR13, R55, 0x2, P5 ;  /* 0x0000000d04037c11 */ /* 0x000fca000a8f1437 */
[----:B------:R1:W-:Y:S02]  /*4d00*/  STG.E.64 desc[UR8][R2.64], R8 ;  /* 0x0000000802007986 */ /* 0x0003e4000c101b08 */
.L_x_4997:
[----:B------:R-:W-:Y:S05]  /*4d10*/  BSYNC B0 ;  /* 0x0000000000007941 */ /* 0x000fea0003800000 */
.L_x_4996:
[----:B-1----:R-:W1:Y:S01]  /*4d20*/  LDC R3, c[0x0][0x10] ;  /* 0x00000400ff037b82 */ /* 0x002e620000000800 */
[----:B------:R-:W-:Y:S02]  /*4d30*/  IADD3 R86, R86, 0x1, RZ ;  /* 0x0000000156567810 */ /* 0x000fe40007ffe0ff */
[----:B-1----:R-:W-:-:S04]  /*4d40*/  IADD3 R68, R3, R68, RZ ;  /* 0x0000004403447210 */ /* 0x002fc80007ffe0ff */
[----:B------:R-:W-:-:S13]  /*4d50*/  ISETP.GE.AND P5, PT, R68, UR4, PT ;  /* 0x0000000444007c0c */ /* 0x000fda000bfa6270 */
[----:B------:R-:W-:Y:S05]  /*4d60*/  @!P5 BRA `(.L_x_4998) ;  /* 0xffffffb400a4d947 */ /* 0x000fea000383ffff */
[----:B------:R-:W-:Y:S05]  /*4d70*/  EXIT ;  /* 0x000000000000794d */ /* 0x000fea0003800000 */
.L_x_4999:
        /* <DEDUP_REMOVED lines=16> */
.L_x_5646:


//--------------------- .text._Z35group_norm_nhwc_fwd_one_pass_kernelI11Fp32IOFp32WLi256ELi98ELi392EEv26Group_norm_nhwc_fwd_params --------------------------
	.section	.text._Z35group_norm_nhwc_fwd_one_pass_kernelI11Fp32IOFp32WLi256ELi98ELi392EEv26Group_norm_nhwc_fwd_params,"ax",@progbits
	.align	128
        .global         _Z35group_norm_nhwc_fwd_one_pass_kernelI11Fp32IOFp32WLi256ELi98ELi392EEv26Group_norm_nhwc_fwd_params
        .type           _Z35group_norm_nhwc_fwd_one_pass_kernelI11Fp32IOFp32WLi256ELi98ELi392EEv26Group_norm_nhwc_fwd_params,@function
        .size           _Z35group_norm_nhwc_fwd_one_pass_kernelI11Fp32IOFp32WLi256ELi98ELi392EEv26Group_norm_nhwc_fwd_params,(.L_x_5647 - _Z35group_norm_nhwc_fwd_one_pass_kernelI11Fp32IOFp32WLi256ELi98ELi392EEv26Group_norm_nhwc_fwd_params)
        .other          _Z35group_norm_nhwc_fwd_one_pass_kernelI11Fp32IOFp32WLi256ELi98ELi392EEv26Group_norm_nhwc_fwd_params,@"STO_CUDA_ENTRY STV_DEFAULT"
_Z35group_norm_nhwc_fwd_one_pass_kernelI11Fp32IOFp32WLi256ELi98ELi392EEv26Group_norm_nhwc_fwd_params:
.text._Z35group_norm_nhwc_fwd_one_pass_kernelI11Fp32IOFp32WLi256ELi98ELi392EEv26Group_norm_nhwc_fwd_params:
        /* <DEDUP_REMOVED lines=16> */
[----:B-1----:R-:W-:Y:S02]  /*0100*/  IMAD R0, R0, UR7, R13 ;  /* 0x0000000700007c24 */ /* 0x002fe4000f8e020d */
[----:B------:R-:W-:-:S03]  /*0110*/  IMAD R13, R13, -0x31, R112 ;  /* 0xffffffcf0d0d7824 */ /* 0x000fc600078e0270 */
[C---:B------:R-:W-:Y:S02]  /*0120*/  ISETP.LT.U32.AND P3, PT, R0.reuse, UR8, PT ;  /* 0x0000000800007c0c */ /* 0x040fe4000bf61070 */
[----:B------:R-:W-:Y:S02]  /*0130*/  SHF.R.S32.HI R12, RZ, 0x1f, R0 ;  /* 0x0000001fff0c7819 */ /* 0x000fe40000011400 */
[----:B------:R-:W-:Y:S02]  /*0140*/  IADD3 R111, R0, 0x8, RZ ;  /* 0x00000008006f7810 */ /* 0x000fe40007ffe0ff */
[----:B------:R-:W-:Y:S02]  /*0150*/  ISETP.LT.AND.EX P6, PT, R12, UR9, !P4, P3 ;  /* 0x000000090c007c0c */ /* 0x000fe4000e7c1330 */
[----:B------:R-:W-:Y:S02]  /*0160*/  ISETP.LT.U32.AND P5, PT, R111, UR8, PT ;  /* 0x000000086f007c0c */ /* 0x000fe4000bfa1070 */
[----:B------:R-:W-:-:S02]  /*0170*/  SHF.R.S32.HI R21, RZ, 0x1f, R111 ;  /* 0x0000001fff157819 */ /* 0x000fc4000001146f */
[C---:B------:R-:W-:Y:S02]  /*0180*/  IADD3 R110, R0.reuse, 0x10, RZ ;  /* 0x00000010006e7810 */ /* 0x040fe40007ffe0ff */
[----:B------:R-:W-:Y:S02]  /*0190*/  IADD3 R109, R0, 0x18, RZ ;  /* 0x00000018006d7810 */ /* 0x000fe40007ffe0ff */
[----:B------:R-:W-:Y:S02]  /*01a0*/  ISETP.LT.U32.AND P3, PT, R110, UR8, PT ;  /* 0x000000086e007c0c */ /* 0x000fe4000bf61070 */
[----:B------:R-:W-:Y:S02]  /*01b0*/  SHF.R.S32.HI R20, RZ, 0x1f, R110 ;  /* 0x0000001fff147819 */ /* 0x000fe4000001146e */
[----:B------:R-:W-:Y:S02]  /*01c0*/  @P6 LOP3.LUT R14, R14, 0x2000000, RZ, 0xfc, !PT ;  /* 0x020000000e0e6812 */ /* 0x000fe400078efcff */
[----:B------:R-:W-:-:S02]  /*01d0*/  ISETP.LT.AND.EX P6, PT, R21, UR9, !P4, P5 ;  /* 0x0000000915007c0c */ /* 0x000fc4000e7c1350 */
[----:B------:R-:W-:Y:S02]  /*01e0*/  ISETP.LT.AND.EX P5, PT, R20, UR9, !P4, P3 ;  /* 0x0000000914007c0c */ /* 0x000fe4000e7a1330 */
[----:B------:R-:W-:Y:S02]  /*01f0*/  LOP3.LUT R14, R14, 0xfeffffff, RZ, 0xc0, !PT ;  /* 0xfeffffff0e0e7812 */ /* 0x000fe400078ec0ff */
[----:B------:R-:W-:Y:S02]  /*0200*/  SHF.R.S32.HI R19, RZ, 0x1f, R109 ;  /* 0x0000001fff137819 */ /* 0x000fe4000001146d */
[----:B------:R-:W-:Y:S02]  /*0210*/  ISETP.LT.U32.AND P3, PT, R109, UR8, PT ;  /* 0x000000086d007c0c */ /* 0x000fe4000bf61070 */
[C---:B------:R-:W-:Y:S02]  /*0220*/  IADD3 R108, R0.reuse, 0x20, RZ ;  /* 0x00000020006c7810 */ /* 0x040fe40007ffe0ff */
[----:B------:R-:W-:-:S02]  /*0230*/  IADD3 R107, R0, 0x28, RZ ;  /* 0x00000028006b7810 */ /* 0x000fc40007ffe0ff */
[----:B------:R-:W-:Y:S02]  /*0240*/  @P6 LOP3.LUT R14, R14, 0x1000000, RZ, 0xfc, !PT ;  /* 0x010000000e0e6812 */ /* 0x000fe400078efcff */
[----:B------:R-:W-:Y:S02]  /*0250*/  ISETP.LT.AND.EX P6, PT, R19, UR9, !P4, P3 ;  /* 0x0000000913007c0c */ /* 0x000fe4000e7c1330 */
[----:B------:R-:W-:Y:S02]  /*0260*/  LOP3.LUT R14, R14, 0xff7fffff, RZ, 0xc0, !PT ;  /* 0xff7fffff0e0e7812 */ /* 0x000fe400078ec0ff */
[----:B------:R-:W-:Y:S02]  /*0270*/  SHF.R.S32.HI R18, RZ, 0x1f, R108 ;  /* 0x0000001fff127819 */ /* 0x000fe4000001146c */
[----:B------:R-:W-:Y:S02]  /*0280*/  ISETP.LT.U32.AND P3, PT, R108, UR8, PT ;  /* 0x000000086c007c0c */ /* 0x000fe4000bf61070 */
[----:B------:R-:W-:-:S02]  /*0290*/  @P5 LOP3.LUT R14, R14, 0x800000, RZ, 0xfc, !PT ;  /* 0x008000000e0e5812 */ /* 0x000fc400078efcff */
        /* <DEDUP_REMOVED lines=24> */
[----:B------:R-:W-:Y:S01]  /*0420*/  ISETP.LT.AND.EX P5, PT, R12, UR9, !P4, P3 ;  /* 0x000000090c007c0c */ /* 0x000fe2000e7a1330 */
[----:B------:R-:W-:Y:S01]  /*0430*/  HFMA2.MMA R12, -RZ, RZ, 0, 0 ;  /* 0x00000000ff0c7435 */ /* 0x000fe200000001ff */
        /* <DEDUP_REMOVED lines=11> */
[----:B------:R-:W-:Y:S02]  /*04f0*/  IADD3 R100, R0, 0x58, RZ ;  /* 0x0000005800647810 */ /* 0x000fe40007ffe0ff */
[----:B------:R-:W-:Y:S02]  /*0500*/  ISETP.LT.AND.EX P5, PT, R123, UR9, !P4, P3 ;  /* 0x000000097b007c0c */ /* 0x000fe4000e7a1330 */
[----:B------:R-:W-:Y:S02]  /*0510*/  LOP3.LUT R14, R14, 0xfffeffff, RZ, 0xc0, !PT ;  /* 0xfffeffff0e0e7812 */ /* 0x000fe400078ec0ff */
[----:B------:R-:W-:Y:S02]  /*0520*/  ISETP.LT.U32.AND P0, PT, R2, UR8, PT ;  /* 0x0000000802007c0c */ /* 0x000fe4000bf01070 */
[----:B------:R-:W-:Y:S02]  /*0530*/  SHF.R.S32.HI R2, RZ, 0x1f, R2 ;  /* 0x0000001fff027819 */ /* 0x000fe40000011402 */
[----:B------:R-:W-:-:S02]  /*0540*/  SHF.R.S32.HI R122, RZ, 0x1f, R100 ;  /* 0x0000001fff7a7819 */ /* 0x000fc40000011464 */
[----:B------:R-:W-:Y:S02]  /*0550*/  ISETP.LT.U32.AND P3, PT, R100, UR8, PT ;  /* 0x0000000864007c0c */ /* 0x000fe4000bf61070 */
[----:B------:R-:W-:Y:S02]  /*0560*/  @P6 LOP3.LUT R14, R14, 0x10000, RZ, 0xfc, !PT ;  /* 0x000100000e0e6812 */ /* 0x000fe400078efcff */
[----:B------:R-:W-:Y:S02]  /*0570*/  IADD3 R3, R0, 0xb0, RZ ;  /* 0x000000b000037810 */ /* 0x000fe40007ffe0ff */
[----:B------:R-:W-:Y:S02]  /*0580*/  ISETP.LT.AND.EX P0, PT, R2, UR9, !P4, P0 ;  /* 0x0000000902007c0c */ /* 0x000fe4000e701300 */
[----:B------:R-:W-:Y:S02]  /*0590*/  IADD3 R2, R0, 0x60, RZ ;  /* 0x0000006000027810 */ /* 0x000fe40007ffe0ff */
[----:B------:R-:W-:-:S02]  /*05a0*/  ISETP.LT.AND.EX P6, PT, R122, UR9, !P4, P3 ;  /* 0x000000097a007c0c */ /* 0x000fc4000e7c1330 */
[----:B------:R-:W-:Y:S02]  /*05b0*/  LOP3.LUT R14, R14, 0xffff7fff, RZ, 0xc0, !PT ;  /* 0xffff7fff0e0e7812 */ /* 0x000fe400078ec0ff */
[----:B------:R-:W-:Y:S02]  /*05c0*/  ISETP.LT.U32.AND P1, PT, R3, UR8, PT ;  /* 0x0000000803007c0c */ /* 0x000fe4000bf21070 */
[----:B------:R-:W-:Y:S02]  /*05d0*/  SHF.R.S32.HI R3, RZ, 0x1f, R3 ;  /* 0x0000001fff037819 */ /* 0x000fe40000011403 */
[----:B------:R-:W-:Y:S02]  /*05e0*/  SHF.R.S32.HI R121, RZ, 0x1f, R2 ;  /* 0x0000001fff797819 */ /* 0x000fe40000011402 */
[----:B------:R-:W-:Y:S02]  /*05f0*/  ISETP.LT.U32.AND P3, PT, R2, UR8, PT ;  /* 0x0000000802007c0c */ /* 0x000fe4000bf61070 */
[----:B------:R-:W-:-:S02]  /*0600*/  @P5 LOP3.LUT R14, R14, 0x8000, RZ, 0xfc, !PT ;  /* 0x000080000e0e5812 */ /* 0x000fc400078efcff */
[C---:B------:R-:W-:Y:S02]  /*0610*/  IADD3 R4, R0.reuse, 0xb8, RZ ;  /* 0x000000b800047810 */ /* 0x040fe40007ffe0ff */
[----:B------:R-:W-:Y:S02]  /*0620*/  ISETP.LT.AND.EX P1, PT, R3, UR9, !P4, P1 ;  /* 0x0000000903007c0c */ /* 0x000fe4000e721310 */
[----:B------:R-:W-:Y:S02]  /*0630*/  IADD3 R3, R0, 0x68, RZ ;  /* 0x0000006800037810 */ /* 0x000fe40007ffe0ff */
[----:B------:R-:W-:Y:S02]  /*0640*/  ISETP.LT.AND.EX P5, PT, R121, UR9, !P4, P3 ;  /* 0x0000000979007c0c */ /* 0x000fe4000e7a1330 */
[----:B------:R-:W-:Y:S02]  /*0650*/  LOP3.LUT R14, R14, 0xffffbfff, RZ, 0xc0, !PT ;  /* 0xffffbfff0e0e7812 */ /* 0x000fe400078ec0ff */
[----:B------:R-:W-:-:S02]  /*0660*/  ISETP.LT.U32.AND P2, PT, R4, UR8, PT ;  /* 0x0000000804007c0c */ /* 0x000fc4000bf41070 */
[----:B------:R-:W-:Y:S02]  /*0670*/  SHF.R.S32.HI R4, RZ, 0x1f, R4 ;  /* 0x0000001fff047819 */ /* 0x000fe40000011404 */
[----:B------:R-:W-:Y:S02]  /*0680*/  SHF.R.S32.HI R120, RZ, 0x1f, R3 ;  /* 0x0000001fff787819 */ /* 0x000fe40000011403 */
[----:B------:R-:W-:Y:S02]  /*0690*/  ISETP.LT.U32.AND P3, PT, R3, UR8, PT ;  /* 0x0000000803007c0c */ /* 0x000fe4000bf61070 */
[----:B------:R-:W-:Y:S02]  /*06a0*/  @P6 LOP3.LUT R14, R14, 0x4000, RZ, 0xfc, !PT ;  /* 0x000040000e0e6812 */ /* 0x000fe400078efcff */
[----:B------:R-:W-:Y:S02]  /*06b0*/  ISETP.LT.AND.EX P2, PT, R4, UR9, !P4, P2 ;  /* 0x0000000904007c0c */ /* 0x000fe4000e741320 */
        /* <DEDUP_REMOVED lines=32> */
[----:B------:R-:W-:Y:S02]  /*08c0*/  IADD3 R9, R0, 0x98, RZ ;  /* 0x0000009800097810 */ /* 0x000fe40007ffe0ff */
[----:B------:R-:W-:Y:S02]  /*08d0*/  @P6 LOP3.LUT R14, R14, 0x100, RZ, 0xfc, !PT ;  /* 0x000001000e0e6812 */ /* 0x000fe400078efcff */
[----:B------:R-:W-:Y:S02]  /*08e0*/  IADD3 R10, R0, 0xa0, RZ ;  /* 0x000000a0000a7810 */ /* 0x000fe40007ffe0ff */
[----:B------:R-:W-:Y:S02]  /*08f0*/  LOP3.LUT R14, R14, 0xffffffbf, RZ, 0xc0, !PT ;  /* 0xffffffbf0e0e7812 */ /* 0x000fe400078ec0ff */
[----:B------:R-:W-:-:S02]  /*0900*/  SHF.R.S32.HI R114, RZ, 0x1f, R9 ;  /* 0x0000001fff727819 */ /* 0x000fc40000011409 */
[----:B------:R-:W-:Y:S02]  /*0910*/  ISETP.LT.U32.AND P3, PT, R9, UR8, PT ;  /* 0x0000000809007c0c */ /* 0x000fe4000bf61070 */
[----:B------:R-:W-:Y:S02]  /*0920*/  @P5 LOP3.LUT R14, R14, 0x40, RZ, 0xfc, !PT ;  /* 0x000000400e0e5812 */ /* 0x000fe400078efcff */
[----:B------:R-:W-:Y:S02]  /*0930*/  SHF.R.S32.HI R113, RZ, 0x1f, R10 ;  /* 0x0000001fff717819 */ /* 0x000fe4000001140a */
[----:B------:R-:W-:Y:S02]  /*0940*/  ISETP.LT.U32.AND P5, PT, R10, UR8, PT ;  /* 0x000000080a007c0c */ /* 0x000fe4000bfa1070 */
[----:B------:R-:W-:Y:S02]  /*0950*/  SHF.L.U32 R13, R13, 0x1, RZ ;  /* 0x000000010d0d7819 */ /* 0x000fe400000006ff */
[----:B------:R-:W-:-:S02]  /*0960*/  ISETP.LT.AND.EX P3, PT, R114, UR9, !P4, P3 ;  /* 0x0000000972007c0c */ /* 0x000fc4000e761330 */
[----:B------:R-:W-:Y:S01]  /*0970*/  ISETP.LT.AND.EX P4, PT, R113, UR9, !P4, P5 ;  /* 0x0000000971007c0c */ /* 0x000fe2000e781350 */
[----:B------:R-:W-:-:S12]  /*0980*/  ULDC.64 UR8, c[0x0][0x208] ;  /* 0x0000820000087ab9 */ /* 0x000fd80000000a00 */
.L_x_5105:
[----:B------:R-:W0:Y:S01]  /*0990*/  LDC R20, c[0x0][0x288] ;  /* 0x0000a200ff147b82 */ /* 0x000e220000000800 */
[----:B------:R-:W-:Y:S01]  /*09a0*/  IABS R21, R11 ;  /* 0x0000000b00157213 */ /* 0x000fe20000000000 */
[----:B------:R-:W-:Y:S01]  /*09b0*/  ULDC.64 UR12, c[0x0][0x280] ;  /* 0x0000a000000c7ab9 */ /* 0x000fe20000000a00 */
[C---:B------:R-:W-:Y:S02]  /*09c0*/  LOP3.LUT P6, RZ, R14.reuse, 0x2000000, RZ, 0xc0, !PT ;  /* 0x020000000eff7812 */ /* 0x040fe400078cc0ff */
[----:B------:R-:W-:Y:S02]  /*09d0*/  SHF.R.S32.HI R26, RZ, 0x1f, R0 ;  /* 0x0000001fff1a7819 */ /* 0x000fe40000011400 */
[----:B------:R-:W-:Y:S01]  /*09e0*/  P2R R25, PR, RZ, 0x2 ;  /* 0x00000002ff197803 */ /* 0x000fe20000000000 */
[----:B------:R-:W1:Y:S01]  /*09f0*/  @P3 LDC.64 R84, c[0x0][0x220] ;  /* 0x00008800ff543b82 */ /* 0x000e620000000a00 */
[----:B------:R-:W-:Y:S02]  /*0a00*/  LOP3.LUT P1, RZ, R14, 0x1000000, RZ, 0xc0, !PT ;  /* 0x010000000eff7812 */ /* 0x000fe4000782c0ff */
[----:B------:R-:W-:-:S02]  /*0a10*/  P2R R24, PR, RZ, 0x4 ;  /* 0x00000004ff187803 */ /* 0x000fc40000000000 */
[----:B------:R-:W-:Y:S02]  /*0a20*/  LOP3.LUT P2, RZ, R14, 0x800000, RZ, 0xc0, !PT ;  /* 0x008000000eff7812 */ /* 0x000fe4000784c0ff */
[C---:B------:R-:W-:Y:S01]  /*0a30*/  IADD3 R29, R0.reuse, 0xc0, RZ ;  /* 0x000000c0001d7810 */ /* 0x040fe20007ffe0ff */
[----:B------:R-:W2:Y:S01]  /*0a40*/  @P6 LDC.64 R42, c[0x0][0x220] ;  /* 0x00008800ff2a6b82 */ /* 0x000ea20000000a00 */
[C---:B------:R-:W-:Y:S02]  /*0a50*/  IADD3 R31, R0.reuse, 0xc8, RZ ;  /* 0x000000c8001f7810 */ /* 0x040fe40007ffe0ff */
[C---:B------:R-:W-:Y:S02]  /*0a60*/  IADD3 R35, R0.reuse, 0xd0, RZ ;  /* 0x000000d000237810 */ /* 0x040fe40007ffe0ff */
[C---:B------:R-:W-:Y:S02]  /*0a70*/  IADD3 R37, R0.reuse, 0xd8, RZ ;  /* 0x000000d800257810 */ /* 0x040fe40007ffe0ff */
[----:B------:R-:W-:Y:S01]  /*0a80*/  IADD3 R39, R0, 0xe0, RZ ;  /* 0x000000e000277810 */ /* 0x000fe20007ffe0ff */
[----:B------:R-:W3:Y:S01]  /*0a90*/  @P1 LDC.64 R48, c[0x0][0x220] ;  /* 0x00008800ff301b82 */ /* 0x000ee20000000a00 */
[----:B0-----:R-:W-:-:S02]  /*0aa0*/  IABS R18, R20 ;  /* 0x0000001400127213 */ /* 0x001fc40000000000 */
[----:B------:R-:W-:Y:S02]  /*0ab0*/  SHF.R.S32.HI R92, RZ, 0x1f, R39 ;  /* 0x0000001fff5c7819 */ /* 0x000fe40000011427 */
[----:B------:R-:W0:Y:S01]  /*0ac0*/  I2F.RP R15, R18 ;  /* 0x00000012000f7306 */ /* 0x000e220000209400 */
[C---:B------:R-:W-:Y:S02]  /*0ad0*/  IADD3 R41, R0.reuse, 0xe8, RZ ;  /* 0x000000e800297810 */ /* 0x040fe40007ffe0ff */
[----:B------:R-:W4:Y:S01]  /*0ae0*/  @P2 LDC.64 R50, c[0x0][0x220] ;  /* 0x00008800ff322b82 */ /* 0x000f220000000a00 */
[----:B------:R-:W-:Y:S02]  /*0af0*/  IADD3 R44, R0, 0xf0, RZ ;  /* 0x000000f0002c7810 */ /* 0x000fe40007ffe0ff */
[----:B------:R-:W-:Y:S02]  /*0b00*/  SHF.R.S32.HI R93, RZ, 0x1f, R41 ;  /* 0x0000001fff5d7819 */ /* 0x000fe40000011429 */
[----:B------:R-:W-:-:S02]  /*0b10*/  SHF.R.S32.HI R94, RZ, 0x1f, R44 ;  /* 0x0000001fff5e7819 */ /* 0x000fc4000001142c */
[----:B------:R-:W-:Y:S01]  /*0b20*/  IADD3 R97, R0, 0xf8, RZ ;  /* 0x000000f800617810 */ /* 0x000fe20007ffe0ff */
[----:B------:R-:W5:Y:S01]  /*0b30*/  @P4 LDC.64 R86, c[0x0][0x220] ;  /* 0x00008800ff564b82 */ /* 0x000f620000000a00 */
[----:B------:R-:W-:Y:S02]  /*0b40*/  LOP3.LUT R96, R96, 0xfffffff7, RZ, 0xc0, !PT ;  /* 0xfffffff760607812 */ /* 0x000fe400078ec0ff */
[----:B------:R-:W-:Y:S01]  /*0b50*/  SHF.R.S32.HI R95, RZ, 0x1f, R97 ;  /* 0x0000001fff5f7819 */ /* 0x000fe20000011461 */
[----:B0-----:R-:W0:Y:S04]  /*0b60*/  MUFU.RCP R15, R15 ;  /* 0x0000000f000f7308 */ /* 0x001e280000001000 */
[----:B------:R-:W5:Y:S01]  /*0b70*/  @P0 LDC.64 R88, c[0x0][0x220] ;  /* 0x00008800ff580b82 */ /* 0x000f620000000a00 */
[----:B0-----:R-:W-:-:S04]  /*0b80*/  IADD3 R16, R15, 0xffffffe, RZ ;  /* 0x0ffffffe0f107810 */ /* 0x001fc80007ffe0ff */
[----:B------:R0:W1:Y:S02]  /*0b90*/  F2I.FTZ.U32.TRUNC.NTZ R17, R16 ;  /* 0x0000001000117305 */ /* 0x000064000021f000 */
[----:B0-----:R-:W-:Y:S02]  /*0ba0*/  MOV R16, RZ ;  /* 0x000000ff00107202 */ /* 0x001fe40000000f00 */
        /* <DEDUP_REMOVED lines=12> */
[----:B------:R-:W0:Y:S10]  /*0c70*/  @P6 LDC.64 R18, c[0x0][0x270] ;  /* 0x00009c00ff126b82 */ /* 0x000e340000000a00 */
[----:B------:R-:W-:-:S02]  /*0c80*/  @P5 IADD3 R17, R17, 0x1, RZ ;  /* 0x0000000111115810 */ /* 0x000fc40007ffe0ff */
[----:B------:R-:W-:-:S13]  /*0c90*/  ISETP.GE.AND P5, PT, R15, RZ, PT ;  /* 0x000000ff0f00720c */ /* 0x000fda0003fa6270 */
[----:B------:R-:W-:Y:S02]  /*0ca0*/  @!P5 IADD3 R17, -R17, RZ, RZ ;  /* 0x000000ff1111d210 */ /* 0x000fe40007ffe1ff */
[----:B------:R-:W-:-:S13]  /*0cb0*/  ISETP.NE.AND P5, PT, R20, RZ, PT ;  /* 0x000000ff1400720c */ /* 0x000fda0003fa5270 */
[----:B------:R-:W-:-:S04]  /*0cc0*/  @!P5 LOP3.LUT R17, RZ, R20, RZ, 0x33, !PT ;  /* 0x00000014ff11d212 */ /* 0x000fc800078e33ff */
[----:B------:R-:W-:-:S05]  /*0cd0*/  IADD3 R16, -R17, RZ, RZ ;  /* 0x000000ff11107210 */ /* 0x000fca0007ffe1ff */
[----:B------:R-:W-:Y:S01]  /*0ce0*/  IMAD R15, R20, R16, R11 ;  /* 0x00000010140f7224 */ /* 0x000fe200078e020b */
[----:B------:R-:W-:-:S03]  /*0cf0*/  SHF.R.S32.HI R16, RZ, 0x1f, R13 ;  /* 0x0000001fff107819 */ /* 0x000fc6000001140d */
        /* <DEDUP_REMOVED lines=9> */
[-C--:B0-----:R-:W-:Y:S01]  /*0d90*/  @P6 IMAD R16, R26, R18.reuse, RZ ;  /* 0x000000121a106224 */ /* 0x081fe200078e02ff */
[----:B------:R-:W-:Y:S02]  /*0da0*/  SHF.R.S32.HI R26, RZ, 0x1f, R111 ;  /* 0x0000001fff1a7819 */ /* 0x000fe4000001146f */
        /* <DEDUP_REMOVED lines=28> */
[----:B------:R-:W0:Y:S01]  /*0f70*/  @P6 LDC.64 R18, c[0x0][0x270] ;  /* 0x00009c00ff126b82 */ /* 0x000e220000000a00 */
[----:B----4-:R-:W-:-:S04]  /*0f80*/  @P2 LEA R50, P5, R16, R50, 0x2 ;  /* 0x0000003210322211 */ /* 0x010fc800078a10ff */
[----:B------:R-:W-:Y:S02]  /*0f90*/  @P2 LEA.HI.X R51, R16, R51, R17, 0x2, P5 ;  /* 0x0000003310332211 */ /* 0x000fe400028f1411 */
[----:B------:R-:W-:Y:S02]  /*0fa0*/  @P6 MOV R17, R21 ;  /* 0x0000001500116202 */ /* 0x000fe40000000f00 */
[----:B------:R-:W-:-:S13]  /*0fb0*/  LOP3.LUT P2, RZ, R14, 0x100000, RZ, 0xc0, !PT ;  /* 0x001000000eff7812 */ /* 0x000fda000784c0ff */
[----:B------:R-:W3:Y:S01]  /*0fc0*/  @P2 LDC.64 R56, c[0x0][0x220] ;  /* 0x00008800ff382b82 */ /* 0x000ee20000000a00 */
[----:B0-----:R-:W-:Y:S01]  /*0fd0*/  @P6 IMAD R16, R26, R18, RZ ;  /* 0x000000121a106224 */ /* 0x001fe200078e02ff */
[----:B------:R-:W-:-:S03]  /*0fe0*/  SHF.R.S32.HI R26, RZ, 0x1f, R108 ;  /* 0x0000001fff1a7819 */ /* 0x000fc6000001146c */
[----:B------:R-:W-:Y:S01]  /*0ff0*/  @P6 IMAD R19, R109, R19, R16 ;  /* 0x000000136d136224 */ /* 0x000fe200078e0210 */
[----:B------:R-:W-:-:S05]  /*1000*/  @P6 MOV R16, R22 ;  /* 0x0000001600106202 */ /* 0x000fca0000000f00 */
        /* <DEDUP_REMOVED lines=32> */
[----:B0-----:R-:W-:Y:S01]  /*1210*/  @P6 IMAD R18, R26, R16, RZ ;  /* 0x000000101a126224 */ /* 0x001fe200078e02ff */
[----:B------:R-:W-:-:S03]  /*1220*/  SHF.R.S32.HI R26, RZ, 0x1f, R105 ;  /* 0x0000001fff1a7819 */ /* 0x000fc60000011469 */
        /* <DEDUP_REMOVED lines=108> */
[C---:B------:R-:W-:Y:S02]  /*18f0*/  LOP3.LUT P6, RZ, R14.reuse, 0x40, RZ, 0xc0, !PT ;  /* 0x000000400eff7812 */ /* 0x040fe400078cc0ff */
[----:B------:R-:W-:-:S04]  /*1900*/  LOP3.LUT R14, R14, 0xfbffffff, RZ, 0xc0, !PT ;  /* 0xfbffffff0e0e7812 */ /* 0x000fc800078ec0ff */
[----:B------:R-:W-:-:S04]  /*1910*/  @P3 LOP3.LUT R14, R14, 0x4000000, RZ, 0xfc, !PT ;  /* 0x040000000e0e3812 */ /* 0x000fc800078efcff */
[----:B------:R-:W-:-:S03]  /*1920*/  LOP3.LUT R14, R14, 0xf7ffffff, RZ, 0xc0, !PT ;  /* 0xf7ffffff0e0e7812 */ /* 0x000fc600078ec0ff */
[----:B------:R-:W1:Y:S01]  /*1930*/  @P6 LDC.64 R82, c[0x0][0x220] ;  /* 0x00008800ff526b82 */ /* 0x000e620000000a00 */
[----:B------:R-:W-:-:S04]  /*1940*/  @P4 LOP3.LUT R14, R14, 0x8000000, RZ, 0xfc, !PT ;  /* 0x080000000e0e4812 */ /* 0x000fc800078efcff */
[----:B------:R-:W-:-:S04]  /*1950*/  LOP3.LUT R14, R14, 0xefffffff, RZ, 0xc0, !PT ;  /* 0xefffffff0e0e7812 */ /* 0x000fc800078ec0ff */
[----:B------:R-:W-:Y:S01]  /*1960*/  @P0 LOP3.LUT R14, R14, 0x10000000, RZ, 0xfc, !PT ;  /* 0x100000000e0e0812 */ /* 0x000fe200078efcff */
[----:B0-----:R-:W-:-:S03]  /*1970*/  @P1 IMAD R18, R117, R16, RZ ;  /* 0x0000001075121224 */ /* 0x001fc600078e02ff */
[----:B------:R-:W-:Y:S01]  /*1980*/  LOP3.LUT R14, R14, 0xdfffffff, RZ, 0xc0, !PT ;  /* 0xdfffffff0e0e7812 */ /* 0x000fe200078ec0ff */
        /* <DEDUP_REMOVED lines=8> */
[----:B------:R-:W-:Y:S02]  /*1a10*/  ISETP.NE.AND P1, PT, R25, RZ, PT ;  /* 0x000000ff1900720c */ /* 0x000fe40003f25270 */
[----:B------:R-:W-:-:S11]  /*1a20*/  IADD3 R25, R0, 0xa8, RZ ;  /* 0x000000a800197810 */ /* 0x000fd60007ffe0ff */
[----:B------:R-:W2:Y:S01]  /*1a30*/  @P1 LDC.64 R90, c[0x0][0x220] ;  /* 0x00008800ff5a1b82 */ /* 0x000ea20000000a00 */
[----:B------:R-:W-:-:S04]  /*1a40*/  @P1 LOP3.LUT R14, R14, 0x20000000, RZ, 0xfc, !PT ;  /* 0x200000000e0e1812 */ /* 0x000fc800078efcff */
[----:B------:R-:W-:Y:S01]  /*1a50*/  LOP3.LUT R14, R14, 0xbfffffff, RZ, 0xc0, !PT ;  /* 0xbfffffff0e0e7812 */ /* 0x000fe200078ec0ff */
        /* <DEDUP_REMOVED lines=9> */
[----:B------:R-:W-:-:S13]  /*1af0*/  ISETP.NE.AND P2, PT, R24, RZ, PT ;  /* 0x000000ff1800720c */ /* 0x000fda0003f45270 */
[----:B------:R-:W3:Y:S01]  /*1b00*/  @P2 LDC.64 R46, c[0x0][0x220] ;  /* 0x00008800ff2e2b82 */ /* 0x000ee20000000a00 */
[----:B------:R-:W-:-:S04]  /*1b10*/  @P2 LOP3.LUT R14, R14, 0x40000000, RZ, 0xfc, !PT ;  /* 0x400000000e0e2812 */ /* 0x000fc800078efcff */
[----:B------:R-:W-:Y:S01]  /*1b20*/  LOP3.LUT R14, R14, 0xffffffdf, RZ, 0xc0, !PT ;  /* 0xffffffdf0e0e7812 */ /* 0x000fe200078ec0ff */
        /* <DEDUP_REMOVED lines=23> */
[C---:B-----5:R-:W-:Y:S02]  /*1ca0*/  @P4 LEA R86, P5, R18.reuse, R86, 0x2 ;  /* 0x0000005612564211 */ /* 0x060fe400078a10ff */
[----:B------:R-:W-:Y:S02]  /*1cb0*/  SHF.R.S32.HI R19, RZ, 0x1f, R25 ;  /* 0x0000001fff137819 */ /* 0x000fe40000011419 */
[----:B------:R-:W-:Y:S02]  /*1cc0*/  @P4 LEA.HI.X R87, R18, R87, R16, 0x2, P5 ;  /* 0x0000005712574211 */ /* 0x000fe400028f1410 */
        /* <DEDUP_REMOVED lines=8> */
[C---:B------:R-:W-:Y:S02]  /*1d50*/  @P0 LEA R88, P5, R18.reuse, R88, 0x2 ;  /* 0x0000005812580211 */ /* 0x040fe400078a10ff */
        /* <DEDUP_REMOVED lines=10> */
[C---:B--2---:R-:W-:Y:S02]  /*1e00*/  @P1 LEA R90, P5, R18.reuse, R90, 0x2 ;  /* 0x0000005a125a1211 */ /* 0x044fe400078a10ff */
[----:B------:R-:W-:Y:S02]  /*1e10*/  SHF.R.S32.HI R19, RZ, 0x1f, R25 ;  /* 0x0000001fff137819 */ /* 0x000fe40000011419 */
[----:B------:R-:W-:Y:S02]  /*1e20*/  @P1 LEA.HI.X R91, R18, R91, R16, 0x2, P5 ;  /* 0x0000005b125b1211 */ /* 0x000fe400028f1410 */
[----:B------:R-:W0:Y:S02]  /*1e30*/  @P2 LDC.64 R16, c[0x0][0x270] ;  /* 0x00009c00ff102b82 */ /* 0x000e240000000a00 */
[----:B0-----:R-:W-:Y:S01]  /*1e40*/  @P2 IMAD R18, R19, R16, RZ ;  /* 0x0000001013122224 */ /* 0x001fe200078e02ff */
[----:B------:R-:W-:-:S03]  /*1e50*/  @P2 MOV R19, R21 ;  /* 0x0000001500132202 */ /* 0x000fc60000000f00 */
[----:B------:R-:W-:Y:S01]  /*1e60*/  @P2 IMAD R17, R25, R17, R18 ;  /* 0x0000001119112224 */ /* 0x000fe200078e0212 */
[----:B------:R-:W-:-:S05]  /*1e70*/  @P2 MOV R18, R22 ;  /* 0x0000001600122202 */ /* 0x000fca0000000f00 */
[----:B------:R-:W-:-:S05]  /*1e80*/  @P2 IMAD.WIDE.U32 R18, R25, R16, R18 ;  /* 0x0000001019122225 */ /* 0x000fca00078e0012 */
[----:B------:R-:W-:Y:S02]  /*1e90*/  @P2 IADD3 R16, R19, R17, RZ ;  /* 0x0000001113102210 */ /* 0x000fe40007ffe0ff */
[----:B---3--:R-:W-:-:S04]  /*1ea0*/  @P2 LEA R46, P5, R18, R46, 0x2 ;  /* 0x0000002e122e2211 */ /* 0x008fc800078a10ff */
[----:B------:R-:W-:Y:S02]  /*1eb0*/  @P2 LEA.HI.X R47, R18, R47, R16, 0x2, P5 ;  /* 0x0000002f122f2211 */ /* 0x000fe400028f1410 */
[----:B------:R-:W-:Y:S02]  /*1ec0*/  SHF.R.S32.HI R16, RZ, 0x1f, R29 ;  /* 0x0000001fff107819 */ /* 0x000fe4000001141d */
        /* <DEDUP_REMOVED lines=14> */
[----:B------:R-:W-:Y:S02]  /*1fb0*/  SHF.R.S32.HI R17, RZ, 0x1f, R31 ;  /* 0x0000001fff117819 */ /* 0x000fe4000001141f */
        /* <DEDUP_REMOVED lines=16> */
[----:B------:R-:W-:Y:S02]  /*20c0*/  ISETP.GE.U32.AND P5, PT, R35, UR12, PT ;  /* 0x0000000c23007c0c */ /* 0x000fe4000bfa6070 */
[----:B------:R-:W-:Y:S02]  /*20d0*/  LOP3.LUT P4, RZ, R14, 0x20, RZ, 0xc0, !PT ;  /* 0x000000200eff7812 */ /* 0x000fe4000788c0ff */
[----:B------:R-:W-:-:S04]  /*20e0*/  ISETP.GE.AND.EX P5, PT, R18, UR13, PT, P5 ;  /* 0x0000000d12007c0c */ /* 0x000fc8000bfa6350 */
[----:B------:R-:W-:-:S07]  /*20f0*/  ISETP.GT.U32.OR P3, PT, R112, 0x187, P5 ;  /* 0x000001877000780c */ /* 0x000fce0002f64470 */
[----:B------:R-:W-:-:S06]  /*2100*/  @P4 LOP3.LUT R96, R96, 0x10, RZ, 0xfc, !PT ;  /* 0x0000001060604812 */ /* 0x000fcc00078efcff */
        /* <DEDUP_REMOVED lines=77> */
[----:B------:R-:W-:-:S13]  /*25e0*/  LOP3.LUT P4, RZ, R96, 0x10, RZ, 0xc0, !PT ;  /* 0x0000001060ff7812 */ /* 0x000fda000788c0ff */
[----:B------:R0:W2:Y:S01]  /*25f0*/  @!P4 LDG.E.64 R24, desc[UR8][R26.64] ;  /* 0x000000081a18c981 */ /* 0x0000a2000c1e1b00 */
[----:B------:R-:W-:Y:S02]  /*2600*/  LOP3.LUT P4, RZ, R96, 0x8, RZ, 0xc0, !PT ;  /* 0x0000000860ff7812 */ /* 0x000fe4000788c0ff */
[----:B0-----:R-:W-:-:S11]  /*2610*/  CS2R R26, SRZ ;  /* 0x00000000001a7805 */ /* 0x001fd6000001ff00 */
[----:B------:R0:W3:Y:S01]  /*2620*/  @!P4 LDG.E.64 R26, desc[UR8][R28.64] ;  /* 0x000000081c1ac981 */ /* 0x0000e2000c1e1b00 */
[----:B------:R-:W-:Y:S02]  /*2630*/  SHF.R.S32.HI R44, RZ, 0x1f, R112 ;  /* 0x0000001fff2c7819 */ /* 0x000fe40000011470 */
[----:B------:R-:W-:Y:S02]  /*2640*/  LOP3.LUT P4, RZ, R14, 0x2000000, RZ, 0xc0, !PT ;  /* 0x020000000eff7812 */ /* 0x000fe4000788c0ff */
[----:B0-----:R-:W-:-:S06]  /*2650*/  CS2R R28, SRZ ;  /* 0x00000000001c7805 */ /* 0x001fcc000001ff00 */
[----:B------:R0:W4:Y:S01]  /*2660*/  @!P3 LDG.E.64 R28, desc[UR8][R30.64] ;  /* 0x000000081e1cb981 */ /* 0x000122000c1e1b00 */
[----:B------:R-:W-:Y:S02]  /*2670*/  LEA.HI R44, R44, R112, RZ, 0x5 ;  /* 0x000000702c2c7211 */ /* 0x000fe400078f28ff */
[----:B------:R-:W-:Y:S02]  /*2680*/  LOP3.LUT P3, RZ, R14, 0x1000000, RZ, 0xc0, !PT ;  /* 0x010000000eff7812 */ /* 0x000fe4000786c0ff */
[----:B0-----:R-:W-:-:S06]  /*2690*/  CS2R R30, SRZ ;  /* 0x00000000001e7805 */ /* 0x001fcc000001ff00 */
[----:B------:R0:W5:Y:S01]  /*26a0*/  @!P2 LDG.E.64 R30, desc[UR8][R32.64] ;  /* 0x00000008201ea981 */ /* 0x000162000c1e1b00 */
[----:B------:R-:W-:Y:S02]  /*26b0*/  SHF.R.S32.HI R44, RZ, 0x5, R44 ;  /* 0x00000005ff2c7819 */ /* 0x000fe4000001142c */
[----:B------:R-:W-:Y:S02]  /*26c0*/  LOP3.LUT P2, RZ, R14, 0x800000, RZ, 0xc0, !PT ;  /* 0x008000000eff7812 */ /* 0x000fe4000784c0ff */
[----:B0-----:R-:W-:-:S06]  /*26d0*/  CS2R R32, SRZ ;  /* 0x0000000000207805 */ /* 0x001fcc000001ff00 */
[----:B------:R0:W5:Y:S01]  /*26e0*/  @!P1 LDG.E.64 R32, desc[UR8][R34.64] ;  /* 0x0000000822209981 */ /* 0x000162000c1e1b00 */
[----:B------:R-:W-:Y:S02]  /*26f0*/  LOP3.LUT P1, RZ, R14, 0x400000, RZ, 0xc0, !PT ;  /* 0x004000000eff7812 */ /* 0x000fe4000782c0ff */
[----:B0-----:R-:W-:-:S06]  /*2700*/  CS2R R34, SRZ ;  /* 0x0000000000227805 */ /* 0x001fcc000001ff00 */
[----:B------:R0:W5:Y:S01]  /*2710*/  @!P0 LDG.E.64 R34, desc[UR8][R36.64] ;  /* 0x0000000824228981 */ /* 0x000162000c1e1b00 */
[----:B------:R-:W-:Y:S02]  /*2720*/  LOP3.LUT P0, RZ, R14, 0x200000, RZ, 0xc0, !PT ;  /* 0x002000000eff7812 */ /* 0x000fe4000780c0ff */
[----:B0-----:R-:W-:-:S06]  /*2730*/  CS2R R36, SRZ ;  /* 0x0000000000247805 */ /* 0x001fcc000001ff00 */
[----:B------:R0:W5:Y:S02]  /*2740*/  @!P5 LDG.E.64 R36, desc[UR8][R38.64] ;  /* 0x000000082624d981 */ /* 0x000164000c1e1b00 */
[----:B0-----:R-:W-:-:S06]  /*2750*/  CS2R R38, SRZ ;  /* 0x0000000000267805 */ /* 0x001fcc000001ff00 */
[----:B------:R0:W5:Y:S01]  /*2760*/  @!P6 LDG.E.64 R38, desc[UR8][R40.64] ;  /* 0x000000082826e981 */ /* 0x000162000c1e1b00 */
[----:B------:R-:W-:Y:S02]  /*2770*/  ISETP.GT.AND P5, PT, R112, 0x17f, PT ;  /* 0x0000017f7000780c */ /* 0x000fe40003fa4270 */
[----:B0-----:R-:W-:-:S05]  /*2780*/  MOV R40, 0xffffffe0 ;  /* 0xffffffe000287802 */ /* 0x001fca0000000f00 */
[----:B------:R-:W-:-:S05]  /*2790*/  IMAD R40, R44, R40, 0x187 ;  /* 0x000001872c287424 */ /* 0x000fca00078e0228 */
[----:B------:R-:W-:Y:S02]  /*27a0*/  SEL R45, R40, 0x1f, P5 ;  /* 0x0000001f282d7807 */ /* 0x000fe40002800000 */
[----:B------:R-:W-:-:S06]  /*27b0*/  CS2R R40, SRZ ;  /* 0x0000000000287805 */ /* 0x000fcc000001ff00 */
[----:B------:R0:W2:Y:S01]  /*27c0*/  @P4 LDG.E.64 R40, desc[UR8][R42.64] ;  /* 0x000000082a284981 */ /* 0x0000a2000c1e1b00 */
[----:B------:R-:W-:Y:S02]  /*27d0*/  LOP3.LUT P4, RZ, R14, 0x100000, RZ, 0xc0, !PT ;  /* 0x001000000eff7812 */ /* 0x000fe4000788c0ff */
[----:B0-----:R-:W-:-:S06]  /*27e0*/  CS2R R42, SRZ ;  /* 0x00000000002a7805 */ /* 0x001fcc000001ff00 */
[----:B------:R0:W3:Y:S01]  /*27f0*/  @P3 LDG.E.64 R42, desc[UR8][R48.64] ;  /* 0x00000008302a3981 */ /* 0x0000e2000c1e1b00 */
[----:B------:R-:W-:Y:S02]  /*2800*/  LOP3.LUT P3, RZ, R14, 0x80000, RZ, 0xc0, !PT ;  /* 0x000800000eff7812 */ /* 0x000fe4000786c0ff */
[----:B0-----:R-:W-:-:S06]  /*2810*/  CS2R R48, SRZ ;  /* 0x0000000000307805 */ /* 0x001fcc000001ff00 */
[----:B------:R0:W4:Y:S01]  /*2820*/  @P2 LDG.E.64 R48, desc[UR8][R50.64] ;  /* 0x0000000832302981 */ /* 0x000122000c1e1b00 */
[C---:B------:R-:W-:Y:S02]  /*2830*/  LOP3.LUT P2, RZ, R14.reuse, 0x2000, RZ, 0xc0, !PT ;  /* 0x000020000eff7812 */ /* 0x040fe4000784c0ff */
[C---:B------:R-:W-:Y:S02]  /*2840*/  LOP3.LUT P6, RZ, R14.reuse, 0x40000, RZ, 0xc0, !PT ;  /* 0x000400000eff7812 */ /* 0x040fe400078cc0ff */
[----:B------:R-:W-:Y:S02]  /*2850*/  LOP3.LUT R14, R14, 0x7fffffff, RZ, 0xc0, !PT ;  /* 0x7fffffff0e0e7812 */ /* 0x000fe400078ec0ff */
[----:B------:R-:W-:Y:S02]  /*2860*/  LOP3.LUT R96, R96, 0xfffffffe, RZ, 0xc0, !PT ;  /* 0xfffffffe60607812 */ /* 0x000fe400078ec0ff */
[----:B0-----:R-:W-:-:S05]  /*2870*/  CS2R R50, SRZ ;  /* 0x0000000000327805 */ /* 0x001fca000001ff00 */
[----:B------:R-:W-:Y:S01]  /*2880*/  @P2 LOP3.LUT R14, R14, 0x80000000, RZ, 0xfc, !PT ;  /* 0x800000000e0e2812 */ /* 0x000fe200078efcff */
[----:B------:R0:W5:Y:S03]  /*2890*/  @P1 LDG.E.64 R50, desc[UR8][R52.64] ;  /* 0x0000000834321981 */ /* 0x000166000c1e1b00 */
[----:B------:R-:W-:Y:S02]  /*28a0*/  LOP3.LUT P2, RZ, R14, 0x4000, RZ, 0xc0, !PT ;  /* 0x000040000eff7812 */ /* 0x000fe4000784c0ff */
[----:B0-----:R-:W-:-:S11]  /*28b0*/  CS2R R52, SRZ ;  /* 0x0000000000347805 */ /* 0x001fd6000001ff00 */
[----:B------:R-:W-:Y:S01]  /*28c0*/  @P2 LOP3.LUT R96, R96, 0x1, RZ, 0xfc, !PT ;  /* 0x0000000160602812 */ /* 0x000fe200078efcff */
[----:B------:R0:W5:Y:S01]  /*28d0*/  @P0 LDG.E.64 R52, desc[UR8][R54.64] ;  /* 0x0000000836340981 */ /* 0x000162000c1e1b00 */
[----:B------:R-:W-:Y:S02]  /*28e0*/  LOP3.LUT P2, RZ, R14, 0x8000, RZ, 0xc0, !PT ;  /* 0x000080000eff7812 */ /* 0x000fe4000784c0ff */
[----:B------:R-:W-:Y:S02]  /*28f0*/  LOP3.LUT R96, R96, 0xfffffffd, RZ, 0xc0, !PT ;  /* 0xfffffffd60607812 */ /* 0x000fe400078ec0ff */
[----:B0-----:R-:W-:-:S09]  /*2900*/  CS2R R54, SRZ ;  /* 0x0000000000367805 */ /* 0x001fd2000001ff00 */
[----:B------:R-:W-:Y:S02]  /*2910*/  @P2 LOP3.LUT R96, R96, 0x2, RZ, 0xfc, !PT ;  /* 0x0000000260602812 */ /* 0x000fe400078efcff */
[----:B------:R-:W-:Y:S01]  /*2920*/  LOP3.LUT P2, RZ, R14, 0x10000, RZ, 0xc0, !PT ;  /* 0x000100000eff7812 */ /* 0x000fe2000784c0ff */
[----:B------:R0:W5:Y:S01]  /*2930*/  @P4 LDG.E.64 R54, desc[UR8][R56.64] ;  /* 0x0000000838364981 */ /* 0x000162000c1e1b00 */
[----:B------:R-:W-:Y:S02]  /*2940*/  LOP3.LUT R96, R96, 0xfffffffb, RZ, 0xc0, !PT ;  /* 0xfffffffb60607812 */ /* 0x000fe400078ec0ff */
[----:B0-----:R-:W-:-:S09]  /*2950*/  CS2R R56, SRZ ;  /* 0x0000000000387805 */ /* 0x001fd2000001ff00 */
[----:B------:R-:W-:Y:S02]  /*2960*/  @P2 LOP3.LUT R96, R96, 0x4, RZ, 0xfc, !PT ;  /* 0x0000000460602812 */ /* 0x000fe400078efcff */
[----:B------:R-:W-:Y:S01]  /*2970*/  LOP3.LUT P2, RZ, R14, 0x20000, RZ, 0xc0, !PT ;  /* 0x000200000eff7812 */ /* 0x000fe2000784c0ff */
[----:B------:R0:W5:Y:S02]  /*2980*/  @P3 LDG.E.64 R56, desc[UR8][R58.64] ;  /* 0x000000083a383981 */ /* 0x000164000c1e1b00 */
[----:B0-----:R-:W-:-:S06]  /*2990*/  CS2R R58, SRZ ;  /* 0x00000000003a7805 */ /* 0x001fcc000001ff00 */
[----:B------:R0:W5:Y:S02]  /*29a0*/  @P6 LDG.E.64 R58, desc[UR8][R60.64] ;  /* 0x000000083c3a6981 */ /* 0x000164000c1e1b00 */
[----:B0-----:R-:W-:-:S06]  /*29b0*/  CS2R R60, SRZ ;  /* 0x00000000003c7805 */ /* 0x001fcc000001ff00 */
[----:B------:R0:W5:Y:S01]  /*29c0*/  @P2 LDG.E.64 R60, desc[UR8][R62.64] ;  /* 0x000000083e3c2981 */ /* 0x000162000c1e1b00 */
[----:B------:R-:W-:Y:S02]  /*29d0*/  LOP3.LUT P2, RZ, R96, 0x4, RZ, 0xc0, !PT ;  /* 0x0000000460ff7812 */ /* 0x000fe4000784c0ff */
[----:B0-----:R-:W-:-:S11]  /*29e0*/  CS2R R62, SRZ ;  /* 0x00000000003e7805 */ /* 0x001fd6000001ff00 */
[----:B------:R0:W5:Y:S01]  /*29f0*/  @P2 LDG.E.64 R62, desc[UR8][R64.64] ;  /* 0x00000008403e2981 */ /* 0x000162000c1e1b00 */
[----:B------:R-:W-:Y:S02]  /*2a00*/  LOP3.LUT P2, RZ, R96, 0x2, RZ, 0xc0, !PT ;  /* 0x0000000260ff7812 */ /* 0x000fe4000784c0ff */
[----:B0-----:R-:W-:-:S11]  /*2a10*/  CS2R R64, SRZ ;  /* 0x0000000000407805 */ /* 0x001fd6000001ff00 */
[----:B------:R0:W5:Y:S01]  /*2a20*/  @P2 LDG.E.64 R64, desc[UR8][R66.64] ;  /* 0x0000000842402981 */ /* 0x000162000c1e1b00 */
[----:B------:R-:W-:Y:S02]  /*2a30*/  LOP3.LUT P2, RZ, R96, 0x1, RZ, 0xc0, !PT ;  /* 0x0000000160ff7812 */ /* 0x000fe4000784c0ff */
[----:B0-----:R-:W-:-:S11]  /*2a40*/  CS2R R66, SRZ ;  /* 0x0000000000427805 */ /* 0x001fd6000001ff00 */
[----:B------:R0:W5:Y:S01]  /*2a50*/  @P2 LDG.E.64 R66, desc[UR8][R68.64] ;  /* 0x0000000844422981 */ /* 0x000162000c1e1b00 */
[C---:B------:R-:W-:Y:S02]  /*2a60*/  LOP3.LUT P2, RZ, R14.reuse, 0x80000000, RZ, 0xc0, !PT ;  /* 0x800000000eff7812 */ /* 0x040fe4000784c0ff */
[C---:B------:R-:W-:Y:S02]  /*2a70*/  LOP3.LUT P1, RZ, R14.reuse, 0x1000, RZ, 0xc0, !PT ;  /* 0x000010000eff7812 */ /* 0x040fe4000782c0ff */
[----:B0-----:R-:W-:Y:S02]  /*2a80*/  CS2R R68, SRZ ;  /* 0x0000000000447805 */ /* 0x001fe4000001ff00 */
[----:B------:R-:W-:-:S07]  /*2a90*/  LOP3.LUT P0, RZ, R14, 0x800, RZ, 0xc0, !PT ;  /* 0x000008000eff7812 */ /* 0x000fce000780c0ff */
[----:B------:R0:W5:Y:S01]  /*2aa0*/  @P2 LDG.E.64 R68, desc[UR8][R70.64] ;  /* 0x0000000846442981 */ /* 0x000162000c1e1b00 */
[----:B------:R-:W-:Y:S02]  /*2ab0*/  LOP3.LUT P4, RZ, R14, 0x400, RZ, 0xc0, !PT ;  /* 0x000004000eff7812 */ /* 0x000fe4000788c0ff */
[----:B0-----:R-:W-:-:S06]  /*2ac0*/  CS2R R70, SRZ ;  /* 0x0000000000467805 */ /* 0x001fcc000001ff00 */
        /* <DEDUP_REMOVED lines=24> */
[----:B------:R0:W5:Y:S02]  /*2c50*/  @P0 LDG.E.64 R86, desc[UR8][R88.64] ;  /* 0x0000000858560981 */ /* 0x000164000c1e1b00 */
[----:B0-----:R-:W-:-:S06]  /*2c60*/  CS2R R88, SRZ ;  /* 0x0000000000587805 */ /* 0x001fcc000001ff00 */
[----:B------:R0:W5:Y:S02]  /*2c70*/  @P1 LDG.E.64 R88, desc[UR8][R90.64] ;  /* 0x000000085a581981 */ /* 0x000164000c1e1b00 */
[----:B0-----:R-:W-:-:S06]  /*2c80*/  CS2R R90, SRZ ;  /* 0x00000000005a7805 */ /* 0x001fcc000001ff00 */
[----:B------:R3:W5:Y:S01]  /*2c90*/  @P2 LDG.E.64 R90, desc[UR8][R46.64] ;  /* 0x000000082e5a2981 */ /* 0x000762000c1e1b00 */
[----:B--2---:R-:W-:-:S04]  /*2ca0*/  FMUL.FTZ R96, R41, R41 ;  /* 0x0000002929607220 */ /* 0x004fc80000410000 */
[----:B------:R-:W-:Y:S01]  /*2cb0*/  FFMA.FTZ R96, R40, R40, R96 ;  /* 0x0000002828607223 */ /* 0x000fe20000010060 */
[----:B---3--:R-:W-:-:S03]  /*2cc0*/  FMUL.FTZ R47, R43, R43 ;  /* 0x0000002b2b2f7220 */ /* 0x008fc60000410000 */
[----:B------:R-:W-:Y:S01]  /*2cd0*/  FADD.FTZ R96, RZ, R96 ;  /* 0x00000060ff607221 */ /* 0x000fe20000010000 */
[----:B----4-:R-:W-:Y:S01]  /*2ce0*/  FMUL.FTZ R46, R49, R49 ;  /* 0x00000031312e7220 */ /* 0x010fe20000410000 */
[----:B------:R-:W-:-:S04]  /*2cf0*/  FFMA.FTZ R47, R42, R42, R47 ;  /* 0x0000002a2a2f7223 */ /* 0x000fc8000001002f */
[----:B------:R-:W-:Y:S01]  /*2d00*/  FADD.FTZ R47, R96, R47 ;  /* 0x0000002f602f7221 */ /* 0x000fe20000010000 */
[----:B------:R-:W-:Y:S01]  /*2d10*/  FFMA.FTZ R96, R48, R48, R46 ;  /* 0x0000003030607223 */ /* 0x000fe2000001002e */
[----:B-----5:R-:W-:-:S03]  /*2d20*/  FMUL.FTZ R46, R51, R51 ;  /* 0x00000033332e7220 */ /* 0x020fc60000410000 */
[----:B------:R-:W-:Y:S01]  /*2d30*/  FADD.FTZ R47, R47, R96 ;  /* 0x000000602f2f7221 */ /* 0x000fe20000010000 */
[----:B------:R-:W-:Y:S01]  /*2d40*/  FFMA.FTZ R96, R50, R50, R46 ;  /* 0x0000003232607223 */ /* 0x000fe2000001002e */
[----:B------:R-:W-:-:S03]  /*2d50*/  FMUL.FTZ R46, R53, R53 ;  /* 0x00000035352e7220 */ /* 0x000fc60000410000 */
        /* <DEDUP_REMOVED lines=10> */
[----:B------:R-:W-:-:S04]  /*2e00*/  FFMA.FTZ R96, R58, R58, R46 ;  /* 0x0000003a3a607223 */ /* 0x000fc8000001002e */
[----:B------:R-:W-:Y:S01]  /*2e10*/  FADD.FTZ R47, R47, R96 ;  /* 0x000000602f2f7221 */ /* 0x000fe20000010000 */
[----:B------:R-:W-:-:S04]  /*2e20*/  FMUL.FTZ R46, R61, R61 ;  /* 0x0000003d3d2e7220 */ /* 0x000fc80000410000 */
        /* <DEDUP_REMOVED lines=67> */
[----:B------:R-:W-:-:S03]  /*3260*/  FADD.FTZ R46, R40, R41 ;  /* 0x00000029282e7221 */ /* 0x000fc60000010000 */
[----:B------:R-:W-:Y:S01]  /*3270*/  FADD.FTZ R47, R47, R96 ;  /* 0x000000602f2f7221 */ /* 0x000fe20000010000 */
[----:B------:R-:W-:Y:S01]  /*3280*/  FADD.FTZ R46, RZ, R46 ;  /* 0x0000002eff2e7221 */ /* 0x000fe20000010000 */
[----:B------:R-:W-:-:S04]  /*3290*/  FADD.FTZ R96, R42, R43 ;  /* 0x0000002b2a607221 */ /* 0x000fc80000010000 */
[----:B------:R-:W-:Y:S01]  /*32a0*/  FADD.FTZ R46, R46, R96 ;  /* 0x000000602e2e7221 */ /* 0x000fe20000010000 */
        /* <DEDUP_REMOVED lines=55> */
[----:B------:R-:W-:Y:S02]  /*3620*/  FADD.FTZ R96, R96, R46 ;  /* 0x0000002e60607221 */ /* 0x000fe40000010000 */
[----:B------:R-:W0:Y:S01]  /*3630*/  S2R R46, SR_LANEID ;  /* 0x00000000002e7919 */ /* 0x000e220000000000 */
[----:B------:R-:W-:-:S04]  /*3640*/  FADD.FTZ R97, R36, R37 ;  /* 0x0000002524617221 */ /* 0x000fc80000010000 */
[----:B------:R-:W-:Y:S01]  /*3650*/  FADD.FTZ R96, R96, R97 ;  /* 0x0000006160607221 */ /* 0x000fe20000010000 */
[----:B------:R-:W-:Y:S01]  /*3660*/  FMUL.FTZ R97, R39, R39 ;  /* 0x0000002727617220 */ /* 0x000fe20000410000 */
[----:B------:R-:W-:-:S03]  /*3670*/  FADD.FTZ R98, R38, R39 ;  /* 0x0000002726627221 */ /* 0x000fc60000010000 */
[----:B------:R-:W-:Y:S01]  /*3680*/  FFMA.FTZ R97, R38, R38, R97 ;  /* 0x0000002626617223 */ /* 0x000fe20000010061 */
[----:B------:R-:W-:-:S03]  /*3690*/  FADD.FTZ R96, R96, R98 ;  /* 0x0000006260607221 */ /* 0x000fc60000010000 */
[----:B------:R-:W-:Y:S02]  /*36a0*/  FADD.FTZ R97, R47, R97 ;  /* 0x000000612f617221 */ /* 0x000fe40000010000 */
[----:B------:R-:W1:Y:S04]  /*36b0*/  SHFL.DOWN PT, R47, R96, 0x1, R45 ;  /* 0x08200000602f7989 */ /* 0x000e6800000e002d */
[----:B------:R-:W2:Y:S01]  /*36c0*/  SHFL.DOWN PT, R98, R97, 0x1, R45 ;  /* 0x0820000061627989 */ /* 0x000ea200000e002d */
[----:B0-----:R-:W-:-:S13]  /*36d0*/  ISETP.GE.AND P5, PT, R46, R45, PT ;  /* 0x0000002d2e00720c */ /* 0x001fda0003fa6270 */
[----:B-1----:R-:W-:Y:S01]  /*36e0*/  @!P5 FADD.FTZ R96, R96, R47 ;  /* 0x0000002f6060d221 */ /* 0x002fe20000010000 */
[----:B--2---:R-:W-:-:S04]  /*36f0*/  @!P5 FADD.FTZ R97, R97, R98 ;  /* 0x000000626161d221 */ /* 0x004fc80000010000 */
[----:B------:R-:W0:Y:S04]  /*3700*/  SHFL.DOWN PT, R47, R96, 0x2, R45 ;  /* 0x08400000602f7989 */ /* 0x000e2800000e002d */
[----:B------:R-:W1:Y:S01]  /*3710*/  SHFL.DOWN PT, R98, R97, 0x2, R45 ;  /* 0x0840000061627989 */ /* 0x000e6200000e002d */
[----:B------:R-:W-:-:S04]  /*3720*/  IADD3 R99, R46, 0x2, RZ ;  /* 0x000000022e637810 */ /* 0x000fc80007ffe0ff */
        /* <DEDUP_REMOVED lines=34> */
[----:B------:R-:W0:Y:S02]  /*3950*/  LDS.64 R44, [UR5+0x18] ;  /* 0x00001805ff2c7984 */ /* 0x000e240008000a00 */
[----:B0-----:R-:W-:Y:S01]  /*3960*/  FADD.FTZ R96, R96, R44 ;  /* 0x0000002c60607221 */ /* 0x001fe20000010000 */
[----:B------:R-:W-:Y:S02]  /*3970*/  FADD.FTZ R97, R97, R45 ;  /* 0x0000002d61617221 */ /* 0x000fe40000010000 */
[----:B------:R-:W0:Y:S02]  /*3980*/  LDS.128 R44, [UR5+0x20] ;  /* 0x00002005ff2c7984 */ /* 0x000e240008000c00 */
[----:B0-----:R-:W-:Y:S01]  /*3990*/  FADD.FTZ R96, R96, R44 ;  /* 0x0000002c60607221 */ /* 0x001fe20000010000 */
[----:B------:R-:W-:-:S03]  /*39a0*/  FADD.FTZ R97, R97, R45 ;  /* 0x0000002d61617221 */ /* 0x000fc60000010000 */
[----:B------:R-:W-:Y:S01]  /*39b0*/  FADD.FTZ R96, R96, R46 ;  /* 0x0000002e60607221 */ /* 0x000fe20000010000 */
        /* <DEDUP_REMOVED lines=18> */
[----:B------:R-:W-:Y:S02]  /*3ae0*/  FADD.FTZ R45, R97, R45 ;  /* 0x0000002d612d7221 */ /* 0x000fe40000010000 */
[----:B------:R-:W0:Y:S01]  /*3af0*/  LDS.64 R96, [UR5+0x70] ;  /* 0x00007005ff607984 */ /* 0x000e220008000a00 */
[----:B------:R-:W-:Y:S01]  /*3b00*/  FADD.FTZ R44, R44, R46 ;  /* 0x0000002e2c2c7221 */ /* 0x000fe20000010000 */
[----:B------:R-:W-:-:S03]  /*3b10*/  FADD.FTZ R45, R45, R47 ;  /* 0x0000002f2d2d7221 */ /* 0x000fc60000010000 */
[----:B0-----:R-:W-:Y:S01]  /*3b20*/  FADD.FTZ R96, R44, R96 ;  /* 0x000000602c607221 */ /* 0x001fe20000010000 */
[----:B------:R-:W-:-:S07]  /*3b30*/  FADD.FTZ R97, R45, R97 ;  /* 0x000000612d617221 */ /* 0x000fce0000010000 */
.L_x_5001:
[----:B------:R-:W-:Y:S05]  /*3b40*/  BSYNC B0 ;  /* 0x0000000000007941 */ /* 0x000fea0003800000 */
.L_x_5000:
[----:B------:R-:W0:Y:S02]  /*3b50*/  LDC R44, c[0x0][0xc] ;  /* 0x00000300ff2c7b82 */ /* 0x000e240000000800 */
[----:B0-----:R-:W-:-:S13]  /*3b60*/  ISETP.GE.U32.AND P6, PT, R44, 0x2, PT ;  /* 0x000000022c00780c */ /* 0x001fda0003fc6070 */
[----:B------:R-:W-:Y:S05]  /*3b70*/  @!P6 BRA `(.L_x_5002) ;  /* 0x000000080070e947 */ /* 0x000fea0003800000 */
[----:B------:R-:W-:Y:S05]  /*3b80*/  @P5 BRA `(.L_x_5003) ;  /* 0x0000000000745947 */ /* 0x000fea0003800000 */
[----:B------:R-:W0:Y:S01]  /*3b90*/  S2R R45, SR_CTAID.Y ;  /* 0x00000000002d7919 */ /* 0x000e220000002600 */
[----:B------:R-:W1:Y:S01]  /*3ba0*/  LDC R98, c[0x0][0x10] ;  /* 0x00000400ff627b82 */ /* 0x000e620000000800 */
[C---:B------:R-:W-:Y:S02]  /*3bb0*/  LOP3.LUT R99, R12.reuse, 0x1, RZ, 0xc0, !PT ;  /* 0x000000010c637812 */ /* 0x040fe400078ec0ff */
[----:B------:R-:W-:-:S05]  /*3bc0*/  LOP3.LUT P6, RZ, R12, 0x2, RZ, 0xc0, !PT ;  /* 0x000000020cff7812 */ /* 0x000fca00078cc0ff */
[----:B------:R-:W2:Y:S01]  /*3bd0*/  LDC.64 R46, c[0x0][0x248] ;  /* 0x00009200ff2e7b82 */ /* 0x000ea20000000a00 */
[----:B-1----:R-:W-:Y:S02]  /*3be0*/  IMAD R99, R99, R98, RZ ;  /* 0x0000006263637224 */ /* 0x002fe400078e02ff */
[----:B0-----:R-:W-:-:S03]  /*3bf0*/  IMAD R98, R98, UR7, R45 ;  /* 0x0000000762627c24 */ /* 0x001fc6000f8e022d */
[C---:B------:R-:W-:Y:S01]  /*3c00*/  IADD3 R45, R99.reuse, R45, RZ ;  /* 0x0000002d632d7210 */ /* 0x040fe20007ffe0ff */
[----:B------:R-:W-:-:S05]  /*3c10*/  IMAD R99, R99, R44, RZ ;  /* 0x0000002c63637224 */ /* 0x000fca00078e02ff */
[----:B------:R-:W-:-:S05]  /*3c20*/  SHF.L.U32 R99, R99, 0x1, RZ ;  /* 0x0000000163637819 */ /* 0x000fca00000006ff */
[----:B--2---:R-:W-:-:S04]  /*3c30*/  IMAD.WIDE R46, R99, 0x4, R46 ;  /* 0x00000004632e7825 */ /* 0x004fc800078e022e */
[----:B------:R-:W-:Y:S01]  /*3c40*/  IMAD.WIDE.U32 R46, R98, 0x8, R46 ;  /* 0x00000008622e7825 */ /* 0x000fe200078e002e */
[----:B------:R-:W-:-:S04]  /*3c50*/  MOV R98, 0xffffffff ;  /* 0xffffffff00627802 */ /* 0x000fc80000000f00 */
[----:B------:R0:W-:Y:S01]  /*3c60*/  STG.E.64 desc[UR8][R46.64], R96 ;  /* 0x000000602e007986 */ /* 0x0001e2000c101b08 */
[----:B------:R-:W-:Y:S01]  /*3c70*/  SEL R98, R98, 0x1, P6 ;  /* 0x0000000162627807 */ /* 0x000fe20003000000 */
[----:B0-----:R-:W0:Y:S02]  /*3c80*/  LDC.64 R46, c[0x0][0x240] ;  /* 0x00009000ff2e7b82 */ /* 0x001e240000000a00 */
[----:B0-----:R-:W-:Y:S01]  /*3c90*/  IMAD.WIDE.U32 R46, R45, 0x4, R46 ;  /* 0x000000042d2e7825 */ /* 0x001fe200078e002e */
[----:B------:R-:W-:-:S04]  /*3ca0*/  SEL R45, R44, RZ, !P6 ;  /* 0x000000ff2c2d7207 */ /* 0x000fc80007000000 */
[----:B------:R-:W-:Y:S01]  /*3cb0*/  ISETP.NE.AND P6, PT, R45, -0x1, PT ;  /* 0xffffffff2d00780c */ /* 0x000fe20003fc5270 */
[----:B------:R-:W-:Y:S06]  /*3cc0*/  MEMBAR.ALL.GPU ;  /* 0x0000000000007992 */ /* 0x000fec000000a000 */
[----:B------:R-:W-:-:S00]  /*3cd0*/  ERRBAR ;  /* 0x00000000000079ab */ /* 0x000fc00000000000 */
[----:B------:R-:W-:Y:S06]  /*3ce0*/  CGAERRBAR ;  /* 0x00000000000075ab */ /* 0x000fec0000000000 */
[----:B------:R0:W-:Y:S01]  /*3cf0*/  REDG.E.ADD.S32.STRONG.GPU desc[UR8][R46.64], R98 ;  /* 0x000000622e00798e */ /* 0x0001e2000c10e388 */
[----:B------:R-:W-:Y:S05]  /*3d00*/  @!P6 BRA `(.L_x_5003) ;  /* 0x000000000014e947 */ /* 0x000fea0003800000 */
.L_x_5004:
[----:B0-----:R-:W2:Y:S04]  /*3d10*/  LDG.E.STRONG.GPU R98, desc[UR8][R46.64] ;  /* 0x000000082e627981 */ /* 0x001ea8000c1ef900 */
[----:B--2---:R-:W-:Y:S01]  /*3d20*/  CCTL.IVALL ;  /* 0x00000000ff00798f */ /* 0x004fe20002000000 */
[----:B------:R-:W-:Y:S05]  /*3d30*/  YIELD ;  /* 0x0000000000007946 */ /* 0x000fea0003800000 */
[----:B------:R-:W-:-:S13]  /*3d40*/  ISETP.NE.AND P6, PT, R98, R45, PT ;  /* 0x0000002d6200720c */ /* 0x000fda0003fc5270 */
[----:B------:R-:W-:Y:S05]  /*3d50*/  @P6 BRA `(.L_x_5004) ;  /* 0xfffffffc00ec6947 */ /* 0x000fea000383ffff */
.L_x_5003:
[----:B------:R-:W-:Y:S01]  /*3d60*/  ISETP.NE.AND P6, PT, R44, RZ, PT ;  /* 0x000000ff2c00720c */ /* 0x000fe20003fc5270 */
[----:B------:R-:W-:Y:S05]  /*3d70*/  WARPSYNC.ALL ;  /* 0x0000000000007948 */ /* 0x000fea0003800000 */
[----:B------:R-:W-:Y:S07]  /*3d80*/  BAR.SYNC.DEFER_BLOCKING 0x0 ;  /* 0x0000000000007b1d */ /* 0x000fee0000010000 */
[----:B------:R-:W-:Y:S05]  /*3d90*/  @!P6 BRA `(.L_x_5002) ;  /* 0x0000000400e8e947 */ /* 0x000fea0003800000 */
[----:B------:R-:W-:-:S04]  /*3da0*/  IADD3 R45, R44, -0x1, RZ ;  /* 0xffffffff2c2d7810 */ /* 0x000fc80007ffe0ff */
[----:B------:R-:W-:Y:S01]  /*3db0*/  ISETP.GE.U32.AND P6, PT, R45, 0x3, PT ;  /* 0x000000032d00780c */ /* 0x000fe20003fc6070 */
[----:B------:R-:W-:-:S12]  /*3dc0*/  HFMA2.MMA R45, -RZ, RZ, 0, 0 ;  /* 0x00000000ff2d7435 */ /* 0x000fd800000001ff */
[----:B------:R-:W-:Y:S05]  /*3dd0*/  @!P6 BRA `(.L_x_5005) ;  /* 0x000000040008e947 */ /* 0x000fea0003800000 */
[----:B0-----:R-:W-:Y:S02]  /*3de0*/  LOP3.LUT R46, R44, 0x3, RZ, 0xc0, !PT ;  /* 0x000000032c2e7812 */ /* 0x001fe400078ec0ff */
[----:B------:R-:W-:Y:S02]  /*3df0*/  MOV R45, RZ ;  /* 0x000000ff002d7202 */ /* 0x000fe40000000f00 */
[----:B------:R-:W-:-:S07]  /*3e00*/  IADD3 R46, -R46, R44, RZ ;  /* 0x0000002c2e2e7210 */ /* 0x000fce0007ffe1ff */
.L_x_5006:
        /* <DEDUP_REMOVED lines=63> */
.L_x_5005:
[----:B0-----:R-:W-:-:S13]  /*4200*/  LOP3.LUT P6, R98, R44, 0x3, RZ, 0xc0, !PT ;  /* 0x000000032c627812 */ /* 0x001fda00078cc0ff */
[----:B------:R-:W-:Y:S05]  /*4210*/  @!P6 BRA `(.L_x_5002) ;  /* 0x0000000000c8e947 */ /* 0x000fea0003800000 */
[----:B------:R-:W-:Y:S01]  /*4220*/  ISETP.EQ.OR P6, PT, R45, UR7, P5 ;  /* 0x000000072d007c0c */ /* 0x000fe2000afc2670 */
[----:B------:R-:W-:-:S12]  /*4230*/  BSSY B0, `(.L_x_5007) ;  /* 0x000000f000007945 */ /* 0x000fd80003800000 */
[----:B------:R-:W-:Y:S05]  /*4240*/  @P6 BRA `(.L_x_5008) ;  /* 0x0000000000346947 */ /* 0x000fea0003800000 */
[----:B------:R-:W0:Y:S01]  /*4250*/  LDC.64 R46, c[0x0][0x248] ;  /* 0x00009200ff2e7b82 */ /* 0x000e220000000a00 */
[----:B------:R-:W-:Y:S01]  /*4260*/  LOP3.LUT R99, R12, 0x1, RZ, 0xc0, !PT ;  /* 0x000000010c637812 */ /* 0x000fe200078ec0ff */
[----:B------:R-:W-:-:S04]  /*4270*/  ULDC UR5, c[0x0][0x10] ;  /* 0x0000040000057ab9 */ /* 0x000fc80000000800 */
[----:B------:R-:W-:-:S04]  /*4280*/  IMAD R99, R99, UR5, RZ ;  /* 0x0000000563637c24 */ /* 0x000fc8000f8e02ff */
[----:B------:R-:W-:-:S05]  /*4290*/  IMAD R99, R99, R44, RZ ;  /* 0x0000002c63637224 */ /* 0x000fca00078e02ff */
[----:B------:R-:W-:-:S05]  /*42a0*/  SHF.L.U32 R99, R99, 0x1, RZ ;  /* 0x0000000163637819 */ /* 0x000fca00000006ff */
[----:B0-----:R-:W-:Y:S02]  /*42b0*/  IMAD.WIDE R46, R99, 0x4, R46 ;  /* 0x00000004632e7825 */ /* 0x001fe400078e022e */
[----:B------:R-:W0:Y:S02]  /*42c0*/  S2R R99, SR_CTAID.Y ;  /* 0x0000000000637919 */ /* 0x000e240000002600 */
[----:B0-----:R-:W-:-:S04]  /*42d0*/  IMAD R99, R45, UR5, R99 ;  /* 0x000000052d637c24 */ /* 0x001fc8000f8e0263 */
[----:B------:R-:W-:-:S06]  /*42e0*/  IMAD.WIDE.U32 R46, R99, 0x8, R46 ;  /* 0x00000008632e7825 */ /* 0x000fcc00078e002e */
[----:B------:R-:W2:Y:S02]  /*42f0*/  LDG.E.64 R46, desc[UR8][R46.64] ;  /* 0x000000082e2e7981 */ /* 0x000ea4000c1e1b00 */
[----:B--2---:R-:W-:Y:S01]  /*4300*/  FADD.FTZ R96, R96, R46 ;  /* 0x0000002e60607221 */ /* 0x004fe20000010000 */
[----:B------:R-:W-:-:S07]  /*4310*/  FADD.FTZ R97, R97, R47 ;  /* 0x0000002f61617221 */ /* 0x000fce0000010000 */
.L_x_5008:
[----:B------:R-:W-:Y:S05]  /*4320*/  BSYNC B0 ;  /* 0x0000000000007941 */ /* 0x000fea0003800000 */
.L_x_5007:
[----:B------:R-:W-:-:S13]  /*4330*/  ISETP.NE.AND P6, PT, R98, 0x1, PT ;  /* 0x000000016200780c */ /* 0x000fda0003fc5270 */
[----:B------:R-:W-:Y:S05]  /*4340*/  @!P6 BRA `(.L_x_5002) ;  /* 0x00000000007ce947 */ /* 0x000fea0003800000 */
[----:B------:R-:W-:-:S04]  /*4350*/  IADD3 R46, R45, 0x1, RZ ;  /* 0x000000012d2e7810 */ /* 0x000fc80007ffe0ff */
        /* <DEDUP_REMOVED lines=18> */
[----:B------:R-:W-:-:S05]  /*4480*/  @!P6 LOP3.LUT R47, R12, 0x1, RZ, 0xc0, !PT ;  /* 0x000000010c2fe812 */ /* 0x000fca00078ec0ff */
[----:B0-----:R-:W-:-:S04]  /*4490*/  @!P6 IMAD R47, R47, R46, RZ ;  /* 0x0000002e2f2fe224 */ /* 0x001fc800078e02ff */
[----:B------:R-:W-:Y:S02]  /*44a0*/  @!P6 IMAD R47, R47, R44, RZ ;  /* 0x0000002c2f2fe224 */ /* 0x000fe400078e02ff */
[----:B------:R-:W0:Y:S03]  /*44b0*/  @!P6 S2R R44, SR_CTAID.Y ;  /* 0x00000000002ce919 */ /* 0x000e260000002600 */
[----:B------:R-:W-:Y:S01]  /*44c0*/  @!P6 SHF.L.U32 R47, R47, 0x1, RZ ;  /* 0x000000012f2fe819 */ /* 0x000fe200000006ff */
[----:B0-----:R-:W-:Y:S02]  /*44d0*/  @!P6 IMAD R46, R45, R46, R44 ;  /* 0x0000002e2d2ee224 */ /* 0x001fe400078e022c */
[----:B------:R-:W0:Y:S02]  /*44e0*/  @!P6 LDC.64 R44, c[0x0][0x248] ;  /* 0x00009200ff2ceb82 */ /* 0x000e240000000a00 */
[----:B0-----:R-:W-:-:S04]  /*44f0*/  @!P6 IMAD.WIDE R44, R47, 0x4, R44 ;  /* 0x000000042f2ce825 */ /* 0x001fc800078e022c */
[----:B------:R-:W-:-:S06]  /*4500*/  @!P6 IMAD.WIDE.U32 R44, R46, 0x8, R44 ;  /* 0x000000082e2ce825 */ /* 0x000fcc00078e002c */
[----:B------:R-:W2:Y:S02]  /*4510*/  @!P6 LDG.E.64 R44, desc[UR8][R44.64] ;  /* 0x000000082c2ce981 */ /* 0x000ea4000c1e1b00 */
[----:B--2---:R-:W-:Y:S01]  /*4520*/  @!P6 FADD.FTZ R96, R96, R44 ;  /* 0x0000002c6060e221 */ /* 0x004fe20000010000 */
[----:B------:R-:W-:-:S07]  /*4530*/  @!P6 FADD.FTZ R97, R97, R45 ;  /* 0x0000002d6161e221 */ /* 0x000fce0000010000 */
.L_x_5002:
[----:B------:R-:W-:Y:S01]  /*4540*/  LOP3.LUT R14, R14, 0xfbffffff, RZ, 0xc0, !PT ;  /* 0xfbffffff0e0e7812 */ /* 0x000fe200078ec0ff */
[----:B------:R-:W-:Y:S01]  /*4550*/  ULDC.64 UR12, c[0x0][0x218] ;  /* 0x00008600000c7ab9 */ /* 0x000fe20000000a00 */
[----:B------:R-:W1:Y:S01]  /*4560*/  S2UR UR6, SR_CgaCtaId ;  /* 0x00000000000679c3 */ /* 0x000e620000008800 */
[----:B------:R-:W-:Y:S01]  /*4570*/  ISETP.EQ.U32.AND P6, PT, RZ, UR12, PT ;  /* 0x0000000cff007c0c */ /* 0x000fe2000bfc2070 */
[----:B------:R-:W-:Y:S01]  /*4580*/  UMOV UR5, 0x400 ;  /* 0x0000040000057882 */ /* 0x000fe20000000000 */
[----:B------:R-:W-:Y:S02]  /*4590*/  @P0 LOP3.LUT R14, R14, 0x4000000, RZ, 0xfc, !PT ;  /* 0x040000000e0e0812 */ /* 0x000fe400078efcff */
[----:B------:R-:W-:Y:S02]  /*45a0*/  LOP3.LUT P0, RZ, R112, UR7, RZ, 0xfc, !PT ;  /* 0x0000000770ff7c12 */ /* 0x000fe4000f80fcff */
[----:B------:R-:W-:Y:S01]  /*45b0*/  IADD3 R15, R13, R15, RZ ;  /* 0x0000000f0d0f7210 */ /* 0x000fe20007ffe0ff */
[----:B0-----:R-:W0:Y:S01]  /*45c0*/  LDC.64 R46, c[0x0][0x230] ;  /* 0x00008c00ff2e7b82 */ /* 0x001e220000000a00 */
[----:B------:R-:W-:-:S02]  /*45d0*/  ISETP.EQ.OR.EX P6, PT, RZ, UR13, P0, P6 ;  /* 0x0000000dff007c0c */ /* 0x000fc400087c2760 */
[----:B------:R-:W-:Y:S02]  /*45e0*/  MOV R103, 0x3f800000 ;  /* 0x3f80000000677802 */ /* 0x000fe40000000f00 */
[----:B------:R-:W-:-:S09]  /*45f0*/  LOP3.LUT P0, RZ, R14, 0x4000000, RZ, 0xc0, !PT ;  /* 0x040000000eff7812 */ /* 0x000fd2000780c0ff */
[----:B------:R-:W2:Y:S01]  /*4600*/  @!P6 LDC.64 R44, c[0x0][0x218] ;  /* 0x00008600ff2ceb82 */ /* 0x000ea20000000a00 */
[----:B-1----:R-:W-:-:S03]  /*4610*/  ULEA UR5, UR6, UR5, 0x18 ;  /* 0x0000000506057291 */ /* 0x002fc6000f8ec03f */
[----:B------:R-:W-:Y:S01]  /*4620*/  ULDC UR6, c[0x0][0x2a4] ;  /* 0x0000a90000067ab9 */ /* 0x000fe20000000800 */
[----:B0-----:R-:W-:-:S05]  /*4630*/  IMAD.WIDE R46, R15, 0x4, R46 ;  /* 0x000000040f2e7825 */ /* 0x001fca00078e022e */
[----:B------:R0:W-:Y:S02]  /*4640*/  @!P5 STS.64 [UR5+0x80], R96 ;  /* 0x00008060ff00d988 */ /* 0x0001e40008000a05 */
[----:B0-----:R-:W-:Y:S01]  /*4650*/  @!P6 FMUL.FTZ R97, R97, UR6 ;  /* 0x000000066161ec20 */ /* 0x001fe20008410000 */
[----:B------:R-:W-:Y:S01]  /*4660*/  @!P6 FMUL.FTZ R96, R96, UR6 ;  /* 0x000000066060ec20 */ /* 0x000fe20008410000 */
[----:B--2---:R-:W-:-:S05]  /*4670*/  @!P6 IMAD.WIDE R44, R11, 0x8, R44 ;  /* 0x000000080b2ce825 */ /* 0x004fca00078e022c */
[----:B------:R0:W-:Y:S01]  /*4680*/  @!P6 STG.E.64 desc[UR8][R44.64], R96 ;  /* 0x000000602c00e986 */ /* 0x0001e2000c101b08 */
[----:B------:R-:W-:Y:S08]  /*4690*/  BAR.SYNC.DEFER_BLOCKING 0x0 ;  /* 0x0000000000007b1d */ /* 0x000ff00000010000 */
[----:B0-----:R-:W0:Y:S01]  /*46a0*/  LDC.64 R44, c[0x0][0x228] ;  /* 0x00008a00ff2c7b82 */ /* 0x001e220000000a00 */
[----:B------:R-:W2:Y:S04]  /*46b0*/  LDG.E.64 R46, desc[UR8][R46.64] ;  /* 0x000000082e2e7981 */ /* 0x000ea8000c1e1b00 */
[----:B------:R-:W1:Y:S01]  /*46c0*/  LDS.64 R96, [UR5+0x80] ;  /* 0x00008005ff607984 */ /* 0x000e620008000a00 */
[----:B0-----:R-:W-:-:S06]  /*46d0*/  IMAD.WIDE R44, R15, 0x4, R44 ;  /* 0x000000040f2c7825 */ /* 0x001fcc00078e022c */
[----:B------:R-:W2:Y:S01]  /*46e0*/  LDG.E.64 R44, desc[UR8][R44.64] ;  /* 0x000000082c2c7981 */ /* 0x000ea2000c1e1b00 */
[----:B-1----:R-:W-:-:S04]  /*46f0*/  FMUL.FTZ R15, R96, UR6 ;  /* 0x00000006600f7c20 */ /* 0x002fc80008410000 */
[----:B------:R-:W-:-:S04]  /*4700*/  FMUL.FTZ R96, R15, R15 ;  /* 0x0000000f0f607220 */ /* 0x000fc80000410000 */
[----:B------:R-:W-:-:S05]  /*4710*/  FFMA.FTZ R96, R97, UR6, -R96 ;  /* 0x0000000661607c23 */ /* 0x000fca0008010860 */
[----:B------:R-:W-:-:S13]  /*4720*/  FSETP.GTU.FTZ.AND P5, PT, R96, RZ, PT ;  /* 0x000000ff6000720b */ /* 0x000fda0003fbc000 */
[----:B------:R-:W0:Y:S01]  /*4730*/  @P5 LDC R97, c[0x0][0x238] ;  /* 0x00008e00ff615b82 */ /* 0x000e220000000800 */
[----:B------:R-:W-:Y:S01]  /*4740*/  ISETP.NE.AND P6, PT, RZ, UR10, PT ;  /* 0x0000000aff007c0c */ /* 0x000fe2000bfc5270 */
[C---:B------:R-:W-:Y:S01]  /*4750*/  FADD.FTZ R40, -R15.reuse, R40 ;  /* 0x000000280f287221 */ /* 0x040fe20000010100 */
[----:B------:R-:W-:Y:S01]  /*4760*/  FADD.FTZ R41, -R15, R41 ;  /* 0x000000290f297221 */ /* 0x000fe20000010100 */
[----:B0-----:R-:W-:-:S04]  /*4770*/  @P5 FADD.FTZ R97, R96, R97 ;  /* 0x0000006160615221 */ /* 0x001fc80000010000 */
[----:B------:R-:W0:Y:S02]  /*4780*/  @P5 MUFU.RSQ R103, R97 ;  /* 0x0000006100675308 */ /* 0x000e240000001400 */
[-C--:B0-----:R-:W-:Y:S01]  /*4790*/  FMUL.FTZ R40, R40, R103.reuse ;  /* 0x0000006728287220 */ /* 0x081fe20000410000 */
[----:B------:R-:W-:-:S03]  /*47a0*/  FMUL.FTZ R41, R41, R103 ;  /* 0x0000006729297220 */ /* 0x000fc60000410000 */
[----:B--2---:R-:W-:Y:S01]  /*47b0*/  FFMA.FTZ R40, R44, R40, R46 ;  /* 0x000000282c287223 */ /* 0x004fe2000001002e */
[----:B------:R-:W-:Y:S01]  /*47c0*/  FFMA.FTZ R41, R45, R41, R47 ;  /* 0x000000292d297223 */ /* 0x000fe2000001002f */
[----:B------:R-:W-:Y:S06]  /*47d0*/  @!P6 BRA `(.L_x_5009) ;  /* 0x000000000028e947 */ /* 0x000fec0003800000 */
[----:B------:R-:W-:-:S06]  /*47e0*/  FMUL.FTZ R96, R40, -1.4426950216293334961 ;  /* 0xbfb8aa3b28607820 */ /* 0x000fcc0000410000 */
[----:B------:R-:W0:Y:S02]  /*47f0*/  MUFU.EX2 R96, R96 ;  /* 0x0000006000607308 */ /* 0x000e240000000800 */
[----:B0-----:R-:W-:-:S06]  /*4800*/  FADD.FTZ R96, R96, 1 ;  /* 0x3f80000060607421 */ /* 0x001fcc0000010000 */
[----:B------:R-:W0:Y:S02]  /*4810*/  MUFU.RCP R96, R96 ;  /* 0x0000006000607308 */ /* 0x000e240000001000 */
[----:B0-----:R-:W-:Y:S01]  /*4820*/  FMUL.FTZ R40, R40, R96 ;  /* 0x0000006028287220 */ /* 0x001fe20000410000 */
[----:B------:R-:W-:-:S06]  /*4830*/  FMUL.FTZ R96, R41, -1.4426950216293334961 ;  /* 0xbfb8aa3b29607820 */ /* 0x000fcc0000410000 */
[----:B------:R-:W0:Y:S02]  /*4840*/  MUFU.EX2 R96, R96 ;  /* 0x0000006000607308 */ /* 0x000e240000000800 */
[----:B0-----:R-:W-:-:S06]  /*4850*/  FADD.FTZ R96, R96, 1 ;  /* 0x3f80000060607421 */ /* 0x001fcc0000010000 */
[----:B------:R-:W0:Y:S02]  /*4860*/  MUFU.RCP R96, R96 ;  /* 0x0000006000607308 */ /* 0x000e240000001000 */
[----:B0-----:R-:W-:-:S07]  /*4870*/  FMUL.FTZ R41, R41, R96 ;  /* 0x0000006029297220 */ /* 0x001fce0000410000 */
.L_x_5009:
        /* <DEDUP_REMOVED lines=15> */
.L_x_5011:
[----:B------:R-:W-:Y:S05]  /*4970*/  BSYNC B0 ;  /* 0x0000000000007941 */ /* 0x000fea0003800000 */
.L_x_5010:
[C---:B------:R-:W-:Y:S01]  /*4980*/  FADD.FTZ R42, -R15.reuse, R42 ;  /* 0x0000002a0f2a7221 */ /* 0x040fe20000010100 */
[----:B------:R-:W-:-:S03]  /*4990*/  FADD.FTZ R43, -R15, R43 ;  /* 0x0000002b0f2b7221 */ /* 0x000fc60000010100 */
[-C--:B------:R-:W-:Y:S01]  /*49a0*/  FMUL.FTZ R42, R42, R103.reuse ;  /* 0x000000672a2a7220 */ /* 0x080fe20000410000 */
[----:B------:R-:W-:-:S03]  /*49b0*/  FMUL.FTZ R43, R43, R103 ;  /* 0x000000672b2b7220 */ /* 0x000fc60000410000 */
[----:B0-----:R-:W-:Y:S01]  /*49c0*/  FFMA.FTZ R40, R44, R42, R46 ;  /* 0x0000002a2c287223 */ /* 0x001fe2000001002e */
        /* <DEDUP_REMOVED lines=12> */
.L_x_5012:
        /* <DEDUP_REMOVED lines=15> */
.L_x_5014:
[----:B------:R-:W-:Y:S05]  /*4b80*/  BSYNC B0 ;  /* 0x0000000000007941 */ /* 0x000fea0003800000 */
.L_x_5013:
        /* <DEDUP_REMOVED lines=17> */
.L_x_5015:
        /* <DEDUP_REMOVED lines=15> */
.L_x_5017:
[----:B------:R-:W-:Y:S05]  /*4d90*/  BSYNC B0 ;  /* 0x0000000000007941 */ /* 0x000fea0003800000 */
.L_x_5016:
[C---:B------:R-:W-:Y:S01]  /*4da0*/  FADD.FTZ R50, -R15.reuse, R50 ;  /* 0x000000320f327221 */ /* 0x040fe20000010100 */
[----:B0-----:R-:W-:-:S03]  /*4db0*/  FADD.FTZ R40, -R15, R51 ;  /* 0x000000330f287221 */ /* 0x001fc60000010100 */
[-C--:B------:R-:W-:Y:S01]  /*4dc0*/  FMUL.FTZ R41, R50, R103.reuse ;  /* 0x0000006732297220 */ /* 0x080fe20000410000 */
[----:B------:R-:W-:-:S03]  /*4dd0*/  FMUL.FTZ R42, R40, R103 ;  /* 0x00000067282a7220 */ /* 0x000fc60000410000 */
        /* <DEDUP_REMOVED lines=13> */
.L_x_5018:
        /* <DEDUP_REMOVED lines=15> */
.L_x_5020:
[----:B------:R-:W-:Y:S05]  /*4fa0*/  BSYNC B0 ;  /* 0x0000000000007941 */ /* 0x000fea0003800000 */
.L_x_5019:
        /* <DEDUP_REMOVED lines=17> */
.L_x_5021:
        /* <DEDUP_REMOVED lines=15> */
.L_x_5023:
[----:B------:R-:W-:Y:S05]  /*51b0*/  BSYNC B0 ;  /* 0x0000000000007941 */ /* 0x000fea0003800000 */
.L_x_5022:
[C---:B------:R-:W-:Y:S01]  /*51c0*/  FADD.FTZ R54, -R15.reuse, R54 ;  /* 0x000000360f367221 */ /* 0x040fe20000010100 */
[C---:B0-----:R-:W-:Y:S01]  /*51d0*/  FADD.FTZ R40, -R15.reuse, R55 ;  /* 0x000000370f287221 */ /* 0x041fe20000010100 */
[C---:B------:R-:W-:Y:S01]  /*51e0*/  FADD.FTZ R56, -R15.reuse, R56 ;  /* 0x000000380f387221 */ /* 0x040fe20000010100 */
        /* <DEDUP_REMOVED lines=18> */
.L_x_5024:
        /* <DEDUP_REMOVED lines=15> */
.L_x_5026:
[----:B------:R-:W-:Y:S05]  /*5400*/  BSYNC B0 ;  /* 0x0000000000007941 */ /* 0x000fea0003800000 */
.L_x_5025:
        /* <DEDUP_REMOVED lines=15> */
.L_x_5027:
        /* <DEDUP_REMOVED lines=15> */
.L_x_5029:
[----:B------:R-:W-:Y:S05]  /*55f0*/  BSYNC B0 ;  /* 0x0000000000007941 */ /* 0x000fea0003800000 */
.L_x_5028:
[-C--:B0-----:R-:W-:Y:S01]  /*5600*/  FMUL.FTZ R41, R58, R103.reuse ;  /* 0x000000673a297220 */ /* 0x081fe20000410000 */
[C---:B------:R-:W-:Y:S01]  /*5610*/  FADD.FTZ R60, -R15.reuse, R60 ;  /* 0x0000003c0f3c7221 */ /* 0x040fe20000010100 */
[----:B------:R-:W-:Y:S01]  /*5620*/  FADD.FTZ R50, -R15, R61 ;  /* 0x0000003d0f327221 */ /* 0x000fe20000010100 */
[----:B------:R-:W-:Y:S01]  /*5630*/  FMUL.FTZ R52, R52, R103 ;  /* 0x0000006734347220 */ /* 0x000fe20000410000 */
[----:B------:R-:W-:Y:S01]  /*5640*/  FFMA.FTZ R40, R44, R41, R46 ;  /* 0x000000292c287223 */ /* 0x000fe2000001002e */
[-C--:B------:R-:W-:Y:S01]  /*5650*/  FMUL.FTZ R51, R60, R103.reuse ;  /* 0x000000673c337220 */ /* 0x080fe20000410000 */
[----:B------:R-:W-:Y:S01]  /*5660*/  FMUL.FTZ R50, R50, R103 ;  /* 0x0000006732327220 */ /* 0x000fe20000410000 */
        /* <DEDUP_REMOVED lines=12> */
.L_x_5030:
        /* <DEDUP_REMOVED lines=15> */
.L_x_5032:
[----:B------:R-:W-:Y:S05]  /*5820*/  BSYNC B0 ;  /* 0x0000000000007941 */ /* 0x000fea0003800000 */
.L_x_5031:
        /* <DEDUP_REMOVED lines=15> */
.L_x_5033:
        /* <DEDUP_REMOVED lines=15> */
.L_x_5035:
[----:B------:R-:W-:Y:S05]  /*5a10*/  BSYNC B0 ;  /* 0x0000000000007941 */ /* 0x000fea0003800000 */
.L_x_5034:
        /* <DEDUP_REMOVED lines=19> */
.L_x_5036:
        /* <DEDUP_REMOVED lines=14> */
.L_x_5038:
[----:B------:R-:W-:Y:S05]  /*5c30*/  BSYNC B0 ;  /* 0x0000000000007941 */ /* 0x000fea0003800000 */
.L_x_5037:
        /* <DEDUP_REMOVED lines=15> */
.L_x_5039:
        /* <DEDUP_REMOVED lines=14> */
.L_x_5041:
[----:B------:R-:W-:Y:S05]  /*5e10*/  BSYNC B0 ;  /* 0x0000000000007941 */ /* 0x000fea0003800000 */
.L_x_5040:
        /* <DEDUP_REMOVED lines=19> */
.L_x_5042:
        /* <DEDUP_REMOVED lines=14> */
.L_x_5044:
[----:B------:R-:W-:Y:S05]  /*6030*/  BSYNC B0 ;  /* 0x0000000000007941 */ /* 0x000fea0003800000 */
.L_x_5043:
        /* <DEDUP_REMOVED lines=15> */
.L_x_5045:
        /* <DEDUP_REMOVED lines=14> */
.L_x_5047:
[----:B------:R-:W-:Y:S05]  /*6210*/  BSYNC B0 ;  /* 0x0000000000007941 */ /* 0x000fea0003800000 */
.L_x_5046:
[C---:B0-----:R-:W-:Y:S01]  /*6220*/  FADD.FTZ R40, -R15.reuse, R73 ;  /* 0x000000490f287221 */ /* 0x041fe20000010100 */
[-C--:B------:R-:W-:Y:S01]  /*6230*/  FMUL.FTZ R41, R70, R103.reuse ;  /* 0x0000006746297220 */ /* 0x080fe20000410000 */
[----:B------:R-:W-:Y:S01]  /*6240*/  FADD.FTZ R72, -R15, R72 ;  /* 0x000000480f487221 */ /* 0x000fe20000010100 */
[-C--:B------:R-:W-:Y:S01]  /*6250*/  FMUL.FTZ R52, R52, R103.reuse ;  /* 0x0000006734347220 */ /* 0x080fe20000410000 */
[----:B------:R-:W-:Y:S01]  /*6260*/  FMUL.FTZ R54, R40, R103 ;  /* 0x0000006728367220 */ /* 0x000fe20000410000 */
[----:B------:R-:W-:Y:S01]  /*6270*/  FFMA.FTZ R40, R44, R41, R46 ;  /* 0x000000292c287223 */ /* 0x000fe2000001002e */
        /* <DEDUP_REMOVED lines=13> */
.L_x_5048:
        /* <DEDUP_REMOVED lines=14> */
.L_x_5050:
[----:B------:R-:W-:Y:S05]  /*6430*/  BSYNC B0 ;  /* 0x0000000000007941 */ /* 0x000fea0003800000 */
.L_x_5049:
        /* <DEDUP_REMOVED lines=15> */
.L_x_5051:
        /* <DEDUP_REMOVED lines=14> */
.L_x_5053:
[----:B------:R-:W-:Y:S05]  /*6610*/  BSYNC B0 ;  /* 0x0000000000007941 */ /* 0x000fea0003800000 */
.L_x_5052:
        /* <DEDUP_REMOVED lines=19> */
.L_x_5054:
        /* <DEDUP_REMOVED lines=14> */
.L_x_5056:
[----:B------:R-:W-:Y:S05]  /*6830*/  BSYNC B0 ;  /* 0x0000000000007941 */ /* 0x000fea0003800000 */
.L_x_5055:
        /* <DEDUP_REMOVED lines=15> */
.L_x_5057:
        /* <DEDUP_REMOVED lines=14> */
.L_x_5059:
[----:B------:R-:W-:Y:S05]  /*6a10*/  BSYNC B0 ;  /* 0x0000000000007941 */ /* 0x000fea0003800000 */
.L_x_5058:
        /* <DEDUP_REMOVED lines=19> */
.L_x_5060:
        /* <DEDUP_REMOVED lines=14> */
.L_x_5062:
[----:B------:R-:W-:Y:S05]  /*6c30*/  BSYNC B0 ;  /* 0x0000000000007941 */ /* 0x000fea0003800000 */
.L_x_5061:
        /* <DEDUP_REMOVED lines=15> */
.L_x_5063:
        /* <DEDUP_REMOVED lines=14> */
.L_x_5065:
[----:B------:R-:W-:Y:S05]  /*6e10*/  BSYNC B0 ;  /* 0x0000000000007941 */ /* 0x000fea0003800000 */
.L_x_5064:
        /* <DEDUP_REMOVED lines=19> */
.L_x_5066:
        /* <DEDUP_REMOVED lines=13> */
.L_x_5068:
[----:B------:R-:W-:Y:S05]  /*7020*/  BSYNC B0 ;  /* 0x0000000000007941 */ /* 0x000fea0003800000 */
.L_x_5067:
        /* <DEDUP_REMOVED lines=15> */
.L_x_5069:
        /* <DEDUP_REMOVED lines=13> */
.L_x_5071:
[----:B------:R-:W-:Y:S05]  /*71f0*/  BSYNC B0 ;  /* 0x0000000000007941 */ /* 0x000fea0003800000 */
.L_x_5070:
        /* <DEDUP_REMOVED lines=19> */
.L_x_5072:
        /* <DEDUP_REMOVED lines=13> */
[----:B------:R-:W-:-:S05]  /*7400*/  LEA.HI.X R49, R42, UR13, R49, 0x2, P5 ;  /* 0x0000000d2a317c11 */ /* 0x000fca000a8f1431 */
[----:B------:R0:W-:Y:S02]  /*7410*/  STG.E.64 desc[UR8][R48.64], R40 ;  /* 0x0000002830007986 */ /* 0x0001e4000c101b08 */
.L_x_5074:
[----:B------:R-:W-:Y:S05]  /*7420*/  BSYNC B0 ;  /* 0x0000000000007941 */ /* 0x000fea0003800000 */
.L_x_5073:
        /* <DEDUP_REMOVED lines=15> */
.L_x_5075:
        /* <DEDUP_REMOVED lines=15> */
.L_x_5077:
[----:B------:R-:W-:Y:S05]  /*7610*/  BSYNC B0 ;  /* 0x0000000000007941 */ /* 0x000fea0003800000 */
.L_x_5076:
[C---:B------:R-:W-:Y:S01]  /*7620*/  FADD.FTZ R24, -R15.reuse, R24 ;  /* 0x000000180f187221 */ /* 0x040fe20000010100 */
[----:B0-----:R-:W-:Y:S01]  /*7630*/  FADD.FTZ R40, -R15, R25 ;  /* 0x000000190f287221 */ /* 0x001fe20000010100 */
        /* <DEDUP_REMOVED lines=17> */
.L_x_5078:
        /* <DEDUP_REMOVED lines=15> */
.L_x_5080:
[----:B------:R-:W-:Y:S05]  /*7840*/  BSYNC B0 ;  /* 0x0000000000007941 */ /* 0x000fea0003800000 */
.L_x_5079:
[----:B------:R-:W-:Y:S01]  /*7850*/  ULDC.64 UR12, c[0x0][0x278] ;  /* 0x00009e00000c7ab9 */ /* 0x000fe20000000a00 */
[----:B------:R-:W-:Y:S01]  /*7860*/  IADD3 R51, R0, 0xc0, RZ ;  /* 0x000000c000337810 */ /* 0x000fe20007ffe0ff */
        /* <DEDUP_REMOVED lines=13> */
.L_x_5081:
[----:B------:R-:W-:Y:S01]  /*7940*/  ISETP.GE.U32.AND P5, PT, R51, UR12, PT ;  /* 0x0000000c33007c0c */ /* 0x000fe2000bfa6070 */
[C---:B------:R-:W-:Y:S01]  /*7950*/  FADD.FTZ R26, -R15.reuse, R26 ;  /* 0x0000001a0f1a7221 */ /* 0x040fe20000010100 */
[----:B------:R-:W-:Y:S01]  /*7960*/  FADD.FTZ R40, -R15, R27 ;  /* 0x0000001b0f287221 */ /* 0x000fe20000010100 */
[----:B------:R-:W-:Y:S01]  /*7970*/  BSSY B0, `(.L_x_5082) ;  /* 0x0000011000007945 */ /* 0x000fe20003800000 */
[----:B------:R-:W-:Y:S01]  /*7980*/  ISETP.GE.AND.EX P5, PT, R16, UR13, PT, P5 ;  /* 0x0000000d10007c0c */ /* 0x000fe2000bfa6350 */
[-C--:B------:R-:W-:Y:S01]  /*7990*/  FMUL.FTZ R43, R26, R103.reuse ;  /* 0x000000671a2b7220 */ /* 0x080fe20000410000 */
[----:B------:R-:W-:Y:S02]  /*79a0*/  FMUL.FTZ R42, R40, R103 ;  /* 0x00000067282a7220 */ /* 0x000fe40000410000 */
[----:B------:R-:W-:-:S13]  /*79b0*/  ISETP.GT.U32.OR P5, PT, R112, 0x187, P5 ;  /* 0x000001877000780c */ /* 0x000fda0002fa4470 */
        /* <DEDUP_REMOVED lines=12> */
.L_x_5083:
[----:B------:R-:W-:Y:S05]  /*7a80*/  BSYNC B0 ;  /* 0x0000000000007941 */ /* 0x000fea0003800000 */
.L_x_5082:
        /* <DEDUP_REMOVED lines=14> */
.L_x_5084:
        /* <DEDUP_REMOVED lines=20> */
.L_x_5086:
[----:B------:R-:W-:Y:S05]  /*7cb0*/  BSYNC B0 ;  /* 0x0000000000007941 */ /* 0x000fea0003800000 */
.L_x_5085:
[----:B------:R-:W-:Y:S01]  /*7cc0*/  IADD3 R41, R0, 0xd0, RZ ;  /* 0x000000d000297810 */ /* 0x000fe20007ffe0ff */
        /* <DEDUP_REMOVED lines=13> */
.L_x_5087:
[----:B------:R-:W-:Y:S01]  /*7da0*/  ISETP.GE.U32.AND P5, PT, R41, UR12, PT ;  /* 0x0000000c29007c0c */ /* 0x000fe2000bfa6070 */
[C---:B------:R-:W-:Y:S01]  /*7db0*/  FADD.FTZ R30, -R15.reuse, R30 ;  /* 0x0000001e0f1e7221 */ /* 0x040fe20000010100 */
[----:B0-----:R-:W-:Y:S01]  /*7dc0*/  FADD.FTZ R24, -R15, R31 ;  /* 0x0000001f0f187221 */ /* 0x001fe20000010100 */
        /* <DEDUP_REMOVED lines=17> */
.L_x_5089:
[----:B------:R-:W-:Y:S05]  /*7ee0*/  BSYNC B0 ;  /* 0x0000000000007941 */ /* 0x000fea0003800000 */
.L_x_5088:
        /* <DEDUP_REMOVED lines=14> */
.L_x_5090:
        /* <DEDUP_REMOVED lines=20> */
.L_x_5092:
[----:B------:R-:W-:Y:S05]  /*8110*/  BSYNC B0 ;  /* 0x0000000000007941 */ /* 0x000fea0003800000 */
.L_x_5091:
        /* <DEDUP_REMOVED lines=14> */
.L_x_5093:
        /* <DEDUP_REMOVED lines=20> */
.L_x_5095:
[----:B------:R-:W-:Y:S05]  /*8340*/  BSYNC B0 ;  /* 0x0000000000007941 */ /* 0x000fea0003800000 */
.L_x_5094:
        /* <DEDUP_REMOVED lines=14> */
.L_x_5096:
        /* <DEDUP_REMOVED lines=20> */
.L_x_5098:
[----:B------:R-:W-:Y:S05]  /*8570*/  BSYNC B0 ;  /* 0x0000000000007941 */ /* 0x000fea0003800000 */
.L_x_5097:
        /* <DEDUP_REMOVED lines=14> */
.L_x_5099:
[----:B------:R-:W-:Y:S01]  /*8660*/  ISETP.GE.U32.AND P5, PT, R29, UR12, PT ;  /* 0x0000000c1d007c0c */ /* 0x000fe2000bfa6070 */
[C---:B------:R-:W-:Y:S01]  /*8670*/  FADD.FTZ R38, -R15.reuse, R38 ;  /* 0x000000260f267221 */ /* 0x040fe20000010100 */
[----:B------:R-:W-:Y:S01]  /*8680*/  FADD.FTZ R18, -R15, R39 ;  /* 0x000000270f127221 */ /* 0x000fe20000010100 */
[----:B------:R-:W-:Y:S01]  /*8690*/  BSSY B0, `(.L_x_5100) ;  /* 0x0000014000007945 */ /* 0x000fe20003800000 */
[----:B------:R-:W-:Y:S01]  /*86a0*/  ISETP.GE.AND.EX P5, PT, R94, UR13, PT, P5 ;  /* 0x0000000d5e007c0c */ /* 0x000fe2000bfa6350 */
[-C--:B------:R-:W-:Y:S01]  /*86b0*/  FMUL.FTZ R15, R38, R103.reuse ;  /* 0x00000067260f7220 */ /* 0x080fe20000410000 */
[----:B------:R-:W-:Y:S01]  /*86c0*/  FMUL.FTZ R18, R18, R103 ;  /* 0x0000006712127220 */ /* 0x000fe20000410000 */
[----:B------:R-:W-:Y:S02]  /*86d0*/  IADD3 R26, R0, 0xf8, RZ ;  /* 0x000000f8001a7810 */ /* 0x000fe40007ffe0ff */
        /* <DEDUP_REMOVED lines=15> */
.L_x_5101:
[----:B------:R-:W-:Y:S05]  /*87d0*/  BSYNC B0 ;  /* 0x0000000000007941 */ /* 0x000fea0003800000 */
.L_x_5100:
        /* <DEDUP_REMOVED lines=11> */
.L_x_5102:
[----:B------:R-:W-:Y:S01]  /*8890*/  ISETP.GE.U32.AND P5, PT, R26, UR12, PT ;  /* 0x0000000c1a007c0c */ /* 0x000fe2000bfa6070 */
[----:B------:R-:W-:Y:S03]  /*88a0*/  BSSY B0, `(.L_x_5103) ;  /* 0x000000e000007945 */ /* 0x000fe60003800000 */
[----:B------:R-:W-:-:S04]  /*88b0*/  ISETP.GE.AND.EX P5, PT, R95, UR13, PT, P5 ;  /* 0x0000000d5f007c0c */ /* 0x000fc8000bfa6350 */
[----:B------:R-:W-:-:S13]  /*88c0*/  ISETP.GT.U32.OR P5, PT, R112, 0x187, P5 ;  /* 0x000001877000780c */ /* 0x000fda0002fa4470 */
[----:B------:R-:W-:Y:S05]  /*88d0*/  @P5 BRA `(.L_x_5104) ;  /* 0x0000000000285947 */ /* 0x000fea0003800000 */
[----:B------:R-:W-:Y:S01]  /*88e0*/  ULDC.64 UR12, c[0x0][0x270] ;  /* 0x00009c00000c7ab9 */ /* 0x000fe20000000a00 */
[----:B------:R-:W-:Y:S01]  /*88f0*/  MOV R20, R22 ;  /* 0x0000001600147202 */ /* 0x000fe20000000f00 */
[----:B------:R-:W-:-:S04]  /*8900*/  IMAD R95, R95, UR12, RZ ;  /* 0x0000000c5f5f7c24 */ /* 0x000fc8000f8e02ff */
[----:B------:R-:W-:-:S04]  /*8910*/  IMAD.WIDE.U32 R20, R26, UR12, R20 ;  /* 0x0000000c1a147c25 */ /* 0x000fc8000f8e0014 */
[----:B------:R-:W-:Y:S01]  /*8920*/  IMAD R95, R26, UR13, R95 ;  /* 0x0000000d1a5f7c24 */ /* 0x000fe2000f8e025f */
[----:B------:R-:W-:Y:S02]  /*8930*/  ULDC.64 UR12, c[0x0][0x210] ;  /* 0x00008400000c7ab9 */ /* 0x000fe40000000a00 */
[----:B0-----:R-:W-:Y:S02]  /*8940*/  LEA R16, P5, R20, UR12, 0x2 ;  /* 0x0000000c14107c11 */ /* 0x001fe4000f8a10ff */
[----:B------:R-:W-:-:S04]  /*8950*/  IADD3 R95, R21, R95, RZ ;  /* 0x0000005f155f7210 */ /* 0x000fc80007ffe0ff */
[----:B------:R-:W-:-:S05]  /*8960*/  LEA.HI.X R17, R20, UR13, R95, 0x2, P5 ;  /* 0x0000000d14117c11 */ /* 0x000fca000a8f145f */
[----:B------:R1:W-:Y:S02]  /*8970*/  STG.E.64 desc[UR8][R16.64], R44 ;  /* 0x0000002c10007986 */ /* 0x0003e4000c101b08 */
.L_x_5104:
[----:B------:R-:W-:Y:S05]  /*8980*/  BSYNC B0 ;  /* 0x0000000000007941 */ /* 0x000fea0003800000 */
.L_x_5103:
[----:B01----:R-:W0:Y:S01]  /*8990*/  LDC R16, c[0x0][0x10] ;  /* 0x00000400ff107b82 */ /* 0x003e220000000800 */
[----:B------:R-:W-:Y:S02]  /*89a0*/  IADD3 R12, R12, 0x1, RZ ;  /* 0x000000010c0c7810 */ /* 0x000fe40007ffe0ff */
[----:B0-----:R-:W-:-:S04]  /*89b0*/  IADD3 R11, R16, R11, RZ ;  /* 0x0000000b100b7210 */ /* 0x001fc80007ffe0ff */
[----:B------:R-:W-:-:S13]  /*89c0*/  ISETP.GE.AND P5, PT, R11, UR4, PT ;  /* 0x000000040b007c0c */ /* 0x000fda000bfa6270 */
[----:B------:R-:W-:Y:S05]  /*89d0*/  @!P5 BRA `(.L_x_5105) ;  /* 0xffffff7c00ecd947 */ /* 0x000fea000383ffff */
[----:B------:R-:W-:Y:S05]  /*89e0*/  EXIT ;  /* 0x000000000000794d */ /* 0x000fea0003800000 */
.L_x_5106:
        /* <DEDUP_REMOVED lines=9> */
.L_x_5647:


//--------------------- .text._Z35group_norm_nhwc_fwd_one_pass_kernelI11Fp32IOFp32WLi512ELi98ELi392EEv26Group_norm_nhwc_fwd_params --------------------------
	.section	.text._Z35group_norm_nhwc_fwd_one_pass_kernelI11Fp32IOFp32WLi512ELi98ELi392EEv26Group_norm_nhwc_fwd_params,"ax",@progbits
	.align	128
        .global         _Z35group_norm_nhwc_fwd_one_pass_kernelI11Fp32IOFp32WLi512ELi98ELi392EEv26Group_norm_nhwc_fwd_params
        .type           _Z35group_norm_nhwc_fwd_one_pass_kernelI11Fp32IOFp32WLi512ELi98ELi392EEv26Group_norm_nhwc_fwd_params,@function
        .size           _Z35group_norm_nhwc_fwd_one_pass_kernelI11Fp32IOFp32WLi512ELi98ELi392EEv26Group_norm_nhwc_fwd_params,(.L_x_5648 - _Z35group_norm_nhwc_fwd_one_pass_kernelI11Fp32IOFp32WLi512ELi98ELi392EEv26Group_norm_nhwc_fwd_params)
        .other          _Z35group_norm_nhwc_fwd_one_pass_kernelI11Fp32IOFp32WLi512ELi98ELi392EEv26Group_norm_nhwc_fwd_params,@"STO_CUDA_ENTRY STV_DEFAULT"
_Z35group_norm_nhwc_fwd_one_pass_kernelI11Fp32IOFp32WLi512ELi98ELi392EEv26Group_norm_nhwc_fwd_params:
.text._Z35group_norm_nhwc_fwd_one_pass_kernelI11Fp32IOFp32WLi512ELi98ELi392EEv26Group_norm_nhwc_fwd_params:
[----:B------:R-:W0:Y:S08]  /*0000*/  LDC R1, c[0x0][0x28] ;  /* 0x00000a00ff017b82 */ /* 0x000e300000000800 */
[----:B------:R-:W1:Y:S01]  /*0010*/  S2UR UR8, SR_CTAID.Y ;  /* 0x00000000000879c3 */ /* 0x000e620000002600 */
[----:B------:R-:W-:Y:S01]  /*0020*/  ULDC UR9, c[0x0][0x288] ;  /* 0x0000a20000097ab9 */ /* 0x000fe20000000800 */
[----:B------:R-:W-:Y:S01]  /*0030*/  ULDC UR4, c[0x0][0x258] ;  /* 0x0000960000047ab9 */ /* 0x000fe20000000800 */
[----:B0-----:R-:W-:Y:S01]  /*0040*/  VIADD R1, R1, 0xfffffa90 ;  /* 0xfffffa9001017836 */ /* 0x001fe20000000000 */
[----:B------:R-:W-:-:S04]  /*0050*/  UIMAD UR9, UR9, UR4, URZ ;  /* 0x00000004090972a4 */ /* 0x000fc8000f8e023f */
[----:B-1----:R-:W-:-:S06]  /*0060*/  UISETP.GE.AND UP0, UPT, UR8, UR9, UPT ;  /* 0x000000090800728c */ /* 0x002fcc000bf06270 */
[----:B------:R-:W-:-:S13]  /*0070*/  PLOP3.LUT P0, PT, PT, PT, UP0, 0x80, 0x0 ;  /* 0x000000000000781c */ /* 0x000fda0003f0f008 */
[----:B------:R-:W-:Y:S05]  /*0080*/  @P0 EXIT ;  /* 0x000000000000094d */ /* 0x000fea0003800000 */
[----:B------:R-:W0:Y:S01]  /*0090*/  S2R R4, SR_TID.X ;  /* 0x0000000000047919 */ /* 0x000e220000002100 */
[----:B------:R-:W1:Y:S01]  /*00a0*/  S2UR UR16, SR_CTAID.X ;  /* 0x00000000001079c3 */ /* 0x000e620000002500 */
[----:B------:R-:W-:Y:S01]  /*00b0*/  ULDC.64 UR6, c[0x0][0x278] ;  /* 0x00009e0000067ab9 */ /* 0x000fe20000000a00 */
[----:B------:R-:W-:Y:S01]  /*00c0*/  LOP3.LUT R58, R58, 0xefffffff, RZ, 0xc0, !PT ;  /* 0xefffffff3a3a7812 */ /* 0x000fe200078ec0ff */
[----:B------:R-:W-:Y:S01]  /*00d0*/  ULDC.64 UR4, c[0x0][0x218] ;  /* 0x0000860000047ab9 */ /* 0x000fe20000000a00 */
[----:B------:R-:W-:Y:S01]  /*00e0*/  LOP3.LUT R57, R57, 0x7fffffff, RZ, 0xc0, !PT ;  /* 0x7fffffff39397812 */ /* 0x000fe200078ec0ff */
[----:B------:R-:W-:Y:S01]  /*00f0*/  ULDC UR17, c[0x0][0x10] ;  /* 0x0000040000117ab9 */ /* 0x000fe20000000800 */
[----:B------:R-:W-:Y:S01]  /*0100*/  ISETP.NE.U32.AND P1, PT, RZ, UR4, PT ;  /* 0x00000004ff007c0c */ /* 0x000fe2000bf25070 */
[----:B------:R-:W-:Y:S01]  /*0110*/  UMOV UR4, 0x400 ;  /* 0x0000040000047882 */ /* 0x000fe20000000000 */
[----:B------:R-:W2:Y:S01]  /*0120*/  LDC R5, c[0x0][0x294] ;  /* 0x0000a500ff057b82 */ /* 0x000ea20000000800 */
[----:B------:R-:W-:Y:S01]  /*0130*/  ULDC.U8 UR18, c[0x0][0x28c] ;  /* 0x0000a30000127ab9 */ /* 0x000fe20000000000 */
[----:B------:R-:W-:Y:S01]  /*0140*/  UMOV UR10, UR8 ;  /* 0x00000008000a7c82 */ /* 0x000fe20008000000 */
[----:B------:R-:W-:Y:S01]  /*0150*/  ULDC.64 UR14, c[0x0][0x208] ;  /* 0x00008200000e7ab9 */ /* 0x000fe20000000a00 */
[----:B------:R-:W-:Y:S01]  /*0160*/  ULDC UR19, c[0x0][0xc] ;  /* 0x0000030000137ab9 */ /* 0x000fe20000000800 */
[C---:B0-----:R-:W-:Y:S01]  /*0170*/  IMAD.WIDE.U32 R2, R4.reuse, 0x5397829d, RZ ;  /* 0x5397829d04027825 */ /* 0x041fe200078e00ff */
[----:B------:R-:W-:-:S02]  /*0180*/  ISETP.GE.U32.AND P2, PT, R4, 0x188, PT ;  /* 0x000001880400780c */ /* 0x000fc40003f46070 */
[----:B-1----:R-:W-:Y:S02]  /*0190*/  LOP3.LUT P0, RZ, R4, UR16, RZ, 0xfc, !PT ;  /* 0x0000001004ff7c12 */ /* 0x002fe4000f80fcff */
[----:B------:R-:W-:Y:S02]  /*01a0*/  SHF.R.U32.HI R2, RZ, 0x4, R3 ;  /* 0x00000004ff027819 */ /* 0x000fe40000011603 */
[----:B------:R-:W-:Y:S01]  /*01b0*/  ISETP.NE.AND.EX P0, PT, RZ, UR5, !P0, P1 ;  /* 0x00000005ff007c0c */ /* 0x000fe2000c705310 */
[----:B------:R-:W0:Y:S02]  /*01c0*/  S2UR UR5, SR_CgaCtaId ;  /* 0x00000000000579c3 */ /* 0x000e240000008800 */
[----:B--2---:R-:W-:-:S04]  /*01d0*/  IMAD R56, R5, UR16, R2 ;  /* 0x0000001005387c24 */ /* 0x004fc8000f8e0202 */
[C---:B------:R-:W-:Y:S01]  /*01e0*/  VIADD R0, R56.reuse, 0x8 ;  /* 0x0000000838007836 */ /* 0x040fe20000000000 */
[C---:B------:R-:W-:Y:S01]  /*01f0*/  ISETP.LT.U32.AND P3, PT, R56.reuse, UR6, PT ;  /* 0x0000000638007c0c */ /* 0x040fe2000bf61070 */
[C---:B------:R-:W-:Y:S01]  /*0200*/  VIADD R3, R56.reuse, 0x20 ;  /* 0x0000002038037836 */ /* 0x040fe20000000000 */
[----:B------:R-:W-:Y:S01]  /*0210*/  SHF.R.S32.HI R2, RZ, 0x1f, R56 ;  /* 0x0000001fff027819 */ /* 0x000fe20000011438 */
[----:B------:R-:W-:Y:S01]  /*0220*/  VIADD R28, R56, 0x198 ;  /* 0x00000198381c7836 */ /* 0x000fe20000000000 */
[----:B------:R-:W-:Y:S01]  /*0230*/  ISETP.LT.U32.AND P4, PT, R0, UR6, PT ;  /* 0x0000000600007c0c */ /* 0x000fe2000bf81070 */
[----:B------:R-:W-:Y:S01]  /*0240*/  VIADD R26, R56, 0x1a0 ;  /* 0x000001a0381a7836 */ /* 0x000fe20000000000 */
[----:B------:R-:W-:Y:S01]  /*0250*/  ISETP.LT.AND.EX P5, PT, R2, UR7, !P2, P3 ;  /* 0x0000000702007c0c */ /* 0x000fe2000d7a1330 */
[C---:B------:R-:W-:Y:S01]  /*0260*/  VIADD R2, R56.reuse, 0x18 ;  /* 0x0000001838027836 */ /* 0x040fe20000000000 */
[----:B------:R-:W-:Y:S01]  /*0270*/  SHF.R.S32.HI R0, RZ, 0x1f, R0 ;  /* 0x0000001fff007819 */ /* 0x000fe20000011400 */
[C---:B------:R-:W-:Y:S01]  /*0280*/  VIADD R22, R56.reuse, 0x1b0 ;  /* 0x000001b038167836 */ /* 0x040fe20000000000 */
[C---:B------:R-:W-:Y:S01]  /*0290*/  IADD3 R6, R56.reuse, 0x190, RZ ;  /* 0x0000019038067810 */ /* 0x040fe20007ffe0ff */
[----:B------:R-:W-:Y:S01]  /*02a0*/  VIADD R20, R56, 0x1b8 ;  /* 0x000001b838147836 */ /* 0x000fe20000000000 */
[----:B------:R-:W-:Y:S01]  /*02b0*/  ISETP.LT.AND.EX P3, PT, R0, UR7, !P2, P4 ;  /* 0x0000000700007c0c */ /* 0x000fe2000d761340 */
[C---:B------:R-:W-:Y:S01]  /*02c0*/  VIADD R16, R56.reuse, 0x1c8 ;  /* 0x000001c838107836 */ /* 0x040fe20000000000 */
[C---:B------:R-:W-:Y:S01]  /*02d0*/  IADD3 R0, R56.reuse, 0x10, RZ ;  /* 0x0000001038007810 */ /* 0x040fe20007ffe0ff */
[----:B------:R-:W-:Y:S01]  /*02e0*/  VIADD R14, R56, 0x1d0 ;  /* 0x000001d0380e7836 */ /* 0x000fe20000000000 */
[----:B------:R-:W-:Y:S01]  /*02f0*/  ISETP.LT.U32.AND P1, PT, R2, UR6, PT ;  /* 0x0000000602007c0c */ /* 0x000fe2000bf21070 */
[----:B0-----:R-:W-:Y:S01]  /*0300*/  ULEA UR5, UR5, UR4, 0x18 ;  /* 0x0000000405057291 */ /* 0x001fe2000f8ec03f */
[----:B------:R-:W-:Y:S01]  /*0310*/  SHF.R.S32.HI R2, RZ, 0x1f, R2 ;  /* 0x0000001fff027819 */ /* 0x000fe20000011402 */
[----:B------:R0:W-:Y:S01]  /*0320*/  STL [R1+0x378], R6 ;  /* 0x0003780601007387 */ /* 0x0001e20000100800 */
[----:B------:R-:W-:Y:S01]  /*0330*/  @P5 LOP3.LUT R58, R58, 0x10000000, RZ, 0xfc, !PT ;  /* 0x100000003a3a5812 */ /* 0x000fe200078efcff */
[----:B------:R-:W-:Y:S01]  /*0340*/  VIADD R10, R56, 0x1e0 ;  /* 0x000001e0380a7836 */ /* 0x000fe20000000000 */
[----:B------:R-:W-:Y:S01]  /*0350*/  ISETP.LT.AND.EX P1, PT, R2, UR7, !P2, P1 ;  /* 0x0000000702007c0c */ /* 0x000fe2000d721310 */
[----:B------:R-:W-:Y:S01]  /*0360*/  VIADD R2, R56, 0x30 ;  /* 0x0000003038027836 */ /* 0x000fe20000000000 */
[----:B------:R-:W-:Y:S01]  /*0370*/  LOP3.LUT R58, R58, 0xf7ffffff, RZ, 0xc0, !PT ;  /* 0xf7ffffff3a3a7812 */ /* 0x000fe200078ec0ff */
[----:B------:R-:W-:Y:S01]  /*0380*/  VIADD R8, R56, 0x1e8 ;  /* 0x000001e838087836 */ /* 0x000fe20000000000 */
[----:B------:R-:W-:Y:S01]  /*0390*/  SHF.R.S32.HI R27, RZ, 0x1f, R28 ;  /* 0x0000001fff1b7819 */ /* 0x000fe2000001141c */
[----:B------:R1:W-:Y:S01]  /*03a0*/  STL [R1+0x374], R28 ;  /* 0x0003741c01007387 */ /* 0x0003e20000100800 */
[----:B------:R-:W-:Y:S01]  /*03b0*/  @P3 LOP3.LUT R58, R58, 0x8000000, RZ, 0xfc, !PT ;  /* 0x080000003a3a3812 */ /* 0x000fe200078efcff */
[----:B------:R-:W-:Y:S01]  /*03c0*/  UMOV UR4, URZ ;  /* 0x0000003f00047c82 */ /* 0x000fe20008000000 */
[----:B------:R-:W-:Y:S01]  /*03d0*/  ISETP.LT.U32.AND P3, PT, R0, UR6, PT ;  /* 0x0000000600007c0c */ /* 0x000fe2000bf61070 */
[----:B------:R1:W-:Y:S01]  /*03e0*/  STL [R1+0x370], R26 ;  /* 0x0003701a01007387 */ /* 0x0003e20000100800 */
[----:B------:R-:W-:-:S02]  /*03f0*/  SHF.R.S32.HI R0, RZ, 0x1f, R0 ;  /* 0x0000001fff007819 */ /* 0x000fc40000011400 */
[----:B------:R-:W-:Y:S01]  /*0400*/  LOP3.LUT R58, R58, 0xdfffffff, RZ, 0xc0, !PT ;  /* 0xdfffffff3a3a7812 */ /* 0x000fe200078ec0ff */
[----:B------:R1:W-:Y:S01]  /*0410*/  STL [R1+0x368], R22 ;  /* 0x0003681601007387 */ /* 0x0003e20000100800 */
[----:B------:R-:W-:Y:S02]  /*0420*/  ISETP.LT.AND.EX P3, PT, R0, UR7, !P2, P3 ;  /* 0x0000000700007c0c */ /* 0x000fe4000d761330 */
[----:B------:R-:W-:Y:S01]  /*0430*/  @P0 LOP3.LUT R58, R58, 0x20000000, RZ, 0xfc, !PT ;  /* 0x200000003a3a0812 */ /* 0x000fe200078efcff */
[----:B------:R1:W-:Y:S01]  /*0440*/  STL [R1+0x364], R20 ;  /* 0x0003641401007387 */ /* 0x0003e20000100800 */
[----:B------:R-:W-:Y:S02]  /*0450*/  ISETP.LT.U32.AND P0, PT, R3, UR6, PT ;  /* 0x0000000603007c0c */ /* 0x000fe4000bf01070 */
[----:B------:R-:W-:Y:S01]  /*0460*/  LOP3.LUT R58, R58, 0xfbffffff, RZ, 0xc0, !PT ;  /* 0xfbffffff3a3a7812 */ /* 0x000fe200078ec0ff */
[----:B------:R1:W-:Y:S01]  /*0470*/  STL [R1+0x35c], R16 ;  /* 0x00035c1001007387 */ /* 0x0003e20000100800 */
[----:B------:R-:W-:-:S02]  /*0480*/  SHF.R.S32.HI R3, RZ, 0x1f, R3 ;  /* 0x0000001fff037819 */ /* 0x000fc40000011403 */
[----:B------:R-:W-:Y:S01]  /*0490*/  IADD3 R0, R56, 0x28, RZ ;  /* 0x0000002838007810 */ /* 0x000fe20007ffe0ff */
[----:B------:R1:W-:Y:S01]  /*04a0*/  STL [R1+0x358], R14 ;  /* 0x0003580e01007387 */ /* 0x0003e20000100800 */
[----:B------:R-:W-:Y:S02]  /*04b0*/  ISETP.LT.AND.EX P0, PT, R3, UR7, !P2, P0 ;  /* 0x0000000703007c0c */ /* 0x000fe4000d701300 */
[----:B------:R-:W-:Y:S01]  /*04c0*/  @P3 LOP3.LUT R58, R58, 0x4000000, RZ, 0xfc, !PT ;  /* 0x040000003a3a3812 */ /* 0x000fe200078efcff */
[----:B------:R1:W-:Y:S01]  /*04d0*/  STL [R1+0x350], R10 ;  /* 0x0003500a01007387 */ /* 0x0003e20000100800 */
[----:B------:R-:W-:Y:S02]  /*04e0*/  SHF.R.S32.HI R3, RZ, 0x1f, R0 ;  /* 0x0000001fff037819 */ /* 0x000fe40000011400 */
[----:B------:R-:W-:Y:S01]  /*04f0*/  LOP3.LUT R58, R58, 0xfdffffff, RZ, 0xc0, !PT ;  /* 0xfdffffff3a3a7812 */ /* 0x000fe200078ec0ff */
[----:B------:R1:W-:Y:S01]  /*0500*/  STL [R1+0x34c], R8 ;  /* 0x00034c0801007387 */ /* 0x0003e20000100800 */
[----:B------:R-:W-:-:S02]  /*0510*/  SHF.R.S32.HI R25, RZ, 0x1f, R26 ;  /* 0x0000001fff197819 */ /* 0x000fc4000001141a */
[----:B------:R-:W-:Y:S01]  /*0520*/  @P1 LOP3.LUT R58, R58, 0x2000000, RZ, 0xfc, !PT ;  /* 0x020000003a3a1812 */ /* 0x000fe200078efcff */
[----:B------:R1:W-:Y:S01]  /*0530*/  STL [R1+0x3ac], R27 ;  /* 0x0003ac1b01007387 */ /* 0x0003e20000100800 */
[----:B------:R-:W-:Y:S02]  /*0540*/  IADD3 R24, R56, 0x1a8, RZ ;  /* 0x000001a838187810 */ /* 0x000fe40007ffe0ff */
[----:B------:R-:W-:Y:S01]  /*0550*/  LOP3.LUT R58, R58, 0xfeffffff, RZ, 0xc0, !PT ;  /* 0xfeffffff3a3a7812 */ /* 0x000fe200078ec0ff */
[----:B------:R1:W-:Y:S01]  /*0560*/  STL [R1+0x3a8], R25 ;  /* 0x0003a81901007387 */ /* 0x0003e20000100800 */
[----:B------:R-:W-:Y:S02]  /*0570*/  SHF.R.S32.HI R23, RZ, 0x1f, R24 ;  /* 0x0000001fff177819 */ /* 0x000fe40000011418 */
[----:B------:R-:W-:Y:S01]  /*0580*/  @P0 LOP3.LUT R58, R58, 0x1000000, RZ, 0xfc, !PT ;  /* 0x010000003a3a0812 */ /* 0x000fe200078efcff */
[----:B------:R1:W-:Y:S01]  /*0590*/  STL [R1+0x36c], R24 ;  /* 0x00036c1801007387 */ /* 0x0003e20000100800 */
[----:B------:R-:W-:Y:S01]  /*05a0*/  ISETP.LT.U32.AND P0, PT, R0, UR6, PT ;  /* 0x0000000600007c0c */ /* 0x000fe2000bf01070 */
[----:B------:R-:W-:Y:S01]  /*05b0*/  VIADD R0, R56, 0x38 ;  /* 0x0000003838007836 */ /* 0x000fe20000000000 */
[----:B------:R-:W-:Y:S01]  /*05c0*/  LOP3.LUT R58, R58, 0xff7fffff, RZ, 0xc0, !PT ;  /* 0xff7fffff3a3a7812 */ /* 0x000fe200078ec0ff */
[----:B------:R1:W-:Y:S01]  /*05d0*/  STL [R1+0x3a4], R23 ;  /* 0x0003a41701007387 */ /* 0x0003e20000100800 */
[----:B------:R-:W-:-:S02]  /*05e0*/  ISETP.LT.AND.EX P0, PT, R3, UR7, !P2, P0 ;  /* 0x0000000703007c0c */ /* 0x000fc4000d701300 */
[----:B------:R-:W-:Y:S02]  /*05f0*/  SHF.R.S32.HI R3, RZ, 0x1f, R2 ;  /* 0x0000001fff037819 */ /* 0x000fe40000011402 */
[----:B------:R-:W-:Y:S02]  /*0600*/  SHF.R.S32.HI R21, RZ, 0x1f, R22 ;  /* 0x0000001fff157819 */ /* 0x000fe40000011416 */
[----:B------:R-:W-:Y:S02]  /*0610*/  SHF.R.S32.HI R19, RZ, 0x1f, R20 ;  /* 0x0000001fff137819 */ /* 0x000fe40000011414 */
[----:B------:R-:W-:Y:S01]  /*0620*/  IADD3 R18, R56, 0x1c0, RZ ;  /* 0x000001c038127810 */ /* 0x000fe20007ffe0ff */
[----:B------:R1:W-:Y:S01]  /*0630*/  STL [R1+0x3a0], R21 ;  /* 0x0003a01501007387 */ /* 0x0003e20000100800 */
[----:B------:R-:W-:Y:S02]  /*0640*/  SHF.R.S32.HI R15, RZ, 0x1f, R16 ;  /* 0x0000001fff0f7819 */ /* 0x000fe40000011410 */
[----:B------:R-:W-:Y:S01]  /*0650*/  SHF.R.S32.HI R17, RZ, 0x1f, R18 ;  /* 0x0000001fff117819 */ /* 0x000fe20000011412 */
[----:B------:R1:W-:Y:S01]  /*0660*/  STL [R1+0x360], R18 ;  /* 0x0003601201007387 */ /* 0x0003e20000100800 */
[----:B------:R-:W-:-:S02]  /*0670*/  @P0 LOP3.LUT R58, R58, 0x800000, RZ, 0xfc, !PT ;  /* 0x008000003a3a0812 */ /* 0x000fc400078efcff */
[----:B------:R-:W-:Y:S01]  /*0680*/  ISETP.LT.U32.AND P0, PT, R2, UR6, PT ;  /* 0x0000000602007c0c */ /* 0x000fe2000bf01070 */
[----:B------:R1:W-:Y:S01]  /*0690*/  STL [R1+0x39c], R19 ;  /* 0x00039c1301007387 */ /* 0x0003e20000100800 */
[----:B------:R-:W-:Y:S02]  /*06a0*/  LOP3.LUT R58, R58, 0xffbfffff, RZ, 0xc0, !PT ;  /* 0xffbfffff3a3a7812 */ /* 0x000fe400078ec0ff */
[----:B------:R-:W-:Y:S01]  /*06b0*/  ISETP.LT.AND.EX P0, PT, R3, UR7, !P2, P0 ;  /* 0x0000000703007c0c */ /* 0x000fe2000d701300 */
[----:B------:R1:W-:Y:S01]  /*06c0*/  STL [R1+0x398], R17 ;  /* 0x0003981101007387 */ /* 0x0003e20000100800 */
[----:B------:R-:W-:Y:S02]  /*06d0*/  SHF.R.S32.HI R3, RZ, 0x1f, R0 ;  /* 0x0000001fff037819 */ /* 0x000fe40000011400 */
[----:B------:R-:W-:Y:S01]  /*06e0*/  IADD3 R2, R56, 0x40, RZ ;  /* 0x0000004038027810 */ /* 0x000fe20007ffe0ff */
[----:B------:R1:W-:Y:S01]  /*06f0*/  STL [R1+0x394], R15 ;  /* 0x0003940f01007387 */ /* 0x0003e20000100800 */
[----:B------:R-:W-:-:S02]  /*0700*/  SHF.R.S32.HI R13, RZ, 0x1f, R14 ;  /* 0x0000001fff0d7819 */ /* 0x000fc4000001140e */
[----:B------:R-:W-:Y:S02]  /*0710*/  IADD3 R12, R56, 0x1d8, RZ ;  /* 0x000001d8380c7810 */ /* 0x000fe40007ffe0ff */
[----:B------:R-:W-:Y:S01]  /*0720*/  SHF.R.S32.HI R9, RZ, 0x1f, R10 ;  /* 0x0000001fff097819 */ /* 0x000fe2000001140a */
        /* <DEDUP_REMOVED lines=9> */
[----:B------:R-:W-:Y:S01]  /*07c0*/  SHF.R.S32.HI R3, RZ, 0x1f, R2 ;  /* 0x0000001fff037819 */ /* 0x000fe20000011402 */
[----:B------:R1:W-:Y:S01]  /*07d0*/  STL [R1+0x388], R9 ;  /* 0x0003880901007387 */ /* 0x0003e20000100800 */
[----:B------:R-:W-:-:S05]  /*07e0*/  SHF.R.S32.HI R7, RZ, 0x1f, R8 ;  /* 0x0000001fff077819 */ /* 0x000fca0000011408 */
[----:B------:R1:W-:Y:S04]  /*07f0*/  STL [R1+0x384], R7 ;  /* 0x0003840701007387 */ /* 0x0003e80000100800 */
[----:B------:R-:W-:Y:S02]  /*0800*/  @P0 LOP3.LUT R58, R58, 0x200000, RZ, 0xfc, !PT ;  /* 0x002000003a3a0812 */ /* 0x000fe400078efcff */
[----:B------:R-:W-:Y:S01]  /*0810*/  ISETP.LT.U32.AND P0, PT, R2, UR6, PT ;  /* 0x0000000602007c0c */ /* 0x000fe2000bf01070 */
[----:B------:R-:W-:Y:S01]  /*0820*/  VIADD R2, R56, 0x50 ;  /* 0x0000005038027836 */ /* 0x000fe20000000000 */
[----:B------:R-:W-:Y:S02]  /*0830*/  LOP3.LUT R58, R58, 0xffefffff, RZ, 0xc0, !PT ;  /* 0xffefffff3a3a7812 */ /* 0x000fe400078ec0ff */
[----:B------:R-:W-:-:S02]  /*0840*/  ISETP.LT.AND.EX P0, PT, R3, UR7, !P2, P0 ;  /* 0x0000000703007c0c */ /* 0x000fc4000d701300 */
[----:B------:R-:W-:-:S11]  /*0850*/  SHF.R.S32.HI R3, RZ, 0x1f, R0 ;  /* 0x0000001fff037819 */ /* 0x000fd60000011400 */
[----:B------:R-:W-:Y:S02]  /*0860*/  @P0 LOP3.LUT R58, R58, 0x100000, RZ, 0xfc, !PT ;  /* 0x001000003a3a0812 */ /* 0x000fe400078efcff */
[----:B------:R-:W-:Y:S02]  /*0870*/  ISETP.LT.U32.AND P0, PT, R0, UR6, PT ;  /* 0x0000000600007c0c */ /* 0x000fe4000bf01070 */
[----:B------:R-:W-:Y:S02]  /*0880*/  LOP3.LUT R58, R58, 0xfff7ffff, RZ, 0xc0, !PT ;  /* 0xfff7ffff3a3a7812 */ /* 0x000fe400078ec0ff */
[----:B------:R-:W-:Y:S02]  /*0890*/  ISETP.LT.AND.EX P0, PT, R3, UR7, !P2, P0 ;  /* 0x0000000703007c0c */ /* 0x000fe4000d701300 */
[----:B------:R-:W-:Y:S02]  /*08a0*/  SHF.R.S32.HI R3, RZ, 0x1f, R2 ;  /* 0x0000001fff037819 */ /* 0x000fe40000011402 */
[----:B------:R-:W-:-:S09]  /*08b0*/  IADD3 R0, R56, 0x58, RZ ;  /* 0x0000005838007810 */ /* 0x000fd20007ffe0ff */
[----:B------:R-:W-:Y:S02]  /*08c0*/  @P0 LOP3.LUT R58, R58, 0x80000, RZ, 0xfc, !PT ;  /* 0x000800003a3a0812 */ /* 0x000fe400078efcff */
[----:B------:R-:W-:Y:S01]  /*08d0*/  ISETP.LT.U32.AND P0, PT, R2, UR6, PT ;  /* 0x0000000602007c0c */ /* 0x000fe2000bf01070 */
[----:B------:R-:W-:Y:S01]  /*08e0*/  VIADD R2, R56, 0x60 ;  /* 0x0000006038027836 */ /* 0x000fe20000000000 */
[----:B------:R-:W-:Y:S02]  /*08f0*/  LOP3.LUT R58, R58, 0xfffbffff, RZ, 0xc0, !PT ;  /* 0xfffbffff3a3a7812 */ /* 0x000fe400078ec0ff */
[----:B------:R-:W-:Y:S02]  /*0900*/  ISETP.LT.AND.EX P0, PT, R3, UR7, !P2, P0 ;  /* 0x0000000703007c0c */ /* 0x000fe4000d701300 */
[----:B------:R-:W-:-:S11]  /*0910*/  SHF.R.S32.HI R3, RZ, 0x1f, R0 ;  /* 0x0000001fff037819 */ /* 0x000fd60000011400 */
[----:B------:R-:W-:Y:S02]  /*0920*/  @P0 LOP3.LUT R58, R58, 0x40000, RZ, 0xfc, !PT ;  /* 0x000400003a3a0812 */ /* 0x000fe400078efcff */
[----:B------:R-:W-:Y:S01]  /*0930*/  ISETP.LT.U32.AND P0, PT, R0, UR6, PT ;  /* 0x0000000600007c0c */ /* 0x000fe2000bf01070 */
[----:B------:R-:W-:Y:S01]  /*0940*/  VIADD R0, R56, 0x68 ;  /* 0x0000006838007836 */ /* 0x000fe20000000000 */
[----:B------:R-:W-:Y:S02]  /*0950*/  LOP3.LUT R58, R58, 0xfffdffff, RZ, 0xc0, !PT ;  /* 0xfffdffff3a3a7812 */ /* 0x000fe400078ec0ff */
[----:B------:R-:W-:Y:S02]  /*0960*/  ISETP.LT.AND.EX P0, PT, R3, UR7, !P2, P0 ;  /* 0x0000000703007c0c */ /* 0x000fe4000d701300 */
        /* <DEDUP_REMOVED lines=105> */
[----:B------:R-:W-:-:S03]  /*1000*/  VIADD R0, R56, 0xf8 ;  /* 0x000000f838007836 */ /* 0x000fc60000000000 */
        /* <DEDUP_REMOVED lines=113> */
[----:B------:R-:W-:Y:S01]  /*1720*/  ISETP.LT.AND.EX P0, PT, R3, UR7, !P2, P0 ;  /* 0x0000000703007c0c */ /* 0x000fe2000d701300 */
[----:B------:R-:W-:Y:S01]  /*1730*/  VIADD R3, R56, 0x1f8 ;  /* 0x000001f838037836 */ /* 0x000fe20000000000 */
[----:B------:R-:W-:-:S04]  /*1740*/  SHF.R.S32.HI R2, RZ, 0x1f, R0 ;  /* 0x0000001fff027819 */ /* 0x000fc80000011400 */
[----:B------:R1:W-:Y:S07]  /*1750*/  STL [R1+0x344], R3 ;  /* 0x0003440301007387 */ /* 0x0003ee0000100800 */
        /* <DEDUP_REMOVED lines=8> */
[----:B0-----:R-:W-:-:S02]  /*17e0*/  IADD3 R6, R56, 0x1f0, RZ ;  /* 0x000001f038067810 */ /* 0x001fc40007ffe0ff */
[----:B------:R-:W-:Y:S02]  /*17f0*/  LEA.HI R0, R0, R4, RZ, 0x5 ;  /* 0x0000000400007211 */ /* 0x000fe400078f28ff */
[----:B------:R-:W-:Y:S01]  /*1800*/  @P1 LOP3.LUT R57, R57, 0x800, RZ, 0xfc, !PT ;  /* 0x0000080039391812 */ /* 0x000fe200078efcff */
[----:B------:R1:W-:Y:S01]  /*1810*/  STL [R1+0x348], R6 ;  /* 0x0003480601007387 */ /* 0x0003e20000100800 */
[----:B------:R-:W-:Y:S02]  /*1820*/  SHF.R.S32.HI R0, RZ, 0x5, R0 ;  /* 0x00000005ff007819 */ /* 0x000fe40000011400 */
[----:B------:R-:W-:Y:S02]  /*1830*/  LOP3.LUT R57, R57, 0xfffffbff, RZ, 0xc0, !PT ;  /* 0xfffffbff39397812 */ /* 0x000fe400078ec0ff */
[----:B------:R-:W-:Y:S02]  /*1840*/  SHF.R.S32.HI R5, RZ, 0x1f, R6 ;  /* 0x0000001fff057819 */ /* 0x000fe40000011406 */
[----:B------:R-:W-:-:S02]  /*1850*/  @P0 LOP3.LUT R57, R57, 0x400, RZ, 0xfc, !PT ;  /* 0x0000040039390812 */ /* 0x000fc400078efcff */
[----:B------:R-:W-:Y:S01]  /*1860*/  ISETP.LT.U32.AND P0, PT, R28, UR6, PT ;  /* 0x000000061c007c0c */ /* 0x000fe2000bf01070 */
[----:B------:R1:W-:Y:S01]  /*1870*/  STL [R1+0x380], R5 ;  /* 0x0003800501007387 */ /* 0x0003e20000100800 */
[----:B------:R-:W-:Y:S02]  /*1880*/  LOP3.LUT R57, R57, 0xfffffdff, RZ, 0xc0, !PT ;  /* 0xfffffdff39397812 */ /* 0x000fe400078ec0ff */
[----:B------:R-:W-:Y:S02]  /*1890*/  ISETP.LT.AND.EX P3, PT, R27, UR7, !P2, P0 ;  /* 0x000000071b007c0c */ /* 0x000fe4000d761300 */
[----:B------:R-:W-:Y:S02]  /*18a0*/  ISETP.LT.U32.AND P0, PT, R26, UR6, PT ;  /* 0x000000061a007c0c */ /* 0x000fe4000bf01070 */
[----:B------:R-:W-:Y:S02]  /*18b0*/  SHF.R.S32.HI R2, RZ, 0x1f, R3 ;  /* 0x0000001fff027819 */ /* 0x000fe40000011403 */
[----:B------:R-:W-:-:S02]  /*18c0*/  ISETP.LT.AND.EX P1, PT, R25, UR7, !P2, P0 ;  /* 0x0000000719007c0c */ /* 0x000fc4000d721300 */
[----:B------:R-:W-:Y:S01]  /*18d0*/  ISETP.LT.U32.AND P0, PT, R24, UR6, PT ;  /* 0x0000000618007c0c */ /* 0x000fe2000bf01070 */
[----:B------:R1:W-:Y:S01]  /*18e0*/  STL [R1+0x37c], R2 ;  /* 0x00037c0201007387 */ /* 0x0003e20000100800 */
[----:B------:R-:W-:-:S03]  /*18f0*/  LEA R0, R0, UR5, 0x3 ;  /* 0x0000000500007c11 */ /* 0x000fc6000f8e18ff */
[----:B------:R-:W-:Y:S02]  /*1900*/  @P3 LOP3.LUT R57, R57, 0x200, RZ, 0xfc, !PT ;  /* 0x0000020039393812 */ /* 0x000fe400078efcff */
[----:B------:R-:W-:Y:S01]  /*1910*/  ISETP.LT.AND.EX P3, PT, R23, UR7, !P2, P0 ;  /* 0x0000000717007c0c */ /* 0x000fe2000d761300 */
[----:B------:R1:W-:Y:S01]  /*1920*/  STL [R1+0x340], R0 ;  /* 0x0003400001007387 */ /* 0x0003e20000100800 */
[----:B------:R-:W-:Y:S02]  /*1930*/  LOP3.LUT R57, R57, 0xfffffeff, RZ, 0xc0, !PT ;  /* 0xfffffeff39397812 */ /* 0x000fe400078ec0ff */
[----:B------:R-:W-:Y:S02]  /*1940*/  ISETP.LT.U32.AND P0, PT, R22, UR6, PT ;  /* 0x0000000616007c0c */ /* 0x000fe4000bf01070 */
[----:B------:R-:W-:Y:S02]  /*1950*/  @P1 LOP3.LUT R57, R57, 0x100, RZ, 0xfc, !PT ;  /* 0x0000010039391812 */ /* 0x000fe400078efcff */
[----:B------:R-:W-:-:S02]  /*1960*/  ISETP.LT.AND.EX P1, PT, R21, UR7, !P2, P0 ;  /* 0x0000000715007c0c */ /* 0x000fc4000d721300 */
[----:B------:R-:W-:Y:S02]  /*1970*/  LOP3.LUT R57, R57, 0xffffff7f, RZ, 0xc0, !PT ;  /* 0xffffff7f39397812 */ /* 0x000fe400078ec0ff */
[----:B------:R-:W-:Y:S02]  /*1980*/  ISETP.LT.U32.AND P0, PT, R20, UR6, PT ;  /* 0x0000000614007c0c */ /* 0x000fe4000bf01070 */
[----:B------:R-:W-:Y:S02]  /*1990*/  @P3 LOP3.LUT R57, R57, 0x80, RZ, 0xfc, !PT ;  /* 0x0000008039393812 */ /* 0x000fe400078efcff */
[----:B------:R-:W-:Y:S02]  /*19a0*/  ISETP.LT.AND.EX P3, PT, R19, UR7, !P2, P0 ;  /* 0x0000000713007c0c */ /* 0x000fe4000d761300 */
[----:B------:R-:W-:Y:S02]  /*19b0*/  LOP3.LUT R57, R57, 0xffffffbf, RZ, 0xc0, !PT ;  /* 0xffffffbf39397812 */ /* 0x000fe400078ec0ff */
[----:B------:R-:W-:-:S02]  /*19c0*/  ISETP.LT.U32.AND P0, PT, R18, UR6, PT ;  /* 0x0000000612007c0c */ /* 0x000fc4000bf01070 */
[----:B------:R-:W-:Y:S02]  /*19d0*/  @P1 LOP3.LUT R57, R57, 0x40, RZ, 0xfc, !PT ;  /* 0x0000004039391812 */ /* 0x000fe400078efcff */
[----:B------:R-:W-:Y:S02]  /*19e0*/  ISETP.LT.AND.EX P1, PT, R17, UR7, !P2, P0 ;  /* 0x0000000711007c0c */ /* 0x000fe4000d721300 */
        /* <DEDUP_REMOVED lines=19> */
[----:B------:R-:W-:Y:S02]  /*1b20*/  ISETP.LT.U32.AND P3, PT, R3, UR6, PT ;  /* 0x0000000603007c0c */ /* 0x000fe4000bf61070 */
[----:B------:R-:W-:Y:S02]  /*1b30*/  LOP3.LUT R57, R57, 0xfffffffe, RZ, 0xc0, !PT ;  /* 0xfffffffe39397812 */ /* 0x000fe400078ec0ff */
[----:B------:R-:W-:-:S02]  /*1b40*/  ISETP.LT.AND.EX P0, PT, R7, UR7, !P2, P0 ;  /* 0x0000000707007c0c */ /* 0x000fc4000d701300 */
[----:B------:R-:W-:Y:S02]  /*1b50*/  @P1 LOP3.LUT R57, R57, 0x1, RZ, 0xfc, !PT ;  /* 0x0000000139391812 */ /* 0x000fe400078efcff */
[----:B------:R-:W-:-:S04]  /*1b60*/  ISETP.LT.U32.AND P1, PT, R6, UR6, PT ;  /* 0x0000000606007c0c */ /* 0x000fc8000bf21070 */
[----:B------:R-:W-:Y:S02]  /*1b70*/  ISETP.LT.AND.EX P1, PT, R5, UR7, !P2, P1 ;  /* 0x0000000705007c0c */ /* 0x000fe4000d721310 */
[----:B-1----:R-:W-:-:S13]  /*1b80*/  ISETP.LT.AND.EX P2, PT, R2, UR7, !P2, P3 ;  /* 0x0000000702007c0c */ /* 0x002fda000d741330 */
.L_x_5130:
[----:B------:R-:W-:Y:S01]  /*1b90*/  ULDC UR12, c[0x0][0x288] ;  /* 0x0000a200000c7ab9 */ /* 0x000fe20000000800 */
[----:B0-----:R-:W-:Y:S01]  /*1ba0*/  IABS R4, UR10 ;  /* 0x0000000a00047c13 */ /* 0x001fe20008000000 */
[----:B------:R-:W-:Y:S01]  /*1bb0*/  IMAD.U32 R2, RZ, RZ, UR12 ;  /* 0x0000000cff027e24 */ /* 0x000fe2000f8e00ff */
[----:B------:R-:W-:Y:S01]  /*1bc0*/  UMOV UR6, URZ ;  /* 0x0000003f00067c82 */ /* 0x000fe20008000000 */
[----:B------:R-:W0:Y:S01]  /*1bd0*/  S2R R5, SR_TID.X ;  /* 0x0000000000057919 */ /* 0x000e220000002100 */
[----:B------:R-:W-:Y:S01]  /*1be0*/  R2UR UR11, R4 ;  /* 0x00000000040b72ca */ /* 0x000fe200000e0000 */
[C---:B------:R-:W-:Y:S01]  /*1bf0*/  VIADD R8, R56.reuse, 0x68 ;  /* 0x0000006838087836 */ /* 0x040fe20000000000 */
[----:B------:R-:W-:Y:S01]  /*1c00*/  IABS R2, R2 ;  /* 0x0000000200027213 */ /* 0x000fe20000000000 */
[----:B------:R-:W-:Y:S01]  /*1c10*/  VIADD R20, R56, 0x80 ;  /* 0x0000008038147836 */ /* 0x000fe20000000000 */
[----:B------:R-:W-:Y:S01]  /*1c20*/  LOP3.LUT R0, R0, 0xffdfffff, RZ, 0xc0, !PT ;  /* 0xffdfffff00007812 */ /* 0x000fe200078ec0ff */
[----:B------:R-:W-:Y:S01]  /*1c30*/  VIADD R26, R56, 0x88 ;  /* 0x00000088381a7836 */ /* 0x000fe20000000000 */
[----:B------:R-:W-:Y:S01]  /*1c40*/  R2UR UR13, R2 ;  /* 0x00000000020d72ca */ /* 0x000fe200000e0000 */
[----:B------:R-:W-:Y:S01]  /*1c50*/  VIADD R38, R56, 0xa0 ;  /* 0x000000a038267836 */ /* 0x000fe20000000000 */
[----:B------:R-:W-:Y:S01]  /*1c60*/  @P0 LOP3.LUT R0, R0, 0x200000, RZ, 0xfc, !PT ;  /* 0x0020000000000812 */ /* 0x000fe200078efcff */
[----:B------:R-:W-:Y:S01]  /*1c70*/  VIADD R52, R56, 0xb0 ;  /* 0x000000b038347836 */ /* 0x000fe20000000000 */
[----:B------:R-:W-:Y:S01]  /*1c80*/  LOP3.LUT P0, RZ, R58, 0x8000000, RZ, 0xc0, !PT ;  /* 0x080000003aff7812 */ /* 0x000fe2000780c0ff */
[----:B------:R-:W-:Y:S01]  /*1c90*/  VIADD R54, R56, 0xb8 ;  /* 0x000000b838367836 */ /* 0x000fe20000000000 */
[----:B------:R-:W-:Y:S01]  /*1ca0*/  LOP3.LUT R0, R0, 0xffefffff, RZ, 0xc0, !PT ;  /* 0xffefffff00007812 */ /* 0x000fe200078ec0ff */
[----:B------:R-:W2:Y:S01]  /*1cb0*/  LDL R68, [R1+0x388] ;  /* 0x0003880001447983 */ /* 0x000ea20000100800 */
[----:B------:R-:W-:-:S02]  /*1cc0*/  IADD3 R48, R56, 0xa8, RZ ;  /* 0x000000a838307810 */ /* 0x000fc40007ffe0ff */
[----:B------:R-:W-:Y:S02]  /*1cd0*/  @P1 LOP3.LUT R0, R0, 0x100000, RZ, 0xfc, !PT ;  /* 0x0010000000001812 */ /* 0x000fe400078efcff */
[----:B------:R-:W-:Y:S01]  /*1ce0*/  LOP3.LUT P1, RZ, R58, 0x4000000, RZ, 0xc0, !PT ;  /* 0x040000003aff7812 */ /* 0x000fe2000782c0ff */
[----:B------:R-:W1:Y:S01]  /*1cf0*/  I2F.RP R2, UR13 ;  /* 0x0000000d00027d06 */ /* 0x000e620008209400 */
[----:B------:R-:W-:Y:S02]  /*1d00*/  LOP3.LUT R0, R0, 0xfff7ffff, RZ, 0xc0, !PT ;  /* 0xfff7ffff00007812 */ /* 0x000fe400078ec0ff */
[----:B------:R-:W-:Y:S01]  /*1d10*/  IADD3 R59, R56, 0xc0, RZ ;  /* 0x000000c0383b7810 */ /* 0x000fe20007ffe0ff */
[----:B------:R-:W3:Y:S01]  /*1d20*/  @P0 LDC.64 R10, c[0x0][0x220] ;  /* 0x00008800ff0a0b82 */ /* 0x000ee20000000a00 */
[----:B------:R-:W-:Y:S02]  /*1d30*/  @P2 LOP3.LUT R0, R0, 0x80000, RZ, 0xfc, !PT ;  /* 0x0008000000002812 */ /* 0x000fe400078efcff */
[----:B------:R-:W-:-:S02]  /*1d40*/  LOP3.LUT P2, RZ, R58, 0x10000000, RZ, 0xc0, !PT ;  /* 0x100000003aff7812 */ /* 0x000fc4000784c0ff */
[C---:B------:R-:W-:Y:S02]  /*1d50*/  LOP3.LUT P6, RZ, R57.reuse, 0x4, RZ, 0xc0, !PT ;  /* 0x0000000439ff7812 */ /* 0x040fe400078cc0ff */
[C---:B------:R-:W-:Y:S01]  /*1d60*/  LOP3.LUT P5, RZ, R57.reuse, 0x2, RZ, 0xc0, !PT ;  /* 0x0000000239ff7812 */ /* 0x040fe200078ac0ff */
[----:B------:R-:W4:Y:S01]  /*1d70*/  @P1 LDC.64 R12, c[0x0][0x220] ;  /* 0x00008800ff0c1b82 */ /* 0x000f220000000a00 */
[----:B------:R-:W-:Y:S01]  /*1d80*/  LOP3.LUT P4, RZ, R57, 0x1, RZ, 0xc0, !PT ;  /* 0x0000000139ff7812 */ /* 0x000fe2000788c0ff */
[----:B-1----:R-:W1:Y:S06]  /*1d90*/  MUFU.RCP R2, R2 ;  /* 0x0000000200027308 */ /* 0x002e6c0000001000 */
[----:B------:R-:W3:Y:S01]  /*1da0*/  @P2 LDC.64 R6, c[0x0][0x220] ;  /* 0x00008800ff062b82 */ /* 0x000ee20000000a00 */
[----:B-1----:R-:W-:-:S06]  /*1db0*/  IADD3 R3, R2, 0xffffffe, RZ ;  /* 0x0ffffffe02037810 */ /* 0x002fcc0007ffe0ff */
[----:B------:R-:W1:Y:S02]  /*1dc0*/  F2I.FTZ.U32.TRUNC.NTZ R3, R3 ;  /* 0x0000000300037305 */ /* 0x000e64000021f000 */
[----:B-1----:R-:W-:Y:S01]  /*1dd0*/  R2UR UR7, R3 ;  /* 0x00000000030772ca */ /* 0x002fe200000e0000 */
[----:B0-----:R-:W-:-:S05]  /*1de0*/  IMAD.WIDE.U32 R2, R5, 0x5397829d, RZ ;  /* 0x5397829d05027825 */ /* 0x001fca00078e00ff */
[----:B------:R-:W-:-:S05]  /*1df0*/  SHF.R.U32.HI R2, RZ, 0x4, R3 ;  /* 0x00000004ff027819 */ /* 0x000fca0000011603 */
[----:B------:R-:W-:Y:S01]  /*1e00*/  IMAD R2, R2, -0x31, R5 ;  /* 0xffffffcf02027824 */ /* 0x000fe200078e0205 */
[----:B------:R-:W-:Y:S01]  /*1e10*/  SHF.R.S32.HI R5, RZ, 0x1f, R56 ;  /* 0x0000001fff057819 */ /* 0x000fe20000011438 */
[----:B------:R-:W-:Y:S02]  /*1e20*/  UIADD3 UR5, URZ, -UR7, URZ ;  /* 0x800000073f057290 */ /* 0x000fe4000fffe03f */
[----:B------:R-:W-:Y:S02]  /*1e30*/  IMAD.SHL.U32 R60, R2, 0x2, RZ ;  /* 0x00000002023c7824 */ /* 0x000fe400078e00ff */
[----:B------:R-:W-:-:S03]  /*1e40*/  UIMAD UR5, UR5, UR13, URZ ;  /* 0x0000000d050572a4 */ /* 0x000fc6000f8e023f */
[----:B------:R-:W-:Y:S01]  /*1e50*/  SHF.R.S32.HI R2, RZ, 0x1f, R60 ;  /* 0x0000001fff027819 */ /* 0x000fe2000001143c */
[----:B------:R-:W-:-:S04]  /*1e60*/  UIMAD.WIDE.U32 UR6, UR7, UR5, UR6 ;  /* 0x00000005070672a5 */ /* 0x000fc8000f8e0006 */
[----:B------:R-:W-:-:S04]  /*1e70*/  UIMAD.WIDE.U32 UR6, UR7, UR11, URZ ;  /* 0x0000000b070672a5 */ /* 0x000fc8000f8e003f */
[----:B------:R-:W-:-:S04]  /*1e80*/  UIADD3 UR5, -UR7, URZ, URZ ;  /* 0x0000003f07057290 */ /* 0x000fc8000fffe13f */
[----:B------:R-:W-:-:S04]  /*1e90*/  UIMAD UR5, UR13, UR5, UR11 ;  /* 0x000000050d0572a4 */ /* 0x000fc8000f8e020b */
        /* <DEDUP_REMOVED lines=8> */
[----:B------:R-:W-:Y:S01]  /*1f20*/  UMOV UR11, UR7 ;  /* 0x00000007000b7c82 */ /* 0x000fe20008000000 */
[----:B------:R-:W-:Y:S01]  /*1f30*/  ULDC.64 UR6, c[0x0][0x280] ;  /* 0x0000a00000067ab9 */ /* 0x000fe20000000a00 */
[----:B------:R-:W-:Y:S01]  /*1f40*/  @!UP0 UIADD3 UR11, -UR11, URZ, URZ ;  /* 0x0000003f0b0b8290 */ /* 0x000fe2000fffe13f */
[----:B------:R-:W-:-:S03]  /*1f50*/  MOV R9, UR6 ;  /* 0x0000000600097c02 */ /* 0x000fc60008000f00 */
[----:B------:R-:W-:-:S04]  /*1f60*/  @!UP1 ULOP3.LUT UR11, URZ, UR12, URZ, 0x33, !UPT ;  /* 0x0000000c3f0b9292 */ /* 0x000fc8000f8e333f */
[----:B------:R-:W-:-:S04]  /*1f70*/  UIADD3 UR5, -UR11, URZ, URZ ;  /* 0x0000003f0b057290 */ /* 0x000fc8000fffe13f */
[----:B------:R-:W-:-:S04]  /*1f80*/  UIMAD UR5, UR12, UR5, UR10 ;  /* 0x000000050c0572a4 */ /* 0x000fc8000f8e020a */
[----:B------:R-:W-:-:S06]  /*1f90*/  UIMAD UR5, UR5, 0x62, URZ ;  /* 0x00000062050578a4 */ /* 0x000fcc000f8e023f */
[----:B------:R-:W-:Y:S01]  /*1fa0*/  IMAD.U32 R3, RZ, RZ, UR5 ;  /* 0x00000005ff037e24 */ /* 0x000fe2000f8e00ff */
[----:B------:R-:W-:Y:S01]  /*1fb0*/  IADD3 R60, P3, R60, UR5, RZ ;  /* 0x000000053c3c7c10 */ /* 0x000fe2000ff7e0ff */
[----:B------:R-:W-:-:S03]  /*1fc0*/  USHF.R.S32.HI UR5, URZ, 0x1f, UR11 ;  /* 0x0000001f3f057899 */ /* 0x000fc6000801140b */
[----:B------:R-:W-:Y:S01]  /*1fd0*/  LEA.HI.X.SX32 R61, R3, R2, 0x1, P3 ;  /* 0x00000002033d7211 */ /* 0x000fe200018f0eff */
[----:B------:R-:W-:Y:S01]  /*1fe0*/  UIMAD UR5, UR5, UR6, URZ ;  /* 0x00000006050572a4 */ /* 0x000fe2000f8e023f */
[----:B------:R-:W0:Y:S03]  /*1ff0*/  @P2 LDC.64 R2, c[0x0][0x270] ;  /* 0x00009c00ff022b82 */ /* 0x000e260000000a00 */
[----:B------:R-:W-:Y:S02]  /*2000*/  UIMAD UR5, UR11, UR7, UR5 ;  /* 0x000000070b0572a4 */ /* 0x000fe4000f8e0205 */
[----:B------:R-:W-:-:S04]  /*2010*/  IMAD.WIDE.U32 R60, R9, UR11, R60 ;  /* 0x0000000b093c7c25 */ /* 0x000fc8000f8e003c */
[----:B------:R-:W-:Y:S02]  /*2020*/  @P2 IMAD.MOV.U32 R62, RZ, RZ, R60 ;  /* 0x000000ffff3e2224 */ /* 0x000fe400078e003c */
[----:B------:R-:W-:Y:S02]  /*2030*/  VIADD R63, R61, UR5 ;  /* 0x000000053d3f7c36 */ /* 0x000fe40008000000 */
[----:B------:R-:W-:Y:S02]  /*2040*/  VIADD R9, R56, 0x8 ;  /* 0x0000000838097836 */ /* 0x000fe40000000000 */
[----:B0-----:R-:W-:-:S04]  /*2050*/  @P2 IMAD R4, R5, R2, RZ ;  /* 0x0000000205042224 */ /* 0x001fc800078e02ff */
[C---:B------:R-:W-:Y:S02]  /*2060*/  @P2 IMAD R5, R56.reuse, R3, R4 ;  /* 0x0000000338052224 */ /* 0x040fe400078e0204 */
[----:B------:R-:W-:-:S05]  /*2070*/  @P2 IMAD.WIDE.U32 R2, R56, R2, R62 ;  /* 0x0000000238022225 */ /* 0x000fca00078e003e */
[----:B------:R-:W-:Y:S02]  /*2080*/  @P2 IADD3 R3, R3, R5, RZ ;  /* 0x0000000503032210 */ /* 0x000fe40007ffe0ff */
[C---:B---3--:R-:W-:Y:S02]  /*2090*/  @P2 LEA R6, P3, R2.reuse, R6, 0x2 ;  /* 0x0000000602062211 */ /* 0x048fe400078610ff */
[----:B------:R-:W-:Y:S02]  /*20a0*/  SHF.R.S32.HI R5, RZ, 0x1f, R9 ;  /* 0x0000001fff057819 */ /* 0x000fe40000011409 */
[----:B------:R-:W-:Y:S02]  /*20b0*/  @P2 LEA.HI.X R7, R2, R7, R3, 0x2, P3 ;  /* 0x0000000702072211 */ /* 0x000fe400018f1403 */
[----:B------:R-:W0:Y:S01]  /*20c0*/  @P0 LDC.64 R2, c[0x0][0x270] ;  /* 0x00009c00ff020b82 */ /* 0x000e220000000a00 */
[----:B------:R-:W-:Y:S02]  /*20d0*/  LOP3.LUT P2, RZ, R58, 0x2000000, RZ, 0xc0, !PT ;  /* 0x020000003aff7812 */ /* 0x000fe4000784c0ff */
[----:B------:R-:W-:Y:S11]  /*20e0*/  STL.64 [R1+0x540], R6 ;  /* 0x0005400601007387 */ /* 0x000ff60000100a00 */
[----:B------:R-:W1:Y:S01]  /*20f0*/  @P2 LDC.64 R16, c[0x0][0x220] ;  /* 0x00008800ff102b82 */ /* 0x000e620000000a00 */
[----:B0-----:R-:W-:Y:S01]  /*2100*/  @P0 IMAD R4, R5, R2, RZ ;  /* 0x0000000205040224 */ /* 0x001fe200078e02ff */
[----:B------:R-:W-:-:S03]  /*2110*/  @P0 MOV R5, R63 ;  /* 0x0000003f00050202 */ /* 0x000fc60000000f00 */
[----:B------:R-:W-:Y:S02]  /*2120*/  @P0 IMAD R3, R9, R3, R4 ;  /* 0x0000000309030224 */ /* 0x000fe400078e0204 */
[----:B------:R-:W-:-:S04]  /*2130*/  @P0 IMAD.MOV.U32 R4, RZ, RZ, R60 ;  /* 0x000000ffff040224 */ /* 0x000fc800078e003c */
[----:B------:R-:W-:-:S04]  /*2140*/  @P0 IMAD.WIDE.U32 R4, R9, R2, R4 ;  /* 0x0000000209040225 */ /* 0x000fc800078e0004 */
[----:B------:R-:W-:Y:S01]  /*2150*/  @P0 IMAD.IADD R2, R5, 0x1, R3 ;  /* 0x0000000105020824 */ /* 0x000fe200078e0203 */
[----:B------:R-:W-:Y:S01]  /*2160*/  @P0 LEA R10, P3, R4, R10, 0x2 ;  /* 0x0000000a040a0211 */ /* 0x000fe200078610ff */
[----:B------:R-:W-:-:S03]  /*2170*/  VIADD R9, R56, 0x10 ;  /* 0x0000001038097836 */ /* 0x000fc60000000000 */
[----:B------:R-:W-:Y:S02]  /*2180*/  @P0 LEA.HI.X R11, R4, R11, R2, 0x2, P3 ;  /* 0x0000000b040b0211 */ /* 0x000fe400018f1402 */
[----:B------:R-:W0:Y:S01]  /*2190*/  @P1 LDC.64 R2, c[0x0][0x270] ;  /* 0x00009c00ff021b82 */ /* 0x000e220000000a00 */
[----:B------:R-:W-:Y:S02]  /*21a0*/  SHF.R.S32.HI R5, RZ, 0x1f, R9 ;  /* 0x0000001fff057819 */ /* 0x000fe40000011409 */
[----:B------:R-:W-:Y:S01]  /*21b0*/  LOP3.LUT P0, RZ, R58, 0x1000000, RZ, 0xc0, !PT ;  /* 0x010000003aff7812 */ /* 0x000fe2000780c0ff */
[----:B------:R3:W-:-:S12]  /*21c0*/  STL.64 [R1+0x550], R10 ;  /* 0x0005500a01007387 */ /* 0x0007d80000100a00 */
[----:B------:R-:W2:Y:S01]  /*21d0*/  @P0 LDC.64 R18, c[0x0][0x220] ;  /* 0x00008800ff120b82 */ /* 0x000ea20000000a00 */
[----:B---3--:R-:W3:Y:S04]  /*21e0*/  LDL R11, [R1+0x3ac] ;  /* 0x0003ac00010b7983 */ /* 0x008ee80000100800 */
[----:B------:R-:W3:Y:S01]  /*21f0*/  LDL R10, [R1+0x374] ;  /* 0x00037400010a7983 */ /* 0x000ee20000100800 */
[----:B0-----:R-:W-:Y:S02]  /*2200*/  @P1 IMAD R4, R5, R2, RZ ;  /* 0x0000000205041224 */ /* 0x001fe400078e02ff */
[----:B------:R-:W-:Y:S02]  /*2210*/  @P1 IMAD.MOV.U32 R5, RZ, RZ, R63 ;  /* 0x000000ffff051224 */ /* 0x000fe400078e003f */
[----:B------:R-:W-:Y:S01]  /*2220*/  @P1 IMAD R3, R9, R3, R4 ;  /* 0x0000000309031224 */ /* 0x000fe200078e0204 */
[----:B------:R-:W-:-:S05]  /*2230*/  @P1 MOV R4, R60 ;  /* 0x0000003c00041202 */ /* 0x000fca0000000f00 */
[----:B------:R-:W-:Y:S01]  /*2240*/  @P1 IMAD.WIDE.U32 R4, R9, R2, R4 ;  /* 0x0000000209041225 */ /* 0x000fe200078e0004 */
[----:B------:R-:W-:-:S03]  /*2250*/  IADD3 R9, R56, 0x18, RZ ;  /* 0x0000001838097810 */ /* 0x000fc60007ffe0ff */
[----:B------:R-:W-:Y:S01]  /*2260*/  @P1 IMAD.IADD R2, R5, 0x1, R3 ;  /* 0x0000000105021824 */ /* 0x000fe200078e0203 */
[C---:B----4-:R-:W-:Y:S02]  /*2270*/  @P1 LEA R12, P3, R4.reuse, R12, 0x2 ;  /* 0x0000000c040c1211 */ /* 0x050fe400078610ff */
[----:B------:R-:W-:Y:S02]  /*2280*/  SHF.R.S32.HI R5, RZ, 0x1f, R9 ;  /* 0x0000001fff057819 */ /* 0x000fe40000011409 */
[----:B------:R-:W-:Y:S02]  /*2290*/  @P1 LEA.HI.X R13, R4, R13, R2, 0x2, P3 ;  /* 0x0000000d040d1211 */ /* 0x000fe400018f1402 */
[----:B------:R-:W0:Y:S01]  /*22a0*/  @P2 LDC.64 R2, c[0x0][0x270] ;  /* 0x00009c00ff022b82 */ /* 0x000e220000000a00 */
[----:B------:R-:W-:Y:S02]  /*22b0*/  LOP3.LUT P1, RZ, R58, 0x800000, RZ, 0xc0, !PT ;  /* 0x008000003aff7812 */ /* 0x000fe4000782c0ff */
[----:B------:R-:W-:Y:S11]  /*22c0*/  STL.64 [R1+0x538], R12 ;  /* 0x0005380c01007387 */ /* 0x000ff60000100a00 */
[----:B------:R-:W4:Y:S01]  /*22d0*/  @P1 LDC.64 R22, c[0x0][0x220] ;  /* 0x00008800ff161b82 */ /* 0x000f220000000a00 */
[----:B0-----:R-:W-:-:S02]  /*22e0*/  @P2 IMAD R4, R5, R2, RZ ;  /* 0x0000000205042224 */ /* 0x001fc400078e02ff */
[----:B------:R-:W-:Y:S02]  /*22f0*/  @P2 IMAD.MOV.U32 R5, RZ, RZ, R63 ;  /* 0x000000ffff052224 */ /* 0x000fe400078e003f */
[----:B------:R-:W-:Y:S02]  /*2300*/  @P2 IMAD R3, R9, R3, R4 ;  /* 0x0000000309032224 */ /* 0x000fe400078e0204 */
[----:B------:R-:W-:-:S04]  /*2310*/  @P2 IMAD.MOV.U32 R4, RZ, RZ, R60 ;  /* 0x000000ffff042224 */ /* 0x000fc800078e003c */
[----:B------:R-:W-:-:S04]  /*2320*/  @P2 IMAD.WIDE.U32 R4, R9, R2, R4 ;  /* 0x0000000209042225 */ /* 0x000fc800078e0004 */
[----:B------:R-:W-:Y:S01]  /*2330*/  VIADD R9, R56, 0x20 ;  /* 0x0000002038097836 */ /* 0x000fe20000000000 */
[----:B------:R-:W-:Y:S02]  /*2340*/  @P2 IADD3 R2, R5, R3, RZ ;  /* 0x0000000305022210 */ /* 0x000fe40007ffe0ff */
[C---:B-1----:R-:W-:Y:S02]  /*2350*/  @P2 LEA R16, P3, R4.reuse, R16, 0x2 ;  /* 0x0000001004102211 */ /* 0x042fe400078610ff */
[----:B------:R-:W-:Y:S02]  /*2360*/  SHF.R.S32.HI R5, RZ, 0x1f, R9 ;  /* 0x0000001fff057819 */ /* 0x000fe40000011409 */
[----:B------:R-:W-:Y:S02]  /*2370*/  @P2 LEA.HI.X R17, R4, R17, R2, 0x2, P3 ;  /* 0x0000001104112211 */ /* 0x000fe400018f1402 */
[----:B------:R-:W0:Y:S01]  /*2380*/  @P0 LDC.64 R2, c[0x0][0x270] ;  /* 0x00009c00ff020b82 */ /* 0x000e220000000a00 */
[----:B------:R-:W-:-:S02]  /*2390*/  LOP3.LUT P2, RZ, R58, 0x400000, RZ, 0xc0, !PT ;  /* 0x004000003aff7812 */ /* 0x000fc4000784c0ff */
[----:B------:R1:W-:Y:S11]  /*23a0*/  STL.64 [R1+0x530], R16 ;  /* 0x0005301001007387 */ /* 0x0003f60000100a00 */
[----:B------:R-:W4:Y:S01]  /*23b0*/  @P2 LDC.64 R24, c[0x0][0x220] ;  /* 0x00008800ff182b82 */ /* 0x000f220000000a00 */
[----:B-1----:R-:W3:Y:S04]  /*23c0*/  LDL R17, [R1+0x3a0] ;  /* 0x0003a00001117983 */ /* 0x002ee80000100800 */
[----:B------:R-:W3:Y:S01]  /*23d0*/  LDL R16, [R1+0x368] ;  /* 0x0003680001107983 */ /* 0x000ee20000100800 */
[----:B0-----:R-:W-:Y:S01]  /*23e0*/  @P0 IMAD R4, R5, R2, RZ ;  /* 0x0000000205040224 */ /* 0x001fe200078e02ff */
[----:B------:R-:W-:-:S03]  /*23f0*/  @P0 MOV R5, R63 ;  /* 0x0000003f00050202 */ /* 0x000fc60000000f00 */
[----:B------:R-:W-:Y:S02]  /*2400*/  @P0 IMAD R3, R9, R3, R4 ;  /* 0x0000000309030224 */ /* 0x000fe400078e0204 */
[----:B------:R-:W-:-:S04]  /*2410*/  @P0 IMAD.MOV.U32 R4, RZ, RZ, R60 ;  /* 0x000000ffff040224 */ /* 0x000fc800078e003c */
[----:B------:R-:W-:-:S04]  /*2420*/  @P0 IMAD.WIDE.U32 R4, R9, R2, R4 ;  /* 0x0000000209040225 */ /* 0x000fc800078e0004 */
[----:B------:R-:W-:Y:S01]  /*2430*/  @P0 IMAD.IADD R2, R5, 0x1, R3 ;  /* 0x0000000105020824 */ /* 0x000fe200078e0203 */
[----:B--2---:R-:W-:Y:S01]  /*2440*/  @P0 LEA R18, P3, R4, R18, 0x2 ;  /* 0x0000001204120211 */ /* 0x004fe200078610ff */
[----:B------:R-:W-:-:S03]  /*2450*/  VIADD R9, R56, 0x28 ;  /* 0x0000002838097836 */ /* 0x000fc60000000000 */
[----:B------:R-:W-:Y:S02]  /*2460*/  @P0 LEA.HI.X R19, R4, R19, R2, 0x2, P3 ;  /* 0x0000001304130211 */ /* 0x000fe400018f1402 */
[----:B------:R-:W0:Y:S01]  /*2470*/  @P1 LDC.64 R2, c[0x0][0x270] ;  /* 0x00009c00ff021b82 */ /* 0x000e220000000a00 */
[----:B------:R-:W-:Y:S02]  /*2480*/  SHF.R.S32.HI R5, RZ, 0x1f, R9 ;  /* 0x0000001fff057819 */ /* 0x000fe40000011409 */
[----:B------:R-:W-:Y:S01]  /*2490*/  LOP3.LUT P0, RZ, R58, 0x200000, RZ, 0xc0, !PT ;  /* 0x002000003aff7812 */ /* 0x000fe2000780c0ff */
[----:B------:R-:W-:-:S12]  /*24a0*/  STL.64 [R1+0x528], R18 ;  /* 0x0005281201007387 */ /* 0x000fd80000100a00 */
[----:B------:R-:W1:Y:S01]  /*24b0*/  @P0 LDC.64 R28, c[0x0][0x220] ;  /* 0x00008800ff1c0b82 */ /* 0x000e620000000a00 */
        /* <DEDUP_REMOVED lines=13> */
[----:B------:R-:W2:Y:S01]  /*2590*/  @P1 LDC.64 R30, c[0x0][0x220] ;  /* 0x00008800ff1e1b82 */ /* 0x000ea20000000a00 */
[----:B0-----:R-:W-:-:S02]  /*25a0*/  @P2 IMAD R4, R5, R2, RZ ;  /* 0x0000000205042224 */ /* 0x001fc400078e02ff */
[----:B------:R-:W-:Y:S02]  /*25b0*/  @P2 IMAD.MOV.U32 R5, RZ, RZ, R63 ;  /* 0x000000ffff052224 */ /* 0x000fe400078e003f */
[----:B------:R-:W-:Y:S02]  /*25c0*/  @P2 IMAD R3, R9, R3, R4 ;  /* 0x0000000309032224 */ /* 0x000fe400078e0204 */
[----:B------:R-:W-:-:S04]  /*25d0*/  @P2 IMAD.MOV.U32 R4, RZ, RZ, R60 ;  /* 0x000000ffff042224 */ /* 0x000fc800078e003c */
[----:B------:R-:W-:-:S04]  /*25e0*/  @P2 IMAD.WIDE.U32 R4, R9, R2, R4 ;  /* 0x0000000209042225 */ /* 0x000fc800078e0004 */
[----:B------:R-:W-:Y:S01]  /*25f0*/  VIADD R9, R56, 0x38 ;  /* 0x0000003838097836 */ /* 0x000fe20000000000 */
[----:B------:R-:W-:Y:S02]  /*2600*/  @P2 IADD3 R2, R5, R3, RZ ;  /* 0x0000000305022210 */ /* 0x000fe40007ffe0ff */
[C---:B------:R-:W-:Y:S02]  /*2610*/  @P2 LEA R24, P3, R4.reuse, R24, 0x2 ;  /* 0x0000001804182211 */ /* 0x040fe400078610ff */
[----:B------:R-:W-:Y:S02]  /*2620*/  SHF.R.S32.HI R5, RZ, 0x1f, R9 ;  /* 0x0000001fff057819 */ /* 0x000fe40000011409 */
[----:B------:R-:W-:Y:S02]  /*2630*/  @P2 LEA.HI.X R25, R4, R25, R2, 0x2, P3 ;  /* 0x0000001904192211 */ /* 0x000fe400018f1402 */
[----:B------:R-:W0:Y:S01]  /*2640*/  @P0 LDC.64 R2, c[0x0][0x270] ;  /* 0x00009c00ff020b82 */ /* 0x000e220000000a00 */
[----:B------:R-:W-:-:S02]  /*2650*/  LOP3.LUT P2, RZ, R58, 0x80000, RZ, 0xc0, !PT ;  /* 0x000800003aff7812 */ /* 0x000fc4000784c0ff */
[----:B------:R-:W-:Y:S11]  /*2660*/  STL.64 [R1+0x518], R24 ;  /* 0x0005181801007387 */ /* 0x000ff60000100a00 */
[----:B------:R-:W4:Y:S01]  /*2670*/  @P2 LDC.64 R34, c[0x0][0x220] ;  /* 0x00008800ff222b82 */ /* 0x000f220000000a00 */
[----:B0-----:R-:W-:Y:S01]  /*2680*/  @P0 IMAD R4, R5, R2, RZ ;  /* 0x0000000205040224 */ /* 0x001fe200078e02ff */
[----:B------:R-:W-:-:S03]  /*2690*/  @P0 MOV R5, R63 ;  /* 0x0000003f00050202 */ /* 0x000fc60000000f00 */
[----:B------:R-:W-:Y:S02]  /*26a0*/  @P0 IMAD R3, R9, R3, R4 ;  /* 0x0000000309030224 */ /* 0x000fe400078e0204 */
[----:B------:R-:W-:-:S04]  /*26b0*/  @P0 IMAD.MOV.U32 R4, RZ, RZ, R60 ;  /* 0x000000ffff040224 */ /* 0x000fc800078e003c */
[----:B------:R-:W-:-:S04]  /*26c0*/  @P0 IMAD.WIDE.U32 R4, R9, R2, R4 ;  /* 0x0000000209040225 */ /* 0x000fc800078e0004 */
[----:B------:R-:W-:Y:S01]  /*26d0*/  @P0 IMAD.IADD R2, R5, 0x1, R3 ;  /* 0x0000000105020824 */ /* 0x000fe200078e0203 */
[----:B-1----:R-:W-:Y:S01]  /*26e0*/  @P0 LEA R28, P3, R4, R28, 0x2 ;  /* 0x0000001c041c0211 */ /* 0x002fe200078610ff */
        /* <DEDUP_REMOVED lines=28> */
[C---:B----4-:R-:W-:Y:S02]  /*28b0*/  @P2 LEA R34, P3, R4.reuse, R34, 0x2 ;  /* 0x0000002204222211 */ /* 0x050fe400078610ff */
[----:B------:R-:W-:Y:S02]  /*28c0*/  SHF.R.S32.HI R5, RZ, 0x1f, R9 ;  /* 0x0000001fff057819 */ /* 0x000fe40000011409 */
[----:B------:R-:W-:Y:S02]  /*28d0*/  @P2 LEA.HI.X R35, R4, R35, R2, 0x2, P3 ;  /* 0x0000002304232211 */ /* 0x000fe400018f1402 */
[----:B------:R-:W0:Y:S01]  /*28e0*/  @P0 LDC.64 R2, c[0x0][0x270] ;  /* 0x00009c00ff020b82 */ /* 0x000e220000000a00 */
[----:B------:R-:W-:-:S02]  /*28f0*/  LOP3.LUT P2, RZ, R58, 0x10000, RZ, 0xc0, !PT ;  /* 0x000100003aff7812 */ /* 0x000fc4000784c0ff */
[----:B------:R4:W-:Y:S11]  /*2900*/  STL.64 [R1+0x500], R34 ;  /* 0x0005002201007387 */ /* 0x0009f60000100a00 */
[----:B------:R-:W3:Y:S01]  /*2910*/  @P2 LDC.64 R40, c[0x0][0x220] ;  /* 0x00008800ff282b82 */ /* 0x000ee20000000a00 */
[----:B----4-:R-:W4:Y:S04]  /*2920*/  LDL R35, [R1+0x398] ;  /* 0x0003980001237983 */ /* 0x010f280000100800 */
[----:B------:R-:W4:Y:S01]  /*2930*/  LDL R34, [R1+0x360] ;  /* 0x0003600001227983 */ /* 0x000f220000100800 */
        /* <DEDUP_REMOVED lines=12> */
[----:B------:R1:W-:-:S12]  /*2a00*/  STL.64 [R1+0x4f8], R36 ;  /* 0x0004f82401007387 */ /* 0x0003d80000100a00 */
[----:B------:R-:W3:Y:S01]  /*2a10*/  @P0 LDC.64 R44, c[0x0][0x220] ;  /* 0x00008800ff2c0b82 */ /* 0x000ee20000000a00 */
[----:B-1----:R-:W4:Y:S04]  /*2a20*/  LDL R37, [R1+0x39c] ;  /* 0x00039c0001257983 */ /* 0x002f280000100800 */
[----:B------:R-:W4:Y:S01]  /*2a30*/  LDL R36, [R1+0x364] ;  /* 0x0003640001247983 */ /* 0x000f220000100800 */
        /* <DEDUP_REMOVED lines=12> */
[----:B------:R1:W-:Y:S11]  /*2b00*/  STL.64 [R1+0x4f0], R14 ;  /* 0x0004f00e01007387 */ /* 0x0003f60000100a00 */
[----:B------:R-:W2:Y:S01]  /*2b10*/  @P1 LDC.64 R46, c[0x0][0x220] ;  /* 0x00008800ff2e1b82 */ /* 0x000ea20000000a00 */
[----:B-1----:R-:W4:Y:S04]  /*2b20*/  LDL R15, [R1+0x3a8] ;  /* 0x0003a800010f7983 */ /* 0x002f280000100800 */
[----:B------:R-:W4:Y:S01]  /*2b30*/  LDL R14, [R1+0x370] ;  /* 0x00037000010e7983 */ /* 0x000f220000100800 */
[----:B0-----:R-:W-:-:S02]  /*2b40*/  @P2 IMAD R4, R5, R2, RZ ;  /* 0x0000000205042224 */ /* 0x001fc400078e02ff */
[----:B------:R-:W-:Y:S02]  /*2b50*/  @P2 IMAD.MOV.U32 R5, RZ, RZ, R63 ;  /* 0x000000ffff052224 */ /* 0x000fe400078e003f */
[----:B------:R-:W-:Y:S02]  /*2b60*/  @P2 IMAD R3, R9, R3, R4 ;  /* 0x0000000309032224 */ /* 0x000fe400078e0204 */
[----:B------:R-:W-:-:S04]  /*2b70*/  @P2 IMAD.MOV.U32 R4, RZ, RZ, R60 ;  /* 0x000000ffff042224 */ /* 0x000fc800078e003c */
        /* <DEDUP_REMOVED lines=16> */
[----:B------:R-:W-:Y:S02]  /*2c80*/  VIADD R8, R56, 0x70 ;  /* 0x0000007038087836 */ /* 0x000fe40000000000 */
[----:B------:R-:W-:Y:S01]  /*2c90*/  @P1 IMAD.MOV.U32 R5, RZ, RZ, R63 ;  /* 0x000000ffff051224 */ /* 0x000fe200078e003f */
[----:B------:R-:W-:Y:S02]  /*2ca0*/  @P0 LEA.HI.X R45, R4, R45, R3, 0x2, P3 ;  /* 0x0000002d042d0211 */ /* 0x000fe400018f1403 */
[----:B------:R-:W0:Y:S01]  /*2cb0*/  @P1 LDC.64 R2, c[0x0][0x270] ;  /* 0x00009c00ff021b82 */ /* 0x000e220000000a00 */
[----:B------:R-:W-:Y:S02]  /*2cc0*/  SHF.R.S32.HI R4, RZ, 0x1f, R8 ;  /* 0x0000001fff047819 */ /* 0x000fe40000011408 */
[----:B------:R-:W-:Y:S01]  /*2cd0*/  LOP3.LUT P0, RZ, R58, 0x1000, RZ, 0xc0, !PT ;  /* 0x000010003aff7812 */ /* 0x000fe2000780c0ff */
[----:B------:R-:W-:Y:S02]  /*2ce0*/  STL.64 [R1+0x4e0], R44 ;  /* 0x0004e02c01007387 */ /* 0x000fe40000100a00 */
[----:B0-----:R-:W-:-:S04]  /*2cf0*/  @P1 IMAD R4, R4, R2, RZ ;  /* 0x0000000204041224 */ /* 0x001fc800078e02ff */
[----:B------:R-:W-:Y:S01]  /*2d00*/  @P1 IMAD R3, R8, R3, R4 ;  /* 0x0000000308031224 */ /* 0x000fe200078e0204 */
[----:B------:R-:W-:-:S05]  /*2d10*/  @P1 MOV R4, R60 ;  /* 0x0000003c00041202 */ /* 0x000fca0000000f00 */
[----:B------:R-:W-:Y:S01]  /*2d20*/  @P1 IMAD.WIDE.U32 R4, R8, R2, R4 ;  /* 0x0000000208041225 */ /* 0x000fe200078e0004 */
[----:B------:R-:W-:-:S03]  /*2d30*/  IADD3 R8, R56, 0x78, RZ ;  /* 0x0000007838087810 */ /* 0x000fc60007ffe0ff */
[----:B------:R-:W-:Y:S01]  /*2d40*/  @P1 IMAD.IADD R3, R5, 0x1, R3 ;  /* 0x0000000105031824 */ /* 0x000fe200078e0203 */
[----:B--2---:R-:W-:Y:S01]  /*2d50*/  @P1 LEA R46, P3, R4, R46, 0x2 ;  /* 0x0000002e042e1211 */ /* 0x004fe200078610ff */
[----:B------:R-:W-:-:S03]  /*2d60*/  @P2 IMAD.MOV.U32 R5, RZ, RZ, R63 ;  /* 0x000000ffff052224 */ /* 0x000fc600078e003f */
[----:B------:R-:W-:Y:S02]  /*2d70*/  @P1 LEA.HI.X R47, R4, R47, R3, 0x2, P3 ;  /* 0x0000002f042f1211 */ /* 0x000fe400018f1403 */
[----:B------:R-:W0:Y:S01]  /*2d80*/  @P2 LDC.64 R2, c[0x0][0x270] ;  /* 0x00009c00ff022b82 */ /* 0x000e220000000a00 */
[----:B------:R-:W-:Y:S02]  /*2d90*/  SHF.R.S32.HI R4, RZ, 0x1f, R8 ;  /* 0x0000001fff047819 */ /* 0x000fe40000011408 */
[----:B------:R-:W-:Y:S01]  /*2da0*/  LOP3.LUT P1, RZ, R58, 0x800, RZ, 0xc0, !PT ;  /* 0x000008003aff7812 */ /* 0x000fe2000782c0ff */
[----:B------:R-:W-:Y:S02]  /*2db0*/  STL.64 [R1+0x4d8], R46 ;  /* 0x0004d82e01007387 */ /* 0x000fe40000100a00 */
[----:B0-----:R-:W-:-:S04]  /*2dc0*/  @P2 IMAD R4, R4, R2, RZ ;  /* 0x0000000204042224 */ /* 0x001fc800078e02ff */
[----:B------:R-:W-:Y:S02]  /*2dd0*/  @P2 IMAD R3, R8, R3, R4 ;  /* 0x0000000308032224 */ /* 0x000fe400078e0204 */
[----:B------:R-:W-:-:S04]  /*2de0*/  @P2 IMAD.MOV.U32 R4, RZ, RZ, R60 ;  /* 0x000000ffff042224 */ /* 0x000fc800078e003c */
[----:B------:R-:W-:Y:S02]  /*2df0*/  @P2 IMAD.WIDE.U32 R4, R8, R2, R4 ;  /* 0x0000000208042225 */ /* 0x000fe400078e0004 */
[----:B------:R-:W0:Y:S03]  /*2e00*/  @P0 LDC.64 R8, c[0x0][0x220] ;  /* 0x00008800ff080b82 */ /* 0x000e260000000a00 */
[----:B------:R-:W-:Y:S02]  /*2e10*/  @P2 IADD3 R3, R5, R3, RZ ;  /* 0x0000000305032210 */ /* 0x000fe40007ffe0ff */
[C---:B-1----:R-:W-:Y:S02]  /*2e20*/  @P2 LEA R50, P3, R4.reuse, R50, 0x2 ;  /* 0x0000003204322211 */ /* 0x042fe400078610ff */
[----:B------:R-:W-:Y:S02]  /*2e30*/  @P0 MOV R5, R63 ;  /* 0x0000003f00050202 */ /* 0x000fe40000000f00 */
[----:B------:R-:W-:-:S02]  /*2e40*/  @P2 LEA.HI.X R51, R4, R51, R3, 0x2, P3 ;  /* 0x0000003304332211 */ /* 0x000fc400018f1403 */
[----:B------:R-:W1:Y:S01]  /*2e50*/  @P0 LDC.64 R2, c[0x0][0x270] ;  /* 0x00009c00ff020b82 */ /* 0x000e620000000a00 */
[----:B------:R-:W-:Y:S02]  /*2e60*/  SHF.R.S32.HI R4, RZ, 0x1f, R20 ;  /* 0x0000001fff047819 */ /* 0x000fe40000011414 */
[----:B------:R-:W-:Y:S01]  /*2e70*/  LOP3.LUT P2, RZ, R58, 0x400, RZ, 0xc0, !PT ;  /* 0x000004003aff7812 */ /* 0x000fe2000784c0ff */
[----:B------:R-:W-:-:S12]  /*2e80*/  STL.64 [R1+0x4d0], R50 ;  /* 0x0004d03201007387 */ /* 0x000fd80000100a00 */
[----:B------:R-:W2:Y:S01]  /*2e90*/  @P2 LDC.64 R32, c[0x0][0x220] ;  /* 0x00008800ff202b82 */ /* 0x000ea20000000a00 */
[----:B-1----:R-:W-:-:S04]  /*2ea0*/  @P0 IMAD R4, R4, R2, RZ ;  /* 0x0000000204040224 */ /* 0x002fc800078e02ff */
[----:B------:R-:W-:Y:S02]  /*2eb0*/  @P0 IMAD R3, R20, R3, R4 ;  /* 0x0000000314030224 */ /* 0x000fe400078e0204 */
[----:B------:R-:W-:-:S04]  /*2ec0*/  @P0 IMAD.MOV.U32 R4, RZ, RZ, R60 ;  /* 0x000000ffff040224 */ /* 0x000fc800078e003c */
[----:B------:R-:W-:Y:S02]  /*2ed0*/  @P0 IMAD.WIDE.U32 R4, R20, R2, R4 ;  /* 0x0000000214040225 */ /* 0x000fe400078e0004 */
[----:B------:R-:W1:Y:S02]  /*2ee0*/  @P1 LDC.64 R20, c[0x0][0x220] ;  /* 0x00008800ff141b82 */ /* 0x000e640000000a00 */
[----:B------:R-:W-:Y:S01]  /*2ef0*/  @P0 IMAD.IADD R3, R5, 0x1, R3 ;  /* 0x0000000105030824 */ /* 0x000fe200078e0203 */
[----:B0-----:R-:W-:Y:S01]  /*2f00*/  @P0 LEA R8, P3, R4, R8, 0x2 ;  /* 0x0000000804080211 */ /* 0x001fe200078610ff */
[----:B------:R-:W-:-:S03]  /*2f10*/  @P1 IMAD.MOV.U32 R5, RZ, RZ, R63 ;  /* 0x000000ffff051224 */ /* 0x000fc600078e003f */
[----:B------:R-:W-:Y:S02]  /*2f20*/  @P0 LEA.HI.X R9, R4, R9, R3, 0x2, P3 ;  /* 0x0000000904090211 */ /* 0x000fe400018f1403 */
[----:B------:R-:W0:Y:S01]  /*2f30*/  @P1 LDC.64 R2, c[0x0][0x270] ;  /* 0x00009c00ff021b82 */ /* 0x000e220000000a00 */
[----:B------:R-:W-:Y:S02]  /*2f40*/  SHF.R.S32.HI R4, RZ, 0x1f, R26 ;  /* 0x0000001fff047819 */ /* 0x000fe4000001141a */
[----:B------:R-:W-:Y:S01]  /*2f50*/  LOP3.LUT P0, RZ, R58, 0x200, RZ, 0xc0, !PT ;  /* 0x000002003aff7812 */ /* 0x000fe2000780c0ff */
[----:B------:R-:W-:-:S12]  /*2f60*/  STL.64 [R1+0x4c8], R8 ;  /* 0x0004c80801007387 */ /* 0x000fd80000100a00 */
[----:B------:R-:W3:Y:S01]  /*2f70*/  @P0 LDC.64 R42, c[0x0][0x220] ;  /* 0x00008800ff2a0b82 */ /* 0x000ee20000000a00 */
[----:B0-----:R-:W-:-:S04]  /*2f80*/  @P1 IMAD R4, R4, R2, RZ ;  /* 0x0000000204041224 */ /* 0x001fc800078e02ff */
[----:B------:R-:W-:Y:S01]  /*2f90*/  @P1 IMAD R3, R26, R3, R4 ;  /* 0x000000031a031224 */ /* 0x000fe200078e0204 */
[----:B------:R-:W-:-:S05]  /*2fa0*/  @P1 MOV R4, R60 ;  /* 0x0000003c00041202 */ /* 0x000fca0000000f00 */
[----:B------:R-:W-:Y:S01]  /*2fb0*/  @P1 IMAD.WIDE.U32 R4, R26, R2, R4 ;  /* 0x000000021a041225 */ /* 0x000fe200078e0004 */
[----:B------:R-:W-:-:S03]  /*2fc0*/  IADD3 R26, R56, 0x90, RZ ;  /* 0x00000090381a7810 */ /* 0x000fc60007ffe0ff */
[----:B------:R-:W-:Y:S01]  /*2fd0*/  @P1 IMAD.IADD R3, R5, 0x1, R3 ;  /* 0x0000000105031824 */ /* 0x000fe200078e0203 */
[----:B-1----:R-:W-:Y:S01]  /*2fe0*/  @P1 LEA R20, P3, R4, R20, 0x2 ;  /* 0x0000001404141211 */ /* 0x002fe200078610ff */
[----:B------:R-:W-:-:S03]  /*2ff0*/  @P2 IMAD.MOV.U32 R5, RZ, RZ, R63 ;  /* 0x000000ffff052224 */ /* 0x000fc600078e003f */
[----:B------:R-:W-:Y:S02]  /*3000*/  @P1 LEA.HI.X R21, R4, R21, R3, 0x2, P3 ;  /* 0x0000001504151211 */ /* 0x000fe400018f1403 */
[----:B------:R-:W0:Y:S01]  /*3010*/  @P2 LDC.64 R2, c[0x0][0x270] ;  /* 0x00009c00ff022b82 */ /* 0x000e220000000a00 */
[----:B------:R-:W-:Y:S02]  /*3020*/  SHF.R.S32.HI R4, RZ, 0x1f, R26 ;  /* 0x0000001fff047819 */ /* 0x000fe4000001141a */
[----:B------:R-:W-:Y:S01]  /*3030*/  LOP3.LUT P1, RZ, R58, 0x100, RZ, 0xc0, !PT ;  /* 0x000001003aff7812 */ /* 0x000fe2000782c0ff */
[----:B------:R-:W-:-:S12]  /*3040*/  STL.64 [R1+0x4c0], R20 ;  /* 0x0004c01401007387 */ /* 0x000fd80000100a00 */
[----:B------:R-:W-:Y:S02]  /*3050*/  @P1 IMAD.MOV.U32 R27, RZ, RZ, R63 ;  /* 0x000000ffff1b1224 */ /* 0x000fe400078e003f */
[----:B0-----:R-:W-:-:S04]  /*3060*/  @P2 IMAD R4, R4, R2, RZ ;  /* 0x0000000204042224 */ /* 0x001fc800078e02ff */
[----:B------:R-:W-:Y:S02]  /*3070*/  @P2 IMAD R3, R26, R3, R4 ;  /* 0x000000031a032224 */ /* 0x000fe400078e0204 */
[----:B------:R-:W-:-:S04]  /*3080*/  @P2 IMAD.MOV.U32 R4, RZ, RZ, R60 ;  /* 0x000000ffff042224 */ /* 0x000fc800078e003c */
[----:B------:R-:W-:-:S04]  /*3090*/  @P2 IMAD.WIDE.U32 R4, R26, R2, R4 ;  /* 0x000000021a042225 */ /* 0x000fc800078e0004 */
[----:B------:R-:W-:Y:S01]  /*30a0*/  VIADD R26, R56, 0x98 ;  /* 0x00000098381a7836 */ /* 0x000fe20000000000 */
[----:B------:R-:W-:Y:S02]  /*30b0*/  @P2 IADD3 R3, R5, R3, RZ ;  /* 0x0000000305032210 */ /* 0x000fe40007ffe0ff */
[C---:B--2---:R-:W-:Y:S02]  /*30c0*/  @P2 LEA R32, P3, R4.reuse, R32, 0x2 ;  /* 0x0000002004202211 */ /* 0x044fe400078610ff */
[----:B------:R-:W-:Y:S02]  /*30d0*/  @P0 MOV R5, R63 ;  /* 0x0000003f00050202 */ /* 0x000fe40000000f00 */
[----:B------:R-:W-:Y:S02]  /*30e0*/  @P2 LEA.HI.X R33, R4, R33, R3, 0x2, P3 ;  /* 0x0000002104212211 */ /* 0x000fe400018f1403 */
[----:B------:R-:W0:Y:S01]  /*30f0*/  @P0 LDC.64 R2, c[0x0][0x270] ;  /* 0x00009c00ff020b82 */ /* 0x000e220000000a00 */
[----:B------:R-:W-:-:S02]  /*3100*/  SHF.R.S32.HI R4, RZ, 0x1f, R26 ;  /* 0x0000001fff047819 */ /* 0x000fc4000001141a */
[----:B------:R-:W-:Y:S01]  /*3110*/  LOP3.LUT P2, RZ, R58, 0x80, RZ, 0xc0, !PT ;  /* 0x000000803aff7812 */ /* 0x000fe2000784c0ff */
[----:B------:R-:W-:Y:S02]  /*3120*/  STL.64 [R1+0x4b8], R32 ;  /* 0x0004b82001007387 */ /* 0x000fe40000100a00 */
[----:B0-----:R-:W-:-:S04]  /*3130*/  @P0 IMAD R4, R4, R2, RZ ;  /* 0x0000000204040224 */ /* 0x001fc800078e02ff */
[----:B------:R-:W-:Y:S02]  /*3140*/  @P0 IMAD R3, R26, R3, R4 ;  /* 0x000000031a030224 */ /* 0x000fe400078e0204 */
[----:B------:R-:W-:-:S04]  /*3150*/  @P0 IMAD.MOV.U32 R4, RZ, RZ, R60 ;  /* 0x000000ffff040224 */ /* 0x000fc800078e003c */
[----:B------:R-:W-:Y:S01]  /*3160*/  @P0 IMAD.WIDE.U32 R4, R26, R2, R4 ;  /* 0x000000021a040225 */ /* 0x000fe200078e0004 */
[----:B------:R-:W-:-:S03]  /*3170*/  SHF.R.S32.HI R26, RZ, 0x1f, R38 ;  /* 0x0000001fff1a7819 */ /* 0x000fc60000011426 */
[----:B------:R-:W-:Y:S01]  /*3180*/  @P0 IMAD.IADD R3, R5, 0x1, R3 ;  /* 0x0000000105030824 */ /* 0x000fe200078e0203 */
[----:B---3--:R-:W-:-:S04]  /*3190*/  @P0 LEA R42, P3, R4, R42, 0x2 ;  /* 0x0000002a042a0211 */ /* 0x008fc800078610ff */
[----:B------:R-:W-:Y:S02]  /*31a0*/  @P0 LEA.HI.X R43, R4, R43, R3, 0x2, P3 ;  /* 0x0000002b042b0211 */ /* 0x000fe400018f1403 */
[----:B------:R-:W0:Y:S01]  /*31b0*/  @P1 LDC.64 R4, c[0x0][0x270] ;  /* 0x00009c00ff041b82 */ /* 0x000e220000000a00 */
[----:B------:R-:W-:Y:S02]  /*31c0*/  LOP3.LUT P0, RZ, R58, 0x40, RZ, 0xc0, !PT ;  /* 0x000000403aff7812 */ /* 0x000fe4000780c0ff */
[----:B------:R-:W-:Y:S05]  /*31d0*/  STL.64 [R1+0x4b0], R42 ;  /* 0x0004b02a01007387 */ /* 0x000fea0000100a00 */
[----:B------:R-:W1:Y:S01]  /*31e0*/  @P1 LDC.64 R2, c[0x0][0x220] ;  /* 0x00008800ff021b82 */ /* 0x000e620000000a00 */
[----:B0-----:R-:W-:-:S04]  /*31f0*/  @P1 IMAD R26, R26, R4, RZ ;  /* 0x000000041a1a1224 */ /* 0x001fc800078e02ff */
[----:B------:R-:W-:Y:S01]  /*3200*/  @P1 IMAD R5, R38, R5, R26 ;  /* 0x0000000526051224 */ /* 0x000fe200078e021a */
[----:B------:R-:W-:-:S05]  /*3210*/  @P1 MOV R26, R60 ;  /* 0x0000003c001a1202 */ /* 0x000fca0000000f00 */
[----:B------:R-:W-:Y:S02]  /*3220*/  @P1 IMAD.WIDE.U32 R26, R38, R4, R26 ;  /* 0x00000004261a1225 */ /* 0x000fe400078e001a */
[----:B------:R-:W0:Y:S02]  /*3230*/  @P2 LDC.64 R38, c[0x0][0x220] ;  /* 0x00008800ff262b82 */ /* 0x000e240000000a00 */
[----:B------:R-:W-:Y:S01]  /*3240*/  @P1 IMAD.IADD R5, R27, 0x1, R5 ;  /* 0x000000011b051824 */ /* 0x000fe200078e0205 */
[----:B-1----:R-:W-:Y:S01]  /*3250*/  @P1 LEA R2, P3, R26, R2, 0x2 ;  /* 0x000000021a021211 */ /* 0x002fe200078610ff */
[----:B------:R-:W-:-:S03]  /*3260*/  @P2 IMAD.MOV.U32 R27, RZ, RZ, R63 ;  /* 0x000000ffff1b2224 */ /* 0x000fc600078e003f */
[----:B------:R-:W-:Y:S02]  /*3270*/  @P1 LEA.HI.X R3, R26, R3, R5, 0x2, P3 ;  /* 0x000000031a031211 */ /* 0x000fe400018f1405 */
[----:B------:R-:W1:Y:S01]  /*3280*/  @P2 LDC.64 R4, c[0x0][0x270] ;  /* 0x00009c00ff042b82 */ /* 0x000e620000000a00 */
[----:B------:R-:W-:Y:S02]  /*3290*/  SHF.R.S32.HI R26, RZ, 0x1f, R48 ;  /* 0x0000001fff1a7819 */ /* 0x000fe40000011430 */
[----:B------:R-:W-:Y:S01]  /*32a0*/  LOP3.LUT P1, RZ, R58, 0x20, RZ, 0xc0, !PT ;  /* 0x000000203aff7812 */ /* 0x000fe2000782c0ff */
[----:B------:R-:W-:-:S12]  /*32b0*/  STL.64 [R1+0x4a8], R2 ;  /* 0x0004a80201007387 */ /* 0x000fd80000100a00 */
[----:B------:R-:W-:Y:S02]  /*32c0*/  @P1 IMAD.MOV.U32 R53, RZ, RZ, R63 ;  /* 0x000000ffff351224 */ /* 0x000fe400078e003f */
[----:B-1----:R-:W-:-:S04]  /*32d0*/  @P2 IMAD R26, R26, R4, RZ ;  /* 0x000000041a1a2224 */ /* 0x002fc800078e02ff */
[----:B------:R-:W-:Y:S02]  /*32e0*/  @P2 IMAD R5, R48, R5, R26 ;  /* 0x0000000530052224 */ /* 0x000fe400078e021a */
[----:B------:R-:W-:-:S04]  /*32f0*/  @P2 IMAD.MOV.U32 R26, RZ, RZ, R60 ;  /* 0x000000ffff1a2224 */ /* 0x000fc800078e003c */
[----:B------:R-:W-:Y:S02]  /*3300*/  @P2 IMAD.WIDE.U32 R26, R48, R4, R26 ;  /* 0x00000004301a2225 */ /* 0x000fe400078e001a */
[----:B------:R-:W1:Y:S03]  /*3310*/  @P0 LDC.64 R48, c[0x0][0x220] ;  /* 0x00008800ff300b82 */ /* 0x000e660000000a00 */
[----:B------:R-:W-:Y:S02]  /*3320*/  @P2 IADD3 R5, R27, R5, RZ ;  /* 0x000000051b052210 */ /* 0x000fe40007ffe0ff */
[C---:B0-----:R-:W-:Y:S02]  /*3330*/  @P2 LEA R38, P3, R26.reuse, R38, 0x2 ;  /* 0x000000261a262211 */ /* 0x041fe400078610ff */
[----:B------:R-:W-:Y:S02]  /*3340*/  @P0 MOV R27, R63 ;  /* 0x0000003f001b0202 */ /* 0x000fe40000000f00 */
[----:B------:R-:W-:-:S02]  /*3350*/  @P2 LEA.HI.X R39, R26, R39, R5, 0x2, P3 ;  /* 0x000000271a272211 */ /* 0x000fc400018f1405 */
        /* <DEDUP_REMOVED lines=8> */
[----:B------:R-:W-:Y:S01]  /*33e0*/  @P0 IMAD.WIDE.U32 R26, R52, R4, R26 ;  /* 0x00000004341a0225 */ /* 0x000fe200078e001a */
[----:B------:R-:W-:-:S03]  /*33f0*/  SHF.R.S32.HI R52, RZ, 0x1f, R54 ;  /* 0x0000001fff347819 */ /* 0x000fc60000011436 */
[----:B------:R-:W-:Y:S01]  /*3400*/  @P0 IMAD.IADD R5, R27, 0x1, R5 ;  /* 0x000000011b050824 */ /* 0x000fe200078e0205 */
[----:B-1----:R-:W-:-:S04]  /*3410*/  @P0 LEA R48, P3, R26, R48, 0x2 ;  /* 0x000000301a300211 */ /* 0x002fc800078610ff */
[----:B------:R-:W-:Y:S02]  /*3420*/  @P0 LEA.HI.X R49, R26, R49, R5, 0x2, P3 ;  /* 0x000000311a310211 */ /* 0x000fe400018f1405 */
[----:B------:R-:W0:Y:S01]  /*3430*/  @P1 LDC.64 R4, c[0x0][0x270] ;  /* 0x00009c00ff041b82 */ /* 0x000e220000000a00 */
[----:B------:R-:W-:Y:S02]  /*3440*/  LOP3.LUT P0, RZ, R58, 0x8, RZ, 0xc0, !PT ;  /* 0x000000083aff7812 */ /* 0x000fe4000780c0ff */
[----:B------:R1:W-:Y:S05]  /*3450*/  STL.64 [R1+0x560], R48 ;  /* 0x0005603001007387 */ /* 0x0003ea0000100a00 */
[----:B------:R-:W2:Y:S06]  /*3460*/  @P1 LDC.64 R26, c[0x0][0x220] ;  /* 0x00008800ff1a1b82 */ /* 0x000eac0000000a00 */
[----:B------:R-:W-:Y:S01]  /*3470*/  @P0 MOV R65, R63 ;  /* 0x0000003f00410202 */ /* 0x000fe20000000f00 */
[----:B-1----:R-:W3:Y:S04]  /*3480*/  LDL R48, [R1+0x390] ;  /* 0x0003900001307983 */ /* 0x002ee80000100800 */
[----:B------:R-:W3:Y:S01]  /*3490*/  LDL R49, [R1+0x358] ;  /* 0x0003580001317983 */ /* 0x000ee20000100800 */
[----:B0-----:R-:W-:-:S04]  /*34a0*/  @P1 IMAD R52, R52, R4, RZ ;  /* 0x0000000434341224 */ /* 0x001fc800078e02ff */
[----:B------:R-:W-:Y:S01]  /*34b0*/  @P1 IMAD R5, R54, R5, R52 ;  /* 0x0000000536051224 */ /* 0x000fe200078e0234 */
[----:B------:R-:W-:-:S05]  /*34c0*/  @P1 MOV R52, R60 ;  /* 0x0000003c00341202 */ /* 0x000fca0000000f00 */
[----:B------:R-:W-:Y:S01]  /*34d0*/  @P1 IMAD.WIDE.U32 R52, R54, R4, R52 ;  /* 0x0000000436341225 */ /* 0x000fe200078e0034 */
[----:B------:R-:W-:-:S03]  /*34e0*/  SHF.R.S32.HI R54, RZ, 0x1f, R59 ;  /* 0x0000001fff367819 */ /* 0x000fc6000001143b */
[----:B------:R-:W-:Y:S01]  /*34f0*/  @P1 IMAD.IADD R5, R53, 0x1, R5 ;  /* 0x0000000135051824 */ /* 0x000fe200078e0205 */
[----:B--2---:R-:W-:-:S04]  /*3500*/  @P1 LEA R26, P3, R52, R26, 0x2 ;  /* 0x0000001a341a1211 */ /* 0x004fc800078610ff */
[----:B------:R-:W-:Y:S02]  /*3510*/  @P1 LEA.HI.X R27, R52, R27, R5, 0x2, P3 ;  /* 0x0000001b341b1211 */ /* 0x000fe400018f1405 */
[----:B------:R-:W0:Y:S01]  /*3520*/  @P2 LDC.64 R52, c[0x0][0x270] ;  /* 0x00009c00ff342b82 */ /* 0x000e220000000a00 */
[----:B------:R-:W-:-:S07]  /*3530*/  LOP3.LUT P1, RZ, R58, 0x4, RZ, 0xc0, !PT ;  /* 0x000000043aff7812 */ /* 0x000fce000782c0ff */
[----:B------:R-:W1:Y:S01]  /*3540*/  @P2 LDC.64 R4, c[0x0][0x220] ;  /* 0x00008800ff042b82 */ /* 0x000e620000000a00 */
[----:B0-----:R-:W-:-:S04]  /*3550*/  @P2 IMAD R54, R54, R52, RZ ;  /* 0x0000003436362224 */ /* 0x001fc800078e02ff */
        /* <DEDUP_REMOVED lines=15> */
[----:B------:R-:W-:Y:S01]  /*3650*/  @P0 IMAD.IADD R55, R65, 0x1, R55 ;  /* 0x0000000141370824 */ /* 0x000fe200078e0237 */
[----:B-1----:R-:W-:Y:S01]  /*3660*/  @P0 LEA R66, P3, R64, R52, 0x2 ;  /* 0x0000003440420211 */ /* 0x002fe200078610ff */
[----:B------:R-:W-:Y:S02]  /*3670*/  VIADD R59, R56, 0xd0 ;  /* 0x000000d0383b7836 */ /* 0x000fe40000000000 */
[----:B------:R-:W-:Y:S01]  /*3680*/  @P1 IMAD.MOV.U32 R65, RZ, RZ, R63 ;  /* 0x000000ffff411224 */ /* 0x000fe200078e003f */
[----:B------:R-:W-:Y:S02]  /*3690*/  @P0 LEA.HI.X R67, R64, R53, R55, 0x2, P3 ;  /* 0x0000003540430211 */ /* 0x000fe400018f1437 */
[----:B------:R-:W0:Y:S01]  /*36a0*/  @P1 LDC.64 R54, c[0x0][0x270] ;  /* 0x00009c00ff361b82 */ /* 0x000e220000000a00 */
[----:B------:R-:W-:Y:S02]  /*36b0*/  SHF.R.S32.HI R64, RZ, 0x1f, R59 ;  /* 0x0000001fff407819 */ /* 0x000fe4000001143b */
[----:B------:R-:W-:Y:S01]  /*36c0*/  @P0 STL.64 [R1+0x268], R66 ;  /* 0x0002684201000387 */ /* 0x000fe20000100a00 */
[----:B------:R-:W-:-:S04]  /*36d0*/  LOP3.LUT P0, RZ, R58, 0x1, RZ, 0xc0, !PT ;  /* 0x000000013aff7812 */ /* 0x000fc8000780c0ff */
[----:B------:R-:W1:Y:S01]  /*36e0*/  @P1 LDC.64 R52, c[0x0][0x220] ;  /* 0x00008800ff341b82 */ /* 0x000e620000000a00 */
        /* <DEDUP_REMOVED lines=11> */
[----:B------:R1:W-:Y:S01]  /*37a0*/  @P1 STL.64 [R1+0x260], R2 ;  /* 0x0002600201001387 */ /* 0x0003e20000100a00 */
[----:B------:R-:W-:-:S04]  /*37b0*/  LOP3.LUT P1, RZ, R57, 0x80000000, RZ, 0xc0, !PT ;  /* 0x8000000039ff7812 */ /* 0x000fc8000782c0ff */
        /* <DEDUP_REMOVED lines=8> */
[----:B------:R-:W-:Y:S02]  /*3840*/  @P0 MOV R65, R63 ;  /* 0x0000003f00410202 */ /* 0x000fe40000000f00 */
[----:B------:R-:W-:Y:S02]  /*3850*/  @P2 LEA.HI.X R3, R64, R53, R55, 0x2, P3 ;  /* 0x0000003540032211 */ /* 0x000fe400018f1437 */
[----:B------:R-:W0:Y:S01]  /*3860*/  @P0 LDC.64 R54, c[0x0][0x270] ;  /* 0x00009c00ff360b82 */ /* 0x000e220000000a00 */
[----:B------:R-:W-:-:S02]  /*3870*/  SHF.R.S32.HI R64, RZ, 0x1f, R59 ;  /* 0x0000001fff407819 */ /* 0x000fc4000001143b */
[----:B------:R1:W-:Y:S01]  /*3880*/  @P2 STL.64 [R1+0x258], R2 ;  /* 0x0002580201002387 */ /* 0x0003e20000100a00 */
[----:B------:R-:W-:-:S04]  /*3890*/  LOP3.LUT P2, RZ, R57, 0x40000000, RZ, 0xc0, !PT ;  /* 0x4000000039ff7812 */ /* 0x000fc8000784c0ff */
        /* <DEDUP_REMOVED lines=12> */
[----:B------:R1:W-:Y:S01]  /*3960*/  @P0 STL.64 [R1+0x250], R2 ;  /* 0x0002500201000387 */ /* 0x0003e20000100a00 */
        /* <DEDUP_REMOVED lines=83> */
[----:B------:R-:W-:-:S05]  /*3ea0*/  LOP3.LUT P0, RZ, R57, 0x800000, RZ, 0xc0, !PT ;  /* 0x0080000039ff7812 */ /* 0x000fca000780c0ff */
        /* <DEDUP_REMOVED lines=18> */
[----:B------:R-:W-:-:S05]  /*3fd0*/  @P2 IMAD.WIDE.U32 R64, R59, R54, R64 ;  /* 0x000000363b402225 */ /* 0x000fca00078e0040 */
[----:B------:R-:W-:Y:S02]  /*3fe0*/  @P2 IADD3 R55, R65, R55, RZ ;  /* 0x0000003741372210 */ /* 0x000fe40007ffe0ff */
[----:B-1----:R-:W-:-:S04]  /*3ff0*/  @P2 LEA R6, P3, R64, R52, 0x2 ;  /* 0x0000003440062211 */ /* 0x002fc800078610ff */
[----:B------:R-:W-:Y:S02]  /*4000*/  @P2 LEA.HI.X R7, R64, R53, R55, 0x2, P3 ;  /* 0x0000003540072211 */ /* 0x000fe400018f1437 */
[----:B------:R-:W0:Y:S01]  /*4010*/  @P0 LDC.64 R54, c[0x0][0x270] ;  /* 0x00009c00ff360b82 */ /* 0x000e220000000a00 */
[----:B------:R-:W-:Y:S01]  /*4020*/  VIADD R59, R56, 0x128 ;  /* 0x00000128383b7836 */ /* 0x000fe20000000000 */
[----:B------:R-:W-:Y:S01]  /*4030*/  @P0 MOV R65, R63 ;  /* 0x0000003f00410202 */ /* 0x000fe20000000f00 */
[----:B------:R1:W-:Y:S05]  /*4040*/  @P2 STL.64 [R1+0x338], R6 ;  /* 0x0003380601002387 */ /* 0x0003ea0000100a00 */
[----:B------:R-:W2:Y:S01]  /*4050*/  @P0 LDC.64 R52, c[0x0][0x220] ;  /* 0x00008800ff340b82 */ /* 0x000ea20000000a00 */
[----:B------:R-:W-:Y:S01]  /*4060*/  SHF.R.S32.HI R64, RZ, 0x1f, R59 ;  /* 0x0000001fff407819 */ /* 0x000fe2000001143b */
[----:B-1----:R-:W4:Y:S04]  /*4070*/  LDL R6, [R1+0x378] ;  /* 0x0003780001067983 */ /* 0x002f280000100800 */
[----:B------:R-:W3:Y:S01]  /*4080*/  LDL R7, [R1+0x3a4] ;  /* 0x0003a40001077983 */ /* 0x000ee20000100800 */
[----:B0-----:R-:W-:-:S04]  /*4090*/  @P0 IMAD R64, R64, R54, RZ ;  /* 0x0000003640400224 */ /* 0x001fc800078e02ff */
[----:B------:R-:W-:Y:S02]  /*40a0*/  @P0 IMAD R55, R59, R55, R64 ;  /* 0x000000373b370224 */ /* 0x000fe400078e0240 */
[----:B------:R-:W-:-:S04]  /*40b0*/  @P0 IMAD.MOV.U32 R64, RZ, RZ, R60 ;  /* 0x000000ffff400224 */ /* 0x000fc800078e003c */
[----:B------:R-:W-:-:S04]  /*40c0*/  @P0 IMAD.WIDE.U32 R64, R59, R54, R64 ;  /* 0x000000363b400225 */ /* 0x000fc800078e0040 */
[----:B------:R-:W-:Y:S01]  /*40d0*/  @P0 IMAD.IADD R55, R65, 0x1, R55 ;  /* 0x0000000141370824 */ /* 0x000fe200078e0237 */
[----:B--2---:R-:W-:-:S04]  /*40e0*/  @P0 LEA R44, P3, R64, R52, 0x2 ;  /* 0x00000034402c0211 */ /* 0x004fc800078610ff */
[----:B------:R-:W-:Y:S02]  /*40f0*/  @P0 LEA.HI.X R45, R64, R53, R55, 0x2, P3 ;  /* 0x00000035402d0211 */ /* 0x000fe400018f1437 */
[----:B------:R-:W0:Y:S01]  /*4100*/  @P1 LDC.64 R54, c[0x0][0x270] ;  /* 0x00009c00ff361b82 */ /* 0x000e220000000a00 */
[----:B------:R-:W-:-:S07]  /*4110*/  VIADD R59, R56, 0x130 ;  /* 0x00000130383b7836 */ /* 0x000fce0000000000 */
[----:B------:R-:W1:Y:S01]  /*4120*/  @P1 LDC.64 R52, c[0x0][0x220] ;  /* 0x00008800ff341b82 */ /* 0x000e620000000a00 */
[----:B------:R-:W-:Y:S01]  /*4130*/  SHF.R.S32.HI R64, RZ, 0x1f, R59 ;  /* 0x0000001fff407819 */ /* 0x000fe2000001143b */
[----:B------:R-:W-:Y:S01]  /*4140*/  @P1 IMAD.MOV.U32 R65, RZ, RZ, R63 ;  /* 0x000000ffff411224 */ /* 0x000fe200078e003f */
[----:B------:R-:W-:-:S03]  /*4150*/  LOP3.LUT P2, RZ, R57, 0x200000, RZ, 0xc0, !PT ;  /* 0x0020000039ff7812 */ /* 0x000fc6000784c0ff */
[----:B0-----:R-:W-:-:S04]  /*4160*/  @P1 IMAD R64, R64, R54, RZ ;  /* 0x0000003640401224 */ /* 0x001fc800078e02ff */
[----:B------:R-:W-:Y:S01]  /*4170*/  @P1 IMAD R55, R59, R55, R64 ;  /* 0x000000373b371224 */ /* 0x000fe200078e0240 */
[----:B------:R-:W-:-:S05]  /*4180*/  @P1 MOV R64, R60 ;  /* 0x0000003c00401202 */ /* 0x000fca0000000f00 */
[----:B------:R-:W-:-:S04]  /*4190*/  @P1 IMAD.WIDE.U32 R64, R59, R54, R64 ;  /* 0x000000363b401225 */ /* 0x000fc800078e0040 */
[----:B------:R-:W-:Y:S01]  /*41a0*/  @P1 IMAD.IADD R55, R65, 0x1, R55 ;  /* 0x0000000141371824 */ /* 0x000fe200078e0237 */
[----:B-1----:R-:W-:-:S04]  /*41b0*/  @P1 LEA R20, P3, R64, R52, 0x2 ;  /* 0x0000003440141211 */ /* 0x002fc800078610ff */
[----:B------:R-:W-:Y:S02]  /*41c0*/  @P1 LEA.HI.X R21, R64, R53, R55, 0x2, P3 ;  /* 0x0000003540151211 */ /* 0x000fe400018f1437 */
[----:B------:R-:W0:Y:S01]  /*41d0*/  @P2 LDC.64 R54, c[0x0][0x270] ;  /* 0x00009c00ff362b82 */ /* 0x000e220000000a00 */
[----:B------:R-:W-:-:S07]  /*41e0*/  IADD3 R59, R56, 0x138, RZ ;  /* 0x00000138383b7810 */ /* 0x000fce0007ffe0ff */
[----:B------:R-:W1:Y:S01]  /*41f0*/  @P2 LDC.64 R52, c[0x0][0x220] ;  /* 0x00008800ff342b82 */ /* 0x000e620000000a00 */
[----:B------:R-:W-:Y:S01]  /*4200*/  SHF.R.S32.HI R64, RZ, 0x1f, R59 ;  /* 0x0000001fff407819 */ /* 0x000fe2000001143b */
[----:B------:R-:W-:Y:S01]  /*4210*/  @P2 IMAD.MOV.U32 R65, RZ, RZ, R63 ;  /* 0x000000ffff412224 */ /* 0x000fe200078e003f */
[----:B------:R-:W-:-:S03]  /*4220*/  LOP3.LUT P0, RZ, R57, 0x100000, RZ, 0xc0, !PT ;  /* 0x0010000039ff7812 */ /* 0x000fc6000780c0ff */
        /* <DEDUP_REMOVED lines=8> */
[----:B------:R-:W-:-:S07]  /*42b0*/  VIADD R59, R56, 0x140 ;  /* 0x00000140383b7836 */ /* 0x000fce0000000000 */
[----:B------:R-:W1:Y:S01]  /*42c0*/  @P0 LDC.64 R52, c[0x0][0x220] ;  /* 0x00008800ff340b82 */ /* 0x000e620000000a00 */
[----:B------:R-:W-:Y:S02]  /*42d0*/  SHF.R.S32.HI R64, RZ, 0x1f, R59 ;  /* 0x0000001fff407819 */ /* 0x000fe4000001143b */
[----:B------:R-:W-:Y:S02]  /*42e0*/  @P0 MOV R65, R63 ;  /* 0x0000003f00410202 */ /* 0x000fe40000000f00 */
[----:B------:R-:W-:Y:S01]  /*42f0*/  LOP3.LUT P1, RZ, R57, 0x80000, RZ, 0xc0, !PT ;  /* 0x0008000039ff7812 */ /* 0x000fe2000782c0ff */
[----:B0-----:R-:W-:-:S04]  /*4300*/  @P0 IMAD R64, R64, R54, RZ ;  /* 0x0000003640400224 */ /* 0x001fc800078e02ff */
[----:B------:R-:W-:Y:S02]  /*4310*/  @P0 IMAD R55, R59, R55, R64 ;  /* 0x000000373b370224 */ /* 0x000fe400078e0240 */
[----:B------:R-:W-:-:S04]  /*4320*/  @P0 IMAD.MOV.U32 R64, RZ, RZ, R60 ;  /* 0x000000ffff400224 */ /* 0x000fc800078e003c */
[----:B------:R-:W-:-:S04]  /*4330*/  @P0 IMAD.WIDE.U32 R64, R59, R54, R64 ;  /* 0x000000363b400225 */ /* 0x000fc800078e0040 */
[----:B------:R-:W-:Y:S01]  /*4340*/  @P0 IMAD.IADD R55, R65, 0x1, R55 ;  /* 0x0000000141370824 */ /* 0x000fe200078e0237 */
[----:B-1----:R-:W-:-:S04]  /*4350*/  @P0 LEA R40, P3, R64, R52, 0x2 ;  /* 0x0000003440280211 */ /* 0x002fc800078610ff */
        /* <DEDUP_REMOVED lines=119> */
[----:B----4-:R-:W-:Y:S01]  /*4ad0*/  SHF.R.S32.HI R59, RZ, 0x1f, R6 ;  /* 0x0000001fff3b7819 */ /* 0x010fe20000011406 */
[----:B------:R-:W-:Y:S01]  /*4ae0*/  @P1 IMAD.MOV.U32 R64, RZ, RZ, R60 ;  /* 0x000000ffff401224 */ /* 0x000fe200078e003c */
[----:B------:R-:W-:-:S05]  /*4af0*/  @P1 MOV R65, R63 ;  /* 0x0000003f00411202 */ /* 0x000fca0000000f00 */
[----:B------:R-:W1:Y:S01]  /*4b00*/  @P1 LDC.64 R52, c[0x0][0x220] ;  /* 0x00008800ff341b82 */ /* 0x000e620000000a00 */
[-C--:B0-----:R-:W-:Y:S02]  /*4b10*/  @P1 IMAD R59, R59, R54.reuse, RZ ;  /* 0x000000363b3b1224 */ /* 0x081fe400078e02ff */
[----:B------:R-:W-:-:S04]  /*4b20*/  @P1 IMAD.WIDE.U32 R64, R6, R54, R64 ;  /* 0x0000003606401225 */ /* 0x000fc800078e0040 */
[----:B------:R-:W-:Y:S02]  /*4b30*/  @P1 IMAD R55, R6, R55, R59 ;  /* 0x0000003706371224 */ /* 0x000fe400078e023b */
[----:B------:R-:W2:Y:S01]  /*4b40*/  LDL R6, [R1+0x36c] ;  /* 0x00036c0001067983 */ /* 0x000ea20000100800 */
[----:B------:R-:W-:Y:S01]  /*4b50*/  LOP3.LUT P2, RZ, R57, 0x200, RZ, 0xc0, !PT ;  /* 0x0000020039ff7812 */ /* 0x000fe2000784c0ff */
[----:B------:R-:W-:Y:S01]  /*4b60*/  @P1 IMAD.IADD R55, R65, 0x1, R55 ;  /* 0x0000000141371824 */ /* 0x000fe200078e0237 */
[----:B-1----:R-:W-:-:S04]  /*4b70*/  @P1 LEA R24, P3, R64, R52, 0x2 ;  /* 0x0000003440181211 */ /* 0x002fc800078610ff */
[----:B------:R-:W-:-:S07]  /*4b80*/  @P1 LEA.HI.X R25, R64, R53, R55, 0x2, P3 ;  /* 0x0000003540191211 */ /* 0x000fce00018f1437 */
[----:B------:R-:W0:Y:S08]  /*4b90*/  @P2 LDC.64 R54, c[0x0][0x270] ;  /* 0x00009c00ff362b82 */ /* 0x000e300000000a00 */
[----:B------:R-:W1:Y:S01]  /*4ba0*/  @P2 LDC.64 R52, c[0x0][0x220] ;  /* 0x00008800ff342b82 */ /* 0x000e620000000a00 */
[----:B------:R-:W-:Y:S01]  /*4bb0*/  @P2 MOV R65, R63 ;  /* 0x0000003f00412202 */ /* 0x000fe20000000f00 */
[----:B------:R-:W-:Y:S01]  /*4bc0*/  @P2 IMAD.MOV.U32 R64, RZ, RZ, R60 ;  /* 0x000000ffff402224 */ /* 0x000fe200078e003c */
[----:B------:R-:W-:Y:S01]  /*4bd0*/  LOP3.LUT P0, RZ, R57, 0x100, RZ, 0xc0, !PT ;  /* 0x0000010039ff7812 */ /* 0x000fe2000780c0ff */
[----:B0-----:R-:W-:-:S02]  /*4be0*/  @P2 IMAD R59, R11, R54, RZ ;  /* 0x000000360b3b2224 */ /* 0x001fc400078e02ff */
[----:B------:R-:W-:-:S04]  /*4bf0*/  @P2 IMAD.WIDE.U32 R64, R10, R54, R64 ;  /* 0x000000360a402225 */ /* 0x000fc800078e0040 */
[----:B------:R-:W-:Y:S01]  /*4c00*/  @P2 IMAD R55, R10, R55, R59 ;  /* 0x000000370a372224 */ /* 0x000fe200078e023b */
[----:B-1----:R-:W-:-:S03]  /*4c10*/  @P2 LEA R10, P3, R64, R52, 0x2 ;  /* 0x00000034400a2211 */ /* 0x002fc600078610ff */
[----:B------:R-:W-:-:S05]  /*4c20*/  @P2 IMAD.IADD R55, R65, 0x1, R55 ;  /* 0x0000000141372824 */ /* 0x000fca00078e0237 */
[----:B------:R-:W-:Y:S02]  /*4c30*/  @P2 LEA.HI.X R11, R64, R53, R55, 0x2, P3 ;  /* 0x00000035400b2211 */ /* 0x000fe400018f1437 */
        /* <DEDUP_REMOVED lines=11> */
[----:B------:R-:W3:Y:S08]  /*4cf0*/  @P1 LDC.64 R54, c[0x0][0x270] ;  /* 0x00009c00ff361b82 */ /* 0x000ef00000000a00 */
[----:B------:R-:W0:Y:S01]  /*4d00*/  @P1 LDC.64 R52, c[0x0][0x220] ;  /* 0x00008800ff341b82 */ /* 0x000e220000000a00 */
[----:B------:R-:W-:Y:S01]  /*4d10*/  @P1 MOV R65, R63 ;  /* 0x0000003f00411202 */ /* 0x000fe20000000f00 */
[----:B------:R-:W-:Y:S01]  /*4d20*/  @P1 IMAD.MOV.U32 R64, RZ, RZ, R60 ;  /* 0x000000ffff401224 */ /* 0x000fe200078e003c */
[----:B------:R-:W-:Y:S01]  /*4d30*/  LOP3.LUT P2, RZ, R57, 0x40, RZ, 0xc0, !PT ;  /* 0x0000004039ff7812 */ /* 0x000fe2000784c0ff */
[----:B---3--:R-:W-:-:S04]  /*4d40*/  @P1 IMAD R59, R7, R54, RZ ;  /* 0x00000036073b1224 */ /* 0x008fc800078e02ff */
[C---:B--2---:R-:W-:Y:S02]  /*4d50*/  @P1 IMAD R55, R6.reuse, R55, R59 ;  /* 0x0000003706371224 */ /* 0x044fe400078e023b */
[----:B------:R-:W-:-:S04]  /*4d60*/  @P1 IMAD.WIDE.U32 R64, R6, R54, R64 ;  /* 0x0000003606401225 */ /* 0x000fc800078e0040 */
[----:B------:R-:W-:Y:S01]  /*4d70*/  @P1 IMAD.IADD R55, R65, 0x1, R55 ;  /* 0x0000000141371824 */ /* 0x000fe200078e0237 */
[----:B0-----:R-:W-:-:S04]  /*4d80*/  @P1 LEA R6, P3, R64, R52, 0x2 ;  /* 0x0000003440061211 */ /* 0x001fc800078610ff */
[----:B------:R-:W-:Y:S02]  /*4d90*/  @P1 LEA.HI.X R7, R64, R53, R55, 0x2, P3 ;  /* 0x0000003540071211 */ /* 0x000fe400018f1437 */
[----:B------:R-:W0:Y:S01]  /*4da0*/  @P2 LDC.64 R54, c[0x0][0x270] ;  /* 0x00009c00ff362b82 */ /* 0x000e220000000a00 */
[----:B------:R-:W-:Y:S01]  /*4db0*/  @P2 MOV R65, R63 ;  /* 0x0000003f00412202 */ /* 0x000fe20000000f00 */
[----:B------:R-:W-:-:S06]  /*4dc0*/  @P2 IMAD.MOV.U32 R64, RZ, RZ, R60 ;  /* 0x000000ffff402224 */ /* 0x000fcc00078e003c */
[----:B------:R-:W1:Y:S01]  /*4dd0*/  @P2 LDC.64 R52, c[0x0][0x220] ;  /* 0x00008800ff342b82 */ /* 0x000e620000000a00 */
[-C--:B0-----:R-:W-:Y:S02]  /*4de0*/  @P2 IMAD R59, R17, R54.reuse, RZ ;  /* 0x00000036113b2224 */ /* 0x081fe400078e02ff */
[----:B------:R-:W2:Y:S01]  /*4df0*/  LDL R17, [R1+0x394] ;  /* 0x0003940001117983 */ /* 0x000ea20000100800 */
[----:B------:R-:W-:-:S04]  /*4e00*/  @P2 IMAD.WIDE.U32 R64, R16, R54, R64 ;  /* 0x0000003610402225 */ /* 0x000fc800078e0040 */
[----:B------:R-:W-:Y:S02]  /*4e10*/  @P2 IMAD R55, R16, R55, R59 ;  /* 0x0000003710372224 */ /* 0x000fe400078e023b */
[----:B------:R-:W3:Y:S01]  /*4e20*/  LDL R16, [R1+0x35c] ;  /* 0x00035c0001107983 */ /* 0x000ee20000100800 */
        /* <DEDUP_REMOVED lines=26> */
[----:B------:R-:W2:Y:S08]  /*4fd0*/  @P2 LDC.64 R54, c[0x0][0x270] ;  /* 0x00009c00ff362b82 */ /* 0x000eb00000000a00 */
[----:B------:R-:W0:Y:S01]  /*4fe0*/  @P2 LDC.64 R52, c[0x0][0x220] ;  /* 0x00008800ff342b82 */ /* 0x000e220000000a00 */
[----:B------:R-:W-:Y:S01]  /*4ff0*/  @P2 MOV R65, R63 ;  /* 0x0000003f00412202 */ /* 0x000fe20000000f00 */
[----:B------:R-:W-:Y:S01]  /*5000*/  @P2 IMAD.MOV.U32 R64, RZ, RZ, R60 ;  /* 0x000000ffff402224 */ /* 0x000fe200078e003c */
[----:B------:R1:W-:Y:S04]  /*5010*/  STL [R1+0x498], R56 ;  /* 0x0004983801007387 */ /* 0x0003e80000100800 */
[----:B-1----:R-:W4:Y:S01]  /*5020*/  LDL R56, [R1+0x34c] ;  /* 0x00034c0001387983 */ /* 0x002f220000100800 */
[----:B--2---:R-:W-:-:S04]  /*5030*/  @P2 IMAD R59, R17, R54, RZ ;  /* 0x00000036113b2224 */ /* 0x004fc800078e02ff */
[C---:B---3--:R-:W-:Y:S02]  /*5040*/  @P2 IMAD R55, R16.reuse, R55, R59 ;  /* 0x0000003710372224 */ /* 0x048fe400078e023b */
        /* <DEDUP_REMOVED lines=9> */
[C---:B------:R-:W-:Y:S01]  /*50e0*/  @P6 IMAD.WIDE.U32 R64, R49.reuse, R54, R64 ;  /* 0x0000003631406225 */ /* 0x040fe200078e0040 */
[----:B------:R-:W2:Y:S03]  /*50f0*/  LDL R48, [R1+0x354] ;  /* 0x0003540001307983 */ /* 0x000ea60000100800 */
[----:B------:R-:W-:Y:S02]  /*5100*/  @P6 IMAD R55, R49, R55, R59 ;  /* 0x0000003731376224 */ /* 0x000fe400078e023b */
[----:B------:R-:W3:Y:S01]  /*5110*/  LDL R49, [R1+0x38c] ;  /* 0x00038c0001317983 */ /* 0x000ee20000100800 */
[----:B-1----:R-:W-:Y:S01]  /*5120*/  @P6 LEA R66, P3, R64, R52, 0x2 ;  /* 0x0000003440426211 */ /* 0x002fe200078610ff */
[----:B------:R-:W-:-:S05]  /*5130*/  @P6 IMAD.IADD R54, R65, 0x1, R55 ;  /* 0x0000000141366824 */ /* 0x000fca00078e0237 */
[----:B------:R-:W-:Y:S02]  /*5140*/  @P6 LEA.HI.X R67, R64, R53, R54, 0x2, P3 ;  /* 0x0000003540436211 */ /* 0x000fe400018f1436 */
[----:B------:R-:W2:Y:S03]  /*5150*/  @P5 LDC.64 R54, c[0x0][0x270] ;  /* 0x00009c00ff365b82 */ /* 0x000ea60000000a00 */
[----:B------:R0:W-:Y:S05]  /*5160*/  @P6 STL.64 [R1+0x210], R66 ;  /* 0x0002104201006387 */ /* 0x0001ea0000100a00 */
[----:B------:R-:W1:Y:S01]  /*5170*/  @P5 LDC.64 R52, c[0x0][0x220] ;  /* 0x00008800ff345b82 */ /* 0x000e620000000a00 */
[----:B0-----:R-:W4:Y:S04]  /*5180*/  LDL R67, [R1+0x350] ;  /* 0x0003500001437983 */ /* 0x001f280000100800 */
[----:B------:R-:W4:Y:S01]  /*5190*/  LDL R66, [R1+0x384] ;  /* 0x0003840001427983 */ /* 0x000f220000100800 */
[----:B------:R-:W-:Y:S01]  /*51a0*/  @P5 MOV R65, R63 ;  /* 0x0000003f00415202 */ /* 0x000fe20000000f00 */
[----:B------:R-:W-:Y:S01]  /*51b0*/  @P5 IMAD.MOV.U32 R64, RZ, RZ, R60 ;  /* 0x000000ffff405224 */ /* 0x000fe200078e003c */
[----:B------:R-:W-:-:S03]  /*51c0*/  LOP3.LUT P0, RZ, R0, 0x200000, RZ, 0xc0, !PT ;  /* 0x0020000000ff7812 */ /* 0x000fc6000780c0ff */
[----:B--2---:R-:W-:-:S04]  /*51d0*/  @P5 IMAD.WIDE.U32 R64, R48, R54, R64 ;  /* 0x0000003630405225 */ /* 0x004fc800078e0040 */
[----:B---3--:R-:W-:-:S04]  /*51e0*/  @P5 IMAD R59, R49, R54, RZ ;  /* 0x00000036313b5224 */ /* 0x008fc800078e02ff */
[----:B------:R-:W-:Y:S01]  /*51f0*/  @P5 IMAD R55, R48, R55, R59 ;  /* 0x0000003730375224 */ /* 0x000fe200078e023b */
[----:B-1----:R-:W-:-:S03]  /*5200*/  @P5 LEA R48, P3, R64, R52, 0x2 ;  /* 0x0000003440305211 */ /* 0x002fc600078610ff */
[----:B------:R-:W-:-:S05]  /*5210*/  @P5 IMAD.IADD R54, R65, 0x1, R55 ;  /* 0x0000000141365824 */ /* 0x000fca00078e0237 */
[----:B------:R-:W-:Y:S02]  /*5220*/  @P5 LEA.HI.X R49, R64, R53, R54, 0x2, P3 ;  /* 0x0000003540315211 */ /* 0x000fe400018f1436 */
[----:B------:R-:W0:Y:S08]  /*5230*/  @P4 LDC.64 R54, c[0x0][0x270] ;  /* 0x00009c00ff364b82 */ /* 0x000e300000000a00 */
[----:B------:R-:W1:Y:S01]  /*5240*/  @P4 LDC.64 R52, c[0x0][0x220] ;  /* 0x00008800ff344b82 */ /* 0x000e620000000a00 */
[----:B------:R-:W-:Y:S01]  /*5250*/  @P4 MOV R65, R63 ;  /* 0x0000003f00414202 */ /* 0x000fe20000000f00 */
[----:B------:R-:W-:-:S02]  /*5260*/  @P4 IMAD.MOV.U32 R64, RZ, RZ, R60 ;  /* 0x000000ffff404224 */ /* 0x000fc400078e003c */
[-C--:B0-----:R-:W-:Y:S02]  /*5270*/  @P4 IMAD R59, R68, R54.reuse, RZ ;  /* 0x00000036443b4224 */ /* 0x081fe400078e02ff */
[----:B----4-:R-:W-:-:S04]  /*5280*/  @P4 IMAD.WIDE.U32 R64, R67, R54, R64 ;  /* 0x0000003643404225 */ /* 0x010fc800078e0040 */
[----:B------:R-:W-:Y:S01]  /*5290*/  @P4 IMAD R55, R67, R55, R59 ;  /* 0x0000003743374224 */ /* 0x000fe200078e023b */
[C---:B-1----:R-:W-:Y:S01]  /*52a0*/  @P4 LEA R68, P3, R64.reuse, R52, 0x2 ;  /* 0x0000003440444211 */ /* 0x042fe200078610ff */
[----:B------:R-:W2:Y:S02]  /*52b0*/  LDL R59, [R1+0x37c] ;  /* 0x00037c00013b7983 */ /* 0x000ea40000100800 */
[----:B------:R-:W-:Y:S02]  /*52c0*/  @P4 IMAD.IADD R54, R65, 0x1, R55 ;  /* 0x0000000141364824 */ /* 0x000fe400078e0237 */
[----:B------:R-:W3:Y:S03]  /*52d0*/  LDL R65, [R1+0x348] ;  /* 0x0003480001417983 */ /* 0x000ee60000100800 */
[----:B------:R-:W-:Y:S02]  /*52e0*/  @P4 LEA.HI.X R69, R64, R53, R54, 0x2, P3 ;  /* 0x0000003540454211 */ /* 0x000fe400018f1436 */
[----:B------:R-:W4:Y:S01]  /*52f0*/  LDL R64, [R1+0x380] ;  /* 0x0003800001407983 */ /* 0x000f220000100800 */
[----:B------:R-:W0:Y:S01]  /*5300*/  @P0 LDC.64 R52, c[0x0][0x270] ;  /* 0x00009c00ff340b82 */ /* 0x000e220000000a00 */
[----:B------:R-:W-:Y:S01]  /*5310*/  @P0 MOV R55, R63 ;  /* 0x0000003f00370202 */ /* 0x000fe20000000f00 */
[----:B0-----:R-:W-:-:S04]  /*5320*/  @P0 IMAD R54, R66, R52, RZ ;  /* 0x0000003442360224 */ /* 0x001fc800078e02ff */
[----:B------:R-:W-:Y:S02]  /*5330*/  @P0 IMAD R53, R56, R53, R54 ;  /* 0x0000003538350224 */ /* 0x000fe400078e0236 */
[----:B------:R-:W-:-:S04]  /*5340*/  @P0 IMAD.MOV.U32 R54, RZ, RZ, R60 ;  /* 0x000000ffff360224 */ /* 0x000fc800078e003c */
[----:B------:R-:W-:Y:S02]  /*5350*/  @P0 IMAD.WIDE.U32 R54, R56, R52, R54 ;  /* 0x0000003438360225 */ /* 0x000fe400078e0036 */
[----:B------:R-:W2:Y:S04]  /*5360*/  LDL R56, [R1+0x344] ;  /* 0x0003440001387983 */ /* 0x000ea80000100800 */
[----:B------:R0:W-:Y:S02]  /*5370*/  @P4 STL.64 [R1+0x200], R68 ;  /* 0x0002004401004387 */ /* 0x0001e40000100a00 */
[----:B0-----:R-:W0:Y:S01]  /*5380*/  @P0 LDC.64 R68, c[0x0][0x220] ;  /* 0x00008800ff440b82 */ /* 0x001e220000000a00 */
[----:B------:R-:W-:Y:S01]  /*5390*/  LOP3.LUT P1, RZ, R0, 0x100000, RZ, 0xc0, !PT ;  /* 0x0010000000ff7812 */ /* 0x000fe2000782c0ff */
[----:B------:R-:W-:-:S12]  /*53a0*/  @P0 IMAD.IADD R52, R55, 0x1, R53 ;  /* 0x0000000137340824 */ /* 0x000fd800078e0235 */
[----:B------:R-:W1:Y:S01]  /*53b0*/  @P1 LDC.64 R66, c[0x0][0x220] ;  /* 0x00008800ff421b82 */ /* 0x000e620000000a00 */
[----:B0-----:R-:W-:-:S04]  /*53c0*/  @P0 LEA R68, P3, R54, R68, 0x2 ;  /* 0x0000004436440211 */ /* 0x001fc800078610ff */
[----:B------:R-:W-:-:S03]  /*53d0*/  @P0 LEA.HI.X R69, R54, R69, R52, 0x2, P3 ;  /* 0x0000004536450211 */ /* 0x000fc600018f1434 */
[----:B------:R-:W4:Y:S01]  /*53e0*/  @P1 LDC.64 R52, c[0x0][0x270] ;  /* 0x00009c00ff341b82 */ /* 0x000f220000000a00 */
[----:B------:R-:W-:Y:S02]  /*53f0*/  @P1 MOV R55, R63 ;  /* 0x0000003f00371202 */ /* 0x000fe40000000f00 */
[----:B------:R-:W-:Y:S01]  /*5400*/  LOP3.LUT P2, RZ, R0, 0x80000, RZ, 0xc0, !PT ;  /* 0x0008000000ff7812 */ /* 0x000fe2000784c0ff */
[----:B------:R0:W-:Y:S02]  /*5410*/  STL.64 [R1+0x3b0], R62 ;  /* 0x0003b03e01007387 */ /* 0x0001e40000100a00 */
[----:B0-----:R-:W-:Y:S01]  /*5420*/  MOV R62, R10 ;  /* 0x0000000a003e7202 */ /* 0x001fe20000000f00 */
[----:B----4-:R-:W-:-:S04]  /*5430*/  @P1 IMAD R54, R64, R52, RZ ;  /* 0x0000003440361224 */ /* 0x010fc800078e02ff */
[----:B---3--:R-:W-:Y:S02]  /*5440*/  @P1 IMAD R53, R65, R53, R54 ;  /* 0x0000003541351224 */ /* 0x008fe400078e0236 */
[----:B------:R-:W-:-:S04]  /*5450*/  @P1 IMAD.MOV.U32 R54, RZ, RZ, R60 ;  /* 0x000000ffff361224 */ /* 0x000fc800078e003c */
[----:B------:R-:W-:Y:S02]  /*5460*/  @P1 IMAD.WIDE.U32 R54, R65, R52, R54 ;  /* 0x0000003441361225 */ /* 0x000fe400078e0036 */
[----:B------:R-:W0:Y:S02]  /*5470*/  @P2 LDC.64 R64, c[0x0][0x220] ;  /* 0x00008800ff402b82 */ /* 0x000e240000000a00 */
[----:B------:R-:W-:Y:S01]  /*5480*/  @P1 IMAD.IADD R52, R55, 0x1, R53 ;  /* 0x0000000137341824 */ /* 0x000fe200078e0235 */
[----:B-1----:R-:W-:-:S04]  /*5490*/  @P1 LEA R66, P3, R54, R66, 0x2 ;  /* 0x0000004236421211 */ /* 0x002fc800078610ff */
[----:B------:R-:W-:Y:S02]  /*54a0*/  @P1 LEA.HI.X R67, R54, R67, R52, 0x2, P3 ;  /* 0x0000004336431211 */ /* 0x000fe400018f1434 */
[----:B------:R-:W2:Y:S01]  /*54b0*/  @P2 LDC.64 R52, c[0x0][0x270] ;  /* 0x00009c00ff342b82 */ /* 0x000ea20000000a00 */
[----:B------:R-:W-:Y:S01]  /*54c0*/  @P2 MOV R55, R63 ;  /* 0x0000003f00372202 */ /* 0x000fe20000000f00 */
[----:B--2---:R-:W-:-:S04]  /*54d0*/  @P2 IMAD R54, R59, R52, RZ ;  /* 0x000000343b362224 */ /* 0x004fc800078e02ff */
[----:B------:R-:W-:Y:S02]  /*54e0*/  @P2 IMAD R53, R56, R53, R54 ;  /* 0x0000003538352224 */ /* 0x000fe400078e0236 */
[----:B------:R-:W-:-:S04]  /*54f0*/  @P2 IMAD.MOV.U32 R54, RZ, RZ, R60 ;  /* 0x000000ffff362224 */ /* 0x000fc800078e003c */
[----:B------:R-:W-:-:S04]  /*5500*/  @P2 IMAD.WIDE.U32 R54, R56, R52, R54 ;  /* 0x0000003438362225 */ /* 0x000fc800078e0036 */
[----:B------:R-:W-:Y:S01]  /*5510*/  @P2 IMAD.IADD R52, R55, 0x1, R53 ;  /* 0x0000000137342824 */ /* 0x000fe200078e0235 */
[----:B0-----:R-:W-:Y:S01]  /*5520*/  @P2 LEA R64, P3, R54, R64, 0x2 ;  /* 0x0000004036402211 */ /* 0x001fe200078610ff */
[----:B------:R-:W-:-:S03]  /*5530*/  IMAD.MOV.U32 R53, RZ, RZ, R7 ;  /* 0x000000ffff357224 */ /* 0x000fc600078e0007 */
[----:B------:R-:W-:Y:S02]  /*5540*/  @P2 LEA.HI.X R65, R54, R65, R52, 0x2, P3 ;  /* 0x0000004136412211 */ /* 0x000fe400018f1434 */
[----:B------:R-:W-:Y:S02]  /*5550*/  MOV R52, R6 ;  /* 0x0000000600347202 */ /* 0x000fe40000000f00 */
[----:B------:R-:W2:Y:S01]  /*5560*/  LDL.LU.64 R6, [R1+0x540] ;  /* 0x0005400001067983 */ /* 0x000ea20000300a00 */
[----:B------:R-:W-:-:S03]  /*5570*/  IMAD.MOV.U32 R63, RZ, RZ, R11 ;  /* 0x000000ffff3f7224 */ /* 0x000fc600078e000b */
[----:B------:R-:W3:Y:S01]  /*5580*/  LDL.LU.64 R10, [R1+0x550] ;  /* 0x00055000010a7983 */ /* 0x000ee20000300a00 */
[----:B------:R-:W-:-:S04]  /*5590*/  LOP3.LUT R0, R0, 0xfffffffb, RZ, 0xc0, !PT ;  /* 0xfffffffb00007812 */ /* 0x000fc800078ec0ff */
[----:B------:R-:W-:Y:S02]  /*55a0*/  @P6 LOP3.LUT R0, R0, 0x4, RZ, 0xfc, !PT ;  /* 0x0000000400006812 */ /* 0x000fe400078efcff */
[----:B------:R-:W-:Y:S02]  /*55b0*/  LOP3.LUT P6, RZ, R58, 0x100000, RZ, 0xc0, !PT ;  /* 0x001000003aff7812 */ /* 0x000fe400078cc0ff */
[----:B------:R-:W-:Y:S01]  /*55c0*/  LOP3.LUT R0, R0, 0xfffdffff, RZ, 0xc0, !PT ;  /* 0xfffdffff00007812 */ /* 0x000fe200078ec0ff */
[----:B------:R-:W0:Y:S10]  /*55d0*/  S2R R56, SR_TID.X ;  /* 0x0000000000387919 */ /* 0x000e340000002100 */
[----:B------:R-:W-:-:S02]  /*55e0*/  @P6 LOP3.LUT R0, R0, 0x20000, RZ, 0xfc, !PT ;  /* 0x0002000000006812 */ /* 0x000fc400078efcff */
[----:B------:R-:W-:Y:S02]  /*55f0*/  LOP3.LUT P6, RZ, R58, 0x1000000, RZ, 0xc0, !PT ;  /* 0x010000003aff7812 */ /* 0x000fe400078cc0ff */
[----:B------:R-:W-:-:S11]  /*5600*/  LOP3.LUT R0, R0, 0xfffbffff, RZ, 0xc0, !PT ;  /* 0xfffbffff00007812 */ /* 0x000fd600078ec0ff */
[----:B------:R-:W-:-:S04]  /*5610*/  @P6 LOP3.LUT R0, R0, 0x40000, RZ, 0xfc, !PT ;  /* 0x0004000000006812 */ /* 0x000fc800078efcff */
[----:B------:R-:W-:-:S04]  /*5620*/  LOP3.LUT R0, R0, 0xfffffff7, RZ, 0xc0, !PT ;  /* 0xfffffff700007812 */ /* 0x000fc800078ec0ff */
[----:B------:R-:W-:-:S04]  /*5630*/  @P5 LOP3.LUT R0, R0, 0x8, RZ, 0xfc, !PT ;  /* 0x0000000800005812 */ /* 0x000fc800078efcff */
[----:B------:R-:W-:Y:S02]  /*5640*/  LOP3.LUT R0, R0, 0xffffffef, RZ, 0xc0, !PT ;  /* 0xffffffef00007812 */ /* 0x000fe400078ec0ff */
[----:B0-----:R-:W-:Y:S02]  /*5650*/  SHF.R.S32.HI R59, RZ, 0x1f, R56 ;  /* 0x0000001fff3b7819 */ /* 0x001fe40000011438 */
[----:B------:R-:W-:Y:S02]  /*5660*/  @P4 LOP3.LUT R0, R0, 0x10, RZ, 0xfc, !PT ;  /* 0x0000001000004812 */ /* 0x000fe400078efcff */
[----:B------:R-:W-:Y:S02]  /*5670*/  LEA.HI R59, R59, R56, RZ, 0x5 ;  /* 0x000000383b3b7211 */ /* 0x000fe400078f28ff */
[----:B------:R-:W-:Y:S02]  /*5680*/  LOP3.LUT R0, R0, 0xffffffdf, RZ, 0xc0, !PT ;  /* 0xffffffdf00007812 */ /* 0x000fe400078ec0ff */
[----:B------:R-:W-:-:S02]  /*5690*/  LOP3.LUT R59, R59, 0xffffffe0, RZ, 0xc0, !PT ;  /* 0xffffffe03b3b7812 */ /* 0x000fc400078ec0ff */
[----:B------:R-:W-:Y:S02]  /*56a0*/  @P0 LOP3.LUT R0, R0, 0x20, RZ, 0xfc, !PT ;  /* 0x0000002000000812 */ /* 0x000fe400078efcff */
[----:B------:R-:W-:Y:S02]  /*56b0*/  IADD3 R59, -R59, 0x187, RZ ;  /* 0x000001873b3b7810 */ /* 0x000fe40007ffe1ff */
[----:B------:R-:W-:Y:S02]  /*56c0*/  LOP3.LUT R0, R0, 0xffffffbf, RZ, 0xc0, !PT ;  /* 0xffffffbf00007812 */ /* 0x000fe400078ec0ff */
[----:B------:R-:W-:Y:S02]  /*56d0*/  ISETP.GT.AND P3, PT, R56, 0x17f, PT ;  /* 0x0000017f3800780c */ /* 0x000fe40003f64270 */
[----:B------:R-:W-:Y:S02]  /*56e0*/  @P1 LOP3.LUT R0, R0, 0x40, RZ, 0xfc, !PT ;  /* 0x0000004000001812 */ /* 0x000fe400078efcff */
[----:B------:R-:W-:-:S02]  /*56f0*/  SEL R59, R59, 0x1f, P3 ;  /* 0x0000001f3b3b7807 */ /* 0x000fc40001800000 */
[----:B------:R-:W-:Y:S02]  /*5700*/  LOP3.LUT P3, RZ, R57, 0x8, RZ, 0xc0, !PT ;  /* 0x0000000839ff7812 */ /* 0x000fe4000786c0ff */
[----:B------:R-:W-:Y:S02]  /*5710*/  LOP3.LUT R0, R0, 0xffffff7f, RZ, 0xc0, !PT ;  /* 0xffffff7f00007812 */ /* 0x000fe400078ec0ff */
[----:B------:R-:W-:Y:S02]  /*5720*/  LOP3.LUT P1, RZ, R58, 0x10000000, RZ, 0xc0, !PT ;  /* 0x100000003aff7812 */ /* 0x000fe4000782c0ff */
[----:B------:R-:W-:Y:S01]  /*5730*/  @P2 LOP3.LUT R0, R0, 0x80, RZ, 0xfc, !PT ;  /* 0x0000008000002812 */ /* 0x000fe200078efcff */
[----:B------:R-:W-:-:S03]  /*5740*/  IMAD.MOV.U32 R54, RZ, RZ, R52 ;  /* 0x000000ffff367224 */ /* 0x000fc600078e0034 */
[----:B------:R-:W-:Y:S02]  /*5750*/  LOP3.LUT R0, R0, 0xfffffeff, RZ, 0xc0, !PT ;  /* 0xfffffeff00007812 */ /* 0x000fe400078ec0ff */
[----:B------:R-:W-:Y:S02]  /*5760*/  MOV R55, R53 ;  /* 0x0000003500377202 */ /* 0x000fe40000000f00 */
[----:B------:R-:W-:Y:S02]  /*5770*/  CS2R R52, SRZ ;  /* 0x0000000000347805 */ /* 0x000fe4000001ff00 */
[----:B------:R-:W-:Y:S02]  /*5780*/  @P3 LOP3.LUT R0, R0, 0x100, RZ, 0xfc, !PT ;  /* 0x0000010000003812 */ /* 0x000fe400078efcff */
[----:B------:R-:W-:Y:S02]  /*5790*/  LOP3.LUT P3, RZ, R58, 0x8000000, RZ, 0xc0, !PT ;  /* 0x080000003aff7812 */ /* 0x000fe4000786c0ff */
[----:B--2---:R0:W2:Y:S02]  /*57a0*/  @P1 LDG.E.64 R52, desc[UR14][R6.64] ;  /* 0x0000000e06341981 */ /* 0x0040a4000c1e1b00 */
[----:B0-----:R-:W-:Y:S01]  /*57b0*/  MOV R6, R12 ;  /* 0x0000000c00067202 */ /* 0x001fe20000000f00 */
[----:B------:R-:W-:Y:S01]  /*57c0*/  IMAD.MOV.U32 R7, RZ, RZ, R13 ;  /* 0x000000ffff077224 */ /* 0x000fe200078e000d */
[----:B------:R-:W-:-:S07]  /*57d0*/  CS2R R12, SRZ ;  /* 0x00000000000c7805 */ /* 0x000fce000001ff00 */
[----:B---3--:R-:W3:Y:S04]  /*57e0*/  @P3 LDG.E.64 R12, desc[UR14][R10.64] ;  /* 0x0000000e0a0c3981 */ /* 0x008ee8000c1e1b00 */
[----:B------:R2:W-:Y:S04]  /*57f0*/  STL [R1+0x49c], R59 ;  /* 0x00049c3b01007387 */ /* 0x0005e80000100800 */
[----:B------:R0:W-:Y:S01]  /*5800*/  STL [R1+0x4a0], R65 ;  /* 0x0004a04101007387 */ /* 0x0001e20000100800 */
[----:B--2---:R-:W-:Y:S02]  /*5810*/  IMAD.MOV.U32 R59, RZ, RZ, R52 ;  /* 0x000000ffff3b7224 */ /* 0x004fe400078e0034 */
[----:B---3--:R-:W-:Y:S01]  /*5820*/  IMAD.MOV.U32 R52, RZ, RZ, R13 ;  /* 0x000000ffff347224 */ /* 0x008fe200078e000d */
[----:B------:R1:W-:Y:S01]  /*5830*/  STL.64 [R1+0x330], R12 ;  /* 0x0003300c01007387 */ /* 0x0003e20000100a00 */
[----:B0-----:R-:W-:-:S03]  /*5840*/  MOV R65, R12 ;  /* 0x0000000c00417202 */ /* 0x001fc60000000f00 */
[----:B-1----:R-:W2:Y:S01]  /*5850*/  LDL.LU.64 R12, [R1+0x538] ;  /* 0x00053800010c7983 */ /* 0x002ea20000300a00 */
[----:B------:R-:W-:Y:S01]  /*5860*/  LOP3.LUT P2, RZ, R58, 0x4000000, RZ, 0xc0, !PT ;  /* 0x040000003aff7812 */ /* 0x000fe2000784c0ff */
[----:B------:R-:W-:Y:S02]  /*5870*/  IMAD.MOV.U32 R10, RZ, RZ, R16 ;  /* 0x000000ffff0a7224 */ /* 0x000fe400078e0010 */
[----:B------:R-:W-:Y:S01]  /*5880*/  IMAD.MOV.U32 R11, RZ, RZ, R17 ;  /* 0x000000ffff0b7224 */ /* 0x000fe200078e0011 */
[----:B------:R-:W-:-:S09]  /*5890*/  CS2R R16, SRZ ;  /* 0x0000000000107805 */ /* 0x000fd2000001ff00 */
[----:B--2---:R-:W2:Y:S01]  /*58a0*/  @P2 LDG.E.64 R16, desc[UR14][R12.64] ;  /* 0x0000000e0c102981 */ /* 0x004ea2000c1e1b00 */
[----:B------:R-:W-:-:S03]  /*58b0*/  LOP3.LUT P6, RZ, R58, 0x2000000, RZ, 0xc0, !PT ;  /* 0x020000003aff7812 */ /* 0x000fc600078cc0ff */
[----:B--2---:R0:W-:Y:S04]  /*58c0*/  STL.64 [R1+0x328], R16 ;  /* 0x0003281001007387 */ /* 0x0041e80000100a00 */
[----:B0-----:R-:W2:Y:S01]  /*58d0*/  LDL.LU.64 R16, [R1+0x530] ;  /* 0x0005300001107983 */ /* 0x001ea20000300a00 */
[----:B------:R-:W-:Y:S01]  /*58e0*/  MOV R12, R18 ;  /* 0x00000012000c7202 */ /* 0x000fe20000000f00 */
[----:B------:R-:W-:Y:S01]  /*58f0*/  IMAD.MOV.U32 R13, RZ, RZ, R19 ;  /* 0x000000ffff0d7224 */ /* 0x000fe200078e0013 */
[----:B------:R-:W-:-:S06]  /*5900*/  CS2R R18, SRZ ;  /* 0x0000000000127805 */ /* 0x000fcc000001ff00 */
[----:B--2---:R-:W2:Y:S01]  /*5910*/  @P6 LDG.E.64 R18, desc[UR14][R16.64] ;  /* 0x0000000e10126981 */ /* 0x004ea2000c1e1b00 */
[----:B------:R-:W-:-:S03]  /*5920*/  LOP3.LUT P6, RZ, R0, 0x40000, RZ, 0xc0, !PT ;  /* 0x0004000000ff7812 */ /* 0x000fc600078cc0ff */
[----:B--2---:R0:W-:Y:S04]  /*5930*/  STL.64 [R1+0x320], R18 ;  /* 0x0003201201007387 */ /* 0x0041e80000100a00 */
[----:B0-----:R-:W2:Y:S01]  /*5940*/  LDL.LU.64 R18, [R1+0x528] ;  /* 0x0005280001127983 */ /* 0x001ea20000300a00 */
[----:B------:R-:W-:Y:S01]  /*5950*/  IMAD.MOV.U32 R16, RZ, RZ, R22 ;  /* 0x000000ffff107224 */ /* 0x000fe200078e0016 */
[----:B------:R-:W-:Y:S02]  /*5960*/  MOV R17, R23 ;  /* 0x0000001700117202 */ /* 0x000fe40000000f00 */
[----:B------:R-:W-:-:S06]  /*5970*/  CS2R R22, SRZ ;  /* 0x0000000000167805 */ /* 0x000fcc000001ff00 */
[----:B--2---:R-:W2:Y:S01]  /*5980*/  @P6 LDG.E.64 R22, desc[UR14][R18.64] ;  /* 0x0000000e12166981 */ /* 0x004ea2000c1e1b00 */
[----:B------:R-:W-:-:S03]  /*5990*/  LOP3.LUT P0, RZ, R58, 0x800000, RZ, 0xc0, !PT ;  /* 0x008000003aff7812 */ /* 0x000fc6000780c0ff */
[----:B--2---:R0:W-:Y:S04]  /*59a0*/  STL.64 [R1+0x318], R22 ;  /* 0x0003181601007387 */ /* 0x0041e80000100a00 */
[----:B0-----:R-:W2:Y:S01]  /*59b0*/  LDL.LU.64 R22, [R1+0x520] ;  /* 0x0005200001167983 */ /* 0x001ea20000300a00 */
[----:B------:R-:W-:Y:S02]  /*59c0*/  IMAD.MOV.U32 R18, RZ, RZ, R24 ;  /* 0x000000ffff127224 */ /* 0x000fe400078e0018 */
[----:B------:R-:W-:Y:S01]  /*59d0*/  IMAD.MOV.U32 R19, RZ, RZ, R25 ;  /* 0x000000ffff137224 */ /* 0x000fe200078e0019 */
[----:B------:R-:W-:-:S06]  /*59e0*/  CS2R R24, SRZ ;  /* 0x0000000000187805 */ /* 0x000fcc000001ff00 */
[----:B--2---:R-:W2:Y:S01]  /*59f0*/  @P0 LDG.E.64 R24, desc[UR14][R22.64] ;  /* 0x0000000e16180981 */ /* 0x004ea2000c1e1b00 */
[----:B------:R-:W-:-:S03]  /*5a00*/  LOP3.LUT P4, RZ, R58, 0x400000, RZ, 0xc0, !PT ;  /* 0x004000003aff7812 */ /* 0x000fc6000788c0ff */
[----:B--2---:R0:W-:Y:S04]  /*5a10*/  STL.64 [R1+0x310], R24 ;  /* 0x0003101801007387 */ /* 0x0041e80000100a00 */
[----:B0-----:R-:W2:Y:S01]  /*5a20*/  LDL.LU.64 R24, [R1+0x518] ;  /* 0x0005180001187983 */ /* 0x001ea20000300a00 */
[----:B------:R-:W-:Y:S01]  /*5a30*/  MOV R22, R16 ;  /* 0x0000001000167202 */ /* 0x000fe20000000f00 */
[----:B------:R-:W-:Y:S01]  /*5a40*/  IMAD.MOV.U32 R23, RZ, RZ, R17 ;  /* 0x000000ffff177224 */ /* 0x000fe200078e0011 */
[----:B------:R-:W-:Y:S01]  /*5a50*/  MOV R17, R29 ;  /* 0x0000001d00117202 */ /* 0x000fe20000000f00 */
[----:B------:R-:W-:Y:S01]  /*5a60*/  IMAD.MOV.U32 R16, RZ, RZ, R28 ;  /* 0x000000ffff107224 */ /* 0x000fe200078e001c */
[----:B------:R-:W-:-:S06]  /*5a70*/  CS2R R28, SRZ ;  /* 0x00000000001c7805 */ /* 0x000fcc000001ff00 */
[----:B--2---:R0:W2:Y:S04]  /*5a80*/  @P4 LDG.E.64 R28, desc[UR14][R24.64] ;  /* 0x0000000e181c4981 */ /* 0x0040a8000c1e1b00 */
[----:B------:R1:W-:Y:S01]  /*5a90*/  @P5 STL.64 [R1+0x208], R48 ;  /* 0x0002083001005387 */ /* 0x0003e20000100a00 */
[----:B------:R-:W-:Y:S01]  /*5aa0*/  LOP3.LUT P5, RZ, R58, 0x200000, RZ, 0xc0, !PT ;  /* 0x002000003aff7812 */ /* 0x000fe200078ac0ff */
[----:B0-----:R-:W-:Y:S02]  /*5ab0*/  IMAD.MOV.U32 R24, RZ, RZ, R6 ;  /* 0x000000ffff187224 */ /* 0x001fe400078e0006 */
[----:B--2---:R0:W-:Y:S01]  /*5ac0*/  STL.64 [R1+0x308], R28 ;  /* 0x0003081c01007387 */ /* 0x0041e20000100a00 */
[----:B------:R-:W-:Y:S01]  /*5ad0*/  IMAD.MOV.U32 R25, RZ, RZ, R7 ;  /* 0x000000ffff197224 */ /* 0x000fe200078e0007 */
[----:B------:R-:W-:-:S02]  /*5ae0*/  LOP3.LUT P6, RZ, R0, 0x20000, RZ, 0xc0, !PT ;  /* 0x0002000000ff7812 */ /* 0x000fc400078cc0ff */
[----:B------:R-:W-:Y:S01]  /*5af0*/  LOP3.LUT P1, RZ, R58, 0x80000, RZ, 0xc0, !PT ;  /* 0x000800003aff7812 */ /* 0x000fe2000782c0ff */
[----:B-1----:R-:W2:Y:S04]  /*5b00*/  LDL.LU.64 R48, [R1+0x560] ;  /* 0x0005600001307983 */ /* 0x002ea80000300a00 */
[----:B0-----:R-:W3:Y:S01]  /*5b10*/  LDL.LU.64 R28, [R1+0x510] ;  /* 0x00051000011c7983 */ /* 0x001ee20000300a00 */
[----:B------:R-:W-:Y:S01]  /*5b20*/  MOV R6, R30 ;  /* 0x0000001e00067202 */ /* 0x000fe20000000f00 */
[----:B------:R-:W-:Y:S01]  /*5b30*/  IMAD.MOV.U32 R7, RZ, RZ, R31 ;  /* 0x000000ffff077224 */ /* 0x000fe200078e001f */
[----:B------:R-:W-:-:S06]  /*5b40*/  CS2R R30, SRZ ;  /* 0x00000000001e7805 */ /* 0x000fcc000001ff00 */
[----:B---3--:R-:W3:Y:S04]  /*5b50*/  @P5 LDG.E.64 R30, desc[UR14][R28.64] ;  /* 0x0000000e1c1e5981 */ /* 0x008ee8000c1e1b00 */
[----:B---3--:R0:W-:Y:S04]  /*5b60*/  STL.64 [R1+0x300], R30 ;  /* 0x0003001e01007387 */ /* 0x0081e80000100a00 */
[----:B0-----:R-:W3:Y:S01]  /*5b70*/  LDL.LU.64 R30, [R1+0x508] ;  /* 0x00050800011e7983 */ /* 0x001ee20000300a00 */
[----:B------:R-:W-:Y:S01]  /*5b80*/  IMAD.MOV.U32 R28, RZ, RZ, R34 ;  /* 0x000000ffff1c7224 */ /* 0x000fe200078e0022 */
[----:B------:R-:W-:-:S02]  /*5b90*/  MOV R29, R35 ;  /* 0x00000023001d7202 */ /* 0x000fc40000000f00 */
[----:B------:R-:W-:-:S06]  /*5ba0*/  CS2R R34, SRZ ;  /* 0x0000000000227805 */ /* 0x000fcc000001ff00 */
[----:B---3--:R-:W3:Y:S04]  /*5bb0*/  @P6 LDG.E.64 R34, desc[UR14][R30.64] ;  /* 0x0000000e1e226981 */ /* 0x008ee8000c1e1b00 */
[----:B---3--:R0:W-:Y:S04]  /*5bc0*/  STL.64 [R1+0x2f8], R34 ;  /* 0x0002f82201007387 */ /* 0x0081e80000100a00 */
[----:B0-----:R-:W3:Y:S01]  /*5bd0*/  LDL.LU.64 R34, [R1+0x500] ;  /* 0x0005000001227983 */ /* 0x001ee20000300a00 */
[----:B------:R-:W-:Y:S02]  /*5be0*/  IMAD.MOV.U32 R30, RZ, RZ, R36 ;  /* 0x000000ffff1e7224 */ /* 0x000fe400078e0024 */
[----:B------:R-:W-:Y:S01]  /*5bf0*/  IMAD.MOV.U32 R31, RZ, RZ, R37 ;  /* 0x000000ffff1f7224 */ /* 0x000fe200078e0025 */
[----:B------:R-:W-:-:S06]  /*5c00*/  CS2R R36, SRZ ;  /* 0x0000000000247805 */ /* 0x000fcc000001ff00 */
[----:B---3--:R-:W3:Y:S01]  /*5c10*/  @P1 LDG.E.64 R36, desc[UR14][R34.64] ;  /* 0x0000000e22241981 */ /* 0x008ee2000c1e1b00 */
[----:B------:R-:W-:-:S03]  /*5c20*/  LOP3.LUT P3, RZ, R58, 0x40000, RZ, 0xc0, !PT ;  /* 0x000400003aff7812 */ /* 0x000fc6000786c0ff */
[----:B---3--:R0:W-:Y:S04]  /*5c30*/  STL.64 [R1+0x2f0], R36 ;  /* 0x0002f02401007387 */ /* 0x0081e80000100a00 */
[----:B0-----:R-:W3:Y:S01]  /*5c40*/  LDL.LU.64 R36, [R1+0x4f8] ;  /* 0x0004f80001247983 */ /* 0x001ee20000300a00 */
[----:B------:R-:W-:Y:S01]  /*5c50*/  MOV R34, R14 ;  /* 0x0000000e00227202 */ /* 0x000fe20000000f00 */
[----:B------:R-:W-:Y:S01]  /*5c60*/  IMAD.MOV.U32 R35, RZ, RZ, R15 ;  /* 0x000000ffff237224 */ /* 0x000fe200078e000f */
[----:B------:R-:W-:-:S06]  /*5c70*/  CS2R R14, SRZ ;  /* 0x00000000000e7805 */ /* 0x000fcc000001ff00 */
[----:B---3--:R-:W3:Y:S01]  /*5c80*/  @P3 LDG.E.64 R14, desc[UR14][R36.64] ;  /* 0x0000000e240e3981 */ /* 0x008ee2000c1e1b00 */
[----:B------:R-:W-:-:S03]  /*5c90*/  LOP3.LUT P2, RZ, R58, 0x20000, RZ, 0xc0, !PT ;  /* 0x000200003aff7812 */ /* 0x000fc6000784c0ff */
[----:B---3--:R0:W-:Y:S04]  /*5ca0*/  STL.64 [R1+0x2e8], R14 ;  /* 0x0002e80e01007387 */ /* 0x0081e80000100a00 */
[----:B0-----:R-:W3:Y:S01]  /*5cb0*/  LDL.LU.64 R14, [R1+0x4f0] ;  /* 0x0004f000010e7983 */ /* 0x001ee20000300a00 */
[----:B------:R-:W-:Y:S01]  /*5cc0*/  IMAD.MOV.U32 R36, RZ, RZ, R30 ;  /* 0x000000ffff247224 */ /* 0x000fe200078e001e */
[----:B------:R-:W-:Y:S01]  /*5cd0*/  MOV R37, R31 ;  /* 0x0000001f00257202 */ /* 0x000fe20000000f00 */
[----:B------:R-:W-:Y:S01]  /*5ce0*/  IMAD.MOV.U32 R30, RZ, RZ, R10 ;  /* 0x000000ffff1e7224 */ /* 0x000fe200078e000a */
[----:B------:R-:W-:Y:S01]  /*5cf0*/  MOV R10, R40 ;  /* 0x00000028000a7202 */ /* 0x000fe20000000f00 */
[----:B------:R-:W-:Y:S02]  /*5d00*/  IMAD.MOV.U32 R31, RZ, RZ, R11 ;  /* 0x000000ffff1f7224 */ /* 0x000fe400078e000b */
        /* <DEDUP_REMOVED lines=49> */
[----:B------:R-:W-:Y:S01]  /*6020*/  MOV R51, R25 ;  /* 0x0000001900337202 */ /* 0x000fe20000000f00 */
[----:B------:R-:W-:Y:S02]  /*6030*/  IMAD.MOV.U32 R50, RZ, RZ, R24 ;  /* 0x000000ffff327224 */ /* 0x000fe400078e0018 */
[----:B------:R-:W-:-:S02]  /*6040*/  IMAD.MOV.U32 R24, RZ, RZ, R32 ;  /* 0x000000ffff187224 */ /* 0x000fc400078e0020 */
[----:B------:R-:W-:Y:S01]  /*6050*/  IMAD.MOV.U32 R25, RZ, RZ, R33 ;  /* 0x000000ffff197224 */ /* 0x000fe200078e0021 */
[----:B------:R-:W-:-:S06]  /*6060*/  CS2R R32, SRZ ;  /* 0x0000000000207805 */ /* 0x000fcc000001ff00 */
[----:B---3--:R-:W3:Y:S01]  /*6070*/  @P3 LDG.E.64 R32, desc[UR14][R20.64] ;  /* 0x0000000e14203981 */ /* 0x008ee2000c1e1b00 */
[----:B------:R-:W-:Y:S02]  /*6080*/  LOP3.LUT P2, RZ, R58, 0x100, RZ, 0xc0, !PT ;  /* 0x000001003aff7812 */ /* 0x000fe4000784c0ff */
[----:B------:R-:W-:-:S11]  /*6090*/  LOP3.LUT R0, R0, 0xffff7fff, RZ, 0xc0, !PT ;  /* 0xffff7fff00007812 */ /* 0x000fd600078ec0ff */
[----:B------:R-:W-:Y:S02]  /*60a0*/  @P2 LOP3.LUT R0, R0, 0x8000, RZ, 0xfc, !PT ;  /* 0x0000800000002812 */ /* 0x000fe400078efcff */
[----:B------:R-:W-:Y:S01]  /*60b0*/  LOP3.LUT P2, RZ, R58, 0x200, RZ, 0xc0, !PT ;  /* 0x000002003aff7812 */ /* 0x000fe2000784c0ff */
[----:B---3--:R0:W-:Y:S04]  /*60c0*/  STL.64 [R1+0x2b0], R32 ;  /* 0x0002b02001007387 */ /* 0x0081e80000100a00 */
[----:B0-----:R-:W3:Y:S01]  /*60d0*/  LDL.LU.64 R32, [R1+0x4b8] ;  /* 0x0004b80001207983 */ /* 0x001ee20000300a00 */
[----:B------:R-:W-:-:S07]  /*60e0*/  LOP3.LUT R0, R0, 0xfffeffff, RZ, 0xc0, !PT ;  /* 0xfffeffff00007812 */ /* 0x000fce00078ec0ff */
[----:B------:R-:W-:Y:S02]  /*60f0*/  @P2 LOP3.LUT R0, R0, 0x10000, RZ, 0xfc, !PT ;  /* 0x0001000000002812 */ /* 0x000fe400078efcff */
[----:B------:R-:W-:Y:S01]  /*6100*/  LOP3.LUT P2, RZ, R58, 0x400, RZ, 0xc0, !PT ;  /* 0x000004003aff7812 */ /* 0x000fe2000784c0ff */
[----:B------:R-:W-:Y:S01]  /*6110*/  IMAD.MOV.U32 R21, RZ, RZ, R43 ;  /* 0x000000ffff157224 */ /* 0x000fe200078e002b */
[----:B------:R-:W-:Y:S02]  /*6120*/  MOV R20, R42 ;  /* 0x0000002a00147202 */ /* 0x000fe40000000f00 */
[----:B------:R-:W-:-:S09]  /*6130*/  CS2R R42, SRZ ;  /* 0x00000000002a7805 */ /* 0x000fd2000001ff00 */
        /* <DEDUP_REMOVED lines=10> */
[----:B------:R-:W-:Y:S02]  /*61e0*/  LOP3.LUT P2, RZ, R0, 0x8000, RZ, 0xc0, !PT ;  /* 0x0000800000ff7812 */ /* 0x000fe4000784c0ff */
[----:B------:R-:W-:Y:S01]  /*61f0*/  LOP3.LUT P4, RZ, R58, 0x40, RZ, 0xc0, !PT ;  /* 0x000000403aff7812 */ /* 0x000fe2000788c0ff */
[----:B---3--:R0:W-:Y:S04]  /*6200*/  STL.64 [R1+0x2a0], R2 ;  /* 0x0002a00201007387 */ /* 0x0081e80000100a00 */
[----:B0-----:R-:W3:Y:S01]  /*6210*/  LDL.LU.64 R2, [R1+0x4a8] ;  /* 0x0004a80001027983 */ /* 0x001ee20000300a00 */
[----:B------:R-:W-:-:S06]  /*6220*/  CS2R R42, SRZ ;  /* 0x00000000002a7805 */ /* 0x000fcc000001ff00 */
[----:B---3--:R0:W3:Y:S02]  /*6230*/  @P2 LDG.E.64 R42, desc[UR14][R2.64] ;  /* 0x0000000e022a2981 */ /* 0x0080e4000c1e1b00 */
[----:B0-----:R-:W-:-:S06]  /*6240*/  CS2R R2, SRZ ;  /* 0x0000000000027805 */ /* 0x001fcc000001ff00 */
[----:B--2---:R-:W2:Y:S01]  /*6250*/  @P4 LDG.E.64 R2, desc[UR14][R48.64] ;  /* 0x0000000e30024981 */ /* 0x004ea2000c1e1b00 */
[----:B------:R-:W-:-:S03]  /*6260*/  LOP3.LUT P5, RZ, R58, 0x20, RZ, 0xc0, !PT ;  /* 0x000000203aff7812 */ /* 0x000fc600078ac0ff */
[----:B------:R0:W-:Y:S01]  /*6270*/  STL.64 [R1+0x3b8], R60 ;  /* 0x0003b83c01007387 */ /* 0x0001e20000100a00 */
[C---:B------:R-:W-:Y:S02]  /*6280*/  LOP3.LUT P6, RZ, R58.reuse, 0x10, RZ, 0xc0, !PT ;  /* 0x000000103aff7812 */ /* 0x040fe400078cc0ff */
[C---:B------:R-:W-:Y:S02]  /*6290*/  LOP3.LUT P0, RZ, R58.reuse, 0x80, RZ, 0xc0, !PT ;  /* 0x000000803aff7812 */ /* 0x040fe4000780c0ff */
[----:B------:R-:W-:Y:S01]  /*62a0*/  LOP3.LUT P1, RZ, R58, 0x8, RZ, 0xc0, !PT ;  /* 0x000000083aff7812 */ /* 0x000fe2000782c0ff */
[----:B------:R-:W4:Y:S01]  /*62b0*/  LDL.LU.64 R48, [R1+0x218] ;  /* 0x0002180001307983 */ /* 0x000f220000300a00 */
[----:B0-----:R-:W-:Y:S02]  /*62c0*/  IMAD.MOV.U32 R60, RZ, RZ, R38 ;  /* 0x000000ffff3c7224 */ /* 0x001fe400078e0026 */
[----:B------:R-:W-:Y:S02]  /*62d0*/  IMAD.MOV.U32 R61, RZ, RZ, R39 ;  /* 0x000000ffff3d7224 */ /* 0x000fe400078e0027 */
[----:B------:R-:W4:Y:S04]  /*62e0*/  LDL.LU.64 R38, [R1+0x558] ;  /* 0x0005580001267983 */ /* 0x000f280000300a00 */
[----:B--2---:R0:W-:Y:S02]  /*62f0*/  STL.64 [R1+0x288], R2 ;  /* 0x0002880201007387 */ /* 0x0041e40000100a00 */
[----:B0-----:R-:W-:-:S06]  /*6300*/  CS2R R2, SRZ ;  /* 0x0000000000027805 */ /* 0x001fcc000001ff00 */
[----:B------:R-:W2:Y:S04]  /*6310*/  @P5 LDG.E.64 R2, desc[UR14][R26.64] ;  /* 0x0000000e1a025981 */ /* 0x000ea8000c1e1b00 */
[----:B---3--:R0:W-:Y:S02]  /*6320*/  STL.64 [R1+0x298], R42 ;  /* 0x0002982a01007387 */ /* 0x0081e40000100a00 */
[----:B0-----:R-:W-:-:S06]  /*6330*/  CS2R R42, SRZ ;  /* 0x00000000002a7805 */ /* 0x001fcc000001ff00 */
[----:B----4-:R-:W3:Y:S04]  /*6340*/  @P0 LDG.E.64 R42, desc[UR14][R38.64] ;  /* 0x0000000e262a0981 */ /* 0x010ee8000c1e1b00 */
[----:B------:R-:W4:Y:S04]  /*6350*/  LDL.LU.64 R38, [R1+0x268] ;  /* 0x0002680001267983 */ /* 0x000f280000300a00 */
[----:B--2---:R0:W-:Y:S02]  /*6360*/  STL.64 [R1+0x280], R2 ;  /* 0x0002800201007387 */ /* 0x0041e40000100a00 */
[----:B0-----:R-:W-:-:S06]  /*6370*/  CS2R R2, SRZ ;  /* 0x0000000000027805 */ /* 0x001fcc000001ff00 */
[----:B------:R-:W2:Y:S04]  /*6380*/  @P6 LDG.E.64 R2, desc[UR14][R4.64] ;  /* 0x0000000e04026981 */ /* 0x000ea8000c1e1b00 */
[----:B---3--:R0:W-:Y:S04]  /*6390*/  STL.64 [R1+0x290], R42 ;  /* 0x0002902a01007387 */ /* 0x0081e80000100a00 */
[----:B0-----:R-:W3:Y:S04]  /*63a0*/  LDL.LU.64 R42, [R1+0x260] ;  /* 0x00026000012a7983 */ /* 0x001ee80000300a00 */
[----:B--2---:R0:W-:Y:S02]  /*63b0*/  STL.64 [R1+0x278], R2 ;  /* 0x0002780201007387 */ /* 0x0041e40000100a00 */
[----:B0-----:R-:W-:-:S06]  /*63c0*/  CS2R R2, SRZ ;  /* 0x0000000000027805 */ /* 0x001fcc000001ff00 */
[----:B----4-:R-:W2:Y:S01]  /*63d0*/  @P1 LDG.E.64 R2, desc[UR14][R38.64] ;  /* 0x0000000e26021981 */ /* 0x010ea2000c1e1b00 */
[C---:B------:R-:W-:Y:S02]  /*63e0*/  LOP3.LUT P3, RZ, R58.reuse, 0x4, RZ, 0xc0, !PT ;  /* 0x000000043aff7812 */ /* 0x040fe4000786c0ff */
[----:B------:R-:W-:Y:S01]  /*63f0*/  LOP3.LUT P2, RZ, R58, 0x2, RZ, 0xc0, !PT ;  /* 0x000000023aff7812 */ /* 0x000fe2000784c0ff */
[----:B------:R-:W4:Y:S04]  /*6400*/  LDL.LU.64 R38, [R1+0x250] ;  /* 0x0002500001267983 */ /* 0x000f280000300a00 */
[----:B--2---:R0:W-:Y:S02]  /*6410*/  STL.64 [R1+0x270], R2 ;  /* 0x0002700201007387 */ /* 0x0041e40000100a00 */
[----:B0-----:R-:W-:-:S06]  /*6420*/  CS2R R2, SRZ ;  /* 0x0000000000027805 */ /* 0x001fcc000001ff00 */
[----:B---3--:R-:W2:Y:S04]  /*6430*/  @P3 LDG.E.64 R2, desc[UR14][R42.64] ;  /* 0x0000000e2a023981 */ /* 0x008ea8000c1e1b00 */
[----:B------:R-:W3:Y:S04]  /*6440*/  LDL.LU.64 R42, [R1+0x258] ;  /* 0x00025800012a7983 */ /* 0x000ee80000300a00 */
[----:B--2---:R0:W-:Y:S02]  /*6450*/  STL.64 [R1+0x268], R2 ;  /* 0x0002680201007387 */ /* 0x0041e40000100a00 */
[----:B0-----:R-:W-:-:S06]  /*6460*/  CS2R R2, SRZ ;  /* 0x0000000000027805 */ /* 0x001fcc000001ff00 */
[----:B---3--:R-:W2:Y:S01]  /*6470*/  @P2 LDG.E.64 R2, desc[UR14][R42.64] ;  /* 0x0000000e2a022981 */ /* 0x008ea2000c1e1b00 */
[----:B------:R-:W-:-:S03]  /*6480*/  LOP3.LUT P0, RZ, R58, 0x1, RZ, 0xc0, !PT ;  /* 0x000000013aff7812 */ /* 0x000fc6000780c0ff */
[----:B------:R-:W3:Y:S04]  /*6490*/  LDL.LU.64 R42, [R1+0x248] ;  /* 0x00024800012a7983 */ /* 0x000ee80000300a00 */
[----:B--2---:R0:W-:Y:S02]  /*64a0*/  STL.64 [R1+0x260], R2 ;  /* 0x0002600201007387 */ /* 0x0041e40000100a00 */
[----:B0-----:R-:W-:-:S06]  /*64b0*/  CS2R R2, SRZ ;  /* 0x0000000000027805 */ /* 0x001fcc000001ff00 */
[----:B----4-:R-:W2:Y:S01]  /*64c0*/  @P0 LDG.E.64 R2, desc[UR14][R38.64] ;  /* 0x0000000e26020981 */ /* 0x010ea2000c1e1b00 */
[----:B------:R-:W-:-:S03]  /*64d0*/  LOP3.LUT P4, RZ, R57, 0x80000000, RZ, 0xc0, !PT ;  /* 0x8000000039ff7812 */ /* 0x000fc6000788c0ff */
[----:B------:R-:W4:Y:S04]  /*64e0*/  LDL.LU.64 R38, [R1+0x240] ;  /* 0x0002400001267983 */ /* 0x000f280000300a00 */
        /* <DEDUP_REMOVED lines=14> */
[----:B------:R-:W3:Y:S01]  /*65d0*/  LDL.LU.64 R42, [R1+0x228] ;  /* 0x00022800012a7983 */ /* 0x000ee20000300a00 */
[----:B------:R-:W-:Y:S02]  /*65e0*/  LOP3.LUT P3, RZ, R57, 0x2000000, RZ, 0xc0, !PT ;  /* 0x0200000039ff7812 */ /* 0x000fe4000786c0ff */
[----:B------:R-:W-:Y:S01]  /*65f0*/  LOP3.LUT R0, R0, 0xffffdfff, RZ, 0xc0, !PT ;  /* 0xffffdfff00007812 */ /* 0x000fe200078ec0ff */
[----:B--2---:R0:W-:Y:S02]  /*6600*/  STL.64 [R1+0x240], R2 ;  /* 0x0002400201007387 */ /* 0x0041e40000100a00 */
[----:B0-----:R-:W-:-:S06]  /*6610*/  CS2R R2, SRZ ;  /* 0x0000000000027805 */ /* 0x001fcc000001ff00 */
[----:B----4-:R-:W2:Y:S02]  /*6620*/  @P1 LDG.E.64 R2, desc[UR14][R38.64] ;  /* 0x0000000e26021981 */ /* 0x010ea4000c1e1b00 */
[----:B------:R-:W-:Y:S02]  /*6630*/  @P3 LOP3.LUT R0, R0, 0x2000, RZ, 0xfc, !PT ;  /* 0x0000200000003812 */ /* 0x000fe400078efcff */
[----:B------:R-:W-:Y:S02]  /*6640*/  LOP3.LUT P3, RZ, R57, 0x4000000, RZ, 0xc0, !PT ;  /* 0x0400000039ff7812 */ /* 0x000fe4000786c0ff */
[----:B------:R-:W-:Y:S01]  /*6650*/  LOP3.LUT R0, R0, 0xffffbfff, RZ, 0xc0, !PT ;  /* 0xffffbfff00007812 */ /* 0x000fe200078ec0ff */
[----:B------:R-:W4:Y:S10]  /*6660*/  LDL.LU.64 R38, [R1+0x338] ;  /* 0x0003380001267983 */ /* 0x000f340000300a00 */
[----:B------:R-:W-:-:S02]  /*6670*/  @P3 LOP3.LUT R0, R0, 0x4000, RZ, 0xfc, !PT ;  /* 0x0000400000003812 */ /* 0x000fc400078efcff */
[----:B------:R-:W-:Y:S01]  /*6680*/  LOP3.LUT P3, RZ, R57, 0x8000000, RZ, 0xc0, !PT ;  /* 0x0800000039ff7812 */ /* 0x000fe2000786c0ff */
[----:B--2---:R0:W-:Y:S02]  /*6690*/  STL.64 [R1+0x238], R2 ;  /* 0x0002380201007387 */ /* 0x0041e40000100a00 */
[----:B0-----:R-:W-:Y:S01]  /*66a0*/  MOV R2, R8 ;  /* 0x0000000800027202 */ /* 0x001fe20000000f00 */
[----:B------:R-:W-:Y:S01]  /*66b0*/  IMAD.MOV.U32 R3, RZ, RZ, R9 ;  /* 0x000000ffff037224 */ /* 0x000fe200078e0009 */
[----:B------:R-:W-:Y:S01]  /*66c0*/  MOV R9, R61 ;  /* 0x0000003d00097202 */ /* 0x000fe20000000f00 */
[----:B------:R-:W-:Y:S01]  /*66d0*/  IMAD.MOV.U32 R8, RZ, RZ, R60 ;  /* 0x000000ffff087224 */ /* 0x000fe200078e003c */
[----:B------:R-:W-:-:S06]  /*66e0*/  CS2R R60, SRZ ;  /* 0x00000000003c7805 */ /* 0x000fcc000001ff00 */
[----:B---3--:R0:W2:Y:S01]  /*66f0*/  @P3 LDG.E.64 R60, desc[UR14][R42.64] ;  /* 0x0000000e2a3c3981 */ /* 0x0080a2000c1e1b00 */
[----:B------:R-:W-:Y:S01]  /*6700*/  LOP3.LUT P3, RZ, R0, 0x4000, RZ, 0xc0, !PT ;  /* 0x0000400000ff7812 */ /* 0x000fe2000786c0ff */
[----:B0-----:R-:W-:Y:S01]  /*6710*/  IMAD.MOV.U32 R42, RZ, RZ, R32 ;  /* 0x000000ffff2a7224 */ /* 0x001fe200078e0020 */
[----:B------:R-:W-:Y:S01]  /*6720*/  MOV R32, R20 ;  /* 0x0000001400207202 */ /* 0x000fe20000000f00 */
[----:B------:R-:W-:Y:S02]  /*6730*/  IMAD.MOV.U32 R43, RZ, RZ, R33 ;  /* 0x000000ffff2b7224 */ /* 0x000fe400078e0021 */
[----:B------:R-:W-:Y:S01]  /*6740*/  IMAD.MOV.U32 R33, RZ, RZ, R21 ;  /* 0x000000ffff217224 */ /* 0x000fe200078e0015 */
[----:B------:R-:W-:Y:S01]  /*6750*/  MOV R21, R51 ;  /* 0x0000003300157202 */ /* 0x000fe20000000f00 */
[----:B------:R-:W-:Y:S02]  /*6760*/  IMAD.MOV.U32 R20, RZ, RZ, R50 ;  /* 0x000000ffff147224 */ /* 0x000fe400078e0032 */
[----:B------:R-:W-:Y:S01]  /*6770*/  IMAD.MOV.U32 R50, RZ, RZ, R46 ;  /* 0x000000ffff327224 */ /* 0x000fe200078e002e */
[----:B------:R-:W-:Y:S01]  /*6780*/  MOV R46, R40 ;  /* 0x00000028002e7202 */ /* 0x000fe20000000f00 */
[----:B------:R-:W-:-:S02]  /*6790*/  IMAD.MOV.U32 R51, RZ, RZ, R47 ;  /* 0x000000ffff337224 */ /* 0x000fc400078e002f */
[----:B------:R-:W-:Y:S01]  /*67a0*/  IMAD.MOV.U32 R47, RZ, RZ, R41 ;  /* 0x000000ffff2f7224 */ /* 0x000fe200078e0029 */
[----:B------:R-:W-:Y:S01]  /*67b0*/  MOV R41, R37 ;  /* 0x0000002500297202 */ /* 0x000fe20000000f00 */
[----:B------:R-:W-:Y:S02]  /*67c0*/  IMAD.MOV.U32 R40, RZ, RZ, R36 ;  /* 0x000000ffff287224 */ /* 0x000fe400078e0024 */
[----:B------:R-:W-:Y:S02]  /*67d0*/  IMAD.MOV.U32 R36, RZ, RZ, R62 ;  /* 0x000000ffff247224 */ /* 0x000fe400078e003e */
[----:B------:R-:W-:Y:S01]  /*67e0*/  IMAD.MOV.U32 R37, RZ, RZ, R63 ;  /* 0x000000ffff257224 */ /* 0x000fe200078e003f */
[----:B------:R-:W-:-:S06]  /*67f0*/  CS2R R62, SRZ ;  /* 0x00000000003e7805 */ /* 0x000fcc000001ff00 */
[----:B------:R0:W3:Y:S01]  /*6800*/  @P3 LDG.E.64 R62, desc[UR14][R2.64] ;  /* 0x0000000e023e3981 */ /* 0x0000e2000c1e1b00 */
[----:B------:R-:W-:Y:S02]  /*6810*/  LOP3.LUT P3, RZ, R0, 0x2000, RZ, 0xc0, !PT ;  /* 0x0000200000ff7812 */ /* 0x000fe4000786c0ff */
[----:B0-----:R-:W-:-:S11]  /*6820*/  CS2R R2, SRZ ;  /* 0x0000000000027805 */ /* 0x001fd6000001ff00 */
[----:B------:R-:W4:Y:S01]  /*6830*/  @P3 LDG.E.64 R2, desc[UR14][R48.64] ;  /* 0x0000000e30023981 */ /* 0x000f22000c1e1b00 */
[C---:B------:R-:W-:Y:S02]  /*6840*/  LOP3.LUT P2, RZ, R57.reuse, 0x1000000, RZ, 0xc0, !PT ;  /* 0x0100000039ff7812 */ /* 0x040fe4000784c0ff */
[C---:B------:R-:W-:Y:S02]  /*6850*/  LOP3.LUT P4, RZ, R57.reuse, 0x400000, RZ, 0xc0, !PT ;  /* 0x0040000039ff7812 */ /* 0x040fe4000788c0ff */
[----:B------:R-:W-:Y:S02]  /*6860*/  CS2R R4, SRZ ;  /* 0x0000000000047805 */ /* 0x000fe4000001ff00 */
[C---:B------:R-:W-:Y:S02]  /*6870*/  LOP3.LUT P5, RZ, R57.reuse, 0x200000, RZ, 0xc0, !PT ;  /* 0x0020000039ff7812 */ /* 0x040fe400078ac0ff */
[C---:B------:R-:W-:Y:S02]  /*6880*/  LOP3.LUT P3, RZ, R57.reuse, 0x400, RZ, 0xc0, !PT ;  /* 0x0000040039ff7812 */ /* 0x040fe4000786c0ff */
[----:B------:R-:W-:-:S02]  /*6890*/  LOP3.LUT P6, RZ, R57, 0x100000, RZ, 0xc0, !PT ;  /* 0x0010000039ff7812 */ /* 0x000fc400078cc0ff */
[----:B------:R-:W-:-:S03]  /*68a0*/  LOP3.LUT R0, R0, 0xfffffdff, RZ, 0xc0, !PT ;  /* 0xfffffdff00007812 */ /* 0x000fc600078ec0ff */
[----:B------:R0:W2:Y:S04]  /*68b0*/  @P4 LDG.E.64 R4, desc[UR14][R6.64] ;  /* 0x0000000e06044981 */ /* 0x0000a8000c1e1b00 */
[----:B----4-:R1:W-:Y:S02]  /*68c0*/  STL.64 [R1+0x220], R2 ;  /* 0x0002200201007387 */ /* 0x0103e40000100a00 */
[----:B-1----:R-:W-:-:S06]  /*68d0*/  CS2R R2, SRZ ;  /* 0x0000000000027805 */ /* 0x002fcc000001ff00 */
[----:B------:R-:W4:Y:S01]  /*68e0*/  @P2 LDG.E.64 R2, desc[UR14][R38.64] ;  /* 0x0000000e26022981 */ /* 0x000f22000c1e1b00 */
[----:B0-----:R-:W-:Y:S02]  /*68f0*/  CS2R R6, SRZ ;  /* 0x0000000000067805 */ /* 0x001fe4000001ff00 */
[C---:B------:R-:W-:Y:S02]  /*6900*/  LOP3.LUT P0, RZ, R57.reuse, 0x800000, RZ, 0xc0, !PT ;  /* 0x0080000039ff7812 */ /* 0x040fe4000780c0ff */
[----:B------:R-:W-:Y:S02]  /*6910*/  @P3 LOP3.LUT R0, R0, 0x200, RZ, 0xfc, !PT ;  /* 0x0000020000003812 */ /* 0x000fe400078efcff */
[C---:B------:R-:W-:Y:S01]  /*6920*/  LOP3.LUT P1, RZ, R57.reuse, 0x80000, RZ, 0xc0, !PT ;  /* 0x0008000039ff7812 */ /* 0x040fe2000782c0ff */
[----:B------:R0:W2:Y:S01]  /*6930*/  @P5 LDG.E.64 R6, desc[UR14][R8.64] ;  /* 0x0000000e08065981 */ /* 0x0000a2000c1e1b00 */
[----:B------:R-:W-:Y:S02]  /*6940*/  LOP3.LUT P3, RZ, R57, 0x800, RZ, 0xc0, !PT ;  /* 0x0000080039ff7812 */ /* 0x000fe4000786c0ff */
[----:B0-----:R-:W-:-:S02]  /*6950*/  CS2R R8, SRZ ;  /* 0x0000000000087805 */ /* 0x001fc4000001ff00 */
[----:B------:R-:W-:-:S04]  /*6960*/  LOP3.LUT R0, R0, 0xfffffbff, RZ, 0xc0, !PT ;  /* 0xfffffbff00007812 */ /* 0x000fc800078ec0ff */
[----:B------:R0:W2:Y:S05]  /*6970*/  @P6 LDG.E.64 R8, desc[UR14][R10.64] ;  /* 0x0000000e0a086981 */ /* 0x0000aa000c1e1b00 */
[----:B------:R-:W-:Y:S02]  /*6980*/  @P3 LOP3.LUT R0, R0, 0x400, RZ, 0xfc, !PT ;  /* 0x0000040000003812 */ /* 0x000fe400078efcff */
[C---:B------:R-:W-:Y:S02]  /*6990*/  LOP3.LUT P3, RZ, R57.reuse, 0x1000, RZ, 0xc0, !PT ;  /* 0x0000100039ff7812 */ /* 0x040fe4000786c0ff */
[----:B0-----:R-:W-:Y:S02]  /*69a0*/  CS2R R10, SRZ ;  /* 0x00000000000a7805 */ /* 0x001fe4000001ff00 */
[----:B------:R-:W-:-:S04]  /*69b0*/  LOP3.LUT P4, RZ, R57, 0x20000, RZ, 0xc0, !PT ;  /* 0x0002000039ff7812 */ /* 0x000fc8000788c0ff */
[----:B------:R0:W2:Y:S01]  /*69c0*/  @P1 LDG.E.64 R10, desc[UR14][R32.64] ;  /* 0x0000000e200a1981 */ /* 0x0000a2000c1e1b00 */
[----:B------:R-:W-:Y:S02]  /*69d0*/  LOP3.LUT R0, R0, 0xfffff7ff, RZ, 0xc0, !PT ;  /* 0xfffff7ff00007812 */ /* 0x000fe400078ec0ff */
[----:B0-----:R-:W-:Y:S01]  /*69e0*/  MOV R32, R20 ;  /* 0x0000001400207202 */ /* 0x001fe20000000f00 */
[----:B------:R-:W-:Y:S01]  /*69f0*/  IMAD.MOV.U32 R33, RZ, RZ, R21 ;  /* 0x000000ffff217224 */ /* 0x000fe200078e0015 */
[----:B------:R-:W-:Y:S01]  /*6a00*/  MOV R21, R45 ;  /* 0x0000002d00157202 */ /* 0x000fe20000000f00 */
[----:B------:R-:W-:Y:S02]  /*6a10*/  IMAD.MOV.U32 R20, RZ, RZ, R44 ;  /* 0x000000ffff147224 */ /* 0x000fe400078e002c */
[----:B------:R-:W-:Y:S02]  /*6a20*/  IMAD.MOV.U32 R44, RZ, RZ, R12 ;  /* 0x000000ffff2c7224 */ /* 0x000fe400078e000c */
[----:B------:R-:W-:Y:S01]  /*6a30*/  IMAD.MOV.U32 R45, RZ, RZ, R13 ;  /* 0x000000ffff2d7224 */ /* 0x000fe200078e000d */
[----:B------:R-:W-:-:S02]  /*6a40*/  CS2R R12, SRZ ;  /* 0x00000000000c7805 */ /* 0x000fc4000001ff00 */
[C---:B------:R-:W-:Y:S02]  /*6a50*/  LOP3.LUT P5, RZ, R57.reuse, 0x10000, RZ, 0xc0, !PT ;  /* 0x0001000039ff7812 */ /* 0x040fe400078ac0ff */
[----:B------:R-:W-:Y:S02]  /*6a60*/  @P3 LOP3.LUT R0, R0, 0x800, RZ, 0xfc, !PT ;  /* 0x0000080000003812 */ /* 0x000fe400078efcff */
[C---:B------:R-:W-:Y:S02]  /*6a70*/  LOP3.LUT P3, RZ, R57.reuse, 0x2000, RZ, 0xc0, !PT ;  /* 0x0000200039ff7812 */ /* 0x040fe4000786c0ff */
[----:B------:R-:W-:Y:S02]  /*6a80*/  LOP3.LUT P6, RZ, R57, 0x8000, RZ, 0xc0, !PT ;  /* 0x0000800039ff7812 */ /* 0x000fe400078cc0ff */
[----:B------:R-:W-:-:S09]  /*6a90*/  LOP3.LUT R0, R0, 0xffffefff, RZ, 0xc0, !PT ;  /* 0xffffefff00007812 */ /* 0x000fd200078ec0ff */
[----:B------:R-:W-:Y:S02]  /*6aa0*/  @P3 LOP3.LUT R0, R0, 0x1000, RZ, 0xfc, !PT ;  /* 0x0000100000003812 */ /* 0x000fe400078efcff */
[C---:B------:R-:W-:Y:S01]  /*6ab0*/  LOP3.LUT P3, RZ, R57.reuse, 0x4000, RZ, 0xc0, !PT ;  /* 0x0000400039ff7812 */ /* 0x040fe2000786c0ff */
[----:B------:R-:W-:Y:S01]  /*6ac0*/  IMAD.MOV.U32 R38, RZ, RZ, R24 ;  /* 0x000000ffff267224 */ /* 0x000fe200078e0018 */
[----:B------:R-:W-:Y:S02]  /*6ad0*/  MOV R39, R25 ;  /* 0x0000001900277202 */ /* 0x000fe40000000f00 */
[----:B------:R-:W-:Y:S02]  /*6ae0*/  CS2R R24, SRZ ;  /* 0x0000000000187805 */ /* 0x000fe4000001ff00 */
[----:B------:R-:W-:Y:S02]  /*6af0*/  CS2R R26, SRZ ;  /* 0x00000000001a7805 */ /* 0x000fe4000001ff00 */
[----:B------:R-:W-:Y:S01]  /*6b00*/  LOP3.LUT P1, RZ, R57, 0x100, RZ, 0xc0, !PT ;  /* 0x0000010039ff7812 */ /* 0x000fe2000782c0ff */
[----:B----4-:R0:W-:Y:S02]  /*6b10*/  STL.64 [R1+0x218], R2 ;  /* 0x0002180201007387 */ /* 0x0101e40000100a00 */
[----:B0-----:R-:W-:-:S06]  /*6b20*/  CS2R R2, SRZ ;  /* 0x0000000000027805 */ /* 0x001fcc000001ff00 */
[----:B------:R-:W4:Y:S01]  /*6b30*/  @P0 LDG.E.64 R2, desc[UR14][R42.64] ;  /* 0x0000000e2a020981 */ /* 0x000f22000c1e1b00 */
[----:B------:R-:W-:-:S13]  /*6b40*/  LOP3.LUT P0, RZ, R57, 0x40000, RZ, 0xc0, !PT ;  /* 0x0004000039ff7812 */ /* 0x000fda000780c0ff */
[----:B------:R0:W4:Y:S02]  /*6b50*/  @P0 LDG.E.64 R12, desc[UR14][R32.64] ;  /* 0x0000000e200c0981 */ /* 0x000124000c1e1b00 */
[----:B0-----:R-:W-:Y:S01]  /*6b60*/  MOV R32, R14 ;  /* 0x0000000e00207202 */ /* 0x001fe20000000f00 */
[----:B------:R-:W-:Y:S01]  /*6b70*/  IMAD.MOV.U32 R33, RZ, RZ, R15 ;  /* 0x000000ffff217224 */ /* 0x000fe200078e000f */
[----:B------:R-:W-:-:S06]  /*6b80*/  CS2R R14, SRZ ;  /* 0x00000000000e7805 */ /* 0x000fcc000001ff00 */
[----:B------:R0:W4:Y:S02]  /*6b90*/  @P4 LDG.E.64 R14, desc[UR14][R50.64] ;  /* 0x0000000e320e4981 */ /* 0x000124000c1e1b00 */
[----:B0-----:R-:W-:Y:S01]  /*6ba0*/  IMAD.MOV.U32 R50, RZ, RZ, R46 ;  /* 0x000000ffff327224 */ /* 0x001fe200078e002e */
[----:B------:R-:W-:Y:S01]  /*6bb0*/  MOV R51, R47 ;  /* 0x0000002f00337202 */ /* 0x000fe20000000f00 */
[----:B------:R-:W-:Y:S02]  /*6bc0*/  IMAD.MOV.U32 R46, RZ, RZ, R16 ;  /* 0x000000ffff2e7224 */ /* 0x000fe400078e0010 */
[----:B------:R-:W-:Y:S01]  /*6bd0*/  IMAD.MOV.U32 R47, RZ, RZ, R17 ;  /* 0x000000ffff2f7224 */ /* 0x000fe200078e0011 */
[----:B------:R-:W-:-:S06]  /*6be0*/  CS2R R16, SRZ ;  /* 0x0000000000107805 */ /* 0x000fcc000001ff00 */
[----:B------:R0:W4:Y:S02]  /*6bf0*/  @P5 LDG.E.64 R16, desc[UR14][R44.64] ;  /* 0x0000000e2c105981 */ /* 0x000124000c1e1b00 */
[----:B0-----:R-:W-:Y:S01]  /*6c00*/  MOV R44, R18 ;  /* 0x00000012002c7202 */ /* 0x001fe20000000f00 */
[----:B------:R-:W-:Y:S01]  /*6c10*/  IMAD.MOV.U32 R45, RZ, RZ, R19 ;  /* 0x000000ffff2d7224 */ /* 0x000fe200078e0013 */
[----:B------:R-:W-:-:S06]  /*6c20*/  CS2R R18, SRZ ;  /* 0x0000000000127805 */ /* 0x000fcc000001ff00 */
[----:B------:R0:W4:Y:S02]  /*6c30*/  @P6 LDG.E.64 R18, desc[UR14][R20.64] ;  /* 0x0000000e14126981 */ /* 0x000124000c1e1b00 */
[----:B0-----:R-:W-:-:S06]  /*6c40*/  CS2R R20, SRZ ;  /* 0x0000000000147805 */ /* 0x001fcc000001ff00 */
[----:B------:R0:W4:Y:S01]  /*6c50*/  @P3 LDG.E.64 R20, desc[UR14][R22.64] ;  /* 0x0000000e16143981 */ /* 0x000122000c1e1b00 */
[----:B------:R-:W-:Y:S02]  /*6c60*/  LOP3.LUT P3, RZ, R0, 0x1000, RZ, 0xc0, !PT ;  /* 0x0000100000ff7812 */ /* 0x000fe4000786c0ff */
[----:B0-----:R-:W-:-:S11]  /*6c70*/  CS2R R22, SRZ ;  /* 0x0000000000167805 */ /* 0x001fd6000001ff00 */
[----:B------:R0:W4:Y:S01]  /*6c80*/  @P3 LDG.E.64 R22, desc[UR14][R32.64] ;  /* 0x0000000e20163981 */ /* 0x000122000c1e1b00 */
[----:B------:R-:W-:-:S13]  /*6c90*/  LOP3.LUT P3, RZ, R0, 0x800, RZ, 0xc0, !PT ;  /* 0x0000080000ff7812 */ /* 0x000fda000786c0ff */
[----:B------:R-:W4:Y:S01]  /*6ca0*/  @P3 LDG.E.64 R24, desc[UR14][R50.64] ;  /* 0x0000000e32183981 */ /* 0x000f22000c1e1b00 */
[----:B------:R-:W-:Y:S02]  /*6cb0*/  LOP3.LUT P3, RZ, R0, 0x400, RZ, 0xc0, !PT ;  /* 0x0000040000ff7812 */ /* 0x000fe4000786c0ff */
[----:B0-----:R-:W-:Y:S02]  /*6cc0*/  CS2R R32, SRZ ;  /* 0x0000000000207805 */ /* 0x001fe4000001ff00 */
[----:B------:R-:W-:-:S04]  /*6cd0*/  LOP3.LUT P0, RZ, R57, 0x80, RZ, 0xc0, !PT ;  /* 0x0000008039ff7812 */ /* 0x000fc8000780c0ff */
[----:B------:R0:W4:Y:S04]  /*6ce0*/  @P1 LDG.E.64 R32, desc[UR14][R34.64] ;  /* 0x0000000e22201981 */ /* 0x000128000c1e1b00 */
[----:B------:R-:W3:Y:S04]  /*6cf0*/  LDL.LU.64 R50, [R1+0x208] ;  /* 0x0002080001327983 */ /* 0x000ee80000300a00 */
[----:B------:R-:W4:Y:S01]  /*6d00*/  @P3 LDG.E.64 R26, desc[UR14][R46.64] ;  /* 0x0000000e2e1a3981 */ /* 0x000f22000c1e1b00 */
[----:B0-----:R-:W-:-:S06]  /*6d10*/  CS2R R34, SRZ ;  /* 0x0000000000227805 */ /* 0x001fcc000001ff00 */
[----:B------:R-:W4:Y:S04]  /*6d20*/  @P0 LDG.E.64 R34, desc[UR14][R54.64] ;  /* 0x0000000e36220981 */ /* 0x000f28000c1e1b00 */
[----:B------:R-:W2:Y:S04]  /*6d30*/  LDL.LU.64 R46, [R1+0x210] ;  /* 0x00021000012e7983 */ /* 0x000ea80000300a00 */
[----:B------:R-:W3:Y:S01]  /*6d40*/  LDL.LU.64 R54, [R1+0x200] ;  /* 0x0002000001367983 */ /* 0x000ee20000300a00 */
[----:B------:R-:W-:Y:S01]  /*6d50*/  LOP3.LUT P3, RZ, R0, 0x200, RZ, 0xc0, !PT ;  /* 0x0000020000ff7812 */ /* 0x000fe2000786c0ff */
[----:B------:R-:W-:-:S02]  /*6d60*/  IMAD.MOV.U32 R42, RZ, RZ, R28 ;  /* 0x000000ffff2a7224 */ /* 0x000fc400078e001c */
[----:B------:R-:W-:Y:S01]  /*6d70*/  IMAD.MOV.U32 R43, RZ, RZ, R29 ;  /* 0x000000ffff2b7224 */ /* 0x000fe200078e001d */
[----:B------:R-:W-:Y:S02]  /*6d80*/  CS2R R28, SRZ ;  /* 0x00000000001c7805 */ /* 0x000fe4000001ff00 */
[C---:B------:R-:W-:Y:S02]  /*6d90*/  LOP3.LUT P2, RZ, R57.reuse, 0x200, RZ, 0xc0, !PT ;  /* 0x0000020039ff7812 */ /* 0x040fe4000784c0ff */
[----:B------:R-:W-:-:S05]  /*6da0*/  LOP3.LUT P4, RZ, R57, 0x40, RZ, 0xc0, !PT ;  /* 0x0000004039ff7812 */ /* 0x000fca000788c0ff */
[----:B------:R0:W4:Y:S01]  /*6db0*/  @P3 LDG.E.64 R28, desc[UR14][R44.64] ;  /* 0x0000000e2c1c3981 */ /* 0x000122000c1e1b00 */
[----:B------:R-:W-:Y:S02]  /*6dc0*/  LOP3.LUT P5, RZ, R57, 0x20, RZ, 0xc0, !PT ;  /* 0x0000002039ff7812 */ /* 0x000fe400078ac0ff */
[----:B0-----:R-:W-:Y:S01]  /*6dd0*/  MOV R44, R30 ;  /* 0x0000001e002c7202 */ /* 0x001fe20000000f00 */
[----:B------:R-:W-:Y:S01]  /*6de0*/  IMAD.MOV.U32 R45, RZ, RZ, R31 ;  /* 0x000000ffff2d7224 */ /* 0x000fe200078e001f */
[----:B------:R-:W-:-:S06]  /*6df0*/  CS2R R30, SRZ ;  /* 0x00000000001e7805 */ /* 0x000fcc000001ff00 */
[----:B------:R0:W4:Y:S01]  /*6e00*/  @P2 LDG.E.64 R30, desc[UR14][R36.64] ;  /* 0x0000000e241e2981 */ /* 0x000122000c1e1b00 */
[----:B------:R-:W-:Y:S02]  /*6e10*/  LOP3.LUT P6, RZ, R57, 0x10, RZ, 0xc0, !PT ;  /* 0x0000001039ff7812 */ /* 0x000fe400078cc0ff */
[----:B0-----:R-:W-:-:S06]  /*6e20*/  CS2R R36, SRZ ;  /* 0x0000000000247805 */ /* 0x001fcc000001ff00 */
[----:B------:R0:W4:Y:S01]  /*6e30*/  @P4 LDG.E.64 R36, desc[UR14][R38.64] ;  /* 0x0000000e26244981 */ /* 0x000122000c1e1b00 */
[----:B------:R-:W-:Y:S02]  /*6e40*/  LOP3.LUT P3, RZ, R0, 0x100, RZ, 0xc0, !PT ;  /* 0x0000010000ff7812 */ /* 0x000fe4000786c0ff */
[----:B0-----:R-:W-:-:S06]  /*6e50*/  CS2R R38, SRZ ;  /* 0x0000000000267805 */ /* 0x001fcc000001ff00 */
[----:B------:R0:W4:Y:S01]  /*6e60*/  @P5 LDG.E.64 R38, desc[UR14][R40.64] ;  /* 0x0000000e28265981 */ /* 0x000122000c1e1b00 */
[----:B------:R-:W-:Y:S02]  /*6e70*/  LOP3.LUT R58, R58, 0xbfffffff, RZ, 0xc0, !PT ;  /* 0xbfffffff3a3a7812 */ /* 0x000fe400078ec0ff */
[----:B0-----:R-:W-:-:S06]  /*6e80*/  CS2R R40, SRZ ;  /* 0x0000000000287805 */ /* 0x001fcc000001ff00 */
[----:B------:R0:W4:Y:S01]  /*6e90*/  @P6 LDG.E.64 R40, desc[UR14][R42.64] ;  /* 0x0000000e2a286981 */ /* 0x000122000c1e1b00 */
[----:B------:R-:W-:Y:S02]  /*6ea0*/  LOP3.LUT P6, RZ, R0, 0x4, RZ, 0xc0, !PT ;  /* 0x0000000400ff7812 */ /* 0x000fe400078cc0ff */
[----:B------:R-:W-:Y:S02]  /*6eb0*/  @P3 LOP3.LUT R58, R58, 0x40000000, RZ, 0xfc, !PT ;  /* 0x400000003a3a3812 */ /* 0x000fe400078efcff */
[----:B0-----:R-:W-:Y:S02]  /*6ec0*/  CS2R R42, SRZ ;  /* 0x00000000002a7805 */ /* 0x001fe4000001ff00 */
[----:B------:R-:W-:-:S04]  /*6ed0*/  LOP3.LUT P5, RZ, R0, 0x8, RZ, 0xc0, !PT ;  /* 0x0000000800ff7812 */ /* 0x000fc800078ac0ff */
[----:B------:R0:W4:Y:S01]  /*6ee0*/  @P3 LDG.E.64 R42, desc[UR14][R44.64] ;  /* 0x0000000e2c2a3981 */ /* 0x000122000c1e1b00 */
[C---:B------:R-:W-:Y:S02]  /*6ef0*/  LOP3.LUT P3, RZ, R58.reuse, 0x8000000, RZ, 0xc0, !PT ;  /* 0x080000003aff7812 */ /* 0x040fe4000786c0ff */
[----:B------:R-:W-:Y:S02]  /*6f00*/  LOP3.LUT R58, R58, 0x7fffffff, RZ, 0xc0, !PT ;  /* 0x7fffffff3a3a7812 */ /* 0x000fe400078ec0ff */
[----:B0-----:R-:W-:Y:S02]  /*6f10*/  CS2R R44, SRZ ;  /* 0x00000000002c7805 */ /* 0x001fe4000001ff00 */
[----:B------:R-:W-:Y:S02]  /*6f20*/  LOP3.LUT P0, RZ, R0, 0x20, RZ, 0xc0, !PT ;  /* 0x0000002000ff7812 */ /* 0x000fe4000780c0ff */
[----:B------:R-:W-:Y:S02]  /*6f30*/  @P6 LOP3.LUT R58, R58, 0x80000000, RZ, 0xfc, !PT ;  /* 0x800000003a3a6812 */ /* 0x000fe400078efcff */
[----:B------:R-:W-:-:S02]  /*6f40*/  LOP3.LUT P4, RZ, R0, 0x10, RZ, 0xc0, !PT ;  /* 0x0000001000ff7812 */ /* 0x000fc4000788c0ff */
[----:B------:R-:W-:Y:S02]  /*6f50*/  CS2R R48, SRZ ;  /* 0x0000000000307805 */ /* 0x000fe4000001ff00 */
[----:B------:R-:W-:Y:S01]  /*6f60*/  LOP3.LUT P1, RZ, R0, 0x40, RZ, 0xc0, !PT ;  /* 0x0000004000ff7812 */ /* 0x000fe2000782c0ff */
[----:B------:R-:W-:Y:S01]  /*6f70*/  IMAD.MOV.U32 R56, RZ, RZ, R53 ;  /* 0x000000ffff387224 */ /* 0x000fe200078e0035 */
[----:B--2---:R0:W2:Y:S01]  /*6f80*/  @P6 LDG.E.64 R44, desc[UR14][R46.64] ;  /* 0x0000000e2e2c6981 */ /* 0x0040a2000c1e1b00 */
[----:B------:R-:W-:-:S06]  /*6f90*/  LOP3.LUT P6, RZ, R58, 0x10000000, RZ, 0xc0, !PT ;  /* 0x100000003aff7812 */ /* 0x000fcc00078cc0ff */
[----:B---3--:R1:W3:Y:S01]  /*6fa0*/  @P4 LDG.E.64 R48, desc[UR14][R54.64] ;  /* 0x0000000e36304981 */ /* 0x0082e2000c1e1b00 */
[----:B0-----:R-:W-:-:S06]  /*6fb0*/  CS2R R46, SRZ ;  /* 0x00000000002e7805 */ /* 0x001fcc000001ff00 */
[----:B------:R0:W3:Y:S01]  /*6fc0*/  @P5 LDG.E.64 R46, desc[UR14][R50.64] ;  /* 0x0000000e322e5981 */ /* 0x0000e2000c1e1b00 */
[----:B-1----:R-:W-:Y:S02]  /*6fd0*/  CS2R R54, SRZ ;  /* 0x0000000000367805 */ /* 0x002fe4000001ff00 */
[----:B0-----:R-:W-:Y:S02]  /*6fe0*/  CS2R R50, SRZ ;  /* 0x0000000000327805 */ /* 0x001fe4000001ff00 */
[----:B------:R-:W-:-:S04]  /*6ff0*/  @P6 MOV R54, R56 ;  /* 0x0000003800366202 */ /* 0x000fc80000000f00 */
[----:B------:R0:W3:Y:S01]  /*7000*/  @P0 LDG.E.64 R50, desc[UR14][R68.64] ;  /* 0x0000000e44320981 */ /* 0x0000e2000c1e1b00 */
[----:B------:R-:W-:Y:S02]  /*7010*/  @P6 IMAD.MOV.U32 R55, RZ, RZ, R59 ;  /* 0x000000ffff376224 */ /* 0x000fe400078e003b */
[----:B0-----:R-:W-:Y:S01]  /*7020*/  IMAD.MOV.U32 R69, RZ, RZ, R52 ;  /* 0x000000ffff457224 */ /* 0x001fe200078e0034 */
[----:B------:R-:W-:Y:S01]  /*7030*/  CS2R R52, SRZ ;  /* 0x0000000000347805 */ /* 0x000fe2000001ff00 */
[----:B------:R-:W-:-:S03]  /*7040*/  IMAD.MOV.U32 R68, RZ, RZ, RZ ;  /* 0x000000ffff447224 */ /* 0x000fc600078e00ff */
[----:B------:R-:W-:Y:S02]  /*7050*/  @P3 MOV R68, R69 ;  /* 0x0000004500443202 */ /* 0x000fe40000000f00 */
[----:B------:R0:W3:Y:S02]  /*7060*/  @P1 LDG.E.64 R52, desc[UR14][R66.64] ;  /* 0x0000000e42341981 */ /* 0x0000e4000c1e1b00 */
[C---:B0-----:R-:W-:Y:S01]  /*7070*/  FMUL.FTZ R66, R54.reuse, R54 ;  /* 0x0000003636427220 */ /* 0x041fe20000410000 */
[----:B------:R-:W-:Y:S01]  /*7080*/  FADD.FTZ R54, R54, R55 ;  /* 0x0000003736367221 */ /* 0x000fe20000010000 */
[----:B------:R-:W-:Y:S02]  /*7090*/  FMUL.FTZ R67, R68, R68 ;  /* 0x0000004444437220 */ /* 0x000fe40000410000 */
[----:B------:R-:W-:Y:S01]  /*70a0*/  FFMA.FTZ R55, R55, R55, R66 ;  /* 0x0000003737377223 */ /* 0x000fe20000010042 */
[----:B------:R-:W-:Y:S02]  /*70b0*/  IMAD.MOV.U32 R66, RZ, RZ, RZ ;  /* 0x000000ffff427224 */ /* 0x000fe400078e00ff */
[----:B------:R-:W-:-:S02]  /*70c0*/  @P3 IMAD.MOV.U32 R66, RZ, RZ, R65 ;  /* 0x000000ffff423224 */ /* 0x000fc400078e0041 */
[----:B------:R-:W-:Y:S01]  /*70d0*/  FADD.FTZ R55, RZ, R55 ;  /* 0x00000037ff377221 */ /* 0x000fe20000010000 */
[----:B------:R-:W-:Y:S01]  /*70e0*/  FADD.FTZ R54, RZ, R54 ;  /* 0x00000036ff367221 */ /* 0x000fe20000010000 */
[----:B------:R-:W4:Y:S01]  /*70f0*/  LDL.LU R65, [R1+0x4a0] ;  /* 0x0004a00001417983 */ /* 0x000f220000300800 */
[----:B------:R-:W-:Y:S01]  /*7100*/  FFMA.FTZ R67, R66, R66, R67 ;  /* 0x0000004242437223 */ /* 0x000fe20000010043 */
[----:B------:R-:W-:-:S03]  /*7110*/  FADD.FTZ R68, R68, R66 ;  /* 0x0000004244447221 */ /* 0x000fc60000010000 */
[----:B------:R-:W-:Y:S01]  /*7120*/  FADD.FTZ R69, R55, R67 ;  /* 0x0000004337457221 */ /* 0x000fe20000010000 */
[----:B------:R-:W-:Y:S01]  /*7130*/  FADD.FTZ R68, R54, R68 ;  /* 0x0000004436447221 */ /* 0x000fe20000010000 */
[----:B------:R-:W2:Y:S04]  /*7140*/  LDL R67, [R1+0x32c] ;  /* 0x00032c0001437983 */ /* 0x000ea80000100800 */
[----:B------:R-:W3:Y:S01]  /*7150*/  LDL R54, [R1+0x328] ;  /* 0x0003280001367983 */ /* 0x000ee20000100800 */
[C---:B------:R-:W-:Y:S02]  /*7160*/  LOP3.LUT P2, RZ, R0.reuse, 0x80, RZ, 0xc0, !PT ;  /* 0x0000008000ff7812 */ /* 0x040fe4000784c0ff */
[----:B------:R-:W-:-:S04]  /*7170*/  LOP3.LUT R0, R0, 0xfffffffe, RZ, 0xc0, !PT ;  /* 0xfffffffe00007812 */ /* 0x000fc800078ec0ff */
[----:B------:R-:W-:Y:S02]  /*7180*/  @P5 LOP3.LUT R0, R0, 0x1, RZ, 0xfc, !PT ;  /* 0x0000000100005812 */ /* 0x000fe400078efcff */
[----:B------:R-:W-:Y:S01]  /*7190*/  LOP3.LUT P5, RZ, R58, 0x4000000, RZ, 0xc0, !PT ;  /* 0x040000003aff7812 */ /* 0x000fe200078ac0ff */
[----:B------:R-:W-:-:S12]  /*71a0*/  HFMA2.MMA R66, -RZ, RZ, 0, 0 ;  /* 0x00000000ff427435 */ /* 0x000fd800000001ff */
[----:B--2---:R-:W-:Y:S02]  /*71b0*/  @P5 IMAD.MOV.U32 R66, RZ, RZ, R67 ;  /* 0x000000ffff425224 */ /* 0x004fe400078e0043 */
[----:B------:R-:W-:Y:S01]  /*71c0*/  IMAD.MOV.U32 R67, RZ, RZ, RZ ;  /* 0x000000ffff437224 */ /* 0x000fe200078e00ff */
[----:B---3--:R-:W-:Y:S01]  /*71d0*/  @P5 MOV R67, R54 ;  /* 0x0000003600435202 */ /* 0x008fe20000000f00 */
[----:B------:R-:W-:-:S04]  /*71e0*/  FMUL.FTZ R54, R66, R66 ;  /* 0x0000004242367220 */ /* 0x000fc80000410000 */
[----:B------:R-:W-:Y:S01]  /*71f0*/  FADD.FTZ R66, R66, R67 ;  /* 0x0000004342427221 */ /* 0x000fe20000010000 */
[----:B------:R-:W-:Y:S01]  /*7200*/  FFMA.FTZ R67, R67, R67, R54 ;  /* 0x0000004343437223 */ /* 0x000fe20000010036 */
[----:B------:R-:W-:-:S06]  /*7210*/  CS2R R54, SRZ ;  /* 0x0000000000367805 */ /* 0x000fcc000001ff00 */
[----:B----4-:R0:W2:Y:S04]  /*7220*/  @P2 LDG.E.64 R54, desc[UR14][R64.64] ;  /* 0x0000000e40362981 */ /* 0x0100a8000c1e1b00 */
[----:B------:R-:W3:Y:S04]  /*7230*/  LDL R64, [R1+0x324] ;  /* 0x0003240001407983 */ /* 0x000ee80000100800 */
[----:B------:R-:W4:Y:S01]  /*7240*/  LDL R65, [R1+0x320] ;  /* 0x0003200001417983 */ /* 0x000f220000100800 */
[----:B------:R-:W-:Y:S01]  /*7250*/  LOP3.LUT P6, RZ, R58, 0x2000000, RZ, 0xc0, !PT ;  /* 0x020000003aff7812 */ /* 0x000fe200078cc0ff */
[----:B------:R-:W-:Y:S01]  /*7260*/  FADD.FTZ R68, R68, R66 ;  /* 0x0000004244447221 */ /* 0x000fe20000010000 */
[----:B------:R-:W-:-:S02]  /*7270*/  IMAD.MOV.U32 R66, RZ, RZ, RZ ;  /* 0x000000ffff427224 */ /* 0x000fc400078e00ff */
[----:B------:R-:W-:Y:S01]  /*7280*/  FADD.FTZ R67, R69, R67 ;  /* 0x0000004345437221 */ /* 0x000fe20000010000 */
[----:B------:R-:W-:Y:S01]  /*7290*/  LOP3.LUT P3, RZ, R58, 0x1000000, RZ, 0xc0, !PT ;  /* 0x010000003aff7812 */ /* 0x000fe2000786c0ff */
[----:B------:R-:W2:Y:S07]  /*72a0*/  LDL.LU R69, [R1+0x224] ;  /* 0x0002240001457983 */ /* 0x000eae0000300800 */
[----:B---3--:R-:W-:Y:S01]  /*72b0*/  @P6 IMAD.MOV.U32 R66, RZ, RZ, R64 ;  /* 0x000000ffff426224 */ /* 0x008fe200078e0040 */
[----:B0-----:R-:W-:-:S06]  /*72c0*/  HFMA2.MMA R64, -RZ, RZ, 0, 0 ;  /* 0x00000000ff407435 */ /* 0x001fcc00000001ff */
[----:B----4-:R-:W-:Y:S02]  /*72d0*/  @P6 IMAD.MOV.U32 R64, RZ, RZ, R65 ;  /* 0x000000ffff406224 */ /* 0x010fe400078e0041 */
[C---:B------:R-:W-:Y:S02]  /*72e0*/  FMUL.FTZ R65, R66.reuse, R66 ;  /* 0x0000004242417220 */ /* 0x040fe40000410000 */
[----:B------:R-:W-:Y:S02]  /*72f0*/  FADD.FTZ R66, R66, R64 ;  /* 0x0000004042427221 */ /* 0x000fe40000010000 */
[----:B------:R-:W-:Y:S02]  /*7300*/  FFMA.FTZ R64, R64, R64, R65 ;  /* 0x0000004040407223 */ /* 0x000fe40000010041 */
[----:B------:R-:W-:Y:S02]  /*7310*/  FADD.FTZ R65, R68, R66 ;  /* 0x0000004244417221 */ /* 0x000fe40000010000 */
[----:B------:R-:W3:Y:S01]  /*7320*/  LDL R66, [R1+0x31c] ;  /* 0x00031c0001427983 */ /* 0x000ee20000100800 */
[----:B------:R-:W-:-:S03]  /*7330*/  FADD.FTZ R64, R67, R64 ;  /* 0x0000004043407221 */ /* 0x000fc60000010000 */
[----:B------:R-:W4:Y:S01]  /*7340*/  LDL R67, [R1+0x318] ;  /* 0x0003180001437983 */ /* 0x000f220000100800 */
[----:B------:R-:W-:Y:S01]  /*7350*/  IMAD.MOV.U32 R68, RZ, RZ, RZ ;  /* 0x000000ffff447224 */ /* 0x000fe200078e00ff */
[----:B------:R-:W-:Y:S02]  /*7360*/  LOP3.LUT R0, R0, 0xfffffffd, RZ, 0xc0, !PT ;  /* 0xfffffffd00007812 */ /* 0x000fe400078ec0ff */
[----:B---3--:R-:W-:Y:S01]  /*7370*/  @P3 MOV R68, R66 ;  /* 0x0000004200443202 */ /* 0x008fe20000000f00 */
[----:B------:R-:W-:Y:S02]  /*7380*/  IMAD.MOV.U32 R66, RZ, RZ, RZ ;  /* 0x000000ffff427224 */ /* 0x000fe400078e00ff */
[----:B----4-:R-:W-:Y:S02]  /*7390*/  @P3 IMAD.MOV.U32 R66, RZ, RZ, R67 ;  /* 0x000000ffff423224 */ /* 0x010fe400078e0043 */
[----:B------:R-:W-:-:S04]  /*73a0*/  FMUL.FTZ R67, R68, R68 ;  /* 0x0000004444437220 */ /* 0x000fc80000410000 */
[----:B------:R-:W-:Y:S01]  /*73b0*/  FFMA.FTZ R67, R66, R66, R67 ;  /* 0x0000004242437223 */ /* 0x000fe20000010043 */
[----:B------:R-:W-:Y:S02]  /*73c0*/  FADD.FTZ R68, R68, R66 ;  /* 0x0000004244447221 */ /* 0x000fe40000010000 */
[----:B------:R-:W3:Y:S01]  /*73d0*/  LDL R66, [R1+0x314] ;  /* 0x0003140001427983 */ /* 0x000ee20000100800 */
[----:B------:R-:W-:-:S03]  /*73e0*/  FADD.FTZ R64, R64, R67 ;  /* 0x0000004340407221 */ /* 0x000fc60000010000 */
[----:B------:R-:W4:Y:S01]  /*73f0*/  LDL R67, [R1+0x310] ;  /* 0x0003100001437983 */ /* 0x000f220000100800 */
[----:B------:R-:W-:Y:S02]  /*7400*/  @P4 LOP3.LUT R0, R0, 0x2, RZ, 0xfc, !PT ;  /* 0x0000000200004812 */ /* 0x000fe400078efcff */
[----:B------:R-:W-:Y:S01]  /*7410*/  LOP3.LUT P4, RZ, R58, 0x800000, RZ, 0xc0, !PT ;  /* 0x008000003aff7812 */ /* 0x000fe2000788c0ff */
[----:B------:R-:W-:Y:S01]  /*7420*/  FADD.FTZ R65, R65, R68 ;  /* 0x0000004441417221 */ /* 0x000fe20000010000 */
[----:B------:R-:W-:-:S11]  /*7430*/  HFMA2.MMA R68, -RZ, RZ, 0, 0 ;  /* 0x00000000ff447435 */ /* 0x000fd600000001ff */
[----:B---3--:R-:W-:Y:S02]  /*7440*/  @P4 IMAD.MOV.U32 R68, RZ, RZ, R66 ;  /* 0x000000ffff444224 */ /* 0x008fe400078e0042 */
[----:B------:R-:W-:Y:S01]  /*7450*/  IMAD.MOV.U32 R66, RZ, RZ, RZ ;  /* 0x000000ffff427224 */ /* 0x000fe200078e00ff */
[----:B----4-:R-:W-:Y:S01]  /*7460*/  @P4 MOV R66, R67 ;  /* 0x0000004300424202 */ /* 0x010fe20000000f00 */
[----:B------:R-:W-:-:S04]  /*7470*/  FMUL.FTZ R67, R68, R68 ;  /* 0x0000004444437220 */ /* 0x000fc80000410000 */
[----:B------:R-:W-:Y:S01]  /*7480*/  FADD.FTZ R68, R68, R66 ;  /* 0x0000004244447221 */ /* 0x000fe20000010000 */
[----:B------:R-:W-:Y:S02]  /*7490*/  FFMA.FTZ R67, R66, R66, R67 ;  /* 0x0000004242437223 */ /* 0x000fe40000010043 */
[----:B------:R-:W3:Y:S02]  /*74a0*/  LDL R66, [R1+0x30c] ;  /* 0x00030c0001427983 */ /* 0x000ee40000100800 */
[----:B------:R-:W-:Y:S02]  /*74b0*/  FADD.FTZ R64, R64, R67 ;  /* 0x0000004340407221 */ /* 0x000fe40000010000 */
[----:B------:R-:W4:Y:S01]  /*74c0*/  LDL R67, [R1+0x308] ;  /* 0x0003080001437983 */ /* 0x000f220000100800 */
[----:B------:R-:W-:Y:S01]  /*74d0*/  LOP3.LUT P5, RZ, R58, 0x400000, RZ, 0xc0, !PT ;  /* 0x004000003aff7812 */ /* 0x000fe200078ac0ff */
[----:B------:R-:W-:Y:S01]  /*74e0*/  FADD.FTZ R65, R65, R68 ;  /* 0x0000004441417221 */ /* 0x000fe20000010000 */
[----:B------:R-:W-:-:S11]  /*74f0*/  IMAD.MOV.U32 R68, RZ, RZ, RZ ;  /* 0x000000ffff447224 */ /* 0x000fd600078e00ff */
[----:B---3--:R-:W-:Y:S01]  /*7500*/  @P5 IMAD.MOV.U32 R68, RZ, RZ, R66 ;  /* 0x000000ffff445224 */ /* 0x008fe200078e0042 */
[----:B------:R-:W-:-:S06]  /*7510*/  HFMA2.MMA R66, -RZ, RZ, 0, 0 ;  /* 0x00000000ff427435 */ /* 0x000fcc00000001ff */
[----:B----4-:R-:W-:Y:S02]  /*7520*/  @P5 IMAD.MOV.U32 R66, RZ, RZ, R67 ;  /* 0x000000ffff425224 */ /* 0x010fe400078e0043 */
[C---:B------:R-:W-:Y:S02]  /*7530*/  FMUL.FTZ R67, R68.reuse, R68 ;  /* 0x0000004444437220 */ /* 0x040fe40000410000 */
[----:B------:R-:W-:Y:S02]  /*7540*/  FADD.FTZ R68, R68, R66 ;  /* 0x0000004244447221 */ /* 0x000fe40000010000 */
[----:B------:R-:W-:Y:S02]  /*7550*/  FFMA.FTZ R67, R66, R66, R67 ;  /* 0x0000004242437223 */ /* 0x000fe40000010043 */
[----:B------:R-:W3:Y:S02]  /*7560*/  LDL R66, [R1+0x304] ;  /* 0x0003040001427983 */ /* 0x000ee40000100800 */
[----:B------:R-:W-:-:S02]  /*7570*/  FADD.FTZ R64, R64, R67 ;  /* 0x0000004340407221 */ /* 0x000fc40000010000 */
[----:B------:R-:W4:Y:S01]  /*7580*/  LDL R67, [R1+0x300] ;  /* 0x0003000001437983 */ /* 0x000f220000100800 */
[----:B------:R-:W-:Y:S01]  /*7590*/  LOP3.LUT P6, RZ, R58, 0x200000, RZ, 0xc0, !PT ;  /* 0x002000003aff7812 */ /* 0x000fe200078cc0ff */
[----:B------:R-:W-:Y:S01]  /*75a0*/  FADD.FTZ R65, R65, R68 ;  /* 0x0000004441417221 */ /* 0x000fe20000010000 */
[----:B------:R-:W-:-:S11]  /*75b0*/  IMAD.MOV.U32 R68, RZ, RZ, RZ ;  /* 0x000000ffff447224 */ /* 0x000fd600078e00ff */
        /* <DEDUP_REMOVED lines=299> */
[----:B------:R-:W-:Y:S01]  /*8870*/  HFMA2.MMA R68, -RZ, RZ, 0, 0 ;  /* 0x00000000ff447435 */ /* 0x000fe200000001ff */
[C---:B------:R-:W-:Y:S02]  /*8880*/  LOP3.LUT P4, RZ, R57.reuse, 0x8000000, RZ, 0xc0, !PT ;  /* 0x0800000039ff7812 */ /* 0x040fe4000788c0ff */
[----:B------:R-:W-:Y:S01]  /*8890*/  LOP3.LUT P5, RZ, R57, 0x4000000, RZ, 0xc0, !PT ;  /* 0x0400000039ff7812 */ /* 0x000fe200078ac0ff */
[----:B------:R-:W-:Y:S04]  /*88a0*/  STL.64 [R1+0x3c8], R62 ;  /* 0x0003c83e01007387 */ /* 0x000fe80000100a00 */
[----:B------:R0:W-:Y:S03]  /*88b0*/  STL.64 [R1+0x3c0], R60 ;  /* 0x0003c03c01007387 */ /* 0x0001e60000100a00 */
[----:B---3--:R-:W-:-:S02]  /*88c0*/  @P3 IMAD.MOV.U32 R68, RZ, RZ, R66 ;  /* 0x000000ffff443224 */ /* 0x008fc400078e0042 */
[----:B------:R-:W-:Y:S01]  /*88d0*/  IMAD.MOV.U32 R66, RZ, RZ, RZ ;  /* 0x000000ffff427224 */ /* 0x000fe200078e00ff */
[----:B----4-:R-:W-:Y:S01]  /*88e0*/  @P3 MOV R66, R67 ;  /* 0x0000004300423202 */ /* 0x010fe20000000f00 */
[----:B------:R-:W-:-:S04]  /*88f0*/  FMUL.FTZ R67, R68, R68 ;  /* 0x0000004444437220 */ /* 0x000fc80000410000 */
[----:B------:R-:W-:Y:S01]  /*8900*/  FADD.FTZ R68, R68, R66 ;  /* 0x0000004244447221 */ /* 0x000fe20000010000 */
[----:B------:R-:W-:Y:S01]  /*8910*/  FFMA.FTZ R67, R66, R66, R67 ;  /* 0x0000004242437223 */ /* 0x000fe20000010043 */
[----:B------:R-:W-:Y:S02]  /*8920*/  HFMA2.MMA R66, -RZ, RZ, 0, 0 ;  /* 0x00000000ff427435 */ /* 0x000fe400000001ff */
[----:B------:R-:W-:Y:S01]  /*8930*/  FADD.FTZ R65, R65, R68 ;  /* 0x0000004441417221 */ /* 0x000fe20000010000 */
[----:B------:R-:W-:Y:S02]  /*8940*/  IMAD.MOV.U32 R68, RZ, RZ, RZ ;  /* 0x000000ffff447224 */ /* 0x000fe400078e00ff */
[----:B------:R-:W-:Y:S02]  /*8950*/  @P4 IMAD.MOV.U32 R68, RZ, RZ, R61 ;  /* 0x000000ffff444224 */ /* 0x000fe400078e003d */
[----:B------:R-:W-:Y:S02]  /*8960*/  @P4 IMAD.MOV.U32 R66, RZ, RZ, R60 ;  /* 0x000000ffff424224 */ /* 0x000fe400078e003c */
[----:B------:R-:W-:Y:S01]  /*8970*/  FADD.FTZ R64, R64, R67 ;  /* 0x0000004340407221 */ /* 0x000fe20000010000 */
[C---:B------:R-:W-:Y:S01]  /*8980*/  FMUL.FTZ R67, R68.reuse, R68 ;  /* 0x0000004444437220 */ /* 0x040fe20000410000 */
[----:B0-----:R-:W3:Y:S01]  /*8990*/  LDL R60, [R1+0x21c] ;  /* 0x00021c00013c7983 */ /* 0x001ee20000100800 */
[----:B------:R-:W-:-:S03]  /*89a0*/  FADD.FTZ R68, R68, R66 ;  /* 0x0000004244447221 */ /* 0x000fc60000010000 */
[----:B------:R-:W4:Y:S01]  /*89b0*/  LDL R61, [R1+0x218] ;  /* 0x00021800013d7983 */ /* 0x000f220000100800 */
[----:B------:R-:W-:Y:S01]  /*89c0*/  FADD.FTZ R65, R65, R68 ;  /* 0x0000004441417221 */ /* 0x000fe20000010000 */
[----:B------:R-:W-:Y:S01]  /*89d0*/  IMAD.MOV.U32 R68, RZ, RZ, RZ ;  /* 0x000000ffff447224 */ /* 0x000fe200078e00ff */
[----:B------:R-:W-:Y:S02]  /*89e0*/  @P5 MOV R68, R63 ;  /* 0x0000003f00445202 */ /* 0x000fe40000000f00 */
[----:B------:R-:W3:Y:S01]  /*89f0*/  LDL R63, [R1+0x220] ;  /* 0x00022000013f7983 */ /* 0x000ee20000100800 */
[----:B------:R-:W-:Y:S01]  /*8a00*/  FFMA.FTZ R67, R66, R66, R67 ;  /* 0x0000004242437223 */ /* 0x000fe20000010043 */
[----:B------:R-:W-:Y:S02]  /*8a10*/  IMAD.MOV.U32 R66, RZ, RZ, RZ ;  /* 0x000000ffff427224 */ /* 0x000fe400078e00ff */
[----:B------:R-:W-:Y:S01]  /*8a20*/  @P5 IMAD.MOV.U32 R66, RZ, RZ, R62 ;  /* 0x000000ffff425224 */ /* 0x000fe200078e003e */
[C---:B------:R-:W-:Y:S01]  /*8a30*/  LOP3.LUT P6, RZ, R57.reuse, 0x2000000, RZ, 0xc0, !PT ;  /* 0x0200000039ff7812 */ /* 0x040fe200078cc0ff */
[----:B------:R-:W-:Y:S01]  /*8a40*/  FADD.FTZ R64, R64, R67 ;  /* 0x0000004340407221 */ /* 0x000fe20000010000 */
[C---:B------:R-:W-:Y:S01]  /*8a50*/  FMUL.FTZ R67, R68.reuse, R68 ;  /* 0x0000004444437220 */ /* 0x040fe20000410000 */
[----:B------:R-:W-:Y:S01]  /*8a60*/  FADD.FTZ R68, R68, R66 ;  /* 0x0000004244447221 */ /* 0x000fe20000010000 */
[----:B------:R-:W-:Y:S01]  /*8a70*/  LOP3.LUT P3, RZ, R57, 0x1000000, RZ, 0xc0, !PT ;  /* 0x0100000039ff7812 */ /* 0x000fe2000786c0ff */
[----:B------:R-:W4:Y:S02]  /*8a80*/  LDL.LU R62, [R1+0x318] ;  /* 0x00031800013e7983 */ /* 0x000f240000300800 */
[----:B------:R-:W-:Y:S01]  /*8a90*/  FADD.FTZ R65, R65, R68 ;  /* 0x0000004441417221 */ /* 0x000fe20000010000 */
[----:B------:R-:W-:Y:S01]  /*8aa0*/  HFMA2.MMA R68, -RZ, RZ, 0, 0 ;  /* 0x00000000ff447435 */ /* 0x000fe200000001ff */
[----:B------:R-:W-:Y:S01]  /*8ab0*/  FFMA.FTZ R67, R66, R66, R67 ;  /* 0x0000004242437223 */ /* 0x000fe20000010043 */
[----:B------:R-:W-:-:S04]  /*8ac0*/  IMAD.MOV.U32 R66, RZ, RZ, RZ ;  /* 0x000000ffff427224 */ /* 0x000fc800078e00ff */
[----:B--2---:R-:W-:Y:S02]  /*8ad0*/  @P6 IMAD.MOV.U32 R68, RZ, RZ, R69 ;  /* 0x000000ffff446224 */ /* 0x004fe400078e0045 */
[----:B------:R-:W-:Y:S02]  /*8ae0*/  FADD.FTZ R64, R64, R67 ;  /* 0x0000004340407221 */ /* 0x000fe40000010000 */
[----:B------:R-:W-:Y:S01]  /*8af0*/  FMUL.FTZ R67, R68, R68 ;  /* 0x0000004444437220 */ /* 0x000fe20000410000 */
[C---:B------:R-:W-:Y:S02]  /*8b00*/  LOP3.LUT P4, RZ, R57.reuse, 0x800000, RZ, 0xc0, !PT ;  /* 0x0080000039ff7812 */ /* 0x040fe4000788c0ff */
[----:B------:R-:W-:Y:S01]  /*8b10*/  LOP3.LUT P5, RZ, R57, 0x400000, RZ, 0xc0, !PT ;  /* 0x0040000039ff7812 */ /* 0x000fe200078ac0ff */
[----:B------:R0:W-:Y:S01]  /*8b20*/  STL.64 [R1+0x3e8], R8 ;  /* 0x0003e80801007387 */ /* 0x0001e20000100a00 */
[----:B---3--:R-:W-:-:S03]  /*8b30*/  @P6 MOV R66, R63 ;  /* 0x0000003f00426202 */ /* 0x008fc60000000f00 */
[----:B------:R-:W2:Y:S02]  /*8b40*/  LDL.LU R63, [R1+0x31c] ;  /* 0x00031c00013f7983 */ /* 0x000ea40000300800 */
[----:B------:R-:W-:Y:S01]  /*8b50*/  FADD.FTZ R68, R68, R66 ;  /* 0x0000004244447221 */ /* 0x000fe20000010000 */
[----:B------:R-:W-:Y:S01]  /*8b60*/  FFMA.FTZ R67, R66, R66, R67 ;  /* 0x0000004242437223 */ /* 0x000fe20000010043 */
[----:B------:R-:W-:Y:S02]  /*8b70*/  HFMA2.MMA R66, -RZ, RZ, 0, 0 ;  /* 0x00000000ff427435 */ /* 0x000fe400000001ff */
[----:B------:R-:W-:Y:S01]  /*8b80*/  FADD.FTZ R65, R65, R68 ;  /* 0x0000004441417221 */ /* 0x000fe20000010000 */
[----:B------:R-:W-:Y:S02]  /*8b90*/  IMAD.MOV.U32 R68, RZ, RZ, RZ ;  /* 0x000000ffff447224 */ /* 0x000fe400078e00ff */
[----:B------:R-:W-:Y:S02]  /*8ba0*/  @P3 IMAD.MOV.U32 R68, RZ, RZ, R60 ;  /* 0x000000ffff443224 */ /* 0x000fe400078e003c */
[----:B----4-:R-:W-:Y:S01]  /*8bb0*/  @P3 IMAD.MOV.U32 R66, RZ, RZ, R61 ;  /* 0x000000ffff423224 */ /* 0x010fe200078e003d */
[----:B------:R-:W3:Y:S04]  /*8bc0*/  LDL.LU R60, [R1+0x310] ;  /* 0x00031000013c7983 */ /* 0x000ee80000300800 */
[----:B------:R-:W3:Y:S01]  /*8bd0*/  LDL.LU R61, [R1+0x314] ;  /* 0x00031400013d7983 */ /* 0x000ee20000300800 */
[----:B------:R-:W-:Y:S01]  /*8be0*/  FADD.FTZ R64, R64, R67 ;  /* 0x0000004340407221 */ /* 0x000fe20000010000 */
[C---:B------:R-:W-:Y:S01]  /*8bf0*/  FMUL.FTZ R67, R68.reuse, R68 ;  /* 0x0000004444437220 */ /* 0x040fe20000410000 */
[----:B------:R-:W-:-:S04]  /*8c00*/  FADD.FTZ R68, R68, R66 ;  /* 0x0000004244447221 */ /* 0x000fc80000010000 */
[----:B------:R-:W-:Y:S01]  /*8c10*/  FADD.FTZ R65, R65, R68 ;  /* 0x0000004441417221 */ /* 0x000fe20000010000 */
[----:B------:R-:W-:Y:S02]  /*8c20*/  IMAD.MOV.U32 R68, RZ, RZ, RZ ;  /* 0x000000ffff447224 */ /* 0x000fe400078e00ff */
[----:B------:R-:W-:Y:S01]  /*8c30*/  FFMA.FTZ R67, R66, R66, R67 ;  /* 0x0000004242437223 */ /* 0x000fe20000010043 */
[----:B------:R-:W-:Y:S01]  /*8c40*/  @P4 MOV R68, R3 ;  /* 0x0000000300444202 */ /* 0x000fe20000000f00 */
[----:B------:R-:W-:Y:S02]  /*8c50*/  IMAD.MOV.U32 R66, RZ, RZ, RZ ;  /* 0x000000ffff427224 */ /* 0x000fe400078e00ff */
[----:B------:R-:W-:Y:S02]  /*8c60*/  @P4 IMAD.MOV.U32 R66, RZ, RZ, R2 ;  /* 0x000000ffff424224 */ /* 0x000fe400078e0002 */
[----:B------:R-:W-:Y:S01]  /*8c70*/  FADD.FTZ R64, R64, R67 ;  /* 0x0000004340407221 */ /* 0x000fe20000010000 */
[C---:B------:R-:W-:Y:S01]  /*8c80*/  FMUL.FTZ R67, R68.reuse, R68 ;  /* 0x0000004444437220 */ /* 0x040fe20000410000 */
[----:B------:R-:W-:-:S04]  /*8c90*/  FADD.FTZ R68, R68, R66 ;  /* 0x0000004244447221 */ /* 0x000fc80000010000 */
[----:B------:R-:W-:Y:S01]  /*8ca0*/  FADD.FTZ R65, R65, R68 ;  /* 0x0000004441417221 */ /* 0x000fe20000010000 */
[----:B------:R-:W-:Y:S01]  /*8cb0*/  HFMA2.MMA R68, -RZ, RZ, 0, 0 ;  /* 0x00000000ff447435 */ /* 0x000fe200000001ff */
[----:B------:R-:W-:Y:S01]  /*8cc0*/  FFMA.FTZ R67, R66, R66, R67 ;  /* 0x0000004242437223 */ /* 0x000fe20000010043 */
[----:B------:R-:W-:Y:S01]  /*8cd0*/  LOP3.LUT P6, RZ, R57, 0x200000, RZ, 0xc0, !PT ;  /* 0x0020000039ff7812 */ /* 0x000fe200078cc0ff */
[----:B------:R-:W-:-:S03]  /*8ce0*/  IMAD.MOV.U32 R66, RZ, RZ, RZ ;  /* 0x000000ffff427224 */ /* 0x000fc600078e00ff */
[----:B------:R-:W-:Y:S02]  /*8cf0*/  @P5 IMAD.MOV.U32 R68, RZ, RZ, R5 ;  /* 0x000000ffff445224 */ /* 0x000fe400078e0005 */
[----:B------:R-:W-:Y:S01]  /*8d00*/  FADD.FTZ R64, R64, R67 ;  /* 0x0000004340407221 */ /* 0x000fe20000010000 */
[----:B------:R-:W-:Y:S01]  /*8d10*/  @P5 MOV R66, R4 ;  /* 0x0000000400425202 */ /* 0x000fe20000000f00 */
[----:B------:R-:W-:-:S04]  /*8d20*/  FMUL.FTZ R67, R68, R68 ;  /* 0x0000004444437220 */ /* 0x000fc80000410000 */
[----:B------:R-:W-:Y:S01]  /*8d30*/  FADD.FTZ R68, R68, R66 ;  /* 0x0000004244447221 */ /* 0x000fe20000010000 */
[----:B------:R-:W-:Y:S01]  /*8d40*/  FFMA.FTZ R67, R66, R66, R67 ;  /* 0x0000004242437223 */ /* 0x000fe20000010043 */
[----:B------:R-:W-:Y:S01]  /*8d50*/  HFMA2.MMA R66, -RZ, RZ, 0, 0 ;  /* 0x00000000ff427435 */ /* 0x000fe200000001ff */
[----:B------:R-:W-:Y:S01]  /*8d60*/  LOP3.LUT P3, RZ, R57, 0x100000, RZ, 0xc0, !PT ;  /* 0x0010000039ff7812 */ /* 0x000fe2000786c0ff */
[----:B------:R-:W-:Y:S01]  /*8d70*/  FADD.FTZ R65, R65, R68 ;  /* 0x0000004441417221 */ /* 0x000fe20000010000 */
[----:B------:R-:W-:Y:S02]  /*8d80*/  IMAD.MOV.U32 R68, RZ, RZ, RZ ;  /* 0x000000ffff447224 */ /* 0x000fe400078e00ff */
[----:B------:R-:W-:Y:S02]  /*8d90*/  @P6 IMAD.MOV.U32 R68, RZ, RZ, R7 ;  /* 0x000000ffff446224 */ /* 0x000fe400078e0007 */
[----:B------:R-:W-:Y:S02]  /*8da0*/  @P6 IMAD.MOV.U32 R66, RZ, RZ, R6 ;  /* 0x000000ffff426224 */ /* 0x000fe400078e0006 */
[----:B------:R-:W-:Y:S01]  /*8db0*/  FADD.FTZ R64, R64, R67 ;  /* 0x0000004340407221 */ /* 0x000fe20000010000 */
[C---:B------:R-:W-:Y:S01]  /*8dc0*/  FMUL.FTZ R67, R68.reuse, R68 ;  /* 0x0000004444437220 */ /* 0x040fe20000410000 */
[----:B------:R-:W-:Y:S01]  /*8dd0*/  FADD.FTZ R68, R68, R66 ;  /* 0x0000004244447221 */ /* 0x000fe20000010000 */
[----:B------:R-:W-:-:S02]  /*8de0*/  LOP3.LUT P4, RZ, R57, 0x80000, RZ, 0xc0, !PT ;  /* 0x0008000039ff7812 */ /* 0x000fc4000788c0ff */
[----:B------:R-:W-:Y:S01]  /*8df0*/  FFMA.FTZ R67, R66, R66, R67 ;  /* 0x0000004242437223 */ /* 0x000fe20000010043 */
[----:B------:R-:W-:Y:S01]  /*8e00*/  FADD.FTZ R65, R65, R68 ;  /* 0x0000004441417221 */ /* 0x000fe20000010000 */
[----:B------:R-:W-:Y:S01]  /*8e10*/  IMAD.MOV.U32 R68, RZ, RZ, RZ ;  /* 0x000000ffff447224 */ /* 0x000fe200078e00ff */
[----:B------:R-:W-:Y:S01]  /*8e20*/  @P3 MOV R68, R9 ;  /* 0x0000000900443202 */ /* 0x000fe20000000f00 */
[----:B------:R-:W-:Y:S02]  /*8e30*/  IMAD.MOV.U32 R66, RZ, RZ, RZ ;  /* 0x000000ffff427224 */ /* 0x000fe400078e00ff */
[----:B------:R-:W-:Y:S02]  /*8e40*/  @P3 IMAD.MOV.U32 R66, RZ, RZ, R8 ;  /* 0x000000ffff423224 */ /* 0x000fe400078e0008 */
[----:B------:R-:W-:Y:S01]  /*8e50*/  FADD.FTZ R64, R64, R67 ;  /* 0x0000004340407221 */ /* 0x000fe20000010000 */
[C---:B------:R-:W-:Y:S01]  /*8e60*/  FMUL.FTZ R67, R68.reuse, R68 ;  /* 0x0000004444437220 */ /* 0x040fe20000410000 */
[----:B------:R-:W-:-:S03]  /*8e70*/  FADD.FTZ R68, R68, R66 ;  /* 0x0000004244447221 */ /* 0x000fc60000010000 */
[----:B------:R-:W-:Y:S01]  /*8e80*/  FFMA.FTZ R67, R66, R66, R67 ;  /* 0x0000004242437223 */ /* 0x000fe20000010043 */
[----:B------:R-:W-:Y:S01]  /*8e90*/  FADD.FTZ R65, R65, R68 ;  /* 0x0000004441417221 */ /* 0x000fe20000010000 */
[----:B------:R-:W-:Y:S01]  /*8ea0*/  IMAD.MOV.U32 R68, RZ, RZ, RZ ;  /* 0x000000ffff447224 */ /* 0x000fe200078e00ff */
[----:B------:R-:W-:Y:S01]  /*8eb0*/  @P4 MOV R68, R11 ;  /* 0x0000000b00444202 */ /* 0x000fe20000000f00 */
[----:B------:R-:W-:Y:S02]  /*8ec0*/  IMAD.MOV.U32 R66, RZ, RZ, RZ ;  /* 0x000000ffff427224 */ /* 0x000fe400078e00ff */
[----:B------:R-:W-:Y:S01]  /*8ed0*/  @P4 IMAD.MOV.U32 R66, RZ, RZ, R10 ;  /* 0x000000ffff424224 */ /* 0x000fe200078e000a */
[----:B------:R-:W-:Y:S01]  /*8ee0*/  LOP3.LUT P5, RZ, R57, 0x40000, RZ, 0xc0, !PT ;  /* 0x0004000039ff7812 */ /* 0x000fe200078ac0ff */
        /* <DEDUP_REMOVED lines=19> */
[----:B------:R-:W-:Y:S01]  /*9020*/  @P6 IMAD.MOV.U32 R66, RZ, RZ, R14 ;  /* 0x000000ffff426224 */ /* 0x000fe200078e000e */
[----:B0-----:R-:W-:Y:S01]  /*9030*/  MOV R8, R59 ;  /* 0x0000003b00087202 */ /* 0x001fe20000000f00 */
[----:B------:R-:W-:Y:S01]  /*9040*/  FADD.FTZ R64, R64, R67 ;  /* 0x0000004340407221 */ /* 0x000fe20000010000 */
[----:B------:R-:W4:Y:S01]  /*9050*/  LDL.LU R59, [R1+0x49c] ;  /* 0x00049c00013b7983 */ /* 0x000f220000300800 */
[C---:B------:R-:W-:Y:S01]  /*9060*/  FMUL.FTZ R67, R68.reuse, R68 ;  /* 0x0000004444437220 */ /* 0x040fe20000410000 */
[----:B------:R-:W-:-:S04]  /*9070*/  FADD.FTZ R68, R68, R66 ;  /* 0x0000004244447221 */ /* 0x000fc80000010000 */
[----:B------:R-:W-:Y:S01]  /*9080*/  FADD.FTZ R65, R65, R68 ;  /* 0x0000004441417221 */ /* 0x000fe20000010000 */
[----:B------:R-:W-:Y:S02]  /*9090*/  IMAD.MOV.U32 R68, RZ, RZ, RZ ;  /* 0x000000ffff447224 */ /* 0x000fe400078e00ff */
[----:B------:R-:W-:Y:S01]  /*90a0*/  FFMA.FTZ R67, R66, R66, R67 ;  /* 0x0000004242437223 */ /* 0x000fe20000010043 */
        /* <DEDUP_REMOVED lines=91> */
[----:B------:R-:W-:Y:S01]  /*9660*/  FADD.FTZ R64, R64, R67 ;  /* 0x0000004340407221 */ /* 0x000fe20000010000 */
[----:B------:R-:W-:Y:S02]  /*9670*/  IMAD.MOV.U32 R66, RZ, RZ, RZ ;  /* 0x000000ffff427224 */ /* 0x000fe400078e00ff */
[----:B------:R-:W-:Y:S02]  /*9680*/  @P4 IMAD.MOV.U32 R66, RZ, RZ, R34 ;  /* 0x000000ffff424224 */ /* 0x000fe400078e0022 */
[----:B------:R-:W-:Y:S01]  /*9690*/  FMUL.FTZ R67, R68, R68 ;  /* 0x0000004444437220 */ /* 0x000fe20000410000 */
[----:B------:R-:W-:-:S03]  /*96a0*/  LOP3.LUT P5, RZ, R57, 0x40, RZ, 0xc0, !PT ;  /* 0x0000004039ff7812 */ /* 0x000fc600078ac0ff */
[----:B------:R-:W-:-:S04]  /*96b0*/  FFMA.FTZ R67, R66, R66, R67 ;  /* 0x0000004242437223 */ /* 0x000fc80000010043 */
[----:B------:R-:W-:Y:S01]  /*96c0*/  FADD.FTZ R64, R64, R67 ;  /* 0x0000004340407221 */ /* 0x000fe20000010000 */
[----:B------:R-:W-:Y:S01]  /*96d0*/  HFMA2.MMA R67, -RZ, RZ, 0, 0 ;  /* 0x00000000ff437435 */ /* 0x000fe200000001ff */
[----:B------:R0:W-:Y:S01]  /*96e0*/  STL.64 [R1+0x3d0], R2 ;  /* 0x0003d00201007387 */ /* 0x0001e20000100a00 */
[----:B------:R-:W-:Y:S01]  /*96f0*/  FADD.FTZ R68, R68, R66 ;  /* 0x0000004244447221 */ /* 0x000fe20000010000 */
[----:B------:R-:W-:Y:S02]  /*9700*/  IMAD.MOV.U32 R66, RZ, RZ, RZ ;  /* 0x000000ffff427224 */ /* 0x000fe400078e00ff */
[----:B------:R1:W-:Y:S01]  /*9710*/  STL.64 [R1+0x3d8], R4 ;  /* 0x0003d80401007387 */ /* 0x0003e20000100a00 */
[----:B------:R-:W-:Y:S01]  /*9720*/  @P5 IMAD.MOV.U32 R67, RZ, RZ, R37 ;  /* 0x000000ffff435224 */ /* 0x000fe200078e0025 */
[----:B------:R-:W-:Y:S02]  /*9730*/  @P5 MOV R66, R36 ;  /* 0x0000002400425202 */ /* 0x000fe40000000f00 */
[----:B------:R2:W-:Y:S01]  /*9740*/  STL.64 [R1+0x3e0], R6 ;  /* 0x0003e00601007387 */ /* 0x0005e20000100a00 */
[----:B------:R-:W-:-:S03]  /*9750*/  LOP3.LUT P4, RZ, R0, 0x2, RZ, 0xc0, !PT ;  /* 0x0000000200ff7812 */ /* 0x000fc6000788c0ff */
[----:B------:R2:W-:Y:S01]  /*9760*/  STL.64 [R1+0x3f0], R10 ;  /* 0x0003f00a01007387 */ /* 0x0005e20000100a00 */
[----:B------:R-:W-:-:S03]  /*9770*/  LOP3.LUT P5, RZ, R0, 0x1, RZ, 0xc0, !PT ;  /* 0x0000000100ff7812 */ /* 0x000fc600078ac0ff */
[----:B0-----:R-:W4:Y:S01]  /*9780*/  LDL.LU R2, [R1+0x320] ;  /* 0x0003200001027983 */ /* 0x001f220000300800 */
[----:B------:R-:W-:-:S03]  /*9790*/  FMUL.FTZ R0, R67, R67 ;  /* 0x0000004343007220 */ /* 0x000fc60000410000 */
[----:B------:R-:W4:Y:S04]  /*97a0*/  LDL.LU R3, [R1+0x324] ;  /* 0x0003240001037983 */ /* 0x000f280000300800 */
[----:B-1----:R-:W4:Y:S04]  /*97b0*/  LDL.LU R4, [R1+0x328] ;  /* 0x0003280001047983 */ /* 0x002f280000300800 */
[----:B------:R-:W4:Y:S04]  /*97c0*/  LDL.LU R5, [R1+0x32c] ;  /* 0x00032c0001057983 */ /* 0x000f280000300800 */
[----:B--2---:R-:W2:Y:S04]  /*97d0*/  LDL.LU R6, [R1+0x330] ;  /* 0x0003300001067983 */ /* 0x004ea80000300800 */
[----:B------:R-:W2:Y:S04]  /*97e0*/  LDL.LU R7, [R1+0x334] ;  /* 0x0003340001077983 */ /* 0x000ea80000300800 */
[----:B------:R-:W2:Y:S01]  /*97f0*/  LDL R11, [R1+0x340] ;  /* 0x00034000010b7983 */ /* 0x000ea20000100800 */
[----:B------:R-:W-:Y:S01]  /*9800*/  LOP3.LUT P6, RZ, R57, 0x20, RZ, 0xc0, !PT ;  /* 0x0000002039ff7812 */ /* 0x000fe200078cc0ff */
[----:B------:R-:W-:Y:S01]  /*9810*/  FFMA.FTZ R0, R66, R66, R0 ;  /* 0x0000004242007223 */ /* 0x000fe20000010000 */
[----:B------:R-:W-:Y:S01]  /*9820*/  FADD.FTZ R65, R65, R68 ;  /* 0x0000004441417221 */ /* 0x000fe20000010000 */
[----:B------:R-:W-:Y:S01]  /*9830*/  FADD.FTZ R67, R67, R66 ;  /* 0x0000004243437221 */ /* 0x000fe20000010000 */
[----:B------:R-:W-:Y:S01]  /*9840*/  LOP3.LUT P3, RZ, R57, 0x10, RZ, 0xc0, !PT ;  /* 0x0000001039ff7812 */ /* 0x000fe2000786c0ff */
[----:B------:R-:W-:Y:S01]  /*9850*/  FADD.FTZ R64, R64, R0 ;  /* 0x0000000040407221 */ /* 0x000fe20000010000 */
[----:B------:R-:W-:Y:S01]  /*9860*/  HFMA2.MMA R0, -RZ, RZ, 0, 0 ;  /* 0x00000000ff007435 */ /* 0x000fe200000001ff */
[----:B------:R-:W-:Y:S01]  /*9870*/  FADD.FTZ R65, R65, R67 ;  /* 0x0000004341417221 */ /* 0x000fe20000010000 */
[----:B------:R-:W-:Y:S01]  /*9880*/  IMAD.MOV.U32 R67, RZ, RZ, RZ ;  /* 0x000000ffff437224 */ /* 0x000fe200078e00ff */
[----:B------:R0:W-:Y:S04]  /*9890*/  STL.64 [R1+0x20], R62 ;  /* 0x0000203e01007387 */ /* 0x0001e80000100a00 */
[----:B------:R-:W-:Y:S01]  /*98a0*/  @P6 IMAD.MOV.U32 R67, RZ, RZ, R39 ;  /* 0x000000ffff436224 */ /* 0x000fe200078e0027 */
[----:B---3--:R1:W-:Y:S01]  /*98b0*/  STL.64 [R1+0x28], R60 ;  /* 0x0000283c01007387 */ /* 0x0083e20000100a00 */
[----:B------:R-:W-:-:S02]  /*98c0*/  @P6 IMAD.MOV.U32 R0, RZ, RZ, R38 ;  /* 0x000000ffff006224 */ /* 0x000fc400078e0026 */
[C---:B------:R-:W-:Y:S01]  /*98d0*/  FMUL.FTZ R66, R67.reuse, R67 ;  /* 0x0000004343427220 */ /* 0x040fe20000410000 */
[----:B------:R-:W-:Y:S02]  /*98e0*/  IMAD.MOV.U32 R9, RZ, RZ, R56 ;  /* 0x000000ffff097224 */ /* 0x000fe400078e0038 */
[----:B------:R-:W-:Y:S01]  /*98f0*/  FADD.FTZ R67, R67, R0 ;  /* 0x0000000043437221 */ /* 0x000fe20000010000 */
[----:B------:R-:W3:Y:S04]  /*9900*/  LDL.LU R56, [R1+0x498] ;  /* 0x0004980001387983 */ /* 0x000ee80000300800 */
[----:B0-----:R-:W3:Y:S01]  /*9910*/  LDL.LU R62, [R1+0x240] ;  /* 0x00024000013e7983 */ /* 0x001ee20000300800 */
[----:B------:R-:W-:-:S03]  /*9920*/  FADD.FTZ R65, R65, R67 ;  /* 0x0000004341417221 */ /* 0x000fc60000010000 */
[----:B------:R-:W3:Y:S01]  /*9930*/  LDL.LU R63, [R1+0x244] ;  /* 0x00024400013f7983 */ /* 0x000ee20000300800 */
[----:B------:R-:W-:-:S03]  /*9940*/  IMAD.MOV.U32 R67, RZ, RZ, RZ ;  /* 0x000000ffff437224 */ /* 0x000fc600078e00ff */
[----:B-1----:R-:W3:Y:S04]  /*9950*/  LDL.LU R60, [R1+0x238] ;  /* 0x00023800013c7983 */ /* 0x002ee80000300800 */
[----:B------:R-:W3:Y:S01]  /*9960*/  LDL.LU R61, [R1+0x23c] ;  /* 0x00023c00013d7983 */ /* 0x000ee20000300800 */
[----:B------:R-:W-:Y:S01]  /*9970*/  FFMA.FTZ R66, R0, R0, R66 ;  /* 0x0000000000427223 */ /* 0x000fe20000010042 */
[----:B------:R-:W-:Y:S01]  /*9980*/  @P3 MOV R67, R41 ;  /* 0x0000002900433202 */ /* 0x000fe20000000f00 */
[----:B------:R-:W-:Y:S01]  /*9990*/  IMAD.MOV.U32 R0, RZ, RZ, RZ ;  /* 0x000000ffff007224 */ /* 0x000fe200078e00ff */
[----:B------:R0:W-:Y:S01]  /*99a0*/  STL.64 [R1+0x3f8], R12 ;  /* 0x0003f80c01007387 */ /* 0x0001e20000100a00 */
[----:B------:R-:W-:Y:S02]  /*99b0*/  @P3 IMAD.MOV.U32 R0, RZ, RZ, R40 ;  /* 0x000000ffff003224 */ /* 0x000fe400078e0028 */
[----:B------:R-:W-:Y:S01]  /*99c0*/  FADD.FTZ R64, R64, R66 ;  /* 0x0000004240407221 */ /* 0x000fe20000010000 */
[----:B------:R-:W-:Y:S01]  /*99d0*/  LOP3.LUT P3, RZ, R58, 0x40000000, RZ, 0xc0, !PT ;  /* 0x400000003aff7812 */ /* 0x000fe2000786c0ff */
[C---:B------:R-:W-:Y:S01]  /*99e0*/  FMUL.FTZ R66, R67.reuse, R67 ;  /* 0x0000004343427220 */ /* 0x040fe20000410000 */
[----:B------:R-:W-:Y:S01]  /*99f0*/  FADD.FTZ R67, R67, R0 ;  /* 0x0000000043437221 */ /* 0x000fe20000010000 */
[----:B------:R-:W-:Y:S03]  /*9a00*/  STL.64 [R1+0x400], R14 ;  /* 0x0004000e01007387 */ /* 0x000fe60000100a00 */
[----:B------:R-:W-:Y:S01]  /*9a10*/  FADD.FTZ R65, R65, R67 ;  /* 0x0000004341417221 */ /* 0x000fe20000010000 */
[----:B------:R-:W-:Y:S01]  /*9a20*/  HFMA2.MMA R67, -RZ, RZ, 0, 0 ;  /* 0x00000000ff437435 */ /* 0x000fe200000001ff */
[----:B------:R-:W-:Y:S01]  /*9a30*/  FFMA.FTZ R66, R0, R0, R66 ;  /* 0x0000000000427223 */ /* 0x000fe20000010042 */
[----:B------:R-:W-:Y:S01]  /*9a40*/  LOP3.LUT P6, RZ, R58, 0x80000000, RZ, 0xc0, !PT ;  /* 0x800000003aff7812 */ /* 0x000fe200078cc0ff */
[----:B------:R-:W-:Y:S01]  /*9a50*/  IMAD.MOV.U32 R0, RZ, RZ, RZ ;  /* 0x000000ffff007224 */ /* 0x000fe200078e00ff */
[----:B------:R-:W4:Y:S02]  /*9a60*/  S2R R68, SR_LANEID ;  /* 0x0000000000447919 */ /* 0x000f240000000000 */
[----:B------:R-:W-:-:S02]  /*9a70*/  @P3 IMAD.MOV.U32 R67, RZ, RZ, R43 ;  /* 0x000000ffff433224 */ /* 0x000fc400078e002b */
[----:B------:R-:W-:Y:S01]  /*9a80*/  FADD.FTZ R64, R64, R66 ;  /* 0x0000004240407221 */ /* 0x000fe20000010000 */
[----:B------:R-:W-:Y:S01]  /*9a90*/  @P3 MOV R0, R42 ;  /* 0x0000002a00003202 */ /* 0x000fe20000000f00 */
[----:B------:R-:W-:Y:S01]  /*9aa0*/  STL.64 [R1+0x408], R16 ;  /* 0x0004081001007387 */ /* 0x000fe20000100a00 */
[----:B------:R-:W-:-:S03]  /*9ab0*/  FMUL.FTZ R66, R67, R67 ;  /* 0x0000004343427220 */ /* 0x000fc60000410000 */
[----:B------:R-:W-:Y:S01]  /*9ac0*/  FADD.FTZ R67, R67, R0 ;  /* 0x0000000043437221 */ /* 0x000fe20000010000 */
[----:B------:R-:W-:Y:S01]  /*9ad0*/  FFMA.FTZ R66, R0, R0, R66 ;  /* 0x0000000000427223 */ /* 0x000fe20000010042 */
[----:B------:R-:W-:Y:S01]  /*9ae0*/  HFMA2.MMA R0, -RZ, RZ, 0, 0 ;  /* 0x00000000ff007435 */ /* 0x000fe200000001ff */
[----:B------:R-:W-:Y:S01]  /*9af0*/  STL.64 [R1+0x410], R18 ;  /* 0x0004101201007387 */ /* 0x000fe20000100a00 */
[----:B------:R-:W-:Y:S01]  /*9b00*/  FADD.FTZ R65, R65, R67 ;  /* 0x0000004341417221 */ /* 0x000fe20000010000 */
[----:B------:R-:W-:Y:S02]  /*9b10*/  IMAD.MOV.U32 R67, RZ, RZ, RZ ;  /* 0x000000ffff437224 */ /* 0x000fe400078e00ff */
[----:B------:R-:W-:Y:S01]  /*9b20*/  @P6 IMAD.MOV.U32 R67, RZ, RZ, R45 ;  /* 0x000000ffff436224 */ /* 0x000fe200078e002d */
[----:B------:R-:W-:Y:S01]  /*9b30*/  STL.64 [R1+0x418], R20 ;  /* 0x0004181401007387 */ /* 0x000fe20000100a00 */
[----:B------:R-:W-:Y:S02]  /*9b40*/  @P6 IMAD.MOV.U32 R0, RZ, RZ, R44 ;  /* 0x000000ffff006224 */ /* 0x000fe400078e002c */
[----:B------:R-:W-:Y:S01]  /*9b50*/  FADD.FTZ R64, R64, R66 ;  /* 0x0000004240407221 */ /* 0x000fe20000010000 */
[C---:B------:R-:W-:Y:S01]  /*9b60*/  FMUL.FTZ R66, R67.reuse, R67 ;  /* 0x0000004343427220 */ /* 0x040fe20000410000 */
[----:B------:R-:W-:Y:S01]  /*9b70*/  STL.64 [R1+0x420], R22 ;  /* 0x0004201601007387 */ /* 0x000fe20000100a00 */
[----:B------:R-:W-:-:S02]  /*9b80*/  FADD.FTZ R67, R67, R0 ;  /* 0x0000000043437221 */ /* 0x000fc40000010000 */
[----:B------:R-:W-:Y:S01]  /*9b90*/  FFMA.FTZ R66, R0, R0, R66 ;  /* 0x0000000000427223 */ /* 0x000fe20000010042 */
[----:B------:R-:W-:Y:S01]  /*9ba0*/  STL.64 [R1+0x428], R24 ;  /* 0x0004281801007387 */ /* 0x000fe20000100a00 */
[----:B------:R-:W-:Y:S01]  /*9bb0*/  FADD.FTZ R65, R65, R67 ;  /* 0x0000004341417221 */ /* 0x000fe20000010000 */
[----:B------:R-:W-:Y:S01]  /*9bc0*/  IMAD.MOV.U32 R67, RZ, RZ, RZ ;  /* 0x000000ffff437224 */ /* 0x000fe200078e00ff */
[----:B------:R-:W-:Y:S01]  /*9bd0*/  @P5 MOV R67, R47 ;  /* 0x0000002f00435202 */ /* 0x000fe20000000f00 */
[----:B------:R-:W-:Y:S01]  /*9be0*/  IMAD.MOV.U32 R0, RZ, RZ, RZ ;  /* 0x000000ffff007224 */ /* 0x000fe200078e00ff */
[----:B------:R-:W-:Y:S01]  /*9bf0*/  STL.64 [R1+0x430], R26 ;  /* 0x0004301a01007387 */ /* 0x000fe20000100a00 */
[----:B------:R-:W-:Y:S02]  /*9c00*/  @P5 IMAD.MOV.U32 R0, RZ, RZ, R46 ;  /* 0x000000ffff005224 */ /* 0x000fe400078e002e */
[----:B------:R-:W-:Y:S01]  /*9c10*/  FADD.FTZ R64, R64, R66 ;  /* 0x0000004240407221 */ /* 0x000fe20000010000 */
[C---:B------:R-:W-:Y:S01]  /*9c20*/  FMUL.FTZ R66, R67.reuse, R67 ;  /* 0x0000004343427220 */ /* 0x040fe20000410000 */
[----:B------:R-:W-:Y:S01]  /*9c30*/  STL.64 [R1+0x438], R28 ;  /* 0x0004381c01007387 */ /* 0x000fe20000100a00 */
[----:B------:R-:W-:-:S03]  /*9c40*/  FADD.FTZ R67, R67, R0 ;  /* 0x0000000043437221 */ /* 0x000fc60000010000 */
[----:B------:R-:W-:Y:S01]  /*9c50*/  STL.64 [R1+0x440], R30 ;  /* 0x0004401e01007387 */ /* 0x000fe20000100a00 */
[----:B------:R-:W-:Y:S01]  /*9c60*/  FADD.FTZ R65, R65, R67 ;  /* 0x0000004341417221 */ /* 0x000fe20000010000 */
[----:B------:R-:W-:Y:S01]  /*9c70*/  HFMA2.MMA R67, -RZ, RZ, 0, 0 ;  /* 0x00000000ff437435 */ /* 0x000fe200000001ff */
[----:B------:R-:W-:Y:S01]  /*9c80*/  FFMA.FTZ R66, R0, R0, R66 ;  /* 0x0000000000427223 */ /* 0x000fe20000010042 */
[----:B------:R-:W-:Y:S01]  /*9c90*/  IMAD.MOV.U32 R0, RZ, RZ, RZ ;  /* 0x000000ffff007224 */ /* 0x000fe200078e00ff */
[----:B------:R-:W-:Y:S01]  /*9ca0*/  @P4 MOV R0, R48 ;  /* 0x0000003000004202 */ /* 0x000fe20000000f00 */
[----:B------:R-:W-:Y:S02]  /*9cb0*/  STL.64 [R1+0x448], R32 ;  /* 0x0004482001007387 */ /* 0x000fe40000100a00 */
[----:B------:R-:W-:Y:S02]  /*9cc0*/  @P4 IMAD.MOV.U32 R67, RZ, RZ, R49 ;  /* 0x000000ffff434224 */ /* 0x000fe400078e0031 */
[----:B------:R-:W-:Y:S01]  /*9cd0*/  FADD.FTZ R64, R64, R66 ;  /* 0x0000004240407221 */ /* 0x000fe20000010000 */
[----:B------:R-:W-:Y:S01]  /*9ce0*/  STL.64 [R1+0x458], R34 ;  /* 0x0004582201007387 */ /* 0x000fe20000100a00 */
[C---:B------:R-:W-:Y:S01]  /*9cf0*/  FMUL.FTZ R66, R67.reuse, R67 ;  /* 0x0000004343427220 */ /* 0x040fe20000410000 */
[----:B------:R-:W-:Y:S01]  /*9d00*/  FADD.FTZ R67, R67, R0 ;  /* 0x0000000043437221 */ /* 0x000fe20000010000 */
[----:B----4-:R-:W-:Y:S01]  /*9d10*/  ISETP.GE.AND P3, PT, R68, R59, PT ;  /* 0x0000003b4400720c */ /* 0x010fe20003f66270 */
[----:B------:R-:W-:Y:S01]  /*9d20*/  STL.64 [R1+0x460], R36 ;  /* 0x0004602401007387 */ /* 0x000fe20000100a00 */
[----:B------:R-:W-:Y:S01]  /*9d30*/  FFMA.FTZ R66, R0, R0, R66 ;  /* 0x0000000000427223 */ /* 0x000fe20000010042 */
[----:B------:R-:W-:Y:S01]  /*9d40*/  HFMA2.MMA R0, -RZ, RZ, 0, 0 ;  /* 0x00000000ff007435 */ /* 0x000fe200000001ff */
[----:B------:R-:W-:Y:S01]  /*9d50*/  FADD.FTZ R65, R65, R67 ;  /* 0x0000004341417221 */ /* 0x000fe20000010000 */
[----:B------:R-:W-:Y:S01]  /*9d60*/  IMAD.MOV.U32 R67, RZ, RZ, RZ ;  /* 0x000000ffff437224 */ /* 0x000fe200078e00ff */
[----:B------:R-:W-:Y:S01]  /*9d70*/  STL.64 [R1+0x468], R38 ;  /* 0x0004682601007387 */ /* 0x000fe20000100a00 */
[----:B------:R-:W-:-:S02]  /*9d80*/  @P0 IMAD.MOV.U32 R67, RZ, RZ, R51 ;  /* 0x000000ffff430224 */ /* 0x000fc400078e0033 */
[----:B------:R-:W-:Y:S02]  /*9d90*/  @P0 IMAD.MOV.U32 R0, RZ, RZ, R50 ;  /* 0x000000ffff000224 */ /* 0x000fe400078e0032 */
[----:B------:R-:W-:Y:S01]  /*9da0*/  FADD.FTZ R64, R64, R66 ;  /* 0x0000004240407221 */ /* 0x000fe20000010000 */
[C---:B------:R-:W-:Y:S01]  /*9db0*/  FMUL.FTZ R66, R67.reuse, R67 ;  /* 0x0000004343427220 */ /* 0x040fe20000410000 */
[----:B------:R-:W-:Y:S01]  /*9dc0*/  STL.64 [R1+0x470], R40 ;  /* 0x0004702801007387 */ /* 0x000fe20000100a00 */
[----:B------:R-:W-:Y:S02]  /*9dd0*/  FADD.FTZ R67, R67, R0 ;  /* 0x0000000043437221 */ /* 0x000fe40000010000 */
[----:B------:R-:W-:Y:S01]  /*9de0*/  FFMA.FTZ R66, R0, R0, R66 ;  /* 0x0000000000427223 */ /* 0x000fe20000010042 */
[----:B------:R-:W-:Y:S01]  /*9df0*/  STL.64 [R1+0x478], R42 ;  /* 0x0004782a01007387 */ /* 0x000fe20000100a00 */
[----:B------:R-:W-:Y:S01]  /*9e00*/  FADD.FTZ R65, R65, R67 ;  /* 0x0000004341417221 */ /* 0x000fe20000010000 */
[----:B------:R-:W-:Y:S01]  /*9e10*/  IMAD.MOV.U32 R67, RZ, RZ, RZ ;  /* 0x000000ffff437224 */ /* 0x000fe200078e00ff */
[----:B------:R-:W-:Y:S01]  /*9e20*/  @P1 MOV R67, R53 ;  /* 0x0000003500431202 */ /* 0x000fe20000000f00 */
[----:B------:R-:W-:Y:S01]  /*9e30*/  IMAD.MOV.U32 R0, RZ, RZ, RZ ;  /* 0x000000ffff007224 */ /* 0x000fe200078e00ff */
[----:B------:R-:W-:Y:S01]  /*9e40*/  STL.64 [R1+0x480], R44 ;  /* 0x0004802c01007387 */ /* 0x000fe20000100a00 */
[----:B------:R-:W-:-:S02]  /*9e50*/  @P1 IMAD.MOV.U32 R0, RZ, RZ, R52 ;  /* 0x000000ffff001224 */ /* 0x000fc400078e0034 */
        /* <DEDUP_REMOVED lines=10> */
[----:B------:R1:W-:Y:S02]  /*9f00*/  STL.64 [R1], R8 ;  /* 0x0000000801007387 */ /* 0x0003e40000100a00 */
[----:B------:R-:W-:Y:S02]  /*9f10*/  @P2 IMAD.MOV.U32 R67, RZ, RZ, R55 ;  /* 0x000000ffff432224 */ /* 0x000fe400078e0037 */
[----:B------:R-:W-:Y:S01]  /*9f20*/  FADD.FTZ R64, R64, R66 ;  /* 0x0000004240407221 */ /* 0x000fe20000010000 */
[----:B0-----:R-:W4:Y:S01]  /*9f30*/  LDL.LU R12, [R1+0x270] ;  /* 0x00027000010c7983 */ /* 0x001f220000300800 */
[C---:B------:R-:W-:Y:S01]  /*9f40*/  FMUL.FTZ R66, R67.reuse, R67 ;  /* 0x0000004343427220 */ /* 0x040fe20000410000 */
[----:B------:R-:W-:-:S02]  /*9f50*/  FADD.FTZ R67, R67, R0 ;  /* 0x0000000043437221 */ /* 0x000fc40000010000 */
[----:B------:R-:W4:Y:S01]  /*9f60*/  LDL.LU R13, [R1+0x274] ;  /* 0x00027400010d7983 */ /* 0x000f220000300800 */
[----:B------:R-:W-:Y:S01]  /*9f70*/  FFMA.FTZ R66, R0, R0, R66 ;  /* 0x0000000000427223 */ /* 0x000fe20000010042 */
[----:B------:R-:W-:Y:S02]  /*9f80*/  FADD.FTZ R65, R65, R67 ;  /* 0x0000004341417221 */ /* 0x000fe40000010000 */
[----:B-1----:R-:W4:Y:S01]  /*9f90*/  LDL.LU R8, [R1+0x260] ;  /* 0x0002600001087983 */ /* 0x002f220000300800 */
[----:B------:R-:W-:-:S03]  /*9fa0*/  FADD.FTZ R66, R64, R66 ;  /* 0x0000004240427221 */ /* 0x000fc60000010000 */
[----:B------:R-:W0:Y:S04]  /*9fb0*/  SHFL.DOWN PT, R0, R65, 0x1, R59 ;  /* 0x0820000041007989 */ /* 0x000e2800000e003b */
[----:B------:R-:W1:Y:S01]  /*9fc0*/  SHFL.DOWN PT, R64, R66, 0x1, R59 ;  /* 0x0820000042407989 */ /* 0x000e6200000e003b */
[----:B------:R-:W-:-:S03]  /*9fd0*/  VIADD R67, R68, 0x2 ;  /* 0x0000000244437836 */ /* 0x000fc60000000000 */
[----:B------:R-:W4:Y:S04]  /*9fe0*/  LDL.LU R9, [R1+0x264] ;  /* 0x0002640001097983 */ /* 0x000f280000300800 */
[----:B------:R-:W4:Y:S04]  /*9ff0*/  LDL.LU R16, [R1+0x280] ;  /* 0x0002800001107983 */ /* 0x000f280000300800 */
[----:B------:R-:W4:Y:S04]  /*a000*/  LDL.LU R17, [R1+0x284] ;  /* 0x0002840001117983 */ /* 0x000f280000300800 */
[----:B------:R-:W4:Y:S01]  /*a010*/  LDL.LU R20, [R1+0x290] ;  /* 0x0002900001147983 */ /* 0x000f220000300800 */
[----:B0-----:R-:W-:-:S03]  /*a020*/  @!P3 FADD.FTZ R65, R65, R0 ;  /* 0x000000004141b221 */ /* 0x001fc60000010000 */
[----:B------:R-:W4:Y:S01]  /*a030*/  LDL.LU R21, [R1+0x294] ;  /* 0x0002940001157983 */ /* 0x000f220000300800 */
[----:B-1----:R-:W-:-:S03]  /*a040*/  @!P3 FADD.FTZ R66, R66, R64 ;  /* 0x000000404242b221 */ /* 0x002fc60000010000 */
[----:B------:R-:W0:Y:S04]  /*a050*/  SHFL.DOWN PT, R0, R65, 0x2, R59 ;  /* 0x0840000041007989 */ /* 0x000e2800000e003b */
[----:B------:R-:W1:Y:S01]  /*a060*/  SHFL.DOWN PT, R64, R66, 0x2, R59 ;  /* 0x0840000042407989 */ /* 0x000e6200000e003b */
[----:B------:R-:W-:Y:S01]  /*a070*/  ISETP.GT.AND P3, PT, R67, R59, PT ;  /* 0x0000003b4300720c */ /* 0x000fe20003f64270 */
[----:B------:R-:W-:Y:S02]  /*a080*/  VIADD R67, R68, 0x4 ;  /* 0x0000000444437836 */ /* 0x000fe40000000000 */
        /* <DEDUP_REMOVED lines=9> */
[----:B------:R-:W-:Y:S02]  /*a120*/  ISETP.GT.AND P3, PT, R67, R59, PT ;  /* 0x0000003b4300720c */ /* 0x000fe40003f64270 */
[----:B------:R-:W-:Y:S01]  /*a130*/  IADD3 R67, R68, 0x8, RZ ;  /* 0x0000000844437810 */ /* 0x000fe20007ffe0ff */
        /* <DEDUP_REMOVED lines=20> */
[----:B------:R-:W-:-:S03]  /*a280*/  ISETP.GT.AND P3, PT, R67, R59, PT ;  /* 0x0000003b4300720c */ /* 0x000fc60003f64270 */
[----:B------:R-:W-:Y:S04]  /*a290*/  STL.64 [R1+0x18], R2 ;  /* 0x0000180201007387 */ /* 0x000fe80000100a00 */
[----:B------:R-:W4:Y:S04]  /*a2a0*/  LDL.LU R49, [R1+0x30c] ;  /* 0x00030c0001317983 */ /* 0x000f280000300800 */
[----:B------:R1:W-:Y:S04]  /*a2b0*/  STL.64 [R1+0x10], R4 ;  /* 0x0000100401007387 */ /* 0x0003e80000100a00 */
[----:B------:R-:W4:Y:S01]  /*a2c0*/  LDL.LU R44, [R1+0x2f8] ;  /* 0x0002f800012c7983 */ /* 0x000f220000300800 */
[----:B0-----:R-:W-:-:S03]  /*a2d0*/  @!P3 FADD.FTZ R65, R65, R0 ;  /* 0x000000004141b221 */ /* 0x001fc60000010000 */
[----:B--2---:R-:W-:Y:S01]  /*a2e0*/  STL.64 [R1+0x8], R6 ;  /* 0x0000080601007387 */ /* 0x004fe20000100a00 */
[----:B-1----:R-:W-:Y:S01]  /*a2f0*/  @!P3 FADD.FTZ R66, R66, R64 ;  /* 0x000000404242b221 */ /* 0x002fe20000010000 */
[----:B------:R-:W-:Y:S01]  /*a300*/  ISETP.NE.AND P3, PT, R68, RZ, PT ;  /* 0x000000ff4400720c */ /* 0x000fe20003f65270 */
[----:B------:R-:W-:Y:S01]  /*a310*/  IMAD.MOV.U32 R64, RZ, RZ, R65 ;  /* 0x000000ffff407224 */ /* 0x000fe200078e0041 */
[----:B------:R-:W2:Y:S02]  /*a320*/  LDL.LU R4, [R1+0x250] ;  /* 0x0002500001047983 */ /* 0x000ea40000300800 */
[----:B------:R-:W-:Y:S02]  /*a330*/  MOV R65, R66 ;  /* 0x0000004200417202 */ /* 0x000fe40000000f00 */
[----:B------:R-:W2:Y:S04]  /*a340*/  LDL.LU R5, [R1+0x254] ;  /* 0x0002540001057983 */ /* 0x000ea80000300800 */
[----:B------:R-:W2:Y:S04]  /*a350*/  LDL.LU R45, [R1+0x2fc] ;  /* 0x0002fc00012d7983 */ /* 0x000ea80000300800 */
[----:B------:R0:W-:Y:S04]  /*a360*/  @!P3 STS.64 [R11+0x10], R64 ;  /* 0x000010400b00b388 */ /* 0x0001e80000000a00 */
[----:B------:R-:W2:Y:S04]  /*a370*/  LDL.LU R40, [R1+0x2e8] ;  /* 0x0002e80001287983 */ /* 0x000ea80000300800 */
        /* <DEDUP_REMOVED lines=14> */
[----:B0-----:R-:W2:Y:S04]  /*a460*/  LDL.LU R11, [R1+0x26c] ;  /* 0x00026c00010b7983 */ /* 0x001ea80000300800 */
[----:B------:R-:W2:Y:S04]  /*a470*/  LDL.LU R6, [R1+0x258] ;  /* 0x0002580001067983 */ /* 0x000ea80000300800 */
[----:B------:R-:W2:Y:S04]  /*a480*/  LDL.LU R7, [R1+0x25c] ;  /* 0x00025c0001077983 */ /* 0x000ea80000300800 */
[----:B------:R-:W2:Y:S04]  /*a490*/  LDL.LU R2, [R1+0x248] ;  /* 0x0002480001027983 */ /* 0x000ea80000300800 */
[----:B------:R-:W2:Y:S04]  /*a4a0*/  LDL.LU R3, [R1+0x24c] ;  /* 0x00024c0001037983 */ /* 0x000ea80000300800 */
[----:B---3--:R0:W-:Y:S04]  /*a4b0*/  STL.64 [R1+0x450], R56 ;  /* 0x0004503801007387 */ /* 0x0081e80000100a00 */
[----:B------:R1:W-:Y:S04]  /*a4c0*/  STL.64 [R1+0xf8], R62 ;  /* 0x0000f83e01007387 */ /* 0x0003e80000100a00 */
[----:B------:R3:W-:Y:S04]  /*a4d0*/  STL.64 [R1+0x100], R60 ;  /* 0x0001003c01007387 */ /* 0x0007e80000100a00 */
[----:B0-----:R-:W2:Y:S04]  /*a4e0*/  LDL.LU R56, [R1+0x2c8] ;  /* 0x0002c80001387983 */ /* 0x001ea80000300800 */
[----:B------:R-:W2:Y:S04]  /*a4f0*/  LDL.LU R57, [R1+0x2cc] ;  /* 0x0002cc0001397983 */ /* 0x000ea80000300800 */
[----:B-1----:R-:W2:Y:S04]  /*a500*/  LDL.LU.64 R62, [R1+0x3c8] ;  /* 0x0003c800013e7983 */ /* 0x002ea80000300a00 */
[----:B---3--:R-:W3:Y:S04]  /*a510*/  LDL.LU.64 R60, [R1+0x3c0] ;  /* 0x0003c000013c7983 */ /* 0x008ee80000300a00 */
[----:B------:R-:W3:Y:S04]  /*a520*/  LDL.LU R68, [R1+0x220] ;  /* 0x0002200001447983 */ /* 0x000ee80000300800 */
[----:B------:R-:W3:Y:S04]  /*a530*/  LDL.LU R66, [R1+0x218] ;  /* 0x0002180001427983 */ /* 0x000ee80000300800 */
[----:B------:R-:W3:Y:S04]  /*a540*/  LDL.LU R67, [R1+0x21c] ;  /* 0x00021c0001437983 */ /* 0x000ee80000300800 */
[----:B----4-:R0:W-:Y:S04]  /*a550*/  STL.64 [R1+0xc8], R12 ;  /* 0x0000c80c01007387 */ /* 0x0101e80000100a00 */
[----:B0-----:R-:W4:Y:S04]  /*a560*/  LDL.LU.64 R12, [R1+0x3f8] ;  /* 0x0003f800010c7983 */ /* 0x001f280000300a00 */
[----:B------:R0:W-:Y:S04]  /*a570*/  STL.64 [R1+0xd8], R8 ;  /* 0x0000d80801007387 */ /* 0x0001e80000100a00 */
[----:B------:R1:W-:Y:S04]  /*a580*/  STL.64 [R1+0xb8], R16 ;  /* 0x0000b81001007387 */ /* 0x0003e80000100a00 */
[----:B0-----:R-:W4:Y:S04]  /*a590*/  LDL.LU.64 R8, [R1+0x3e8] ;  /* 0x0003e80001087983 */ /* 0x001f280000300a00 */
[----:B------:R0:W-:Y:S04]  /*a5a0*/  STL.64 [R1+0xa8], R20 ;  /* 0x0000a81401007387 */ /* 0x0001e80000100a00 */
[----:B-1----:R-:W4:Y:S04]  /*a5b0*/  LDL.LU.64 R16, [R1+0x408] ;  /* 0x0004080001107983 */ /* 0x002f280000300a00 */
[----:B0-----:R-:W4:Y:S04]  /*a5c0*/  LDL.LU.64 R20, [R1+0x418] ;  /* 0x0004180001147983 */ /* 0x001f280000300a00 */
[----:B------:R0:W-:Y:S04]  /*a5d0*/  STL.64 [R1+0x98], R24 ;  /* 0x0000981801007387 */ /* 0x0001e80000100a00 */
[----:B------:R1:W-:Y:S04]  /*a5e0*/  STL.64 [R1+0x88], R28 ;  /* 0x0000881c01007387 */ /* 0x0003e80000100a00 */
[----:B0-----:R-:W4:Y:S04]  /*a5f0*/  LDL.LU.64 R24, [R1+0x428] ;  /* 0x0004280001187983 */ /* 0x001f280000300a00 */
[----:B-1----:R-:W4:Y:S04]  /*a600*/  LDL.LU.64 R28, [R1+0x438] ;  /* 0x00043800011c7983 */ /* 0x002f280000300a00 */
        /* <DEDUP_REMOVED lines=11> */
[----:B0-----:R-:W4:Y:S04]  /*a6c0*/  LDL.LU.64 R48, [R1+0x490] ;  /* 0x0004900001307983 */ /* 0x001f280000300a00 */
[----:B--2---:R0:W-:Y:S04]  /*a6d0*/  STL.64 [R1+0xe8], R4 ;  /* 0x0000e80401007387 */ /* 0x0041e80000100a00 */
[----:B------:R1:W-:Y:S04]  /*a6e0*/  STL.64 [R1+0x40], R44 ;  /* 0x0000402c01007387 */ /* 0x0003e80000100a00 */
[----:B0-----:R-:W2:Y:S04]  /*a6f0*/  LDL.LU.64 R4, [R1+0x3d8] ;  /* 0x0003d80001047983 */ /* 0x001ea80000300a00 */
[----:B------:R0:W-:Y:S04]  /*a700*/  STL.64 [R1+0x50], R40 ;  /* 0x0000502801007387 */ /* 0x0001e80000100a00 */
[----:B-1----:R-:W2:Y:S04]  /*a710*/  LDL.LU.64 R44, [R1+0x480] ;  /* 0x00048000012c7983 */ /* 0x002ea80000300a00 */
        /* <DEDUP_REMOVED lines=18> */
[----:B-1----:R-:W2:Y:S04]  /*a840*/  LDL.LU.64 R2, [R1+0x3d0] ;  /* 0x0003d00001027983 */ /* 0x002ea80000300a00 */
[----:B------:R0:W-:Y:S04]  /*a850*/  STL.64 [R1+0x70], R56 ;  /* 0x0000703801007387 */ /* 0x0001e80000100a00 */
[----:B------:R1:W-:Y:S04]  /*a860*/  STL.64 [R1+0x110], R62 ;  /* 0x0001103e01007387 */ /* 0x0003e80000100a00 */
[----:B---3--:R3:W-:Y:S04]  /*a870*/  STL.64 [R1+0x108], R60 ;  /* 0x0001083c01007387 */ /* 0x0087e80000100a00 */
[----:B0-----:R0:W5:Y:S04]  /*a880*/  LDL.LU.64 R56, [R1+0x450] ;  /* 0x0004500001387983 */ /* 0x0011680000300a00 */
[----:B-1----:R0:W5:Y:S04]  /*a890*/  LDL.LU.64 R62, [R1+0x3b0] ;  /* 0x0003b000013e7983 */ /* 0x0021680000300a00 */
[----:B---3--:R0:W5:Y:S04]  /*a8a0*/  LDL.LU.64 R60, [R1+0x3b8] ;  /* 0x0003b800013c7983 */ /* 0x0081680000300a00 */
[----:B------:R1:W-:Y:S02]  /*a8b0*/  STL.64 [R1+0x118], R68 ;  /* 0x0001184401007387 */ /* 0x0003e40000100a00 */
[----:B-1----:R-:W1:Y:S02]  /*a8c0*/  S2R R69, SR_TID.X ;  /* 0x0000000000457919 */ /* 0x002e640000002100 */
[----:B------:R0:W-:Y:S04]  /*a8d0*/  STL.64 [R1+0x120], R66 ;  /* 0x0001204201007387 */ /* 0x0001e80000100a00 */
[----:B------:R0:W-:Y:S04]  /*a8e0*/  STL.64 [R1+0x1e8], R50 ;  /* 0x0001e83201007387 */ /* 0x0001e80000100a00 */
[----:B----4-:R0:W-:Y:S04]  /*a8f0*/  STL.64 [R1+0x150], R12 ;  /* 0x0001500c01007387 */ /* 0x0101e80000100a00 */
[----:B------:R0:W-:Y:S04]  /*a900*/  STL.64 [R1+0x1f0], R52 ;  /* 0x0001f03401007387 */ /* 0x0001e80000100a00 */
[----:B------:R0:W-:Y:S04]  /*a910*/  STL.64 [R1+0x1f8], R54 ;  /* 0x0001f83601007387 */ /* 0x0001e80000100a00 */
[----:B------:R0:W-:Y:S04]  /*a920*/  STL.64 [R1+0x140], R8 ;  /* 0x0001400801007387 */ /* 0x0001e80000100a00 */
[----:B------:R0:W-:Y:S01]  /*a930*/  STL.64 [R1+0x160], R16 ;  /* 0x0001601001007387 */ /* 0x0001e20000100a00 */
[----:B-1----:R-:W-:-:S03]  /*a940*/  ISETP.NE.AND P3, PT, R69, RZ, PT ;  /* 0x000000ff4500720c */ /* 0x002fc60003f65270 */
[----:B------:R0:W-:Y:S04]  /*a950*/  STL.64 [R1+0x170], R20 ;  /* 0x0001701401007387 */ /* 0x0001e80000100a00 */
[----:B------:R0:W-:Y:S04]  /*a960*/  STL.64 [R1+0x180], R24 ;  /* 0x0001801801007387 */ /* 0x0001e80000100a00 */
[----:B------:R0:W-:Y:S04]  /*a970*/  STL.64 [R1+0x190], R28 ;  /* 0x0001901c01007387 */ /* 0x0001e80000100a00 */
[----:B------:R0:W-:Y:S04]  /*a980*/  STL.64 [R1+0x1a0], R32 ;  /* 0x0001a02001007387 */ /* 0x0001e80000100a00 */
[----:B------:R0:W-:Y:S04]  /*a990*/  STL.64 [R1+0x1a8], R34 ;  /* 0x0001a82201007387 */ /* 0x0001e80000100a00 */
[----:B------:R0:W-:Y:S04]  /*a9a0*/  STL.64 [R1+0x1b8], R38 ;  /* 0x0001b82601007387 */ /* 0x0001e80000100a00 */
[----:B------:R0:W-:Y:S04]  /*a9b0*/  STL.64 [R1+0x1c8], R42 ;  /* 0x0001c82a01007387 */ /* 0x0001e80000100a00 */
[----:B------:R0:W-:Y:S01]  /*a9c0*/  STL.64 [R1+0x1d8], R46 ;  /* 0x0001d82e01007387 */ /* 0x0001e20000100a00 */
[----:B------:R-:W-:Y:S03]  /*a9d0*/  BSSY B0, `(.L_x_5107) ;  /* 0x0000032000007945 */ /* 0x000fe60003800000 */
[----:B------:R0:W-:Y:S04]  /*a9e0*/  STL.64 [R1+0x1e0], R48 ;  /* 0x0001e03001007387 */ /* 0x0001e80000100a00 */
[----:B--2---:R0:W-:Y:S04]  /*a9f0*/  STL.64 [R1+0x130], R4 ;  /* 0x0001300401007387 */ /* 0x0041e80000100a00 */
[----:B------:R0:W-:Y:S04]  /*aa00*/  STL.64 [R1+0x1d0], R44 ;  /* 0x0001d02c01007387 */ /* 0x0001e80000100a00 */
        /* <DEDUP_REMOVED lines=46> */
.L_x_5108:
[----:B------:R-:W-:Y:S05]  /*acf0*/  BSYNC B0 ;  /* 0x0000000000007941 */ /* 0x000fea0003800000 */
.L_x_5107:
[----:B------:R-:W-:-:S06]  /*ad00*/  UISETP.GE.U32.AND UP0, UPT, UR19, 0x2, UPT ;  /* 0x000000021300788c */ /* 0x000fcc000bf06070 */
[----:B------:R-:W-:-:S13]  /*ad10*/  PLOP3.LUT P4, PT, PT, PT, UP0, 0x40, 0x0 ;  /* 0x000000000000781c */ /* 0x000fda0003f8e808 */
[----:B------:R-:W-:Y:S05]  /*ad20*/  @P4 BRA `(.L_x_5109) ;  /* 0x0000001800144947 */ /* 0x000fea0003800000 */
[----:B------:R-:W-:Y:S01]  /*ad30*/  ULOP3.LUT UR5, UR4, 0x1, URZ, 0xc0, !UPT ;  /* 0x0000000104057892 */ /* 0x000fe2000f8ec03f */
[----:B------:R-:W-:-:S03]  /*ad40*/  ULDC.64 UR12, c[0x0][0x248] ;  /* 0x00009200000c7ab9 */ /* 0x000fc60000000a00 */
[----:B------:R-:W-:-:S04]  /*ad50*/  UIMAD UR5, UR5, UR17, URZ ;  /* 0x00000011050572a4 */ /* 0x000fc8000f8e023f */
[----:B------:R-:W-:Y:S02]  /*ad60*/  UIMAD UR6, UR5, UR19, URZ ;  /* 0x00000013050672a4 */ /* 0x000fe4000f8e023f */
[----:B------:R-:W-:Y:S02]  /*ad70*/  UIADD3 UR20, UR5, UR8, URZ ;  /* 0x0000000805147290 */ /* 0x000fe4000fffe03f */
[----:B------:R-:W-:-:S03]  /*ad80*/  USHF.L.U32 UR5, UR6, 0x1, URZ ;  /* 0x0000000106057899 */ /* 0x000fc6000800063f */
[----:B------:R-:W-:Y:S02]  /*ad90*/  ULDC.64 UR6, c[0x0][0x240] ;  /* 0x0000900000067ab9 */ /* 0x000fe40000000a00 */
[----:B------:R-:W-:Y:S02]  /*ada0*/  UIMAD.WIDE.U32 UR20, UR20, 0x4, UR6 ;  /* 0x00000004141478a5 */ /* 0x000fe4000f8e0006 */
[----:B------:R-:W-:Y:S01]  /*adb0*/  UIMAD.WIDE UR6, UR5, 0x4, UR12 ;  /* 0x00000004050678a5 */ /* 0x000fe2000f8e020c */
[----:B------:R-:W-:Y:S11]  /*adc0*/  @P3 BRA `(.L_x_5110) ;  /* 0x0000000000643947 */ /* 0x000ff60003800000 */
[----:B------:R-:W-:Y:S01]  /*add0*/  ULOP3.LUT UP0, URZ, UR4, 0x2, URZ, 0xc0, !UPT ;  /* 0x00000002043f7892 */ /* 0x000fe2000f80c03f */
[----:B0-----:R-:W-:Y:S01]  /*ade0*/  MOV R2, UR20 ;  /* 0x0000001400027c02 */ /* 0x001fe20008000f00 */
[----:B------:R-:W-:Y:S01]  /*adf0*/  UIMAD UR12, UR16, UR17, UR8 ;  /* 0x00000011100c72a4 */ /* 0x000fe2000f8e0208 */
[----:B------:R-:W-:Y:S01]  /*ae00*/  IMAD.U32 R3, RZ, RZ, UR21 ;  /* 0x00000015ff037e24 */ /* 0x000fe2000f8e00ff */
[----:B------:R-:W-:Y:S02]  /*ae10*/  UMOV UR5, 0xffffffff ;  /* 0xffffffff00057882 */ /* 0x000fe40000000000 */
[----:B------:R-:W-:Y:S01]  /*ae20*/  PLOP3.LUT P4, PT, PT, PT, UP0, 0x40, 0x0 ;  /* 0x000000000000781c */ /* 0x000fe20003f8e808 */
[----:B------:R-:W-:Y:S02]  /*ae30*/  ULEA UR13, UP1, UR12, UR6, 0x3 ;  /* 0x000000060c0d7291 */ /* 0x000fe4000f82183f */
[----:B------:R-:W-:Y:S01]  /*ae40*/  USEL UR5, UR5, 0x1, UP0 ;  /* 0x0000000105057887 */ /* 0x000fe20008000000 */
[----:B------:R-:W-:Y:S01]  /*ae50*/  SEL R7, RZ, UR19, !P4 ;  /* 0x00000013ff077c07 */ /* 0x000fe2000e000000 */
[----:B------:R-:W-:-:S02]  /*ae60*/  ULEA.HI.X UR12, UR12, UR7, URZ, 0x3, UP1 ;  /* 0x000000070c0c7291 */ /* 0x000fc400088f1c3f */
[----:B------:R-:W-:Y:S01]  /*ae70*/  IMAD.U32 R4, RZ, RZ, UR13 ;  /* 0x0000000dff047e24 */ /* 0x000fe2000f8e00ff */
[----:B------:R-:W-:Y:S01]  /*ae80*/  ISETP.NE.AND P4, PT, R7, -0x1, PT ;  /* 0xffffffff0700780c */ /* 0x000fe20003f85270 */
[----:B------:R-:W-:Y:S02]  /*ae90*/  IMAD.U32 R9, RZ, RZ, UR5 ;  /* 0x00000005ff097e24 */ /* 0x000fe4000f8e00ff */
[----:B------:R-:W-:-:S05]  /*aea0*/  IMAD.U32 R5, RZ, RZ, UR12 ;  /* 0x0000000cff057e24 */ /* 0x000fca000f8e00ff */
[----:B------:R1:W-:Y:S01]  /*aeb0*/  STG.E.64 desc[UR14][R4.64], R64 ;  /* 0x0000004004007986 */ /* 0x0003e2000c101b0e */
[----:B------:R-:W-:Y:S06]  /*aec0*/  MEMBAR.ALL.GPU ;  /* 0x0000000000007992 */ /* 0x000fec000000a000 */
[----:B------:R-:W-:-:S00]  /*aed0*/  ERRBAR ;  /* 0x00000000000079ab */ /* 0x000fc00000000000 */
[----:B------:R-:W-:Y:S06]  /*aee0*/  CGAERRBAR ;  /* 0x00000000000075ab */ /* 0x000fec0000000000 */
[----:B------:R1:W-:Y:S01]  /*aef0*/  REDG.E.ADD.S32.STRONG.GPU desc[UR14][R2.64], R9 ;  /* 0x000000090200798e */ /* 0x0003e2000c10e38e */
[----:B------:R-:W-:Y:S05]  /*af00*/  @!P4 BRA `(.L_x_5110) ;  /* 0x000000000014c947 */ /* 0x000fea0003800000 */
.L_x_5111:
[----:B------:R-:W2:Y:S04]  /*af10*/  LDG.E.STRONG.GPU R0, desc[UR14][R2.64] ;  /* 0x0000000e02007981 */ /* 0x000ea8000c1ef900 */
[----:B--2---:R-:W-:Y:S01]  /*af20*/  CCTL.IVALL ;  /* 0x00000000ff00798f */ /* 0x004fe20002000000 */
[----:B------:R-:W-:Y:S05]  /*af30*/  YIELD ;  /* 0x0000000000007946 */ /* 0x000fea0003800000 */
[----:B------:R-:W-:-:S13]  /*af40*/  ISETP.NE.AND P4, PT, R0, R7, PT ;  /* 0x000000070000720c */ /* 0x000fda0003f85270 */
[----:B------:R-:W-:Y:S05]  /*af50*/  @P4 BRA `(.L_x_5111) ;  /* 0xfffffffc00ec4947 */ /* 0x000fea000383ffff */
.L_x_5110:
[----:B------:R-:W-:Y:S01]  /*af60*/  ISETP.NE.AND P4, PT, RZ, UR19, PT ;  /* 0x00000013ff007c0c */ /* 0x000fe2000bf85270 */
[----:B------:R-:W-:Y:S05]  /*af70*/  WARPSYNC.ALL ;  /* 0x0000000000007948 */ /* 0x000fea0003800000 */
[----:B------:R-:W-:Y:S07]  /*af80*/  BAR.SYNC.DEFER_BLOCKING 0x0 ;  /* 0x0000000000007b1d */ /* 0x000fee0000010000 */
[----:B------:R-:W-:Y:S05]  /*af90*/  @!P4 BRA `(.L_x_5109) ;  /* 0x000000140078c947 */ /* 0x000fea0003800000 */
[----:B------:R-:W-:Y:S02]  /*afa0*/  UIADD3 UR5, UR19, -0x1, URZ ;  /* 0xffffffff13057890 */ /* 0x000fe4000fffe03f */
[----:B------:R-:W-:Y:S02]  /*afb0*/  ULOP3.LUT UR20, UR19, 0x3, URZ, 0xc0, !UPT ;  /* 0x0000000313147892 */ /* 0x000fe4000f8ec03f */
[----:B------:R-:W-:-:S03]  /*afc0*/  UISETP.GE.U32.AND UP0, UPT, UR5, 0x3, UPT ;  /* 0x000000030500788c */ /* 0x000fc6000bf06070 */
[----:B------:R-:W-:-:S03]  /*afd0*/  UMOV UR5, URZ ;  /* 0x0000003f00057c82 */ /* 0x000fc60008000000 */
[----:B------:R-:W-:-:S13]  /*afe0*/  PLOP3.LUT P4, PT, PT, PT, UP0, 0x40, 0x0 ;  /* 0x000000000000781c */ /* 0x000fda0003f8e808 */
[----:B------:R-:W-:Y:S05]  /*aff0*/  @P4 BRA `(.L_x_5112) ;  /* 0x0000001000c44947 */ /* 0x000fea0003800000 */
[----:B------:R-:W-:Y:S01]  /*b000*/  UIADD3 UR12, -UR20, UR19, URZ ;  /* 0x00000013140c7290 */ /* 0x000fe2000fffe13f */
[----:B------:R-:W-:-:S05]  /*b010*/  UMOV UR5, URZ ;  /* 0x0000003f00057c82 */ /* 0x000fca0008000000 */
[----:B------:R-:W-:Y:S02]  /*b020*/  ISETP.LT.AND P4, PT, RZ, UR12, PT ;  /* 0x0000000cff007c0c */ /* 0x000fe4000bf81270 */
[----:B------:R-:W-:-:S11]  /*b030*/  MOV R0, UR12 ;  /* 0x0000000c00007c02 */ /* 0x000fd60008000f00 */
[----:B------:R-:W-:Y:S05]  /*b040*/  @!P4 BRA `(.L_x_5113) ;  /* 0x000000100000c947 */ /* 0x000fea0003800000 */
[----:B------:R-:W-:Y:S02]  /*b050*/  ISETP.GT.AND P4, PT, R0, 0xc, PT ;  /* 0x0000000c0000780c */ /* 0x000fe40003f84270 */
[----:B------:R-:W-:-:S11]  /*b060*/  PLOP3.LUT P5, PT, PT, PT, PT, 0x80, 0x0 ;  /* 0x000000000000781c */ /* 0x000fd60003faf070 */
[----:B------:R-:W-:Y:S05]  /*b070*/  @!P4 BRA `(.L_x_5114) ;  /* 0x000000080094c947 */ /* 0x000fea0003800000 */
[----:B------:R-:W-:-:S13]  /*b080*/  PLOP3.LUT P5, PT, PT, PT, PT, 0x8, 0x0 ;  /* 0x000000000000781c */ /* 0x000fda0003fae170 */
.L_x_5115:
[----:B01----:R-:W0:Y:S02]  /*b090*/  S2R R2, SR_CTAID.X ;  /* 0x0000000000027919 */ /* 0x003e240000002500 */
[----:B0-----:R-:W-:-:S13]  /*b0a0*/  ISETP.EQ.OR P4, PT, R2, UR5, P3 ;  /* 0x0000000502007c0c */ /* 0x001fda0009f82670 */
[----:B------:R-:W-:-:S05]  /*b0b0*/  VOTEU.ALL UP0, P4 ;  /* 0x00000000003f7886 */ /* 0x000fca0002000000 */
[----:B------:R-:W-:-:S04]  /*b0c0*/  @!UP0 UIMAD UR12, UR17, UR5, UR8 ;  /* 0x00000005110c82a4 */ /* 0x000fc8000f8e0208 */
[----:B------:R-:W-:-:S06]  /*b0d0*/  @!UP0 UIMAD.WIDE.U32 UR12, UR12, 0x8, UR6 ;  /* 0x000000080c0c88a5 */ /* 0x000fcc000f8e0006 */
[----:B------:R-:W-:Y:S02]  /*b0e0*/  IMAD.U32 R4, RZ, RZ, UR12 ;  /* 0x0000000cff047e24 */ /* 0x000fe4000f8e00ff */
[----:B------:R-:W-:-:S06]  /*b0f0*/  IMAD.U32 R5, RZ, RZ, UR13 ;  /* 0x0000000dff057e24 */ /* 0x000fcc000f8e00ff */
        /* <DEDUP_REMOVED lines=8> */
[----:B------:R-:W-:Y:S01]  /*b180*/  MOV R4, UR12 ;  /* 0x0000000c00047c02 */ /* 0x000fe20008000f00 */
        /* <DEDUP_REMOVED lines=142> */
[----:B------:R-:W-:Y:S01]  /*ba70*/  IADD3 R0, R0, -0x10, RZ ;  /* 0xfffffff000007810 */ /* 0x000fe20007ffe0ff */
[----:B------:R-:W-:Y:S01]  /*ba80*/  UIADD3 UR5, UR5, 0x10, URZ ;  /* 0x0000001005057890 */ /* 0x000fe2000fffe03f */
[----:B--2---:R-:W-:Y:S01]  /*ba90*/  @!P4 FADD.FTZ R64, R64, R2 ;  /* 0x000000024040c221 */ /* 0x004fe20000010000 */
[----:B------:R-:W-:Y:S01]  /*baa0*/  @!P4 FADD.FTZ R65, R65, R3 ;  /* 0x000000034141c221 */ /* 0x000fe20000010000 */
[----:B------:R-:W-:-:S13]  /*bab0*/  ISETP.GT.AND P4, PT, R0, 0xc, PT ;  /* 0x0000000c0000780c */ /* 0x000fda0003f84270 */
[----:B------:R-:W-:Y:S05]  /*bac0*/  @P4 BRA `(.L_x_5115) ;  /* 0xfffffff400704947 */ /* 0x000fea000383ffff */
.L_x_5114:
[----:B------:R-:W-:-:S13]  /*bad0*/  ISETP.GT.AND P4, PT, R0, 0x4, PT ;  /* 0x000000040000780c */ /* 0x000fda0003f84270 */
[----:B------:R-:W-:Y:S05]  /*bae0*/  @!P4 BRA `(.L_x_5116) ;  /* 0x000000040050c947 */ /* 0x000fea0003800000 */
[----:B01----:R-:W0:Y:S02]  /*baf0*/  S2R R4, SR_CTAID.X ;  /* 0x0000000000047919 */ /* 0x003e240000002500 */
[----:B0-----:R-:W-:-:S13]  /*bb00*/  ISETP.EQ.OR P4, PT, R4, UR5, P3 ;  /* 0x0000000504007c0c */ /* 0x001fda0009f82670 */
[----:B------:R-:W-:-:S05]  /*bb10*/  VOTEU.ALL UP0, P4 ;  /* 0x00000000003f7886 */ /* 0x000fca0002000000 */
[----:B------:R-:W-:-:S04]  /*bb20*/  @!UP0 UIMAD UR12, UR5, UR17, UR8 ;  /* 0x00000011050c82a4 */ /* 0x000fc8000f8e0208 */
[----:B------:R-:W-:-:S06]  /*bb30*/  @!UP0 UIMAD.WIDE.U32 UR12, UR12, 0x8, UR6 ;  /* 0x000000080c0c88a5 */ /* 0x000fcc000f8e0006 */
[----:B------:R-:W-:Y:S01]  /*bb40*/  IMAD.U32 R2, RZ, RZ, UR12 ;  /* 0x0000000cff027e24 */ /* 0x000fe2000f8e00ff */
        /* <DEDUP_REMOVED lines=72> */
[----:B------:R-:W-:Y:S01]  /*bfd0*/  VIADD R0, R0, 0xfffffffc ;  /* 0xfffffffc00007836 */ /* 0x000fe20000000000 */
[----:B------:R-:W-:Y:S01]  /*bfe0*/  PLOP3.LUT P5, PT, PT, PT, PT, 0x8, 0x0 ;  /* 0x000000000000781c */ /* 0x000fe20003fae170 */
[----:B------:R-:W-:-:S03]  /*bff0*/  UIADD3 UR5, UR5, 0x4, URZ ;  /* 0x0000000405057890 */ /* 0x000fc6000fffe03f */
[----:B------:R-:W-:Y:S01]  /*c000*/  IADD3 R0, R0, -0x4, RZ ;  /* 0xfffffffc00007810 */ /* 0x000fe20007ffe0ff */
[----:B--2---:R-:W-:Y:S01]  /*c010*/  @!P4 FADD.FTZ R64, R64, R2 ;  /* 0x000000024040c221 */ /* 0x004fe20000010000 */
[----:B------:R-:W-:-:S07]  /*c020*/  @!P4 FADD.FTZ R65, R65, R3 ;  /* 0x000000034141c221 */ /* 0x000fce0000010000 */
.L_x_5116:
[----:B------:R-:W-:-:S13]  /*c030*/  ISETP.NE.OR P5, PT, R0, RZ, P5 ;  /* 0x000000ff0000720c */ /* 0x000fda0002fa5670 */
[----:B------:R-:W-:Y:S05]  /*c040*/  @!P5 BRA `(.L_x_5112) ;  /* 0x0000000000b0d947 */ /* 0x000fea0003800000 */
.L_x_5113:
        /* <DEDUP_REMOVED lines=39> */
[----:B------:R-:W-:Y:S01]  /*c2c0*/  UIADD3 UR5, UR5, 0x4, URZ ;  /* 0x0000000405057890 */ /* 0x000fe2000fffe03f */
[----:B--2---:R-:W-:Y:S01]  /*c2d0*/  @!P4 FADD.FTZ R64, R64, R2 ;  /* 0x000000024040c221 */ /* 0x004fe20000010000 */
[----:B------:R-:W-:Y:S02]  /*c2e0*/  @!P4 FADD.FTZ R65, R65, R3 ;  /* 0x000000034141c221 */ /* 0x000fe40000010000 */
[----:B------:R-:W-:-:S13]  /*c2f0*/  ISETP.NE.AND P4, PT, R0, RZ, PT ;  /* 0x000000ff0000720c */ /* 0x000fda0003f85270 */
[----:B------:R-:W-:Y:S05]  /*c300*/  @P4 BRA `(.L_x_5113) ;  /* 0xfffffffc00504947 */ /* 0x000fea000383ffff */
.L_x_5112:
[----:B------:R-:W-:-:S13]  /*c310*/  ISETP.NE.AND P4, PT, RZ, UR20, PT ;  /* 0x00000014ff007c0c */ /* 0x000fda000bf85270 */
[----:B------:R-:W-:Y:S05]  /*c320*/  @!P4 BRA `(.L_x_5109) ;  /* 0x000000000094c947 */ /* 0x000fea0003800000 */
[----:B01----:R-:W0:Y:S01]  /*c330*/  S2R R4, SR_CTAID.X ;  /* 0x0000000000047919 */ /* 0x003e220000002500 */
[----:B------:R-:W-:Y:S01]  /*c340*/  BSSY B0, `(.L_x_5117) ;  /* 0x000000a000007945 */ /* 0x000fe20003800000 */
[----:B0-----:R-:W-:-:S13]  /*c350*/  ISETP.EQ.OR P4, PT, R4, UR5, P3 ;  /* 0x0000000504007c0c */ /* 0x001fda0009f82670 */
[----:B------:R-:W-:Y:S05]  /*c360*/  @P4 BRA `(.L_x_5118) ;  /* 0x00000000001c4947 */ /* 0x000fea0003800000 */
[----:B------:R-:W-:-:S04]  /*c370*/  UIMAD UR12, UR17, UR5, UR8 ;  /* 0x00000005110c72a4 */ /* 0x000fc8000f8e0208 */
[----:B------:R-:W-:-:S06]  /*c380*/  UIMAD.WIDE.U32 UR12, UR12, 0x8, UR6 ;  /* 0x000000080c0c78a5 */ /* 0x000fcc000f8e0006 */
[----:B------:R-:W-:Y:S01]  /*c390*/  MOV R2, UR12 ;  /* 0x0000000c00027c02 */ /* 0x000fe20008000f00 */
[----:B------:R-:W-:-:S06]  /*c3a0*/  IMAD.U32 R3, RZ, RZ, UR13 ;  /* 0x0000000dff037e24 */ /* 0x000fcc000f8e00ff */
[----:B------:R-:W2:Y:S02]  /*c3b0*/  LDG.E.64 R2, desc[UR14][R2.64] ;  /* 0x0000000e02027981 */ /* 0x000ea4000c1e1b00 */
[----:B--2---:R-:W-:Y:S01]  /*c3c0*/  FADD.FTZ R64, R64, R2 ;  /* 0x0000000240407221 */ /* 0x004fe20000010000 */
[----:B------:R-:W-:-:S07]  /*c3d0*/  FADD.FTZ R65, R65, R3 ;  /* 0x0000000341417221 */ /* 0x000fce0000010000 */
.L_x_5118:
[----:B------:R-:W-:Y:S05]  /*c3e0*/  BSYNC B0 ;  /* 0x0000000000007941 */ /* 0x000fea0003800000 */
.L_x_5117:
        /* <DEDUP_REMOVED lines=20> */
[----:B------:R-:W-:Y:S01]  /*c530*/  IMAD.U32 R2, RZ, RZ, UR6 ;  /* 0x00000006ff027e24 */ /* 0x000fe2000f8e00ff */
[----:B------:R-:W-:-:S06]  /*c540*/  MOV R3, UR7 ;  /* 0x0000000700037c02 */ /* 0x000fcc0008000f00 */
[----:B------:R-:W2:Y:S02]  /*c550*/  @!P4 LDG.E.64 R2, desc[UR14][R2.64] ;  /* 0x0000000e0202c981 */ /* 0x000ea4000c1e1b00 */
[----:B--2---:R-:W-:Y:S01]  /*c560*/  @!P4 FADD.FTZ R64, R64, R2 ;  /* 0x000000024040c221 */ /* 0x004fe20000010000 */
[----:B------:R-:W-:-:S07]  /*c570*/  @!P4 FADD.FTZ R65, R65, R3 ;  /* 0x000000034141c221 */ /* 0x000fce0000010000 */
.L_x_5109:
[----:B------:R-:W-:Y:S01]  /*c580*/  LOP3.LUT P4, RZ, R58, 0x20000000, RZ, 0xc0, !PT ;  /* 0x200000003aff7812 */ /* 0x000fe2000788c0ff */
[----:B------:R-:W2:Y:S01]  /*c590*/  S2UR UR6, SR_CgaCtaId ;  /* 0x00000000000679c3 */ /* 0x000ea20000008800 */
[----:B------:R-:W-:Y:S01]  /*c5a0*/  UMOV UR5, 0x400 ;  /* 0x0000040000057882 */ /* 0x000fe20000000000 */
[----:B01----:R-:W-:Y:S01]  /*c5b0*/  IMAD.U32 R5, RZ, RZ, UR10 ;  /* 0x0000000aff057e24 */ /* 0x003fe2000f8e00ff */
[----:B------:R-:W0:Y:S01]  /*c5c0*/  S2R R10, SR_TID.X ;  /* 0x00000000000a7919 */ /* 0x000e220000002100 */
[----:B------:R-:W-:-:S04]  /*c5d0*/  UIADD3 UR11, -UR11, URZ, URZ ;  /* 0x0000003f0b0b7290 */ /* 0x000fc8000fffe13f */
[----:B------:R-:W1:Y:S01]  /*c5e0*/  LDC.64 R8, c[0x0][0x228] ;  /* 0x00008a00ff087b82 */ /* 0x000e620000000a00 */
[----:B------:R-:W-:Y:S01]  /*c5f0*/  IMAD.MOV.U32 R14, RZ, RZ, RZ ;  /* 0x000000ffff0e7224 */ /* 0x000fe200078e00ff */
[----:B------:R-:W-:Y:S01]  /*c600*/  ULDC.64 UR20, c[0x0][0x270] ;  /* 0x00009c0000147ab9 */ /* 0x000fe20000000a00 */
[----:B------:R-:W-:-:S05]  /*c610*/  ULDC.64 UR12, c[0x0][0x278] ;  /* 0x00009e00000c7ab9 */ /* 0x000fca0000000a00 */
[----:B------:R-:W3:Y:S01]  /*c620*/  @P4 LDC.64 R2, c[0x0][0x218] ;  /* 0x00008600ff024b82 */ /* 0x000ee20000000a00 */
[----:B--2---:R-:W-:-:S03]  /*c630*/  ULEA UR5, UR6, UR5, 0x18 ;  /* 0x0000000506057291 */ /* 0x004fc6000f8ec03f */
[----:B------:R-:W-:-:S06]  /*c640*/  ULDC UR6, c[0x0][0x2a4] ;  /* 0x0000a90000067ab9 */ /* 0x000fcc0000000800 */
[----:B------:R2:W-:Y:S01]  /*c650*/  @!P3 STS.64 [UR5+0x80], R64 ;  /* 0x00008040ff00b988 */ /* 0x0005e20008000a05 */
[----:B0-----:R-:W-:-:S04]  /*c660*/  IMAD.WIDE.U32 R6, R10, 0x5397829d, RZ ;  /* 0x5397829d0a067825 */ /* 0x001fc800078e00ff */
[----:B---3--:R-:W-:Y:S01]  /*c670*/  @P4 IMAD.WIDE R2, R5, 0x8, R2 ;  /* 0x0000000805024825 */ /* 0x008fe200078e0202 */
[----:B------:R-:W-:-:S03]  /*c680*/  SHF.R.U32.HI R6, RZ, 0x4, R7 ;  /* 0x00000004ff067819 */ /* 0x000fc60000011607 */
[----:B--2---:R-:W-:Y:S01]  /*c690*/  @P4 FMUL.FTZ R65, R65, UR6 ;  /* 0x0000000641414c20 */ /* 0x004fe20008410000 */
[----:B------:R-:W-:Y:S01]  /*c6a0*/  @P4 FMUL.FTZ R64, R64, UR6 ;  /* 0x0000000640404c20 */ /* 0x000fe20008410000 */
[----:B------:R-:W-:-:S04]  /*c6b0*/  IMAD R6, R6, -0x31, R10 ;  /* 0xffffffcf06067824 */ /* 0x000fc800078e020a */
[----:B------:R-:W-:Y:S01]  /*c6c0*/  @P4 STG.E.64 desc[UR14][R2.64], R64 ;  /* 0x0000004002004986 */ /* 0x000fe2000c101b0e */
[----:B------:R-:W-:Y:S01]  /*c6d0*/  SHF.L.U32 R6, R6, 0x1, RZ ;  /* 0x0000000106067819 */ /* 0x000fe200000006ff */
[----:B------:R-:W-:Y:S06]  /*c6e0*/  BAR.SYNC.DEFER_BLOCKING 0x0 ;  /* 0x0000000000007b1d */ /* 0x000fec0000010000 */
[----:B------:R-:W0:Y:S01]  /*c6f0*/  LDS.64 R2, [UR5+0x80] ;  /* 0x00008005ff027984 */ /* 0x000e220008000a00 */
[----:B------:R-:W-:Y:S02]  /*c700*/  ULDC UR5, c[0x0][0x288] ;  /* 0x0000a20000057ab9 */ /* 0x000fe40000000800 */
[----:B------:R-:W-:-:S06]  /*c710*/  UIMAD UR5, UR5, UR11, UR10 ;  /* 0x0000000b050572a4 */ /* 0x000fcc000f8e020a */
[----:B------:R-:W-:-:S04]  /*c720*/  IMAD.U32 R7, RZ, RZ, UR5 ;  /* 0x00000005ff077e24 */ /* 0x000fc8000f8e00ff */
[----:B------:R-:W-:-:S04]  /*c730*/  IMAD R7, R7, 0x62, R6 ;  /* 0x0000006207077824 */ /* 0x000fc800078e0206 */
[----:B-1----:R-:W-:-:S06]  /*c740*/  IMAD.WIDE R8, R7, 0x4, R8 ;  /* 0x0000000407087825 */ /* 0x002fcc00078e0208 */
[----:B------:R-:W5:Y:S01]  /*c750*/  LDG.E.64 R8, desc[UR14][R8.64] ;  /* 0x0000000e08087981 */ /* 0x000f62000c1e1b00 */
[----:B0-----:R-:W-:-:S04]  /*c760*/  FMUL.FTZ R2, R2, UR6 ;  /* 0x0000000602027c20 */ /* 0x001fc80008410000 */
[----:B------:R-:W-:-:S04]  /*c770*/  FMUL.FTZ R0, R2, R2 ;  /* 0x0000000202007220 */ /* 0x000fc80000410000 */
[----:B------:R-:W-:Y:S01]  /*c780*/  FFMA.FTZ R0, R3, UR6, -R0 ;  /* 0x0000000603007c23 */ /* 0x000fe20008010800 */
[----:B------:R-:W-:Y:S01]  /*c790*/  HFMA2.MMA R3, -RZ, RZ, 1.875, 0 ;  /* 0x3f800000ff037435 */ /* 0x000fe200000001ff */
[----:B------:R-:W-:-:S03]  /*c7a0*/  ULDC.64 UR6, c[0x0][0x210] ;  /* 0x0000840000067ab9 */ /* 0x000fc60000000a00 */
[----:B------:R-:W-:-:S13]  /*c7b0*/  FSETP.GTU.FTZ.AND P3, PT, R0, RZ, PT ;  /* 0x000000ff0000720b */ /* 0x000fda0003f7c000 */
[----:B------:R-:W0:Y:S02]  /*c7c0*/  @P3 LDC R5, c[0x0][0x238] ;  /* 0x00008e00ff053b82 */ /* 0x000e240000000800 */
[----:B0-----:R-:W-:-:S06]  /*c7d0*/  @P3 FADD.FTZ R0, R0, R5 ;  /* 0x0000000500003221 */ /* 0x001fcc0000010000 */
[----:B------:R-:W0:Y:S01]  /*c7e0*/  LDC.64 R4, c[0x0][0x230] ;  /* 0x00008c00ff047b82 */ /* 0x000e220000000a00 */
[----:B------:R1:W2:Y:S01]  /*c7f0*/  @P3 MUFU.RSQ R3, R0 ;  /* 0x0000000000033308 */ /* 0x0002a20000001400 */
[----:B0-----:R-:W-:-:S05]  /*c800*/  IMAD.WIDE R4, R7, 0x4, R4 ;  /* 0x0000000407047825 */ /* 0x001fca00078e0204 */
[----:B------:R0:W5:Y:S01]  /*c810*/  LDG.E.64 R10, desc[UR14][R4.64] ;  /* 0x0000000e040a7981 */ /* 0x000162000c1e1b00 */
[----:B-1----:R-:W-:Y:S02]  /*c820*/  MOV R0, R1 ;  /* 0x0000000100007202 */ /* 0x002fe40000000f00 */
[----:B--2---:R-:W-:-:S13]  /*c830*/  ISETP.NE.AND P3, PT, RZ, UR18, PT ;  /* 0x00000012ff007c0c */ /* 0x004fda000bf65270 */
.L_x_5129:
[----:B0-----:R-:W2:Y:S01]  /*c840*/  LDL.128 R4, [R0] ;  /* 0x0000000000047983 */ /* 0x001ea20000100c00 */
[----:B-----5:R-:W-:Y:S01]  /*c850*/  IMAD R15, R14, 0x8, R56 ;  /* 0x000000080e0f7824 */ /* 0x020fe200078e0238 */
[----:B------:R-:W-:Y:S01]  /*c860*/  BSSY B0, `(.L_x_5119) ;  /* 0x0000025000007945 */ /* 0x000fe20003800000 */
[----:B------:R-:W0:Y:S03]  /*c870*/  S2R R19, SR_TID.X ;  /* 0x0000000000137919 */ /* 0x000e260000002100 */
[----:B------:R-:W-:Y:S02]  /*c880*/  SHF.R.S32.HI R20, RZ, 0x1f, R15 ;  /* 0x0000001fff147819 */ /* 0x000fe4000001140f */
[----:B------:R-:W-:Y:S02]  /*c890*/  ISETP.GE.U32.AND P5, PT, R15, UR12, PT ;  /* 0x0000000c0f007c0c */ /* 0x000fe4000bfa6070 */
[----:B0-----:R-:W-:-:S04]  /*c8a0*/  ISETP.GT.U32.AND P4, PT, R19, 0x187, PT ;  /* 0x000001871300780c */ /* 0x001fc80003f84070 */
[----:B------:R-:W-:Y:S01]  /*c8b0*/  ISETP.GE.OR.EX P5, PT, R20, UR13, P4, P5 ;  /* 0x0000000d14007c0c */ /* 0x000fe2000a7a6750 */
[C---:B--2---:R-:W-:Y:S01]  /*c8c0*/  FADD.FTZ R12, -R2.reuse, R5 ;  /* 0x00000005020c7221 */ /* 0x044fe20000010100 */
[C---:B------:R-:W-:Y:S01]  /*c8d0*/  FADD.FTZ R4, -R2.reuse, R4 ;  /* 0x0000000402047221 */ /* 0x040fe20000010100 */
[----:B------:R-:W-:Y:S02]  /*c8e0*/  FADD.FTZ R6, -R2, R6 ;  /* 0x0000000602067221 */ /* 0x000fe40000010100 */
[-C--:B------:R-:W-:Y:S01]  /*c8f0*/  FMUL.FTZ R12, R12, R3.reuse ;  /* 0x000000030c0c7220 */ /* 0x080fe20000410000 */
[-C--:B------:R-:W-:Y:S01]  /*c900*/  FMUL.FTZ R13, R4, R3.reuse ;  /* 0x00000003040d7220 */ /* 0x080fe20000410000 */
[----:B------:R-:W-:Y:S02]  /*c910*/  FMUL.FTZ R19, R6, R3 ;  /* 0x0000000306137220 */ /* 0x000fe40000410000 */
[----:B------:R-:W-:Y:S01]  /*c920*/  FFMA.FTZ R5, R9, R12, R11 ;  /* 0x0000000c09057223 */ /* 0x000fe2000001000b */
[----:B------:R-:W-:-:S03]  /*c930*/  FFMA.FTZ R4, R8, R13, R10 ;  /* 0x0000000d08047223 */ /* 0x000fc6000001000a */
[----:B------:R-:W-:Y:S01]  /*c940*/  @P3 FMUL.FTZ R16, R5, -1.4426950216293334961 ;  /* 0xbfb8aa3b05103820 */ /* 0x000fe20000410000 */
[----:B------:R-:W-:-:S05]  /*c950*/  @P3 FMUL.FTZ R13, R4, -1.4426950216293334961 ;  /* 0xbfb8aa3b040d3820 */ /* 0x000fca0000410000 */
[----:B------:R-:W0:Y:S08]  /*c960*/  @P3 MUFU.EX2 R16, R16 ;  /* 0x0000001000103308 */ /* 0x000e300000000800 */
[----:B------:R-:W1:Y:S01]  /*c970*/  @P3 MUFU.EX2 R13, R13 ;  /* 0x0000000d000d3308 */ /* 0x000e620000000800 */
[----:B0-----:R-:W-:Y:S01]  /*c980*/  @P3 FADD.FTZ R18, R16, 1 ;  /* 0x3f80000010123421 */ /* 0x001fe20000010000 */
[----:B------:R-:W-:-:S04]  /*c990*/  FADD.FTZ R16, -R2, R7 ;  /* 0x0000000702107221 */ /* 0x000fc80000010100 */
[----:B------:R-:W-:Y:S02]  /*c9a0*/  FMUL.FTZ R16, R16, R3 ;  /* 0x0000000310107220 */ /* 0x000fe40000410000 */
[----:B------:R-:W0:Y:S01]  /*c9b0*/  @P3 MUFU.RCP R18, R18 ;  /* 0x0000001200123308 */ /* 0x000e220000001000 */
[----:B-1----:R-:W-:-:S07]  /*c9c0*/  @P3 FADD.FTZ R12, R13, 1 ;  /* 0x3f8000000d0c3421 */ /* 0x002fce0000010000 */
[----:B------:R-:W1:Y:S01]  /*c9d0*/  @P3 MUFU.RCP R17, R12 ;  /* 0x0000000c00113308 */ /* 0x000e620000001000 */
[----:B0-----:R-:W-:Y:S01]  /*c9e0*/  @P3 FMUL.FTZ R5, R5, R18 ;  /* 0x0000001205053220 */ /* 0x001fe20000410000 */
[----:B-1----:R-:W-:Y:S01]  /*c9f0*/  @P3 FMUL.FTZ R4, R4, R17 ;  /* 0x0000001104043220 */ /* 0x002fe20000410000 */
[----:B------:R-:W-:Y:S01]  /*ca00*/  IADD3 R17, R15, 0x8, RZ ;  /* 0x000000080f117810 */ /* 0x000fe20007ffe0ff */
[----:B------:R-:W-:Y:S06]  /*ca10*/  @P5 BRA `(.L_x_5120) ;  /* 0x0000000000245947 */ /* 0x000fec0003800000 */
[----:B------:R-:W-:Y:S01]  /*ca20*/  MOV R7, R63 ;  /* 0x0000003f00077202 */ /* 0x000fe20000000f00 */
[----:B------:R-:W-:Y:S02]  /*ca30*/  IMAD R12, R20, UR20, RZ ;  /* 0x00000014140c7c24 */ /* 0x000fe4000f8e02ff */
[----:B------:R-:W-:Y:S02]  /*ca40*/  IMAD.MOV.U32 R6, RZ, RZ, R60 ;  /* 0x000000ffff067224 */ /* 0x000fe400078e003c */
[C---:B------:R-:W-:Y:S02]  /*ca50*/  IMAD R13, R15.reuse, UR21, R12 ;  /* 0x000000150f0d7c24 */ /* 0x040fe4000f8e020c */
[----:B------:R-:W-:-:S04]  /*ca60*/  IMAD.WIDE.U32 R6, R15, UR20, R6 ;  /* 0x000000140f067c25 */ /* 0x000fc8000f8e0006 */
[----:B------:R-:W-:Y:S01]  /*ca70*/  IMAD.IADD R7, R7, 0x1, R13 ;  /* 0x0000000107077824 */ /* 0x000fe200078e020d */
[----:B------:R-:W-:-:S04]  /*ca80*/  LEA R12, P5, R6, UR6, 0x2 ;  /* 0x00000006060c7c11 */ /* 0x000fc8000f8a10ff */
[----:B------:R-:W-:-:S05]  /*ca90*/  LEA.HI.X R13, R6, UR7, R7, 0x2, P5 ;  /* 0x00000007060d7c11 */ /* 0x000fca000a8f1407 */
[----:B------:R0:W-:Y:S04]  /*caa0*/  STG.E.64 desc[UR14][R12.64], R4 ;  /* 0x000000040c007986 */ /* 0x0001e8000c101b0e */
.L_x_5120:
[----:B------:R-:W-:Y:S05]  /*cab0*/  BSYNC B0 ;  /* 0x0000000000007941 */ /* 0x000fea0003800000 */
.L_x_5119:
[----:B------:R-:W-:Y:S01]  /*cac0*/  SHF.R.S32.HI R20, RZ, 0x1f, R17 ;  /* 0x0000001fff147819 */ /* 0x000fe20000011411 */
        /* <DEDUP_REMOVED lines=13> */
.L_x_5121:
[----:B------:R-:W-:Y:S01]  /*cba0*/  ISETP.GE.U32.AND P5, PT, R17, UR12, PT ;  /* 0x0000000c11007c0c */ /* 0x000fe2000bfa6070 */
[----:B------:R-:W-:Y:S01]  /*cbb0*/  BSSY B0, `(.L_x_5122) ;  /* 0x0000010000007945 */ /* 0x000fe20003800000 */
[C---:B------:R-:W-:Y:S01]  /*cbc0*/  IADD3 R19, R15.reuse, 0x10, RZ ;  /* 0x000000100f137810 */ /* 0x040fe20007ffe0ff */
[----:B------:R-:W-:Y:S01]  /*cbd0*/  VIADD R15, R15, 0x18 ;  /* 0x000000180f0f7836 */ /* 0x000fe20000000000 */
[----:B------:R-:W-:Y:S02]  /*cbe0*/  ISETP.GE.OR.EX P5, PT, R20, UR13, P4, P5 ;  /* 0x0000000d14007c0c */ /* 0x000fe4000a7a6750 */
[----:B------:R-:W-:Y:S02]  /*cbf0*/  SHF.R.S32.HI R18, RZ, 0x1f, R19 ;  /* 0x0000001fff127819 */ /* 0x000fe40000011413 */
[----:B------:R-:W-:-:S09]  /*cc00*/  SHF.R.S32.HI R16, RZ, 0x1f, R15 ;  /* 0x0000001fff107819 */ /* 0x000fd2000001140f */
[----:B------:R-:W-:Y:S05]  /*cc10*/  @P5 BRA `(.L_x_5123) ;  /* 0x0000000000245947 */ /* 0x000fea0003800000 */
[----:B------:R-:W-:Y:S01]  /*cc20*/  MOV R6, R60 ;  /* 0x0000003c00067202 */ /* 0x000fe20000000f00 */
[----:B------:R-:W-:Y:S02]  /*cc30*/  IMAD R12, R20, UR20, RZ ;  /* 0x00000014140c7c24 */ /* 0x000fe4000f8e02ff */
[----:B------:R-:W-:Y:S02]  /*cc40*/  IMAD.MOV.U32 R7, RZ, RZ, R63 ;  /* 0x000000ffff077224 */ /* 0x000fe400078e003f */
[C---:B------:R-:W-:Y:S02]  /*cc50*/  IMAD R13, R17.reuse, UR21, R12 ;  /* 0x00000015110d7c24 */ /* 0x040fe4000f8e020c */
[----:B------:R-:W-:-:S05]  /*cc60*/  IMAD.WIDE.U32 R6, R17, UR20, R6 ;  /* 0x0000001411067c25 */ /* 0x000fca000f8e0006 */
[----:B------:R-:W-:Y:S02]  /*cc70*/  IADD3 R7, R7, R13, RZ ;  /* 0x0000000d07077210 */ /* 0x000fe40007ffe0ff */
[----:B------:R-:W-:-:S04]  /*cc80*/  LEA R12, P5, R6, UR6, 0x2 ;  /* 0x00000006060c7c11 */ /* 0x000fc8000f8a10ff */
[----:B------:R-:W-:-:S05]  /*cc90*/  LEA.HI.X R13, R6, UR7, R7, 0x2, P5 ;  /* 0x00000007060d7c11 */ /* 0x000fca000a8f1407 */
[----:B------:R0:W-:Y:S04]  /*cca0*/  STG.E.64 desc[UR14][R12.64], R4 ;  /* 0x000000040c007986 */ /* 0x0001e8000c101b0e */
.L_x_5123:
[----:B------:R-:W-:Y:S05]  /*ccb0*/  BSYNC B0 ;  /* 0x0000000000007941 */ /* 0x000fea0003800000 */
.L_x_5122:
[----:B0-----:R-:W2:Y:S01]  /*ccc0*/  LDL.128 R4, [R0+0x10] ;  /* 0x0000100000047983 */ /* 0x001ea20000100c00 */
[----:B------:R-:W-:Y:S02]  /*ccd0*/  ISETP.GE.U32.AND P5, PT, R19, UR12, PT ;  /* 0x0000000c13007c0c */ /* 0x000fe4000bfa6070 */
[----:B------:R-:W-:Y:S02]  /*cce0*/  ISETP.GE.U32.AND P6, PT, R15, UR12, PT ;  /* 0x0000000c0f007c0c */ /* 0x000fe4000bfc6070 */
[----:B------:R-:W-:Y:S01]  /*ccf0*/  ISETP.GE.OR.EX P5, PT, R18, UR13, P4, P5 ;  /* 0x0000000d12007c0c */ /* 0x000fe2000a7a6750 */
[----:B------:R-:W-:Y:S01]  /*cd00*/  BSSY B0, `(.L_x_5124) ;  /* 0x0000020000007945 */ /* 0x000fe20003800000 */
[----:B------:R-:W-:Y:S01]  /*cd10*/  ISETP.GE.OR.EX P6, PT, R16, UR13, P4, P6 ;  /* 0x0000000d10007c0c */ /* 0x000fe2000a7c6760 */
[C---:B--2---:R-:W-:Y:S01]  /*cd20*/  FADD.FTZ R4, -R2.reuse, R4 ;  /* 0x0000000402047221 */ /* 0x044fe20000010100 */
[----:B------:R-:W-:-:S03]  /*cd30*/  FADD.FTZ R12, -R2, R5 ;  /* 0x00000005020c7221 */ /* 0x000fc60000010100 */
[-C--:B------:R-:W-:Y:S01]  /*cd40*/  FMUL.FTZ R13, R4, R3.reuse ;  /* 0x00000003040d7220 */ /* 0x080fe20000410000 */
[----:B------:R-:W-:-:S03]  /*cd50*/  FMUL.FTZ R12, R12, R3 ;  /* 0x000000030c0c7220 */ /* 0x000fc60000410000 */
[----:B------:R-:W-:Y:S01]  /*cd60*/  FFMA.FTZ R4, R8, R13, R10 ;  /* 0x0000000d08047223 */ /* 0x000fe2000001000a */
[----:B------:R-:W-:-:S03]  /*cd70*/  FFMA.FTZ R5, R9, R12, R11 ;  /* 0x0000000c09057223 */ /* 0x000fc6000001000b */
[----:B------:R-:W-:Y:S01]  /*cd80*/  @P3 FMUL.FTZ R13, R4, -1.4426950216293334961 ;  /* 0xbfb8aa3b040d3820 */ /* 0x000fe20000410000 */
[----:B------:R-:W-:-:S05]  /*cd90*/  @P3 FMUL.FTZ R20, R5, -1.4426950216293334961 ;  /* 0xbfb8aa3b05143820 */ /* 0x000fca0000410000 */
[----:B------:R-:W0:Y:S08]  /*cda0*/  @P3 MUFU.EX2 R13, R13 ;  /* 0x0000000d000d3308 */ /* 0x000e300000000800 */
[----:B------:R-:W1:Y:S01]  /*cdb0*/  @P3 MUFU.EX2 R20, R20 ;  /* 0x0000001400143308 */ /* 0x000e620000000800 */
[----:B0-----:R-:W-:-:S07]  /*cdc0*/  @P3 FADD.FTZ R12, R13, 1 ;  /* 0x3f8000000d0c3421 */ /* 0x001fce0000010000 */
[----:B------:R-:W0:Y:S01]  /*cdd0*/  @P3 MUFU.RCP R17, R12 ;  /* 0x0000000c00113308 */ /* 0x000e220000001000 */
[----:B-1----:R-:W-:-:S07]  /*cde0*/  @P3 FADD.FTZ R21, R20, 1 ;  /* 0x3f80000014153421 */ /* 0x002fce0000010000 */
[----:B------:R-:W1:Y:S01]  /*cdf0*/  @P3 MUFU.RCP R22, R21 ;  /* 0x0000001500163308 */ /* 0x000e620000001000 */
[C---:B------:R-:W-:Y:S01]  /*ce00*/  FADD.FTZ R6, -R2.reuse, R6 ;  /* 0x0000000602067221 */ /* 0x040fe20000010100 */
[----:B------:R-:W-:-:S04]  /*ce10*/  FADD.FTZ R24, -R2, R7 ;  /* 0x0000000702187221 */ /* 0x000fc80000010100 */
[----:B------:R-:W-:Y:S01]  /*ce20*/  FMUL.FTZ R24, R24, R3 ;  /* 0x0000000318187220 */ /* 0x000fe20000410000 */
[----:B0-----:R-:W-:Y:S01]  /*ce30*/  @P3 FMUL.FTZ R4, R4, R17 ;  /* 0x0000001104043220 */ /* 0x001fe20000410000 */
[----:B------:R-:W-:Y:S01]  /*ce40*/  FMUL.FTZ R17, R6, R3 ;  /* 0x0000000306117220 */ /* 0x000fe20000410000 */
[----:B-1----:R-:W-:Y:S01]  /*ce50*/  @P3 FMUL.FTZ R5, R5, R22 ;  /* 0x0000001605053220 */ /* 0x002fe20000410000 */
        /* <DEDUP_REMOVED lines=10> */
.L_x_5125:
[----:B------:R-:W-:Y:S05]  /*cf00*/  BSYNC B0 ;  /* 0x0000000000007941 */ /* 0x000fea0003800000 */
.L_x_5124:
        /* <DEDUP_REMOVED lines=13> */
.L_x_5126:
[----:B------:R-:W-:Y:S04]  /*cfe0*/  BSSY B0, `(.L_x_5127) ;  /* 0x000000b000007945 */ /* 0x000fe80003800000 */
        /* <DEDUP_REMOVED lines=10> */
.L_x_5128:
[----:B------:R-:W-:Y:S05]  /*d090*/  BSYNC B0 ;  /* 0x0000000000007941 */ /* 0x000fea0003800000 */
.L_x_5127:
[----:B------:R-:W-:Y:S01]  /*d0a0*/  VIADD R14, R14, 0x4 ;  /* 0x000000040e0e7836 */ /* 0x000fe20000000000 */
[----:B------:R-:W-:-:S04]  /*d0b0*/  IADD3 R0, R0, 0x20, RZ ;  /* 0x0000002000007810 */ /* 0x000fc80007ffe0ff */
[----:B------:R-:W-:-:S13]  /*d0c0*/  ISETP.NE.AND P4, PT, R14, 0x40, PT ;  /* 0x000000400e00780c */ /* 0x000fda0003f85270 */
[----:B------:R-:W-:Y:S05]  /*d0d0*/  @P4 BRA `(.L_x_5129) ;  /* 0xfffffff400d84947 */ /* 0x000fea000383ffff */
[----:B------:R-:W-:Y:S02]  /*d0e0*/  UIADD3 UR10, UR17, UR10, URZ ;  /* 0x0000000a110a7290 */ /* 0x000fe4000fffe03f */
[----:B------:R-:W-:Y:S02]  /*d0f0*/  UIADD3 UR4, UR4, 0x1, URZ ;  /* 0x0000000104047890 */ /* 0x000fe4000fffe03f */
[----:B------:R-:W-:-:S06]  /*d100*/  UISETP.GE.AND UP0, UPT, UR10, UR9, UPT ;  /* 0x000000090a00728c */ /* 0x000fcc000bf06270 */
[----:B------:R-:W-:-:S13]  /*d110*/  PLOP3.LUT P3, PT, PT, PT, UP0, 0x40, 0x0 ;  /* 0x000000000000781c */ /* 0x000fda0003f6e808 */
[----:B------:R-:W-:Y:S05]  /*d120*/  @P3 BRA `(.L_x_5130) ;  /* 0xffffff4800983947 */ /* 0x000fea000383ffff */
[----:B------:R-:W-:Y:S05]  /*d130*/  EXIT ;  /* 0x000000000000794d */ /* 0x000fea0003800000 */
.L_x_5131:
        /* <DEDUP_REMOVED lines=12> */
.L_x_5648:


//--------------------- .text._Z35group_norm_nhwc_fwd_one_pass_kernelI11Fp32IOBf16WLi64ELi98ELi392EEv26Group_norm_nhwc_fwd_params --------------------------
	.section	.text._Z35group_norm_nhwc_fwd_one_pass_kernelI11Fp32IOBf16WLi64ELi98ELi392EEv26Group_norm_nhwc_fwd_params,"ax",@progbits
	.align	128
        .global         _Z35group_norm_nhwc_fwd_one_pass_kernelI11Fp32IOBf16WLi64ELi98ELi392EEv26Group_norm_nhwc_fwd_params
        .type           _Z35group_norm_nhwc_fwd_one_pass_kernelI11Fp32IOBf16WLi64ELi98ELi392EEv26Group_norm_nhwc_fwd_params,@function
        .size           _Z35group_norm_nhwc_fwd_one_pass_kernelI11Fp32IOBf16WLi64ELi98ELi392EEv26Group_norm_nhwc_fwd_params,(.L_x_5649 - _Z35group_norm_nhwc_fwd_one_pass_kernelI11Fp32IOBf16WLi64ELi98ELi392EEv26Group_norm_nhwc_fwd_params)
        .other          _Z35group_norm_nhwc_fwd_one_pass_kernelI11Fp32IOBf16WLi64ELi98ELi392EEv26Group_norm_nhwc_fwd_params,@"STO_CUDA_ENTRY STV_DEFAULT"
_Z35group_norm_nhwc_fwd_one_pass_kernelI11Fp32IOBf16WLi64ELi98ELi392EEv26Group_norm_nhwc_fwd_params:
.text._Z35group_norm_nhwc_fwd_one_pass_kernelI11Fp32IOBf16WLi64ELi98ELi392EEv26Group_norm_nhwc_fwd_params:
        /* <DEDUP_REMOVED lines=25> */
.L_x_5165:
[----:B01----:R-:W0:Y:S01]  /*0190*/  LDC R9, c[0x0][0x288] ;  /* 0x0000a200ff097b82 */ /* 0x003e220000000800 */
[C---:B------:R-:W-:Y:S01]  /*01a0*/  IADD3 R33, R37.reuse, 0x18, RZ ;  /* 0x0000001825217810 */ /* 0x040fe20007ffe0ff */
[----:B------:R-:W-:Y:S01]  /*01b0*/  ULDC.64 UR14, c[0x0][0x278] ;  /* 0x00009e00000e7ab9 */ /* 0x000fe20000000a00 */
[----:B------:R-:W-:Y:S01]  /*01c0*/  IADD3 R17, R37, 0x20, RZ ;  /* 0x0000002025117810 */ /* 0x000fe20007ffe0ff */
[----:B------:R-:W-:Y:S01]  /*01d0*/  ULDC.64 UR12, c[0x0][0x280] ;  /* 0x0000a000000c7ab9 */ /* 0x000fe20000000a00 */
[----:B------:R-:W-:Y:S02]  /*01e0*/  ISETP.GE.U32.AND P4, PT, R33, UR14, PT ;  /* 0x0000000e21007c0c */ /* 0x000fe4000bf86070 */
[----:B--2---:R-:W-:Y:S01]  /*01f0*/  SHF.R.S32.HI R21, RZ, 0x1f, R33 ;  /* 0x0000001fff157819 */ /* 0x004fe20000011421 */
[----:B------:R-:W1:Y:S01]  /*0200*/  @P0 LDC.64 R26, c[0x0][0x220] ;  /* 0x00008800ff1a0b82 */ /* 0x000e620000000a00 */
[----:B------:R-:W-:Y:S02]  /*0210*/  SHF.R.S32.HI R25, RZ, 0x1f, R17 ;  /* 0x0000001fff197819 */ /* 0x000fe40000011411 */
        /* <DEDUP_REMOVED lines=282> */
.L_x_5133:
[----:B------:R-:W-:Y:S05]  /*13c0*/  BSYNC B0 ;  /* 0x0000000000007941 */ /* 0x000fea0003800000 */
.L_x_5132:
[----:B------:R-:W1:Y:S02]  /*13d0*/  LDC R21, c[0x0][0xc] ;  /* 0x00000300ff157b82 */ /* 0x000e640000000800 */
[----:B-1----:R-:W-:-:S13]  /*13e0*/  ISETP.GE.U32.AND P1, PT, R21, 0x2, PT ;  /* 0x000000021500780c */ /* 0x002fda0003f26070 */
[----:B------:R-:W-:Y:S05]  /*13f0*/  @!P1 BRA `(.L_x_5134) ;  /* 0x0000000800709947 */ /* 0x000fea0003800000 */
[----:B------:R-:W-:Y:S05]  /*1400*/  @P3 BRA `(.L_x_5135) ;  /* 0x0000000000743947 */ /* 0x000fea0003800000 */
[----:B------:R-:W1:Y:S01]  /*1410*/  LDC R18, c[0x0][0x10] ;  /* 0x00000400ff127b82 */ /* 0x000e620000000800 */
[----:B------:R-:W2:Y:S01]  /*1420*/  S2R R19, SR_CTAID.Y ;  /* 0x0000000000137919 */ /* 0x000ea20000002600 */
[C---:B------:R-:W-:Y:S02]  /*1430*/  LOP3.LUT R23, R34.reuse, 0x1, RZ, 0xc0, !PT ;  /* 0x0000000122177812 */ /* 0x040fe400078ec0ff */
[----:B------:R-:W-:-:S04]  /*1440*/  LOP3.LUT P1, RZ, R34, 0x2, RZ, 0xc0, !PT ;  /* 0x0000000222ff7812 */ /* 0x000fc8000782c0ff */
[----:B0-----:R-:W0:Y:S08]  /*1450*/  LDC.64 R16, c[0x0][0x248] ;  /* 0x00009200ff107b82 */ /* 0x001e300000000a00 */
[----:B------:R-:W3:Y:S01]  /*1460*/  LDC.64 R14, c[0x0][0x240] ;  /* 0x00009000ff0e7b82 */ /* 0x000ee20000000a00 */
[----:B-1----:R-:W-:-:S04]  /*1470*/  IMAD R20, R23, R18, RZ ;  /* 0x0000001217147224 */ /* 0x002fc800078e02ff */
[----:B------:R-:W-:-:S05]  /*1480*/  IMAD R22, R20, R21, RZ ;  /* 0x0000001514167224 */ /* 0x000fca00078e02ff */
[----:B------:R-:W-:-:S05]  /*1490*/  SHF.L.U32 R23, R22, 0x1, RZ ;  /* 0x0000000116177819 */ /* 0x000fca00000006ff */
[----:B0-----:R-:W-:-:S04]  /*14a0*/  IMAD.WIDE R16, R23, 0x4, R16 ;  /* 0x0000000417107825 */ /* 0x001fc800078e0210 */
[----:B--2---:R-:W-:Y:S01]  /*14b0*/  IMAD R23, R18, UR7, R19 ;  /* 0x0000000712177c24 */ /* 0x004fe2000f8e0213 */
[----:B------:R-:W-:Y:S02]  /*14c0*/  IADD3 R19, R20, R19, RZ ;  /* 0x0000001314137210 */ /* 0x000fe40007ffe0ff */
[----:B------:R-:W-:Y:S01]  /*14d0*/  MOV R18, 0xffffffff ;  /* 0xffffffff00127802 */ /* 0x000fe20000000f00 */
[----:B------:R-:W-:-:S03]  /*14e0*/  IMAD.WIDE.U32 R16, R23, 0x8, R16 ;  /* 0x0000000817107825 */ /* 0x000fc600078e0010 */
[----:B------:R-:W-:Y:S01]  /*14f0*/  SEL R23, R18, 0x1, P1 ;  /* 0x0000000112177807 */ /* 0x000fe20000800000 */
[----:B---3--:R-:W-:Y:S01]  /*1500*/  IMAD.WIDE.U32 R14, R19, 0x4, R14 ;  /* 0x00000004130e7825 */ /* 0x008fe200078e000e */
[----:B------:R-:W-:Y:S01]  /*1510*/  SEL R19, R21, RZ, !P1 ;  /* 0x000000ff15137207 */ /* 0x000fe20004800000 */
[----:B------:R1:W-:Y:S03]  /*1520*/  STG.E.64 desc[UR8][R16.64], R12 ;  /* 0x0000000c10007986 */ /* 0x0003e6000c101b08 */
[----:B------:R-:W-:Y:S01]  /*1530*/  ISETP.NE.AND P1, PT, R19, -0x1, PT ;  /* 0xffffffff1300780c */ /* 0x000fe20003f25270 */
[----:B------:R-:W-:Y:S06]  /*1540*/  MEMBAR.ALL.GPU ;  /* 0x0000000000007992 */ /* 0x000fec000000a000 */
[----:B------:R-:W-:-:S00]  /*1550*/  ERRBAR ;  /* 0x00000000000079ab */ /* 0x000fc00000000000 */
[----:B------:R-:W-:Y:S06]  /*1560*/  CGAERRBAR ;  /* 0x00000000000075ab */ /* 0x000fec0000000000 */
[----:B------:R1:W-:Y:S01]  /*1570*/  REDG.E.ADD.S32.STRONG.GPU desc[UR8][R14.64], R23 ;  /* 0x000000170e00798e */ /* 0x0003e2000c10e388 */
[----:B------:R-:W-:Y:S05]  /*1580*/  @!P1 BRA `(.L_x_5135) ;  /* 0x0000000000149947 */ /* 0x000fea0003800000 */
.L_x_5136:
[----:B-1----:R-:W2:Y:S04]  /*1590*/  LDG.E.STRONG.GPU R16, desc[UR8][R14.64] ;  /* 0x000000080e107981 */ /* 0x002ea8000c1ef900 */
[----:B--2---:R-:W-:Y:S01]  /*15a0*/  CCTL.IVALL ;  /* 0x00000000ff00798f */ /* 0x004fe20002000000 */
[----:B------:R-:W-:Y:S05]  /*15b0*/  YIELD ;  /* 0x0000000000007946 */ /* 0x000fea0003800000 */
[----:B------:R-:W-:-:S13]  /*15c0*/  ISETP.NE.AND P1, PT, R16, R19, PT ;  /* 0x000000131000720c */ /* 0x000fda0003f25270 */
[----:B------:R-:W-:Y:S05]  /*15d0*/  @P1 BRA `(.L_x_5136) ;  /* 0xfffffffc00ec1947 */ /* 0x000fea000383ffff */
.L_x_5135:
        /* <DEDUP_REMOVED lines=11> */
.L_x_5138:
[C---:B------:R-:W-:Y:S02]  /*1690*/  ISETP.EQ.OR P1, PT, R20.reuse, UR7, P3 ;  /* 0x0000000714007c0c */ /* 0x040fe40009f22670 */
[----:B------:R-:W-:-:S04]  /*16a0*/  IADD3 R18, R20, 0x1, RZ ;  /* 0x0000000114127810 */ /* 0x000fc80007ffe0ff */
[----:B------:R-:W-:-:S07]  /*16b0*/  ISETP.EQ.OR P2, PT, R18, UR7, P3 ;  /* 0x0000000712007c0c */ /* 0x000fce0009f42670 */
[----:B------:R-:W1:Y:S01]  /*16c0*/  @!P1 LDC R16, c[0x0][0x10] ;  /* 0x00000400ff109b82 */ /* 0x000e620000000800 */
[----:B0-----:R-:W0:Y:S01]  /*16d0*/  @!P1 S2R R17, SR_CTAID.Y ;  /* 0x0000000000119919 */ /* 0x001e220000002600 */
[----:B------:R-:W-:-:S06]  /*16e0*/  @!P1 LOP3.LUT R19, R34, 0x1, RZ, 0xc0, !PT ;  /* 0x0000000122139812 */ /* 0x000fcc00078ec0ff */
[----:B------:R-:W2:Y:S08]  /*16f0*/  @!P1 LDC.64 R14, c[0x0][0x248] ;  /* 0x00009200ff0e9b82 */ /* 0x000eb00000000a00 */
[----:B------:R-:W3:Y:S01]  /*1700*/  @!P2 LDC R23, c[0x0][0x10] ;  /* 0x00000400ff17ab82 */ /* 0x000ee20000000800 */
[----:B-1----:R-:W-:-:S04]  /*1710*/  @!P1 IMAD R44, R19, R16, RZ ;  /* 0x00000010132c9224 */ /* 0x002fc800078e02ff */
[----:B------:R-:W-:-:S05]  /*1720*/  @!P1 IMAD R44, R44, R21, RZ ;  /* 0x000000152c2c9224 */ /* 0x000fca00078e02ff */
[----:B------:R-:W-:Y:S01]  /*1730*/  @!P1 SHF.L.U32 R19, R44, 0x1, RZ ;  /* 0x000000012c139819 */ /* 0x000fe200000006ff */
[----:B0-----:R-:W-:-:S04]  /*1740*/  @!P1 IMAD R17, R16, R20, R17 ;  /* 0x0000001410119224 */ /* 0x001fc800078e0211 */
        /* <DEDUP_REMOVED lines=26> */
[----:B------:R-:W0:Y:S02]  /*18f0*/  @!P4 LDC.64 R16, c[0x0][0x248] ;  /* 0x00009200ff10cb82 */ /* 0x000e240000000a00 */
[----:B0-----:R-:W-:-:S10]  /*1900*/  @!P4 IMAD.WIDE R16, R23, 0x4, R16 ;  /* 0x000000041710c825 */ /* 0x001fd400078e0210 */
[----:B------:R-:W0:Y:S01]  /*1910*/  @!P1 S2R R23, SR_CTAID.Y ;  /* 0x0000000000179919 */ /* 0x000e220000002600 */
[----:B------:R-:W-:Y:S02]  /*1920*/  @!P4 IMAD.WIDE.U32 R16, R19, 0x8, R16 ;  /* 0x000000081310c825 */ /* 0x000fe400078e0010 */
[----:B------:R-:W1:Y:S04]  /*1930*/  @!P1 LDC R19, c[0x0][0x10] ;  /* 0x00000400ff139b82 */ /* 0x000e680000000800 */
[----:B------:R-:W2:Y:S01]  /*1940*/  @!P4 LDG.E.64 R16, desc[UR8][R16.64] ;  /* 0x000000081010c981 */ /* 0x000ea2000c1e1b00 */
[----:B---3--:R-:W-:Y:S01]  /*1950*/  @!P2 FADD.FTZ R12, R12, R14 ;  /* 0x0000000e0c0ca221 */ /* 0x008fe20000010000 */
[----:B------:R-:W-:-:S05]  /*1960*/  @!P1 LOP3.LUT R14, R34, 0x1, RZ, 0xc0, !PT ;  /* 0x00000001220e9812 */ /* 0x000fca00078ec0ff */
[-C--:B-1----:R-:W-:Y:S02]  /*1970*/  @!P1 IMAD R14, R14, R19.reuse, RZ ;  /* 0x000000130e0e9224 */ /* 0x082fe400078e02ff */
[----:B0-----:R-:W-:Y:S02]  /*1980*/  @!P1 IMAD R23, R18, R19, R23 ;  /* 0x0000001312179224 */ /* 0x001fe400078e0217 */
[----:B------:R-:W0:Y:S01]  /*1990*/  @!P1 LDC.64 R18, c[0x0][0x248] ;  /* 0x00009200ff129b82 */ /* 0x000e220000000a00 */
        /* <DEDUP_REMOVED lines=14> */
.L_x_5137:
[----:B------:R-:W-:-:S13]  /*1a80*/  LOP3.LUT P1, R16, R21, 0x3, RZ, 0xc0, !PT ;  /* 0x0000000315107812 */ /* 0x000fda000782c0ff */
[----:B------:R-:W-:Y:S05]  /*1a90*/  @!P1 BRA `(.L_x_5134) ;  /* 0x0000000000c89947 */ /* 0x000fea0003800000 */
[----:B------:R-:W-:Y:S01]  /*1aa0*/  ISETP.EQ.OR P1, PT, R20, UR7, P3 ;  /* 0x0000000714007c0c */ /* 0x000fe20009f22670 */
[----:B------:R-:W-:Y:S01]  /*1ab0*/  BSSY B0, `(.L_x_5139) ;  /* 0x0000010000007945 */ /* 0x000fe20003800000 */
[----:B------:R-:W-:-:S11]  /*1ac0*/  ISETP.NE.AND P2, PT, R16, 0x1, PT ;  /* 0x000000011000780c */ /* 0x000fd60003f45270 */
[----:B------:R-:W-:Y:S05]  /*1ad0*/  @P1 BRA `(.L_x_5140) ;  /* 0x0000000000341947 */ /* 0x000fea0003800000 */
[----:B------:R-:W1:Y:S01]  /*1ae0*/  S2R R19, SR_CTAID.Y ;  /* 0x0000000000137919 */ /* 0x000e620000002600 */
[----:B------:R-:W2:Y:S01]  /*1af0*/  LDC.64 R14, c[0x0][0x248] ;  /* 0x00009200ff0e7b82 */ /* 0x000ea20000000a00 */
[----:B------:R-:W-:Y:S01]  /*1b00*/  LOP3.LUT R18, R34, 0x1, RZ, 0xc0, !PT ;  /* 0x0000000122127812 */ /* 0x000fe200078ec0ff */
[----:B------:R-:W-:-:S04]  /*1b10*/  ULDC UR5, c[0x0][0x10] ;  /* 0x0000040000057ab9 */ /* 0x000fc80000000800 */
[----:B------:R-:W-:-:S04]  /*1b20*/  IMAD R18, R18, UR5, RZ ;  /* 0x0000000512127c24 */ /* 0x000fc8000f8e02ff */
[----:B------:R-:W-:-:S05]  /*1b30*/  IMAD R18, R18, R21, RZ ;  /* 0x0000001512127224 */ /* 0x000fca00078e02ff */
[----:B0-----:R-:W-:-:S05]  /*1b40*/  SHF.L.U32 R17, R18, 0x1, RZ ;  /* 0x0000000112117819 */ /* 0x001fca00000006ff */
[----:B--2---:R-:W-:-:S04]  /*1b50*/  IMAD.WIDE R14, R17, 0x4, R14 ;  /* 0x00000004110e7825 */ /* 0x004fc800078e020e */
[----:B-1----:R-:W-:-:S04]  /*1b60*/  IMAD R17, R20, UR5, R19 ;  /* 0x0000000514117c24 */ /* 0x002fc8000f8e0213 */
[----:B------:R-:W-:-:S06]  /*1b70*/  IMAD.WIDE.U32 R14, R17, 0x8, R14 ;  /* 0x00000008110e7825 */ /* 0x000fcc00078e000e */
[----:B------:R-:W2:Y:S02]  /*1b80*/  LDG.E.64 R14, desc[UR8][R14.64] ;  /* 0x000000080e0e7981 */ /* 0x000ea4000c1e1b00 */
[----:B--2---:R-:W-:Y:S01]  /*1b90*/  FADD.FTZ R12, R12, R14 ;  /* 0x0000000e0c0c7221 */ /* 0x004fe20000010000 */
[----:B------:R-:W-:-:S07]  /*1ba0*/  FADD.FTZ R13, R13, R15 ;  /* 0x0000000f0d0d7221 */ /* 0x000fce0000010000 */
.L_x_5140:
[----:B------:R-:W-:Y:S05]  /*1bb0*/  BSYNC B0 ;  /* 0x0000000000007941 */ /* 0x000fea0003800000 */
.L_x_5139:
[----:B------:R-:W-:Y:S05]  /*1bc0*/  @!P2 BRA `(.L_x_5134) ;  /* 0x00000000007ca947 */ /* 0x000fea0003800000 */
[C---:B------:R-:W-:Y:S02]  /*1bd0*/  IADD3 R19, R20.reuse, 0x1, RZ ;  /* 0x0000000114137810 */ /* 0x040fe40007ffe0ff */
[----:B------:R-:W-:Y:S02]  /*1be0*/  IADD3 R20, R20, 0x2, RZ ;  /* 0x0000000214147810 */ /* 0x000fe40007ffe0ff */
[----:B------:R-:W-:Y:S02]  /*1bf0*/  ISETP.EQ.OR P2, PT, R19, UR7, P3 ;  /* 0x0000000713007c0c */ /* 0x000fe40009f42670 */
[----:B------:R-:W-:-:S04]  /*1c00*/  ISETP.EQ.OR P1, PT, R20, UR7, P3 ;  /* 0x0000000714007c0c */ /* 0x000fc80009f22670 */
[----:B------:R-:W-:-:S07]  /*1c10*/  ISETP.EQ.OR P1, PT, R16, 0x2, P1 ;  /* 0x000000021000780c */ /* 0x000fce0000f22670 */
[----:B------:R-:W1:Y:S01]  /*1c20*/  @!P2 S2R R14, SR_CTAID.Y ;  /* 0x00000000000ea919 */ /* 0x000e620000002600 */
[----:B------:R-:W1:Y:S01]  /*1c30*/  @!P2 LDC R16, c[0x0][0x10] ;  /* 0x00000400ff10ab82 */ /* 0x000e620000000800 */
[----:B------:R-:W-:-:S04]  /*1c40*/  @!P2 LOP3.LUT R15, R34, 0x1, RZ, 0xc0, !PT ;  /* 0x00000001220fa812 */ /* 0x000fc800078ec0ff */
[----:B0-----:R-:W-:Y:S01]  /*1c50*/  @!P1 LOP3.LUT R17, R34, 0x1, RZ, 0xc0, !PT ;  /* 0x0000000122119812 */ /* 0x001fe200078ec0ff */
[----:B------:R-:W0:Y:S02]  /*1c60*/  @!P1 S2R R23, SR_CTAID.Y ;  /* 0x0000000000179919 */ /* 0x000e240000002600 */
[----:B------:R-:W2:Y:S01]  /*1c70*/  @!P1 LDC R18, c[0x0][0x10] ;  /* 0x00000400ff129b82 */ /* 0x000ea20000000800 */
[-C--:B-1----:R-:W-:Y:S02]  /*1c80*/  @!P2 IMAD R19, R19, R16.reuse, R14 ;  /* 0x000000101313a224 */ /* 0x082fe400078e020e */
[----:B------:R-:W-:-:S05]  /*1c90*/  @!P2 IMAD R16, R15, R16, RZ ;  /* 0x000000100f10a224 */ /* 0x000fca00078e02ff */
[----:B------:R-:W1:Y:S01]  /*1ca0*/  @!P2 LDC.64 R14, c[0x0][0x248] ;  /* 0x00009200ff0eab82 */ /* 0x000e620000000a00 */
[-C--:B--2---:R-:W-:Y:S02]  /*1cb0*/  @!P1 IMAD R44, R17, R18.reuse, RZ ;  /* 0x00000012112c9224 */ /* 0x084fe400078e02ff */
[-C--:B------:R-:W-:Y:S02]  /*1cc0*/  @!P2 IMAD R22, R16, R21.reuse, RZ ;  /* 0x000000151016a224 */ /* 0x080fe400078e02ff */
[----:B------:R-:W-:Y:S02]  /*1cd0*/  @!P1 IMAD R21, R44, R21, RZ ;  /* 0x000000152c159224 */ /* 0x000fe400078e02ff */
[----:B0-----:R-:W-:Y:S01]  /*1ce0*/  @!P1 IMAD R23, R20, R18, R23 ;  /* 0x0000001214179224 */ /* 0x001fe200078e0217 */
[----:B------:R-:W0:Y:S01]  /*1cf0*/  @!P1 LDC.64 R16, c[0x0][0x248] ;  /* 0x00009200ff109b82 */ /* 0x000e220000000a00 */
[----:B------:R-:W-:Y:S02]  /*1d00*/  @!P2 SHF.L.U32 R45, R22, 0x1, RZ ;  /* 0x00000001162da819 */ /* 0x000fe400000006ff */
[----:B------:R-:W-:-:S03]  /*1d10*/  @!P1 SHF.L.U32 R21, R21, 0x1, RZ ;  /* 0x0000000115159819 */ /* 0x000fc600000006ff */
[----:B-1----:R-:W-:-:S04]  /*1d20*/  @!P2 IMAD.WIDE R14, R45, 0x4, R14 ;  /* 0x000000042d0ea825 */ /* 0x002fc800078e020e */
        /* <DEDUP_REMOVED lines=9> */
.L_x_5134:
[----:B------:R-:W-:Y:S01]  /*1dc0*/  ULDC.64 UR12, c[0x0][0x218] ;  /* 0x00008600000c7ab9 */ /* 0x000fe20000000a00 */
[----:B------:R-:W-:Y:S01]  /*1dd0*/  LOP3.LUT P1, RZ, R36, UR7, RZ, 0xfc, !PT ;  /* 0x0000000724ff7c12 */ /* 0x000fe2000f82fcff */
[----:B------:R-:W2:Y:S01]  /*1de0*/  S2UR UR6, SR_CgaCtaId ;  /* 0x00000000000679c3 */ /* 0x000ea20000008800 */
[----:B------:R-:W-:Y:S01]  /*1df0*/  ISETP.EQ.U32.AND P2, PT, RZ, UR12, PT ;  /* 0x0000000cff007c0c */ /* 0x000fe2000bf42070 */
[----:B------:R-:W-:Y:S01]  /*1e00*/  UMOV UR5, 0x400 ;  /* 0x0000040000057882 */ /* 0x000fe20000000000 */
[----:B-1----:R-:W-:Y:S01]  /*1e10*/  IADD3 R15, R39, R0, RZ ;  /* 0x00000000270f7210 */ /* 0x002fe20007ffe0ff */
[----:B------:R-:W-:Y:S01]  /*1e20*/  ULDC.64 UR14, c[0x0][0x278] ;  /* 0x00009e00000e7ab9 */ /* 0x000fe20000000a00 */
[----:B------:R-:W-:-:S03]  /*1e30*/  ISETP.EQ.OR.EX P1, PT, RZ, UR13, P1, P2 ;  /* 0x0000000dff007c0c */ /* 0x000fc60008f22720 */
[----:B------:R-:W1:Y:S08]  /*1e40*/  LDC.64 R44, c[0x0][0x228] ;  /* 0x00008a00ff2c7b82 */ /* 0x000e700000000a00 */
[----:B------:R-:W3:Y:S08]  /*1e50*/  LDC.64 R22, c[0x0][0x230] ;  /* 0x00008c00ff167b82 */ /* 0x000ef00000000a00 */
[----:B------:R-:W4:Y:S01]  /*1e60*/  @!P1 LDC.64 R18, c[0x0][0x218] ;  /* 0x00008600ff129b82 */ /* 0x000f220000000a00 */
[----:B--2---:R-:W-:-:S03]  /*1e70*/  ULEA UR5, UR6, UR5, 0x18 ;  /* 0x0000000506057291 */ /* 0x004fc6000f8ec03f */
[----:B------:R-:W-:Y:S02]  /*1e80*/  ULDC UR6, c[0x0][0x2a4] ;  /* 0x0000a90000067ab9 */ /* 0x000fe40000000800 */
[----:B------:R-:W-:Y:S01]  /*1e90*/  @!P1 FMUL.FTZ R21, R13, UR6 ;  /* 0x000000060d159c20 */ /* 0x000fe20008410000 */
[----:B------:R-:W-:Y:S01]  /*1ea0*/  @!P1 FMUL.FTZ R20, R12, UR6 ;  /* 0x000000060c149c20 */ /* 0x000fe20008410000 */
[C---:B-1----:R-:W-:Y:S02]  /*1eb0*/  IMAD.WIDE R44, R15.reuse, 0x2, R44 ;  /* 0x000000020f2c7825 */ /* 0x042fe400078e022c */
[----:B------:R-:W-:Y:S02]  /*1ec0*/  @!P3 STS.64 [UR5+0x80], R12 ;  /* 0x0000800cff00b988 */ /* 0x000fe40008000a05 */
[----:B---3--:R-:W-:-:S04]  /*1ed0*/  IMAD.WIDE R22, R15, 0x2, R22 ;  /* 0x000000020f167825 */ /* 0x008fc800078e0216 */
[----:B----4-:R-:W-:-:S05]  /*1ee0*/  @!P1 IMAD.WIDE R18, R38, 0x8, R18 ;  /* 0x0000000826129825 */ /* 0x010fca00078e0212 */
[----:B------:R1:W-:Y:S01]  /*1ef0*/  @!P1 STG.E.64 desc[UR8][R18.64], R20 ;  /* 0x0000001412009986 */ /* 0x0003e2000c101b08 */
[----:B------:R-:W-:Y:S06]  /*1f00*/  BAR.SYNC.DEFER_BLOCKING 0x0 ;  /* 0x0000000000007b1d */ /* 0x000fec0000010000 */
[----:B------:R-:W2:Y:S04]  /*1f10*/  LDG.E.U16 R0, desc[UR8][R44.64] ;  /* 0x000000082c007981 */ /* 0x000ea8000c1e1500 */
[----:B------:R-:W3:Y:S04]  /*1f20*/  LDG.E.U16 R16, desc[UR8][R44.64+0x2] ;  /* 0x000002082c107981 */ /* 0x000ee8000c1e1500 */
[----:B0-----:R-:W4:Y:S04]  /*1f30*/  LDG.E.U16 R17, desc[UR8][R22.64] ;  /* 0x0000000816117981 */ /* 0x001f28000c1e1500 */
[----:B-1----:R0:W5:Y:S01]  /*1f40*/  LDG.E.U16 R18, desc[UR8][R22.64+0x2] ;  /* 0x0000020816127981 */ /* 0x002162000c1e1500 */
        /* <DEDUP_REMOVED lines=16> */
[C---:B0-----:R-:W-:Y:S01]  /*2050*/  FADD.FTZ R23, -R14.reuse, R26 ;  /* 0x0000001a0e177221 */ /* 0x041fe20000010100 */
[C---:B------:R-:W-:Y:S01]  /*2060*/  FADD.FTZ R27, -R14.reuse, R27 ;  /* 0x0000001b0e1b7221 */ /* 0x040fe20000010100 */
[C---:B------:R-:W-:Y:S01]  /*2070*/  FADD.FTZ R45, -R14.reuse, R28 ;  /* 0x0000001c0e2d7221 */ /* 0x040fe20000010100 */
[C---:B------:R-:W-:Y:S01]  /*2080*/  FADD.FTZ R29, -R14.reuse, R29 ;  /* 0x0000001d0e1d7221 */ /* 0x040fe20000010100 */
[C---:B------:R-:W-:Y:S01]  /*2090*/  FADD.FTZ R30, -R14.reuse, R30 ;  /* 0x0000001e0e1e7221 */ /* 0x040fe20000010100 */
[----:B------:R-:W-:-:S07]  /*20a0*/  FADD.FTZ R31, -R14, R31 ;  /* 0x0000001f0e1f7221 */ /* 0x000fce0000010100 */
        /* <DEDUP_REMOVED lines=9> */
[----:B--2---:R-:W-:Y:S02]  /*2140*/  SHF.L.U32 R0, R0, 0x10, RZ ;  /* 0x0000001000007819 */ /* 0x004fe400000006ff */
[----:B---3--:R-:W-:Y:S02]  /*2150*/  SHF.L.U32 R10, R16, 0x10, RZ ;  /* 0x00000010100a7819 */ /* 0x008fe400000006ff */
[----:B----4-:R-:W-:Y:S01]  /*2160*/  SHF.L.U32 R20, R17, 0x10, RZ ;  /* 0x0000001011147819 */ /* 0x010fe200000006ff */
[----:B------:R-:W-:Y:S01]  /*2170*/  FMUL.FTZ R17, R13, R12 ;  /* 0x0000000c0d117220 */ /* 0x000fe20000410000 */
[C---:B------:R-:W-:Y:S01]  /*2180*/  FADD.FTZ R13, -R14.reuse, R32 ;  /* 0x000000200e0d7221 */ /* 0x040fe20000010100 */
[----:B------:R-:W-:Y:S01]  /*2190*/  FADD.FTZ R14, -R14, R33 ;  /* 0x000000210e0e7221 */ /* 0x000fe20000010100 */
[----:B-----5:R-:W-:Y:S01]  /*21a0*/  SHF.L.U32 R18, R18, 0x10, RZ ;  /* 0x0000001012127819 */ /* 0x020fe200000006ff */
[----:B------:R-:W-:-:S04]  /*21b0*/  FFMA.FTZ R8, R0, R17, R20 ;  /* 0x0000001100087223 */ /* 0x000fc80000010014 */
        /* <DEDUP_REMOVED lines=12> */
.L_x_5141:
        /* <DEDUP_REMOVED lines=13> */
.L_x_5143:
[----:B------:R-:W-:Y:S05]  /*2350*/  BSYNC B0 ;  /* 0x0000000000007941 */ /* 0x000fea0003800000 */
.L_x_5142:
[-C--:B------:R-:W-:Y:S01]  /*2360*/  FMUL.FTZ R15, R15, R12.reuse ;  /* 0x0000000c0f0f7220 */ /* 0x080fe20000410000 */
[-C--:B------:R-:W-:Y:S01]  /*2370*/  FMUL.FTZ R7, R7, R12.reuse ;  /* 0x0000000c07077220 */ /* 0x080fe20000410000 */
[-C--:B------:R-:W-:Y:S01]  /*2380*/  FMUL.FTZ R19, R19, R12.reuse ;  /* 0x0000000c13137220 */ /* 0x080fe20000410000 */
[----:B------:R-:W-:Y:S01]  /*2390*/  FMUL.FTZ R11, R11, R12 ;  /* 0x0000000c0b0b7220 */ /* 0x000fe20000410000 */
        /* <DEDUP_REMOVED lines=13> */
.L_x_5144:
        /* <DEDUP_REMOVED lines=13> */
.L_x_5146:
[----:B------:R-:W-:Y:S05]  /*2540*/  BSYNC B0 ;  /* 0x0000000000007941 */ /* 0x000fea0003800000 */
.L_x_5145:
[----:B-1----:R-:W-:Y:S01]  /*2550*/  FFMA.FTZ R6, R0, R19, R20 ;  /* 0x0000001300067223 */ /* 0x002fe20000010014 */
        /* <DEDUP_REMOVED lines=12> */
.L_x_5147:
        /* <DEDUP_REMOVED lines=13> */
.L_x_5149:
[----:B------:R-:W-:Y:S05]  /*26f0*/  BSYNC B0 ;  /* 0x0000000000007941 */ /* 0x000fea0003800000 */
.L_x_5148:
[----:B-1----:R-:W-:Y:S01]  /*2700*/  IADD3 R17, R37, 0x18, RZ ;  /* 0x0000001825117810 */ /* 0x002fe20007ffe0ff */
[-C--:B0-----:R-:W-:Y:S01]  /*2710*/  FMUL.FTZ R33, R21, R12.reuse ;  /* 0x0000000c15217220 */ /* 0x081fe20000410000 */
[----:B------:R-:W-:Y:S01]  /*2720*/  IADD3 R16, R37, 0x20, RZ ;  /* 0x0000002025107810 */ /* 0x000fe20007ffe0ff */
[-C--:B------:R-:W-:Y:S01]  /*2730*/  FMUL.FTZ R25, R25, R12.reuse ;  /* 0x0000000c19197220 */ /* 0x080fe20000410000 */
[----:B------:R-:W-:Y:S01]  /*2740*/  IADD3 R9, R37, 0x28, RZ ;  /* 0x0000002825097810 */ /* 0x000fe20007ffe0ff */
[-C--:B------:R-:W-:Y:S01]  /*2750*/  FMUL.FTZ R23, R23, R12.reuse ;  /* 0x0000000c17177220 */ /* 0x080fe20000410000 */
[----:B------:R-:W-:Y:S01]  /*2760*/  IADD3 R8, R37, 0x30, RZ ;  /* 0x0000003025087810 */ /* 0x000fe20007ffe0ff */
[-C--:B------:R-:W-:Y:S01]  /*2770*/  FMUL.FTZ R27, R27, R12.reuse ;  /* 0x0000000c1b1b7220 */ /* 0x080fe20000410000 */
[----:B------:R-:W-:Y:S01]  /*2780*/  IADD3 R7, R37, 0x38, RZ ;  /* 0x0000003825077810 */ /* 0x000fe20007ffe0ff */
[-C--:B------:R-:W-:Y:S01]  /*2790*/  FMUL.FTZ R45, R45, R12.reuse ;  /* 0x0000000c2d2d7220 */ /* 0x080fe20000410000 */
[----:B------:R-:W-:Y:S01]  /*27a0*/  ISETP.GE.U32.AND P5, PT, R17, UR14, PT ;  /* 0x0000000e11007c0c */ /* 0x000fe2000bfa6070 */
        /* <DEDUP_REMOVED lines=8> */
[----:B------:R-:W-:Y:S01]  /*2830*/  FMUL.FTZ R22, R14, R12 ;  /* 0x0000000c0e167220 */ /* 0x000fe20000410000 */
[----:B------:R-:W-:Y:S01]  /*2840*/  SHF.R.S32.HI R15, RZ, 0x1f, R17 ;  /* 0x0000001fff0f7819 */ /* 0x000fe20000011411 */
[----:B------:R-:W-:Y:S01]  /*2850*/  FFMA.FTZ R12, R0, R33, R20 ;  /* 0x00000021000c7223 */ /* 0x000fe20000010014 */
[----:B------:R-:W-:Y:S01]  /*2860*/  SHF.R.S32.HI R11, RZ, 0x1f, R16 ;  /* 0x0000001fff0b7819 */ /* 0x000fe20000011410 */
[----:B------:R-:W-:Y:S01]  /*2870*/  FFMA.FTZ R13, R10, R25, R18 ;  /* 0x000000190a0d7223 */ /* 0x000fe20000010012 */
[----:B------:R-:W-:-:S02]  /*2880*/  SHF.R.S32.HI R6, RZ, 0x1f, R9 ;  /* 0x0000001fff067819 */ /* 0x000fc40000011409 */
[----:B------:R-:W-:Y:S02]  /*2890*/  SHF.R.S32.HI R5, RZ, 0x1f, R8 ;  /* 0x0000001fff057819 */ /* 0x000fe40000011408 */
[----:B------:R-:W-:Y:S02]  /*28a0*/  SHF.R.S32.HI R3, RZ, 0x1f, R7 ;  /* 0x0000001fff037819 */ /* 0x000fe40000011407 */
[----:B------:R-:W-:Y:S02]  /*28b0*/  ISETP.GE.AND.EX P5, PT, R15, UR15, PT, P5 ;  /* 0x0000000f0f007c0c */ /* 0x000fe4000bfa6350 */
[----:B------:R-:W-:Y:S02]  /*28c0*/  ISETP.GE.AND.EX P1, PT, R11, UR15, PT, P1 ;  /* 0x0000000f0b007c0c */ /* 0x000fe4000bf26310 */
[----:B------:R-:W-:Y:S02]  /*28d0*/  ISETP.GE.AND.EX P2, PT, R6, UR15, PT, P2 ;  /* 0x0000000f06007c0c */ /* 0x000fe4000bf46320 */
[----:B------:R-:W-:-:S02]  /*28e0*/  ISETP.GE.AND.EX P3, PT, R5, UR15, PT, P3 ;  /* 0x0000000f05007c0c */ /* 0x000fc4000bf66330 */
[----:B------:R-:W-:Y:S02]  /*28f0*/  ISETP.GE.AND.EX P4, PT, R3, UR15, PT, P4 ;  /* 0x0000000f03007c0c */ /* 0x000fe4000bf86340 */
[C---:B------:R-:W-:Y:S02]  /*2900*/  ISETP.GT.U32.OR P5, PT, R36.reuse, 0x187, P5 ;  /* 0x000001872400780c */ /* 0x040fe40002fa4470 */
[C---:B------:R-:W-:Y:S02]  /*2910*/  ISETP.GT.U32.OR P1, PT, R36.reuse, 0x187, P1 ;  /* 0x000001872400780c */ /* 0x040fe40000f24470 */
[C---:B------:R-:W-:Y:S02]  /*2920*/  ISETP.GT.U32.OR P2, PT, R36.reuse, 0x187, P2 ;  /* 0x000001872400780c */ /* 0x040fe40001744470 */
        /* <DEDUP_REMOVED lines=13> */
.L_x_5150:
[----:B------:R-:W-:Y:S04]  /*2a00*/  BSSY B0, `(.L_x_5151) ;  /* 0x000000d000007945 */ /* 0x000fe80003800000 */
        /* <DEDUP_REMOVED lines=12> */
.L_x_5152:
[----:B------:R-:W-:Y:S05]  /*2ad0*/  BSYNC B0 ;  /* 0x0000000000007941 */ /* 0x000fea0003800000 */
.L_x_5151:
        /* <DEDUP_REMOVED lines=13> */
.L_x_5153:
        /* <DEDUP_REMOVED lines=13> */
.L_x_5155:
[----:B------:R-:W-:Y:S05]  /*2c80*/  BSYNC B0 ;  /* 0x0000000000007941 */ /* 0x000fea0003800000 */
.L_x_5154:
        /* <DEDUP_REMOVED lines=13> */
.L_x_5156:
        /* <DEDUP_REMOVED lines=13> */
.L_x_5158:
[----:B------:R-:W-:Y:S05]  /*2e30*/  BSYNC B0 ;  /* 0x0000000000007941 */ /* 0x000fea0003800000 */
.L_x_5157:
        /* <DEDUP_REMOVED lines=13> */
.L_x_5159:
        /* <DEDUP_REMOVED lines=13> */
.L_x_5161:
[----:B------:R-:W-:Y:S05]  /*2fe0*/  BSYNC B0 ;  /* 0x0000000000007941 */ /* 0x000fea0003800000 */
.L_x_5160:
[----:B------:R-:W-:Y:S01]  /*2ff0*/  FFMA.FTZ R20, R0, R21, R20 ;  /* 0x0000001500147223 */ /* 0x000fe20000010014 */
[----:B------:R-:W-:Y:S01]  /*3000*/  FFMA.FTZ R21, R10, R22, R18 ;  /* 0x000000160a157223 */ /* 0x000fe20000010012 */
[----:B------:R-:W-:Y:S06]  /*3010*/  @!P6 BRA `(.L_x_5162) ;  /* 0x000000000028e947 */ /* 0x000fec0003800000 */
[----:B------:R-:W-:Y:S01]  /*3020*/  FMUL.FTZ R0, R20, -1.4426950216293334961 ;  /* 0xbfb8aa3b14007820 */ /* 0x000fe20000410000 */
[----:B------:R-:W-:-:S05]  /*3030*/  FMUL.FTZ R6, R21, -1.4426950216293334961 ;  /* 0xbfb8aa3b15067820 */ /* 0x000fca0000410000 */
[----:B------:R-:W2:Y:S08]  /*3040*/  MUFU.EX2 R0, R0 ;  /* 0x0000000000007308 */ /* 0x000eb00000000800 */
[----:B------:R-:W1:Y:S01]  /*3050*/  MUFU.EX2 R6, R6 ;  /* 0x0000000600067308 */ /* 0x000e620000000800 */
[----:B--2---:R-:W-:-:S07]  /*3060*/  FADD.FTZ R5, R0, 1 ;  /* 0x3f80000000057421 */ /* 0x004fce0000010000 */
[----:B------:R-:W2:Y:S01]  /*3070*/  MUFU.RCP R5, R5 ;  /* 0x0000000500057308 */ /* 0x000ea20000001000 */
[----:B-1----:R-:W-:-:S07]  /*3080*/  FADD.FTZ R8, R6, 1 ;  /* 0x3f80000006087421 */ /* 0x002fce0000010000 */
[----:B------:R-:W1:Y:S01]  /*3090*/  MUFU.RCP R8, R8 ;  /* 0x0000000800087308 */ /* 0x000e620000001000 */
[----:B--2---:R-:W-:Y:S01]  /*30a0*/  FMUL.FTZ R20, R20, R5 ;  /* 0x0000000514147220 */ /* 0x004fe20000410000 */
[----:B-1----:R-:W-:-:S07]  /*30b0*/  FMUL.FTZ R21, R21, R8 ;  /* 0x0000000815157220 */ /* 0x002fce0000410000 */
.L_x_5162:
        /* <DEDUP_REMOVED lines=12> */
.L_x_5164:
[----:B------:R-:W-:Y:S05]  /*3180*/  BSYNC B0 ;  /* 0x0000000000007941 */ /* 0x000fea0003800000 */
.L_x_5163:
[----:B------:R-:W3:Y:S01]  /*3190*/  LDC R3, c[0x0][0x10] ;  /* 0x00000400ff037b82 */ /* 0x000ee20000000800 */
[----:B------:R-:W-:Y:S02]  /*31a0*/  IADD3 R34, R34, 0x1, RZ ;  /* 0x0000000122227810 */ /* 0x000fe40007ffe0ff */
[----:B---3--:R-:W-:-:S04]  /*31b0*/  IADD3 R38, R3, R38, RZ ;  /* 0x0000002603267210 */ /* 0x008fc80007ffe0ff */
[----:B------:R-:W-:-:S13]  /*31c0*/  ISETP.GE.AND P1, PT, R38, UR4, PT ;  /* 0x0000000426007c0c */ /* 0x000fda000bf26270 */
[----:B------:R-:W-:Y:S05]  /*31d0*/  @!P1 BRA `(.L_x_5165) ;  /* 0xffffffcc00ec9947 */ /* 0x000fea000383ffff */
[----:B------:R-:W-:Y:S05]  /*31e0*/  EXIT ;  /* 0x000000000000794d */ /* 0x000fea0003800000 */
.L_x_5166:
        /* <DEDUP_REMOVED lines=9> */
.L_x_5649:


//--------------------- .text._Z35group_norm_nhwc_fwd_one_pass_kernelI11Fp32IOBf16WLi128ELi98ELi392EEv26Group_norm_nhwc_fwd_params --------------------------
	.section	.text._Z35group_norm_nhwc_fwd_one_pass_kernelI11Fp32IOBf16WLi128ELi98ELi392EEv26Group_norm_nhwc_fwd_params,"ax",@progbits
	.align	128
        .global         _Z35group_norm_nhwc_fwd_one_pass_kernelI11Fp32IOBf16WLi128ELi98ELi392EEv26Group_norm_nhwc_fwd_params
        .type           _Z35group_norm_nhwc_fwd_one_pass_kernelI11Fp32IOBf16WLi128ELi98ELi392EEv26Group_norm_nhwc_fwd_params,@function
        .size           _Z35group_norm_nhwc_fwd_one_pass_kernelI11Fp32IOBf16WLi128ELi98ELi392EEv26Group_norm_nhwc_fwd_params,(.L_x_5650 - _Z35group_norm_nhwc_fwd_one_pass_kernelI11Fp32IOBf16WLi128ELi98ELi392EEv26Group_norm_nhwc_fwd_params)
        .other          _Z35group_norm_nhwc_fwd_one_pass_kernelI11Fp32IOBf16WLi128ELi98ELi392EEv26Group_norm_nhwc_fwd_params,@"STO_CUDA_ENTRY STV_DEFAULT"
_Z35group_norm_nhwc_fwd_one_pass_kernelI11Fp32IOBf16WLi128ELi98ELi392EEv26Group_norm_nhwc_fwd_params:
.text._Z35group_norm_nhwc_fwd_one_pass_kernelI11Fp32IOBf16WLi128ELi98ELi392EEv26Group_norm_nhwc_fwd_params:
        /* <DEDUP_REMOVED lines=64> */
.L_x_5224:
        /* <DEDUP_REMOVED lines=451> */
.L_x_5168:
[----:B------:R-:W-:Y:S05]  /*2030*/  BSYNC B0 ;  /* 0x0000000000007941 */ /* 0x000fea0003800000 */
.L_x_5167:
        /* <DEDUP_REMOVED lines=28> */
.L_x_5171:
[----:B0-----:R-:W2:Y:S04]  /*2200*/  LDG.E.STRONG.GPU R6, desc[UR8][R4.64] ;  /* 0x0000000804067981 */ /* 0x001ea8000c1ef900 */
[----:B--2---:R-:W-:Y:S01]  /*2210*/  CCTL.IVALL ;  /* 0x00000000ff00798f */ /* 0x004fe20002000000 */
[----:B------:R-:W-:Y:S05]  /*2220*/  YIELD ;  /* 0x0000000000007946 */ /* 0x000fea0003800000 */
[----:B------:R-:W-:-:S13]  /*2230*/  ISETP.NE.AND P6, PT, R6, R53, PT ;  /* 0x000000350600720c */ /* 0x000fda0003fc5270 */
[----:B------:R-:W-:Y:S05]  /*2240*/  @P6 BRA `(.L_x_5171) ;  /* 0xfffffffc00ec6947 */ /* 0x000fea000383ffff */
.L_x_5170:
        /* <DEDUP_REMOVED lines=11> */
.L_x_5173:
        /* <DEDUP_REMOVED lines=63> */
.L_x_5172:
        /* <DEDUP_REMOVED lines=18> */
.L_x_5175:
[----:B------:R-:W-:Y:S05]  /*2810*/  BSYNC B0 ;  /* 0x0000000000007941 */ /* 0x000fea0003800000 */
.L_x_5174:
        /* <DEDUP_REMOVED lines=33> */
.L_x_5169:
        /* <DEDUP_REMOVED lines=22> */
[----:B0-----:R-:W-:-:S05]  /*2b90*/  IMAD.WIDE R6, R85, 0x2, R6 ;  /* 0x0000000255067825 */ /* 0x001fca00078e0206 */
[----:B------:R-:W3:Y:S01]  /*2ba0*/  LDG.E.U16 R14, desc[UR8][R6.64] ;  /* 0x00000008060e7981 */ /* 0x000ee2000c1e1500 */
[----:B-1----:R-:W-:-:S03]  /*2bb0*/  IMAD.WIDE R4, R85, 0x2, R4 ;  /* 0x0000000255047825 */ /* 0x002fc600078e0204 */
[----:B------:R-:W4:Y:S04]  /*2bc0*/  LDG.E.U16 R15, desc[UR8][R6.64+0x2] ;  /* 0x00000208060f7981 */ /* 0x000f28000c1e1500 */
[----:B------:R-:W5:Y:S04]  /*2bd0*/  LDG.E.U16 R13, desc[UR8][R4.64] ;  /* 0x00000008040d7981 */ /* 0x000f68000c1e1500 */
[----:B------:R-:W5:Y:S01]  /*2be0*/  LDG.E.U16 R12, desc[UR8][R4.64+0x2] ;  /* 0x00000208040c7981 */ /* 0x000f62000c1e1500 */
[----:B--2---:R-:W-:-:S04]  /*2bf0*/  FMUL.FTZ R11, R8, UR6 ;  /* 0x00000006080b7c20 */ /* 0x004fc80008410000 */
        /* <DEDUP_REMOVED lines=8> */
[----:B------:R-:W0:Y:S01]  /*2c80*/  @P5 MUFU.RSQ R10, R8 ;  /* 0x00000008000a5308 */ /* 0x000e220000001400 */
[C---:B------:R-:W-:Y:S01]  /*2c90*/  FADD.FTZ R9, -R11.reuse, R36 ;  /* 0x000000240b097221 */ /* 0x040fe20000010100 */
[----:B------:R-:W-:Y:S01]  /*2ca0*/  FADD.FTZ R39, -R11, R39 ;  /* 0x000000270b277221 */ /* 0x000fe20000010100 */
[-C--:B0-----:R-:W-:Y:S02]  /*2cb0*/  FMUL.FTZ R37, R37, R10.reuse ;  /* 0x0000000a25257220 */ /* 0x081fe40000410000 */
[-C--:B------:R-:W-:Y:S01]  /*2cc0*/  FMUL.FTZ R9, R9, R10.reuse ;  /* 0x0000000a09097220 */ /* 0x080fe20000410000 */
[-C--:B------:R-:W-:Y:S01]  /*2cd0*/  FMUL.FTZ R51, R51, R10.reuse ;  /* 0x0000000a33337220 */ /* 0x080fe20000410000 */
[----:B------:R-:W-:Y:S01]  /*2ce0*/  FMUL.FTZ R39, R39, R10 ;  /* 0x0000000a27277220 */ /* 0x000fe20000410000 */
[----:B---3--:R-:W-:Y:S02]  /*2cf0*/  SHF.L.U32 R14, R14, 0x10, RZ ;  /* 0x000000100e0e7819 */ /* 0x008fe400000006ff */
[----:B----4-:R-:W-:-:S02]  /*2d00*/  SHF.L.U32 R15, R15, 0x10, RZ ;  /* 0x000000100f0f7819 */ /* 0x010fc400000006ff */
[----:B-----5:R-:W-:Y:S02]  /*2d10*/  SHF.L.U32 R13, R13, 0x10, RZ ;  /* 0x000000100d0d7819 */ /* 0x020fe400000006ff */
        /* <DEDUP_REMOVED lines=14> */
.L_x_5176:
        /* <DEDUP_REMOVED lines=14> */
.L_x_5178:
[----:B------:R-:W-:Y:S05]  /*2ee0*/  BSYNC B0 ;  /* 0x0000000000007941 */ /* 0x000fea0003800000 */
.L_x_5177:
        /* <DEDUP_REMOVED lines=15> */
.L_x_5179:
        /* <DEDUP_REMOVED lines=14> */
.L_x_5181:
[----:B------:R-:W-:Y:S05]  /*30c0*/  BSYNC B0 ;  /* 0x0000000000007941 */ /* 0x000fea0003800000 */
.L_x_5180:
        /* <DEDUP_REMOVED lines=19> */
.L_x_5182:
        /* <DEDUP_REMOVED lines=13> */
.L_x_5184:
[----:B------:R-:W-:Y:S05]  /*32d0*/  BSYNC B0 ;  /* 0x0000000000007941 */ /* 0x000fea0003800000 */
.L_x_5183:
        /* <DEDUP_REMOVED lines=15> */
.L_x_5185:
        /* <DEDUP_REMOVED lines=13> */
.L_x_5187:
[----:B------:R-:W-:Y:S05]  /*34a0*/  BSYNC B0 ;  /* 0x0000000000007941 */ /* 0x000fea0003800000 */
.L_x_5186:
        /* <DEDUP_REMOVED lines=19> */
.L_x_5188:
        /* <DEDUP_REMOVED lines=13> */
.L_x_5190:
[----:B------:R-:W-:Y:S05]  /*36b0*/  BSYNC B0 ;  /* 0x0000000000007941 */ /* 0x000fea0003800000 */
.L_x_5189:
        /* <DEDUP_REMOVED lines=15> */
.L_x_5191:
        /* <DEDUP_REMOVED lines=13> */
.L_x_5193:
[----:B------:R-:W-:Y:S05]  /*3880*/  BSYNC B0 ;  /* 0x0000000000007941 */ /* 0x000fea0003800000 */
.L_x_5192:
        /* <DEDUP_REMOVED lines=19> */
.L_x_5194:
        /* <DEDUP_REMOVED lines=13> */
.L_x_5196:
[----:B------:R-:W-:Y:S05]  /*3a90*/  BSYNC B0 ;  /* 0x0000000000007941 */ /* 0x000fea0003800000 */
.L_x_5195:
[----:B------:R-:W-:Y:S01]  /*3aa0*/  ULDC.64 UR12, c[0x0][0x278] ;  /* 0x00009e00000c7ab9 */ /* 0x000fe20000000a00 */
        /* <DEDUP_REMOVED lines=13> */
.L_x_5197:
        /* <DEDUP_REMOVED lines=22> */
.L_x_5199:
[----:B------:R-:W-:Y:S05]  /*3ce0*/  BSYNC B0 ;  /* 0x0000000000007941 */ /* 0x000fea0003800000 */
.L_x_5198:
        /* <DEDUP_REMOVED lines=11> */
.L_x_5200:
        /* <DEDUP_REMOVED lines=22> */
.L_x_5202:
[----:B------:R-:W-:Y:S05]  /*3f00*/  BSYNC B0 ;  /* 0x0000000000007941 */ /* 0x000fea0003800000 */
.L_x_5201:
        /* <DEDUP_REMOVED lines=11> */
.L_x_5203:
        /* <DEDUP_REMOVED lines=22> */
.L_x_5205:
[----:B------:R-:W-:Y:S05]  /*4120*/  BSYNC B0 ;  /* 0x0000000000007941 */ /* 0x000fea0003800000 */
.L_x_5204:
        /* <DEDUP_REMOVED lines=11> */
.L_x_5206:
        /* <DEDUP_REMOVED lines=22> */
.L_x_5208:
[----:B------:R-:W-:Y:S05]  /*4340*/  BSYNC B0 ;  /* 0x0000000000007941 */ /* 0x000fea0003800000 */
.L_x_5207:
        /* <DEDUP_REMOVED lines=11> */
.L_x_5209:
        /* <DEDUP_REMOVED lines=22> */
.L_x_5211:
[----:B------:R-:W-:Y:S05]  /*4560*/  BSYNC B0 ;  /* 0x0000000000007941 */ /* 0x000fea0003800000 */
.L_x_5210:
        /* <DEDUP_REMOVED lines=11> */
.L_x_5212:
        /* <DEDUP_REMOVED lines=22> */
.L_x_5214:
[----:B------:R-:W-:Y:S05]  /*4780*/  BSYNC B0 ;  /* 0x0000000000007941 */ /* 0x000fea0003800000 */
.L_x_5213:
        /* <DEDUP_REMOVED lines=11> */
.L_x_5215:
        /* <DEDUP_REMOVED lines=22> */
.L_x_5217:
[----:B------:R-:W-:Y:S05]  /*49a0*/  BSYNC B0 ;  /* 0x0000000000007941 */ /* 0x000fea0003800000 */
.L_x_5216:
        /* <DEDUP_REMOVED lines=11> */
.L_x_5218:
        /* <DEDUP_REMOVED lines=22> */
.L_x_5220:
[----:B------:R-:W-:Y:S05]  /*4bc0*/  BSYNC B0 ;  /* 0x0000000000007941 */ /* 0x000fea0003800000 */
.L_x_5219:
        /* <DEDUP_REMOVED lines=11> */
.L_x_5221:
        /* <DEDUP_REMOVED lines=15> */
.L_x_5223:
[----:B------:R-:W-:Y:S05]  /*4d70*/  BSYNC B0 ;  /* 0x0000000000007941 */ /* 0x000fea0003800000 */
.L_x_5222:
[----:B-1----:R-:W1:Y:S01]  /*4d80*/  LDC R3, c[0x0][0x10] ;  /* 0x00000400ff037b82 */ /* 0x002e620000000800 */
[----:B------:R-:W-:Y:S02]  /*4d90*/  IADD3 R86, R86, 0x1, RZ ;  /* 0x0000000156567810 */ /* 0x000fe40007ffe0ff */
[----:B-1----:R-:W-:-:S04]  /*4da0*/  IADD3 R68, R3, R68, RZ ;  /* 0x0000004403447210 */ /* 0x002fc80007ffe0ff */
[----:B------:R-:W-:-:S13]  /*4db0*/  ISETP.GE.AND P5, PT, R68, UR4, PT ;  /* 0x0000000444007c0c */ /* 0x000fda000bfa6270 */
[----:B------:R-:W-:Y:S05]  /*4dc0*/  @!P5 BRA `(.L_x_5224) ;  /* 0xffffffb4008cd947 */ /* 0x000fea000383ffff */
[----:B------:R-:W-:Y:S05]  /*4dd0*/  EXIT ;  /* 0x000000000000794d */ /* 0x000fea0003800000 */
.L_x_5225:
        /* <DEDUP_REMOVED lines=10> */
.L_x_5650:


//--------------------- .text._Z35group_norm_nhwc_fwd_one_pass_kernelI11Fp32IOBf16WLi256ELi98ELi392EEv26Group_norm_nhwc_fwd_params --------------------------
	.section	.text._Z35group_norm_nhwc_fwd_one_pass_kernelI11Fp32IOBf16WLi256ELi98ELi392EEv26Group_norm_nhwc_fwd_params,"ax",@progbits
	.align	128
        .global         _Z35group_norm_nhwc_fwd_one_pass_kernelI11Fp32IOBf16WLi256ELi98ELi392EEv26Group_norm_nhwc_fwd_params
        .type           _Z35group_norm_nhwc_fwd_one_pass_kernelI11Fp32IOBf16WLi256ELi98ELi392EEv26Group_norm_nhwc_fwd_params,@function
        .size           _Z35group_norm_nhwc_fwd_one_pass_kernelI11Fp32IOBf16WLi256ELi98ELi392EEv26Group_norm_nhwc_fwd_params,(.L_x_5651 - _Z35group_norm_nhwc_fwd_one_pass_kernelI11Fp32IOBf16WLi256ELi98ELi392EEv26Group_norm_nhwc_fwd_params)
        .other          _Z35group_norm_nhwc_fwd_one_pass_kernelI11Fp32IOBf16WLi256ELi98ELi392EEv26Group_norm_nhwc_fwd_params,@"STO_CUDA_ENTRY STV_DEFAULT"
_Z35group_norm_nhwc_fwd_one_pass_kernelI11Fp32IOBf16WLi256ELi98ELi392EEv26Group_norm_nhwc_fwd_params:
.text._Z35group_norm_nhwc_fwd_one_pass_kernelI11Fp32IOBf16WLi256ELi98ELi392EEv26Group_norm_nhwc_fwd_params:
        /* <DEDUP_REMOVED lines=153> */
.L_x_5331:
        /* <DEDUP_REMOVED lines=795> */
.L_x_5227:
[----:B------:R-:W-:Y:S05]  /*3b40*/  BSYNC B0 ;  /* 0x0000000000007941 */ /* 0x000fea0003800000 */
.L_x_5226:
        /* <DEDUP_REMOVED lines=28> */
.L_x_5230:
[----:B0-----:R-:W2:Y:S04]  /*3d10*/  LDG.E.STRONG.GPU R98, desc[UR8][R46.64] ;  /* 0x000000082e627981 */ /* 0x001ea8000c1ef900 */
[----:B--2---:R-:W-:Y:S01]  /*3d20*/  CCTL.IVALL ;  /* 0x00000000ff00798f */ /* 0x004fe20002000000 */
[----:B------:R-:W-:Y:S05]  /*3d30*/  YIELD ;  /* 0x0000000000007946 */ /* 0x000fea0003800000 */
[----:B------:R-:W-:-:S13]  /*3d40*/  ISETP.NE.AND P6, PT, R98, R45, PT ;  /* 0x0000002d6200720c */ /* 0x000fda0003fc5270 */
[----:B------:R-:W-:Y:S05]  /*3d50*/  @P6 BRA `(.L_x_5230) ;  /* 0xfffffffc00ec6947 */ /* 0x000fea000383ffff */
.L_x_5229:
        /* <DEDUP_REMOVED lines=11> */
.L_x_5232:
        /* <DEDUP_REMOVED lines=63> */
.L_x_5231:
        /* <DEDUP_REMOVED lines=18> */
.L_x_5234:
[----:B------:R-:W-:Y:S05]  /*4320*/  BSYNC B0 ;  /* 0x0000000000007941 */ /* 0x000fea0003800000 */
.L_x_5233:
        /* <DEDUP_REMOVED lines=33> */
.L_x_5228:
[----:B------:R-:W-:Y:S01]  /*4540*/  LOP3.LUT R14, R14, 0xfbffffff, RZ, 0xc0, !PT ;  /* 0xfbffffff0e0e7812 */ /* 0x000fe200078ec0ff */
[----:B------:R-:W-:Y:S01]  /*4550*/  ULDC.64 UR12, c[0x0][0x218] ;  /* 0x00008600000c7ab9 */ /* 0x000fe20000000a00 */
[----:B------:R-:W1:Y:S01]  /*4560*/  S2UR UR6, SR_CgaCtaId ;  /* 0x00000000000679c3 */ /* 0x000e620000008800 */
[----:B------:R-:W-:Y:S01]  /*4570*/  ISETP.EQ.U32.AND P6, PT, RZ, UR12, PT ;  /* 0x0000000cff007c0c */ /* 0x000fe2000bfc2070 */
[----:B------:R-:W-:Y:S01]  /*4580*/  UMOV UR5, 0x400 ;  /* 0x0000040000057882 */ /* 0x000fe20000000000 */
[----:B------:R-:W-:Y:S01]  /*4590*/  @P0 LOP3.LUT R14, R14, 0x4000000, RZ, 0xfc, !PT ;  /* 0x040000000e0e0812 */ /* 0x000fe200078efcff */
[----:B------:R-:W-:Y:S01]  /*45a0*/  ULDC UR11, c[0x0][0x2a4] ;  /* 0x0000a900000b7ab9 */ /* 0x000fe20000000800 */
[----:B------:R-:W-:Y:S02]  /*45b0*/  LOP3.LUT P0, RZ, R112, UR7, RZ, 0xfc, !PT ;  /* 0x0000000770ff7c12 */ /* 0x000fe4000f80fcff */
[----:B------:R-:W-:Y:S02]  /*45c0*/  IADD3 R15, R13, R15, RZ ;  /* 0x0000000f0d0f7210 */ /* 0x000fe40007ffe0ff */
[----:B------:R-:W-:-:S02]  /*45d0*/  ISETP.EQ.OR.EX P6, PT, RZ, UR13, P0, P6 ;  /* 0x0000000dff007c0c */ /* 0x000fc400087c2760 */
[----:B------:R-:W-:-:S11]  /*45e0*/  LOP3.LUT P0, RZ, R14, 0x4000000, RZ, 0xc0, !PT ;  /* 0x040000000eff7812 */ /* 0x000fd6000780c0ff */
[----:B------:R-:W2:Y:S01]  /*45f0*/  @!P6 LDC.64 R44, c[0x0][0x218] ;  /* 0x00008600ff2ceb82 */ /* 0x000ea20000000a00 */
[----:B0-----:R-:W-:Y:S01]  /*4600*/  @!P6 FMUL.FTZ R47, R97, UR11 ;  /* 0x0000000b612fec20 */ /* 0x001fe20008410000 */
[----:B-1----:R-:W-:Y:S01]  /*4610*/  ULEA UR5, UR6, UR5, 0x18 ;  /* 0x0000000506057291 */ /* 0x002fe2000f8ec03f */
[----:B------:R-:W-:-:S08]  /*4620*/  @!P6 FMUL.FTZ R46, R96, UR11 ;  /* 0x0000000b602eec20 */ /* 0x000fd00008410000 */
[----:B------:R0:W-:Y:S02]  /*4630*/  @!P5 STS.64 [UR5+0x80], R96 ;  /* 0x00008060ff00d988 */ /* 0x0001e40008000a05 */
[----:B0-----:R-:W0:Y:S01]  /*4640*/  LDC.64 R96, c[0x0][0x230] ;  /* 0x00008c00ff607b82 */ /* 0x001e220000000a00 */
[----:B--2---:R-:W-:-:S05]  /*4650*/  @!P6 IMAD.WIDE R44, R11, 0x8, R44 ;  /* 0x000000080b2ce825 */ /* 0x004fca00078e022c */
[----:B------:R-:W-:Y:S02]  /*4660*/  @!P6 STG.E.64 desc[UR8][R44.64], R46 ;  /* 0x0000002e2c00e986 */ /* 0x000fe4000c101b08 */
[----:B------:R-:W-:Y:S01]  /*4670*/  BAR.SYNC.DEFER_BLOCKING 0x0 ;  /* 0x0000000000007b1d */ /* 0x000fe20000010000 */
[----:B0-----:R-:W-:-:S05]  /*4680*/  IMAD.WIDE R96, R15, 0x2, R96 ;  /* 0x000000020f607825 */ /* 0x001fca00078e0260 */
[----:B------:R-:W0:Y:S04]  /*4690*/  LDS.64 R44, [UR5+0x80] ;  /* 0x00008005ff2c7984 */ /* 0x000e280008000a00 */
[----:B------:R-:W2:Y:S04]  /*46a0*/  LDG.E.U16 R102, desc[UR8][R96.64] ;  /* 0x0000000860667981 */ /* 0x000ea8000c1e1500 */
[----:B------:R-:W3:Y:S01]  /*46b0*/  LDG.E.U16 R99, desc[UR8][R96.64+0x2] ;  /* 0x0000020860637981 */ /* 0x000ee2000c1e1500 */
[----:B0-----:R-:W-:-:S04]  /*46c0*/  FMUL.FTZ R44, R44, UR11 ;  /* 0x0000000b2c2c7c20 */ /* 0x001fc80008410000 */
[----:B------:R-:W-:-:S04]  /*46d0*/  FMUL.FTZ R46, R44, R44 ;  /* 0x0000002c2c2e7220 */ /* 0x000fc80000410000 */
[----:B------:R-:W-:-:S05]  /*46e0*/  FFMA.FTZ R45, R45, UR11, -R46 ;  /* 0x0000000b2d2d7c23 */ /* 0x000fca000801082e */
[----:B------:R-:W-:-:S13]  /*46f0*/  FSETP.GTU.FTZ.AND P5, PT, R45, RZ, PT ;  /* 0x000000ff2d00720b */ /* 0x000fda0003fbc000 */
[----:B------:R-:W0:Y:S02]  /*4700*/  @P5 LDC R46, c[0x0][0x238] ;  /* 0x00008e00ff2e5b82 */ /* 0x000e240000000800 */
[----:B0-----:R-:W-:Y:S01]  /*4710*/  @P5 FADD.FTZ R46, R45, R46 ;  /* 0x0000002e2d2e5221 */ /* 0x001fe20000010000 */
[----:B------:R-:W-:-:S06]  /*4720*/  MOV R45, 0x3f800000 ;  /* 0x3f800000002d7802 */ /* 0x000fcc0000000f00 */
[----:B------:R0:W1:Y:S02]  /*4730*/  @P5 MUFU.RSQ R45, R46 ;  /* 0x0000002e002d5308 */ /* 0x0000640000001400 */
[----:B0-----:R-:W0:Y:S02]  /*4740*/  LDC.64 R46, c[0x0][0x228] ;  /* 0x00008a00ff2e7b82 */ /* 0x001e240000000a00 */
[----:B0-----:R-:W-:-:S05]  /*4750*/  IMAD.WIDE R46, R15, 0x2, R46 ;  /* 0x000000020f2e7825 */ /* 0x001fca00078e022e */
[----:B------:R-:W4:Y:S04]  /*4760*/  LDG.E.U16 R15, desc[UR8][R46.64] ;  /* 0x000000082e0f7981 */ /* 0x000f28000c1e1500 */
[----:B------:R-:W5:Y:S01]  /*4770*/  LDG.E.U16 R98, desc[UR8][R46.64+0x2] ;  /* 0x000002082e627981 */ /* 0x000f62000c1e1500 */
[----:B------:R-:W-:Y:S01]  /*4780*/  ISETP.NE.AND P6, PT, RZ, UR10, PT ;  /* 0x0000000aff007c0c */ /* 0x000fe2000bfc5270 */
[C---:B------:R-:W-:Y:S01]  /*4790*/  FADD.FTZ R40, -R44.reuse, R40 ;  /* 0x000000282c287221 */ /* 0x040fe20000010100 */
[----:B------:R-:W-:-:S03]  /*47a0*/  FADD.FTZ R41, -R44, R41 ;  /* 0x000000292c297221 */ /* 0x000fc60000010100 */
[-C--:B-1----:R-:W-:Y:S01]  /*47b0*/  FMUL.FTZ R40, R40, R45.reuse ;  /* 0x0000002d28287220 */ /* 0x082fe20000410000 */
[----:B------:R-:W-:Y:S01]  /*47c0*/  FMUL.FTZ R41, R41, R45 ;  /* 0x0000002d29297220 */ /* 0x000fe20000410000 */
[----:B--2---:R-:W-:Y:S02]  /*47d0*/  SHF.L.U32 R102, R102, 0x10, RZ ;  /* 0x0000001066667819 */ /* 0x004fe400000006ff */
[----:B---3--:R-:W-:Y:S02]  /*47e0*/  SHF.L.U32 R99, R99, 0x10, RZ ;  /* 0x0000001063637819 */ /* 0x008fe400000006ff */
[----:B----4-:R-:W-:Y:S02]  /*47f0*/  SHF.L.U32 R15, R15, 0x10, RZ ;  /* 0x000000100f0f7819 */ /* 0x010fe400000006ff */
[----:B-----5:R-:W-:-:S03]  /*4800*/  SHF.L.U32 R98, R98, 0x10, RZ ;  /* 0x0000001062627819 */ /* 0x020fc600000006ff */
[----:B------:R-:W-:Y:S02]  /*4810*/  FFMA.FTZ R40, R15, R40, R102 ;  /* 0x000000280f287223 */ /* 0x000fe40000010066 */
        /* <DEDUP_REMOVED lines=12> */
.L_x_5235:
        /* <DEDUP_REMOVED lines=15> */
.L_x_5237:
[----:B------:R-:W-:Y:S05]  /*49d0*/  BSYNC B0 ;  /* 0x0000000000007941 */ /* 0x000fea0003800000 */
.L_x_5236:
        /* <DEDUP_REMOVED lines=17> */
.L_x_5238:
        /* <DEDUP_REMOVED lines=15> */
.L_x_5240:
[----:B------:R-:W-:Y:S05]  /*4be0*/  BSYNC B0 ;  /* 0x0000000000007941 */ /* 0x000fea0003800000 */
.L_x_5239:
        /* <DEDUP_REMOVED lines=17> */
.L_x_5241:
        /* <DEDUP_REMOVED lines=15> */
.L_x_5243:
[----:B------:R-:W-:Y:S05]  /*4df0*/  BSYNC B0 ;  /* 0x0000000000007941 */ /* 0x000fea0003800000 */
.L_x_5242:
[C---:B0-----:R-:W-:Y:S01]  /*4e00*/  FADD.FTZ R40, -R44.reuse, R50 ;  /* 0x000000322c287221 */ /* 0x041fe20000010100 */
[C---:B------:R-:W-:Y:S01]  /*4e10*/  FADD.FTZ R42, -R44.reuse, R51 ;  /* 0x000000332c2a7221 */ /* 0x040fe20000010100 */
[C---:B------:R-:W-:Y:S01]  /*4e20*/  FADD.FTZ R52, -R44.reuse, R52 ;  /* 0x000000342c347221 */ /* 0x040fe20000010100 */
[----:B------:R-:W-:Y:S01]  /*4e30*/  FADD.FTZ R53, -R44, R53 ;  /* 0x000000352c357221 */ /* 0x000fe20000010100 */
        /* <DEDUP_REMOVED lines=15> */
.L_x_5244:
        /* <DEDUP_REMOVED lines=15> */
.L_x_5246:
[----:B------:R-:W-:Y:S05]  /*5020*/  BSYNC B0 ;  /* 0x0000000000007941 */ /* 0x000fea0003800000 */
.L_x_5245:
[-C--:B------:R-:W-:Y:S01]  /*5030*/  FMUL.FTZ R52, R52, R45.reuse ;  /* 0x0000002d34347220 */ /* 0x080fe20000410000 */
[----:B------:R-:W-:Y:S01]  /*5040*/  FMUL.FTZ R53, R53, R45 ;  /* 0x0000002d35357220 */ /* 0x000fe20000410000 */
        /* <DEDUP_REMOVED lines=15> */
.L_x_5247:
        /* <DEDUP_REMOVED lines=15> */
.L_x_5249:
[----:B------:R-:W-:Y:S05]  /*5230*/  BSYNC B0 ;  /* 0x0000000000007941 */ /* 0x000fea0003800000 */
.L_x_5248:
[C---:B------:R-:W-:Y:S01]  /*5240*/  FADD.FTZ R56, -R44.reuse, R56 ;  /* 0x000000382c387221 */ /* 0x040fe20000010100 */
[----:B------:R-:W-:Y:S01]  /*5250*/  FADD.FTZ R48, -R44, R57 ;  /* 0x000000392c307221 */ /* 0x000fe20000010100 */
[-C--:B------:R-:W-:Y:S01]  /*5260*/  FMUL.FTZ R54, R54, R45.reuse ;  /* 0x0000002d36367220 */ /* 0x080fe20000410000 */
[-C--:B------:R-:W-:Y:S01]  /*5270*/  FMUL.FTZ R55, R55, R45.reuse ;  /* 0x0000002d37377220 */ /* 0x080fe20000410000 */
[-C--:B------:R-:W-:Y:S01]  /*5280*/  FMUL.FTZ R49, R56, R45.reuse ;  /* 0x0000002d38317220 */ /* 0x080fe20000410000 */
[----:B------:R-:W-:Y:S01]  /*5290*/  FMUL.FTZ R48, R48, R45 ;  /* 0x0000002d30307220 */ /* 0x000fe20000410000 */
        /* <DEDUP_REMOVED lines=13> */
.L_x_5250:
        /* <DEDUP_REMOVED lines=15> */
.L_x_5252:
[----:B------:R-:W-:Y:S05]  /*5460*/  BSYNC B0 ;  /* 0x0000000000007941 */ /* 0x000fea0003800000 */
.L_x_5251:
        /* <DEDUP_REMOVED lines=15> */
.L_x_5253:
        /* <DEDUP_REMOVED lines=15> */
.L_x_5255:
[----:B------:R-:W-:Y:S05]  /*5650*/  BSYNC B0 ;  /* 0x0000000000007941 */ /* 0x000fea0003800000 */
.L_x_5254:
        /* <DEDUP_REMOVED lines=19> */
.L_x_5256:
        /* <DEDUP_REMOVED lines=15> */
.L_x_5258:
[----:B------:R-:W-:Y:S05]  /*5880*/  BSYNC B0 ;  /* 0x0000000000007941 */ /* 0x000fea0003800000 */
.L_x_5257:
        /* <DEDUP_REMOVED lines=15> */
.L_x_5259:
        /* <DEDUP_REMOVED lines=15> */
.L_x_5261:
[----:B------:R-:W-:Y:S05]  /*5a70*/  BSYNC B0 ;  /* 0x0000000000007941 */ /* 0x000fea0003800000 */
.L_x_5260:
        /* <DEDUP_REMOVED lines=19> */
.L_x_5262:
        /* <DEDUP_REMOVED lines=14> */
.L_x_5264:
[----:B------:R-:W-:Y:S05]  /*5c90*/  BSYNC B0 ;  /* 0x0000000000007941 */ /* 0x000fea0003800000 */
.L_x_5263:
        /* <DEDUP_REMOVED lines=15> */
.L_x_5265:
        /* <DEDUP_REMOVED lines=14> */
.L_x_5267:
[----:B------:R-:W-:Y:S05]  /*5e70*/  BSYNC B0 ;  /* 0x0000000000007941 */ /* 0x000fea0003800000 */
.L_x_5266:
        /* <DEDUP_REMOVED lines=19> */
.L_x_5268:
        /* <DEDUP_REMOVED lines=14> */
.L_x_5270:
[----:B------:R-:W-:Y:S05]  /*6090*/  BSYNC B0 ;  /* 0x0000000000007941 */ /* 0x000fea0003800000 */
.L_x_5269:
        /* <DEDUP_REMOVED lines=15> */
.L_x_5271:
        /* <DEDUP_REMOVED lines=14> */
.L_x_5273:
[----:B------:R-:W-:Y:S05]  /*6270*/  BSYNC B0 ;  /* 0x0000000000007941 */ /* 0x000fea0003800000 */
.L_x_5272:
        /* <DEDUP_REMOVED lines=19> */
.L_x_5274:
        /* <DEDUP_REMOVED lines=14> */
.L_x_5276:
[----:B------:R-:W-:Y:S05]  /*6490*/  BSYNC B0 ;  /* 0x0000000000007941 */ /* 0x000fea0003800000 */
.L_x_5275:
        /* <DEDUP_REMOVED lines=15> */
.L_x_5277:
        /* <DEDUP_REMOVED lines=14> */
.L_x_5279:
[----:B------:R-:W-:Y:S05]  /*6670*/  BSYNC B0 ;  /* 0x0000000000007941 */ /* 0x000fea0003800000 */
.L_x_5278:
        /* <DEDUP_REMOVED lines=19> */
.L_x_5280:
        /* <DEDUP_REMOVED lines=14> */
.L_x_5282:
[----:B------:R-:W-:Y:S05]  /*6890*/  BSYNC B0 ;  /* 0x0000000000007941 */ /* 0x000fea0003800000 */
.L_x_5281:
        /* <DEDUP_REMOVED lines=15> */
.L_x_5283:
        /* <DEDUP_REMOVED lines=14> */
.L_x_5285:
[----:B------:R-:W-:Y:S05]  /*6a70*/  BSYNC B0 ;  /* 0x0000000000007941 */ /* 0x000fea0003800000 */
.L_x_5284:
        /* <DEDUP_REMOVED lines=19> */
.L_x_5286:
        /* <DEDUP_REMOVED lines=14> */
.L_x_5288:
[----:B------:R-:W-:Y:S05]  /*6c90*/  BSYNC B0 ;  /* 0x0000000000007941 */ /* 0x000fea0003800000 */
.L_x_5287:
        /* <DEDUP_REMOVED lines=15> */
.L_x_5289:
        /* <DEDUP_REMOVED lines=14> */
.L_x_5291:
[----:B------:R-:W-:Y:S05]  /*6e70*/  BSYNC B0 ;  /* 0x0000000000007941 */ /* 0x000fea0003800000 */
.L_x_5290:
        /* <DEDUP_REMOVED lines=19> */
.L_x_5292:
        /* <DEDUP_REMOVED lines=13> */
.L_x_5294:
[----:B------:R-:W-:Y:S05]  /*7080*/  BSYNC B0 ;  /* 0x0000000000007941 */ /* 0x000fea0003800000 */
.L_x_5293:
        /* <DEDUP_REMOVED lines=15> */
.L_x_5295:
        /* <DEDUP_REMOVED lines=13> */
.L_x_5297:
[----:B------:R-:W-:Y:S05]  /*7250*/  BSYNC B0 ;  /* 0x0000000000007941 */ /* 0x000fea0003800000 */
.L_x_5296:
        /* <DEDUP_REMOVED lines=19> */
.L_x_5298:
        /* <DEDUP_REMOVED lines=15> */
.L_x_5300:
[----:B------:R-:W-:Y:S05]  /*7480*/  BSYNC B0 ;  /* 0x0000000000007941 */ /* 0x000fea0003800000 */
.L_x_5299:
        /* <DEDUP_REMOVED lines=15> */
.L_x_5301:
        /* <DEDUP_REMOVED lines=15> */
.L_x_5303:
[----:B------:R-:W-:Y:S05]  /*7670*/  BSYNC B0 ;  /* 0x0000000000007941 */ /* 0x000fea0003800000 */
.L_x_5302:
        /* <DEDUP_REMOVED lines=19> */
.L_x_5304:
        /* <DEDUP_REMOVED lines=15> */
.L_x_5306:
[----:B------:R-:W-:Y:S05]  /*78a0*/  BSYNC B0 ;  /* 0x0000000000007941 */ /* 0x000fea0003800000 */
.L_x_5305:
        /* <DEDUP_REMOVED lines=15> */
.L_x_5307:
        /* <DEDUP_REMOVED lines=20> */
.L_x_5309:
[----:B------:R-:W-:Y:S05]  /*7ae0*/  BSYNC B0 ;  /* 0x0000000000007941 */ /* 0x000fea0003800000 */
.L_x_5308:
        /* <DEDUP_REMOVED lines=14> */
.L_x_5310:
        /* <DEDUP_REMOVED lines=20> */
.L_x_5312:
[----:B------:R-:W-:Y:S05]  /*7d10*/  BSYNC B0 ;  /* 0x0000000000007941 */ /* 0x000fea0003800000 */
.L_x_5311:
        /* <DEDUP_REMOVED lines=14> */
.L_x_5313:
        /* <DEDUP_REMOVED lines=20> */
.L_x_5315:
[----:B------:R-:W-:Y:S05]  /*7f40*/  BSYNC B0 ;  /* 0x0000000000007941 */ /* 0x000fea0003800000 */
.L_x_5314:
        /* <DEDUP_REMOVED lines=14> */
.L_x_5316:
        /* <DEDUP_REMOVED lines=20> */
.L_x_5318:
[----:B------:R-:W-:Y:S05]  /*8170*/  BSYNC B0 ;  /* 0x0000000000007941 */ /* 0x000fea0003800000 */
.L_x_5317:
        /* <DEDUP_REMOVED lines=14> */
.L_x_5319:
        /* <DEDUP_REMOVED lines=20> */
.L_x_5321:
[----:B------:R-:W-:Y:S05]  /*83a0*/  BSYNC B0 ;  /* 0x0000000000007941 */ /* 0x000fea0003800000 */
.L_x_5320:
        /* <DEDUP_REMOVED lines=14> */
.L_x_5322:
        /* <DEDUP_REMOVED lines=20> */
.L_x_5324:
[----:B------:R-:W-:Y:S05]  /*85d0*/  BSYNC B0 ;  /* 0x0000000000007941 */ /* 0x000fea0003800000 */
.L_x_5323:
        /* <DEDUP_REMOVED lines=14> */
.L_x_5325:
        /* <DEDUP_REMOVED lines=8> */
[----:B------:R-:W-:-:S12]  /*8740*/  FFMA.FTZ R18, R15, R38, R102 ;  /* 0x000000260f127223 */ /* 0x000fd80000010066 */
        /* <DEDUP_REMOVED lines=12> */
.L_x_5327:
[----:B------:R-:W-:Y:S05]  /*8810*/  BSYNC B0 ;  /* 0x0000000000007941 */ /* 0x000fea0003800000 */
.L_x_5326:
[----:B------:R-:W-:Y:S01]  /*8820*/  IADD3 R27, R0, 0xf8, RZ ;  /* 0x000000f8001b7810 */ /* 0x000fe20007ffe0ff */
        /* <DEDUP_REMOVED lines=12> */
.L_x_5328:
        /* <DEDUP_REMOVED lines=15> */
.L_x_5330:
[----:B------:R-:W-:Y:S05]  /*89e0*/  BSYNC B0 ;  /* 0x0000000000007941 */ /* 0x000fea0003800000 */
.L_x_5329:
[----:B01----:R-:W0:Y:S01]  /*89f0*/  LDC R16, c[0x0][0x10] ;  /* 0x00000400ff107b82 */ /* 0x003e220000000800 */
[----:B------:R-:W-:Y:S02]  /*8a00*/  IADD3 R12, R12, 0x1, RZ ;  /* 0x000000010c0c7810 */ /* 0x000fe40007ffe0ff */
[----:B0-----:R-:W-:-:S04]  /*8a10*/  IADD3 R11, R16, R11, RZ ;  /* 0x0000000b100b7210 */ /* 0x001fc80007ffe0ff */
[----:B------:R-:W-:-:S13]  /*8a20*/  ISETP.GE.AND P5, PT, R11, UR4, PT ;  /* 0x000000040b007c0c */ /* 0x000fda000bfa6270 */
[----:B------:R-:W-:Y:S05]  /*8a30*/  @!P5 BRA `(.L_x_5331) ;  /* 0xffffff7c00d4d947 */ /* 0x000fea000383ffff */
[----:B------:R-:W-:Y:S05]  /*8a40*/  EXIT ;  /* 0x000000000000794d */ /* 0x000fea0003800000 */
.L_x_5332:
        /* <DEDUP_REMOVED lines=11> */
.L_x_5651:


//--------------------- .text._Z35group_norm_nhwc_fwd_one_pass_kernelI11Fp32IOBf16WLi512ELi98ELi392EEv26Group_norm_nhwc_fwd_params --------------------------
	.section	.text._Z35group_norm_nhwc_fwd_one_pass_kernelI11Fp32IOBf16WLi512ELi98ELi392EEv26Group_norm_nhwc_fwd_params,"ax",@progbits
	.align	128
        .global         _Z35group_norm_nhwc_fwd_one_pass_kernelI11Fp32IOBf16WLi512ELi98ELi392EEv26Group_norm_nhwc_fwd_params
        .type           _Z35group_norm_nhwc_fwd_one_pass_kernelI11Fp32IOBf16WLi512ELi98ELi392EEv26Group_norm_nhwc_fwd_params,@function
        .size           _Z35group_norm_nhwc_fwd_one_pass_kernelI11Fp32IOBf16WLi512ELi98ELi392EEv26Group_norm_nhwc_fwd_params,(.L_x_5652 - _Z35group_norm_nhwc_fwd_one_pass_kernelI11Fp32IOBf16WLi512ELi98ELi392EEv26Group_norm_nhwc_fwd_params)
        .other          _Z35group_norm_nhwc_fwd_one_pass_kernelI11Fp32IOBf16WLi512ELi98ELi392EEv26Group_norm_nhwc_fwd_params,@"STO_CUDA_ENTRY STV_DEFAULT"
_Z35group_norm_nhwc_fwd_one_pass_kernelI11Fp32IOBf16WLi512ELi98ELi392EEv26Group_norm_nhwc_fwd_params:
.text._Z35group_norm_nhwc_fwd_one_pass_kernelI11Fp32IOBf16WLi512ELi98ELi392EEv26Group_norm_nhwc_fwd_params:
        /* <DEDUP_REMOVED lines=441> */
.L_x_5356:
        /* <DEDUP_REMOVED lines=2326> */
.L_x_5334:
[----:B------:R-:W-:Y:S05]  /*acf0*/  BSYNC B0 ;  /* 0x0000000000007941 */ /* 0x000fea0003800000 */
.L_x_5333:
        /* <DEDUP_REMOVED lines=33> */
.L_x_5337:
[----:B------:R-:W2:Y:S04]  /*af10*/  LDG.E.STRONG.GPU R0, desc[UR14][R2.64] ;  /* 0x0000000e02007981 */ /* 0x000ea8000c1ef900 */
[----:B--2---:R-:W-:Y:S01]  /*af20*/  CCTL.IVALL ;  /* 0x00000000ff00798f */ /* 0x004fe20002000000 */
[----:B------:R-:W-:Y:S05]  /*af30*/  YIELD ;  /* 0x0000000000007946 */ /* 0x000fea0003800000 */
[----:B------:R-:W-:-:S13]  /*af40*/  ISETP.NE.AND P4, PT, R0, R7, PT ;  /* 0x000000070000720c */ /* 0x000fda0003f85270 */
[----:B------:R-:W-:Y:S05]  /*af50*/  @P4 BRA `(.L_x_5337) ;  /* 0xfffffffc00ec4947 */ /* 0x000fea000383ffff */
.L_x_5336:
        /* <DEDUP_REMOVED lines=19> */
.L_x_5341:
        /* <DEDUP_REMOVED lines=164> */
.L_x_5340:
        /* <DEDUP_REMOVED lines=86> */
.L_x_5342:
[----:B------:R-:W-:-:S13]  /*c030*/  ISETP.NE.OR P5, PT, R0, RZ, P5 ;  /* 0x000000ff0000720c */ /* 0x000fda0002fa5670 */
[----:B------:R-:W-:Y:S05]  /*c040*/  @!P5 BRA `(.L_x_5338) ;  /* 0x0000000000b0d947 */ /* 0x000fea0003800000 */
.L_x_5339:
        /* <DEDUP_REMOVED lines=44> */
.L_x_5338:
        /* <DEDUP_REMOVED lines=13> */
.L_x_5344:
[----:B------:R-:W-:Y:S05]  /*c3e0*/  BSYNC B0 ;  /* 0x0000000000007941 */ /* 0x000fea0003800000 */
.L_x_5343:
        /* <DEDUP_REMOVED lines=25> */
.L_x_5335:
[----:B------:R-:W-:Y:S01]  /*c580*/  LOP3.LUT P4, RZ, R58, 0x20000000, RZ, 0xc0, !PT ;  /* 0x200000003aff7812 */ /* 0x000fe2000788c0ff */
[----:B------:R-:W2:Y:S01]  /*c590*/  S2UR UR6, SR_CgaCtaId ;  /* 0x00000000000679c3 */ /* 0x000ea20000008800 */
[----:B------:R-:W-:Y:S01]  /*c5a0*/  UMOV UR5, 0x400 ;  /* 0x0000040000057882 */ /* 0x000fe20000000000 */
[----:B01----:R-:W-:Y:S01]  /*c5b0*/  IMAD.U32 R5, RZ, RZ, UR10 ;  /* 0x0000000aff057e24 */ /* 0x003fe2000f8e00ff */
[----:B------:R-:W0:Y:S01]  /*c5c0*/  S2R R10, SR_TID.X ;  /* 0x00000000000a7919 */ /* 0x000e220000002100 */
[----:B------:R-:W-:Y:S01]  /*c5d0*/  UIADD3 UR11, -UR11, URZ, URZ ;  /* 0x0000003f0b0b7290 */ /* 0x000fe2000fffe13f */
[----:B------:R-:W-:Y:S01]  /*c5e0*/  ULDC.64 UR20, c[0x0][0x270] ;  /* 0x00009c0000147ab9 */ /* 0x000fe20000000a00 */
[----:B------:R-:W-:Y:S02]  /*c5f0*/  ULDC.64 UR12, c[0x0][0x278] ;  /* 0x00009e00000c7ab9 */ /* 0x000fe40000000a00 */
[----:B------:R-:W1:Y:S08]  /*c600*/  LDC.64 R6, c[0x0][0x228] ;  /* 0x00008a00ff067b82 */ /* 0x000e700000000a00 */
[----:B------:R-:W3:Y:S01]  /*c610*/  @P4 LDC.64 R2, c[0x0][0x218] ;  /* 0x00008600ff024b82 */ /* 0x000ee20000000a00 */
[----:B--2---:R-:W-:-:S07]  /*c620*/  ULEA UR5, UR6, UR5, 0x18 ;  /* 0x0000000506057291 */ /* 0x004fce000f8ec03f */
[----:B------:R-:W2:Y:S01]  /*c630*/  LDC.64 R8, c[0x0][0x230] ;  /* 0x00008c00ff087b82 */ /* 0x000ea20000000a00 */
[----:B------:R-:W-:Y:S01]  /*c640*/  ULDC UR6, c[0x0][0x2a4] ;  /* 0x0000a90000067ab9 */ /* 0x000fe20000000800 */
[----:B------:R4:W-:Y:S01]  /*c650*/  @!P3 STS.64 [UR5+0x80], R64 ;  /* 0x00008040ff00b988 */ /* 0x0009e20008000a05 */
[----:B---3--:R-:W-:-:S04]  /*c660*/  @P4 IMAD.WIDE R2, R5, 0x8, R2 ;  /* 0x0000000805024825 */ /* 0x008fc800078e0202 */
[----:B----4-:R-:W-:Y:S01]  /*c670*/  @P4 FMUL.FTZ R65, R65, UR6 ;  /* 0x0000000641414c20 */ /* 0x010fe20008410000 */
[----:B------:R-:W-:-:S05]  /*c680*/  @P4 FMUL.FTZ R64, R64, UR6 ;  /* 0x0000000640404c20 */ /* 0x000fca0008410000 */
[----:B------:R-:W-:Y:S01]  /*c690*/  @P4 STG.E.64 desc[UR14][R2.64], R64 ;  /* 0x0000004002004986 */ /* 0x000fe2000c101b0e */
[----:B------:R-:W-:Y:S06]  /*c6a0*/  BAR.SYNC.DEFER_BLOCKING 0x0 ;  /* 0x0000000000007b1d */ /* 0x000fec0000010000 */
[----:B------:R-:W3:Y:S01]  /*c6b0*/  LDS.64 R2, [UR5+0x80] ;  /* 0x00008005ff027984 */ /* 0x000ee20008000a00 */
[----:B------:R-:W-:Y:S02]  /*c6c0*/  ULDC UR5, c[0x0][0x288] ;  /* 0x0000a20000057ab9 */ /* 0x000fe40000000800 */
[----:B------:R-:W-:Y:S01]  /*c6d0*/  UIMAD UR5, UR5, UR11, UR10 ;  /* 0x0000000b050572a4 */ /* 0x000fe2000f8e020a */
[----:B---3--:R-:W-:-:S04]  /*c6e0*/  FMUL.FTZ R2, R2, UR6 ;  /* 0x0000000602027c20 */ /* 0x008fc80008410000 */
[----:B------:R-:W-:-:S04]  /*c6f0*/  FMUL.FTZ R0, R2, R2 ;  /* 0x0000000202007220 */ /* 0x000fc80000410000 */
[----:B------:R-:W-:Y:S01]  /*c700*/  FFMA.FTZ R0, R3, UR6, -R0 ;  /* 0x0000000603007c23 */ /* 0x000fe20008010800 */
[----:B------:R-:W-:Y:S01]  /*c710*/  HFMA2.MMA R3, -RZ, RZ, 1.875, 0 ;  /* 0x3f800000ff037435 */ /* 0x000fe200000001ff */
[----:B------:R-:W-:-:S03]  /*c720*/  ULDC.64 UR6, c[0x0][0x210] ;  /* 0x0000840000067ab9 */ /* 0x000fc60000000a00 */
[----:B------:R-:W-:-:S13]  /*c730*/  FSETP.GTU.FTZ.AND P3, PT, R0, RZ, PT ;  /* 0x000000ff0000720b */ /* 0x000fda0003f7c000 */
[----:B------:R-:W3:Y:S02]  /*c740*/  @P3 LDC R5, c[0x0][0x238] ;  /* 0x00008e00ff053b82 */ /* 0x000ee40000000800 */
[----:B---3--:R-:W-:Y:S01]  /*c750*/  @P3 FADD.FTZ R0, R0, R5 ;  /* 0x0000000500003221 */ /* 0x008fe20000010000 */
[----:B0-----:R-:W-:-:S03]  /*c760*/  IMAD.WIDE.U32 R4, R10, 0x5397829d, RZ ;  /* 0x5397829d0a047825 */ /* 0x001fc600078e00ff */
[----:B------:R0:W3:Y:S02]  /*c770*/  @P3 MUFU.RSQ R3, R0 ;  /* 0x0000000000033308 */ /* 0x0000e40000001400 */
[----:B------:R-:W-:Y:S01]  /*c780*/  SHF.R.U32.HI R4, RZ, 0x4, R5 ;  /* 0x00000004ff047819 */ /* 0x000fe20000011605 */
[----:B------:R-:W-:-:S04]  /*c790*/  IMAD.U32 R5, RZ, RZ, UR5 ;  /* 0x00000005ff057e24 */ /* 0x000fc8000f8e00ff */
[----:B------:R-:W-:-:S05]  /*c7a0*/  IMAD R4, R4, -0x31, R10 ;  /* 0xffffffcf04047824 */ /* 0x000fca00078e020a */
[----:B------:R-:W-:-:S05]  /*c7b0*/  SHF.L.U32 R4, R4, 0x1, RZ ;  /* 0x0000000104047819 */ /* 0x000fca00000006ff */
[----:B------:R-:W-:-:S04]  /*c7c0*/  IMAD R5, R5, 0x62, R4 ;  /* 0x0000006205057824 */ /* 0x000fc800078e0204 */
[----:B-1----:R-:W-:-:S04]  /*c7d0*/  IMAD.WIDE R6, R5, 0x2, R6 ;  /* 0x0000000205067825 */ /* 0x002fc800078e0206 */
[----:B--2---:R-:W-:Y:S01]  /*c7e0*/  IMAD.WIDE R8, R5, 0x2, R8 ;  /* 0x0000000205087825 */ /* 0x004fe200078e0208 */
[----:B------:R-:W2:Y:S04]  /*c7f0*/  LDG.E.U16 R4, desc[UR14][R6.64] ;  /* 0x0000000e06047981 */ /* 0x000ea8000c1e1500 */
[----:B------:R-:W4:Y:S04]  /*c800*/  LDG.E.U16 R10, desc[UR14][R6.64+0x2] ;  /* 0x0000020e060a7981 */ /* 0x000f28000c1e1500 */
[----:B------:R-:W3:Y:S04]  /*c810*/  LDG.E.U16 R11, desc[UR14][R8.64] ;  /* 0x0000000e080b7981 */ /* 0x000ee8000c1e1500 */
[----:B------:R1:W3:Y:S01]  /*c820*/  LDG.E.U16 R14, desc[UR14][R8.64+0x2] ;  /* 0x0000020e080e7981 */ /* 0x0002e2000c1e1500 */
[----:B0-----:R-:W-:-:S02]  /*c830*/  MOV R0, R1 ;  /* 0x0000000100007202 */ /* 0x001fc40000000f00 */
[----:B------:R-:W-:Y:S01]  /*c840*/  ISETP.NE.AND P3, PT, RZ, UR18, PT ;  /* 0x00000012ff007c0c */ /* 0x000fe2000bf65270 */
[----:B-1----:R-:W-:Y:S02]  /*c850*/  IMAD.MOV.U32 R8, RZ, RZ, RZ ;  /* 0x000000ffff087224 */ /* 0x002fe400078e00ff */
[----:B--2---:R-:W-:Y:S01]  /*c860*/  IMAD.U32 R9, R4, 0x10000, RZ ;  /* 0x0001000004097824 */ /* 0x004fe200078e00ff */
[----:B----4-:R-:W-:Y:S01]  /*c870*/  SHF.L.U32 R10, R10, 0x10, RZ ;  /* 0x000000100a0a7819 */ /* 0x010fe200000006ff */
[----:B---3--:R-:W-:Y:S01]  /*c880*/  IMAD.U32 R11, R11, 0x10000, RZ ;  /* 0x000100000b0b7824 */ /* 0x008fe200078e00ff */
[----:B------:R-:W-:-:S07]  /*c890*/  SHF.L.U32 R14, R14, 0x10, RZ ;  /* 0x000000100e0e7819 */ /* 0x000fce00000006ff */
.L_x_5355:
[----:B0-----:R-:W2:Y:S01]  /*c8a0*/  LDL.128 R4, [R0] ;  /* 0x0000000000047983 */ /* 0x001ea20000100c00 */
[----:B-----5:R-:W-:Y:S01]  /*c8b0*/  IMAD R15, R8, 0x8, R56 ;  /* 0x00000008080f7824 */ /* 0x020fe200078e0238 */
[----:B------:R-:W-:Y:S01]  /*c8c0*/  BSSY B0, `(.L_x_5345) ;  /* 0x0000025000007945 */ /* 0x000fe20003800000 */
[----:B------:R-:W0:Y:S03]  /*c8d0*/  S2R R17, SR_TID.X ;  /* 0x0000000000117919 */ /* 0x000e260000002100 */
[----:B------:R-:W-:Y:S02]  /*c8e0*/  SHF.R.S32.HI R20, RZ, 0x1f, R15 ;  /* 0x0000001fff147819 */ /* 0x000fe4000001140f */
[----:B------:R-:W-:Y:S02]  /*c8f0*/  ISETP.GE.U32.AND P5, PT, R15, UR12, PT ;  /* 0x0000000c0f007c0c */ /* 0x000fe4000bfa6070 */
[----:B0-----:R-:W-:-:S02]  /*c900*/  ISETP.GT.U32.AND P4, PT, R17, 0x187, PT ;  /* 0x000001871100780c */ /* 0x001fc40003f84070 */
[----:B------:R-:W-:Y:S02]  /*c910*/  IADD3 R17, R15, 0x8, RZ ;  /* 0x000000080f117810 */ /* 0x000fe40007ffe0ff */
[----:B------:R-:W-:Y:S01]  /*c920*/  ISETP.GE.OR.EX P5, PT, R20, UR13, P4, P5 ;  /* 0x0000000d14007c0c */ /* 0x000fe2000a7a6750 */
[C---:B--2---:R-:W-:Y:S01]  /*c930*/  FADD.FTZ R4, -R2.reuse, R4 ;  /* 0x0000000402047221 */ /* 0x044fe20000010100 */
[C---:B------:R-:W-:Y:S01]  /*c940*/  FADD.FTZ R12, -R2.reuse, R5 ;  /* 0x00000005020c7221 */ /* 0x040fe20000010100 */
[----:B------:R-:W-:Y:S02]  /*c950*/  FADD.FTZ R6, -R2, R6 ;  /* 0x0000000602067221 */ /* 0x000fe40000010100 */
        /* <DEDUP_REMOVED lines=10> */
[-C--:B------:R-:W-:Y:S02]  /*ca00*/  FMUL.FTZ R19, R12, R3.reuse ;  /* 0x000000030c137220 */ /* 0x080fe40000410000 */
[----:B------:R-:W0:Y:S01]  /*ca10*/  @P3 MUFU.RCP R13, R13 ;  /* 0x0000000d000d3308 */ /* 0x000e220000001000 */
[----:B-1----:R-:W-:Y:S01]  /*ca20*/  @P3 FADD.FTZ R18, R16, 1 ;  /* 0x3f80000010123421 */ /* 0x002fe20000010000 */
[----:B------:R-:W-:-:S06]  /*ca30*/  FMUL.FTZ R16, R6, R3 ;  /* 0x0000000306107220 */ /* 0x000fcc0000410000 */
[----:B------:R-:W1:Y:S01]  /*ca40*/  @P3 MUFU.RCP R18, R18 ;  /* 0x0000001200123308 */ /* 0x000e620000001000 */
[----:B0-----:R-:W-:Y:S01]  /*ca50*/  @P3 FMUL.FTZ R4, R4, R13 ;  /* 0x0000000d04043220 */ /* 0x001fe20000410000 */
        /* <DEDUP_REMOVED lines=11> */
.L_x_5346:
[----:B------:R-:W-:Y:S05]  /*cb10*/  BSYNC B0 ;  /* 0x0000000000007941 */ /* 0x000fea0003800000 */
.L_x_5345:
        /* <DEDUP_REMOVED lines=14> */
.L_x_5347:
        /* <DEDUP_REMOVED lines=17> */
.L_x_5349:
[----:B------:R-:W-:Y:S05]  /*cd10*/  BSYNC B0 ;  /* 0x0000000000007941 */ /* 0x000fea0003800000 */
.L_x_5348:
        /* <DEDUP_REMOVED lines=17> */
[----:B-1----:R-:W-:-:S06]  /*ce30*/  @P3 FADD.FTZ R20, R17, 1 ;  /* 0x3f80000011143421 */ /* 0x002fcc0000010000 */
[----:B------:R-:W0:Y:S08]  /*ce40*/  @P3 MUFU.RCP R13, R13 ;  /* 0x0000000d000d3308 */ /* 0x000e300000001000 */
[----:B------:R-:W1:Y:S01]  /*ce50*/  @P3 MUFU.RCP R20, R20 ;  /* 0x0000001400143308 */ /* 0x000e620000001000 */
[C---:B------:R-:W-:Y:S01]  /*ce60*/  FADD.FTZ R6, -R2.reuse, R6 ;  /* 0x0000000602067221 */ /* 0x040fe20000010100 */
[----:B------:R-:W-:-:S03]  /*ce70*/  FADD.FTZ R24, -R2, R7 ;  /* 0x0000000702187221 */ /* 0x000fc60000010100 */
[-C--:B------:R-:W-:Y:S01]  /*ce80*/  FMUL.FTZ R22, R6, R3.reuse ;  /* 0x0000000306167220 */ /* 0x080fe20000410000 */
[----:B------:R-:W-:Y:S01]  /*ce90*/  FMUL.FTZ R21, R24, R3 ;  /* 0x0000000318157220 */ /* 0x000fe20000410000 */
        /* <DEDUP_REMOVED lines=12> */
.L_x_5351:
[----:B------:R-:W-:Y:S05]  /*cf60*/  BSYNC B0 ;  /* 0x0000000000007941 */ /* 0x000fea0003800000 */
.L_x_5350:
        /* <DEDUP_REMOVED lines=13> */
.L_x_5352:
        /* <DEDUP_REMOVED lines=11> */
.L_x_5354:
[----:B------:R-:W-:Y:S05]  /*d0f0*/  BSYNC B0 ;  /* 0x0000000000007941 */ /* 0x000fea0003800000 */
.L_x_5353:
        /* <DEDUP_REMOVED lines=10> */
.L_x_5357:
        /* <DEDUP_REMOVED lines=14> */
.L_x_5652:


//--------------------- .text._Z35group_norm_nhwc_fwd_one_pass_kernelI11Fp32IOFp16WLi64ELi98ELi392EEv26Group_norm_nhwc_fwd_params --------------------------
	.section	.text._Z35group_norm_nhwc_fwd_one_pass_kernelI11Fp32IOFp16WLi64ELi98ELi392EEv26Group_norm_nhwc_fwd_params,"ax",@progbits
	.align	128
        .global         _Z35group_norm_nhwc_fwd_one_pass_kernelI11Fp32IOFp16WLi64ELi98ELi392EEv26Group_norm_nhwc_fwd_params
        .type           _Z35group_norm_nhwc_fwd_one_pass_kernelI11Fp32IOFp16WLi64ELi98ELi392EEv26Group_norm_nhwc_fwd_params,@function
        .size           _Z35group_norm_nhwc_fwd_one_pass_kernelI11Fp32IOFp16WLi64ELi98ELi392EEv26Group_norm_nhwc_fwd_params,(.L_x_5653 - _Z35group_norm_nhwc_fwd_one_pass_kernelI11Fp32IOFp16WLi64ELi98ELi392EEv26Group_norm_nhwc_fwd_params)
        .other          _Z35group_norm_nhwc_fwd_one_pass_kernelI11Fp32IOFp16WLi64ELi98ELi392EEv26Group_norm_nhwc_fwd_params,@"STO_CUDA_ENTRY STV_DEFAULT"
_Z35group_norm_nhwc_fwd_one_pass_kernelI11Fp32IOFp16WLi64ELi98ELi392EEv26Group_norm_nhwc_fwd_params:
.text._Z35group_norm_nhwc_fwd_one_pass_kernelI11Fp32IOFp16WLi64ELi98ELi392EEv26Group_norm_nhwc_fwd_params:
        /* <DEDUP_REMOVED lines=25> */
.L_x_5391:
        /* <DEDUP_REMOVED lines=291> */
.L_x_5359:
[----:B------:R-:W-:Y:S05]  /*13c0*/  BSYNC B0 ;  /* 0x0000000000007941 */ /* 0x000fea0003800000 */
.L_x_5358:
        /* <DEDUP_REMOVED lines=28> */
.L_x_5362:
[----:B-1----:R-:W2:Y:S04]  /*1590*/  LDG.E.STRONG.GPU R16, desc[UR8][R14.64] ;  /* 0x000000080e107981 */ /* 0x002ea8000c1ef900 */
[----:B--2---:R-:W-:Y:S01]  /*15a0*/  CCTL.IVALL ;  /* 0x00000000ff00798f */ /* 0x004fe20002000000 */
[----:B------:R-:W-:Y:S05]  /*15b0*/  YIELD ;  /* 0x0000000000007946 */ /* 0x000fea0003800000 */
[----:B------:R-:W-:-:S13]  /*15c0*/  ISETP.NE.AND P1, PT, R16, R19, PT ;  /* 0x000000131000720c */ /* 0x000fda0003f25270 */
[----:B------:R-:W-:Y:S05]  /*15d0*/  @P1 BRA `(.L_x_5362) ;  /* 0xfffffffc00ec1947 */ /* 0x000fea000383ffff */
.L_x_5361:
        /* <DEDUP_REMOVED lines=11> */
.L_x_5364:
        /* <DEDUP_REMOVED lines=63> */
.L_x_5363:
        /* <DEDUP_REMOVED lines=19> */
.L_x_5366:
[----:B------:R-:W-:Y:S05]  /*1bb0*/  BSYNC B0 ;  /* 0x0000000000007941 */ /* 0x000fea0003800000 */
.L_x_5365:
        /* <DEDUP_REMOVED lines=32> */
.L_x_5360:
        /* <DEDUP_REMOVED lines=56> */
[----:B--2---:R-:W-:Y:S02]  /*2140*/  HADD2.F32 R0, -RZ, R0.H0_H0 ;  /* 0x20000000ff007230 */ /* 0x004fe40000004100 */
[----:B---3--:R-:W-:Y:S02]  /*2150*/  HADD2.F32 R10, -RZ, R16.H0_H0 ;  /* 0x20000010ff0a7230 */ /* 0x008fe40000004100 */
[----:B----4-:R-:W-:Y:S02]  /*2160*/  HADD2.F32 R20, -RZ, R17.H0_H0 ;  /* 0x20000011ff147230 */ /* 0x010fe40000004100 */
[----:B------:R-:W-:Y:S01]  /*2170*/  FMUL.FTZ R17, R13, R12 ;  /* 0x0000000c0d117220 */ /* 0x000fe20000410000 */
[C---:B------:R-:W-:Y:S01]  /*2180*/  FADD.FTZ R13, -R14.reuse, R32 ;  /* 0x000000200e0d7221 */ /* 0x040fe20000010100 */
[----:B------:R-:W-:Y:S01]  /*2190*/  FADD.FTZ R14, -R14, R33 ;  /* 0x000000210e0e7221 */ /* 0x000fe20000010100 */
[----:B-----5:R-:W-:-:S02]  /*21a0*/  HADD2.F32 R18, -RZ, R18.H0_H0 ;  /* 0x20000012ff127230 */ /* 0x020fc40000004100 */
        /* <DEDUP_REMOVED lines=13> */
.L_x_5367:
        /* <DEDUP_REMOVED lines=13> */
.L_x_5369:
[----:B------:R-:W-:Y:S05]  /*2350*/  BSYNC B0 ;  /* 0x0000000000007941 */ /* 0x000fea0003800000 */
.L_x_5368:
        /* <DEDUP_REMOVED lines=17> */
.L_x_5370:
        /* <DEDUP_REMOVED lines=13> */
.L_x_5372:
[----:B------:R-:W-:Y:S05]  /*2540*/  BSYNC B0 ;  /* 0x0000000000007941 */ /* 0x000fea0003800000 */
.L_x_5371:
        /* <DEDUP_REMOVED lines=13> */
.L_x_5373:
        /* <DEDUP_REMOVED lines=13> */
.L_x_5375:
[----:B------:R-:W-:Y:S05]  /*26f0*/  BSYNC B0 ;  /* 0x0000000000007941 */ /* 0x000fea0003800000 */
.L_x_5374:
        /* <DEDUP_REMOVED lines=48> */
.L_x_5376:
        /* <DEDUP_REMOVED lines=13> */
.L_x_5378:
[----:B------:R-:W-:Y:S05]  /*2ad0*/  BSYNC B0 ;  /* 0x0000000000007941 */ /* 0x000fea0003800000 */
.L_x_5377:
        /* <DEDUP_REMOVED lines=13> */
.L_x_5379:
        /* <DEDUP_REMOVED lines=13> */
.L_x_5381:
[----:B------:R-:W-:Y:S05]  /*2c80*/  BSYNC B0 ;  /* 0x0000000000007941 */ /* 0x000fea0003800000 */
.L_x_5380:
        /* <DEDUP_REMOVED lines=13> */
.L_x_5382:
        /* <DEDUP_REMOVED lines=13> */
.L_x_5384:
[----:B------:R-:W-:Y:S05]  /*2e30*/  BSYNC B0 ;  /* 0x0000000000007941 */ /* 0x000fea0003800000 */
.L_x_5383:
        /* <DEDUP_REMOVED lines=13> */
.L_x_5385:
        /* <DEDUP_REMOVED lines=13> */
.L_x_5387:
[----:B------:R-:W-:Y:S05]  /*2fe0*/  BSYNC B0 ;  /* 0x0000000000007941 */ /* 0x000fea0003800000 */
.L_x_5386:
        /* <DEDUP_REMOVED lines=13> */
.L_x_5388:
        /* <DEDUP_REMOVED lines=12> */
.L_x_5390:
[----:B------:R-:W-:Y:S05]  /*3180*/  BSYNC B0 ;  /* 0x0000000000007941 */ /* 0x000fea0003800000 */
.L_x_5389:
[----:B------:R-:W3:Y:S01]  /*3190*/  LDC R3, c[0x0][0x10] ;  /* 0x00000400ff037b82 */ /* 0x000ee20000000800 */
[----:B------:R-:W-:Y:S02]  /*31a0*/  IADD3 R34, R34, 0x1, RZ ;  /* 0x0000000122227810 */ /* 0x000fe40007ffe0ff */
[----:B---3--:R-:W-:-:S04]  /*31b0*/  IADD3 R38, R3, R38, RZ ;  /* 0x0000002603267210 */ /* 0x008fc80007ffe0ff */
[----:B------:R-:W-:-:S13]  /*31c0*/  ISETP.GE.AND P1, PT, R38, UR4, PT ;  /* 0x0000000426007c0c */ /* 0x000fda000bf26270 */
[----:B------:R-:W-:Y:S05]  /*31d0*/  @!P1 BRA `(.L_x_5391) ;  /* 0xffffffcc00ec9947 */ /* 0x000fea000383ffff */
[----:B------:R-:W-:Y:S05]  /*31e0*/  EXIT ;  /* 0x000000000000794d */ /* 0x000fea0003800000 */
.L_x_5392:
        /* <DEDUP_REMOVED lines=9> */
.L_x_5653:


//--------------------- .text._Z35group_norm_nhwc_fwd_one_pass_kernelI11Fp32IOFp16WLi128ELi98ELi392EEv26Group_norm_nhwc_fwd_params --------------------------
	.section	.text._Z35group_norm_nhwc_fwd_one_pass_kernelI11Fp32IOFp16WLi128ELi98ELi392EEv26Group_norm_nhwc_fwd_params,"ax",@progbits
	.align	128
        .global         _Z35group_norm_nhwc_fwd_one_pass_kernelI11Fp32IOFp16WLi128ELi98ELi392EEv26Group_norm_nhwc_fwd_params
        .type           _Z35group_norm_nhwc_fwd_one_pass_kernelI11Fp32IOFp16WLi128ELi98ELi392EEv26Group_norm_nhwc_fwd_params,@function
        .size           _Z35group_norm_nhwc_fwd_one_pass_kernelI11Fp32IOFp16WLi128ELi98ELi392EEv26Group_norm_nhwc_fwd_params,(.L_x_5654 - _Z35group_norm_nhwc_fwd_one_pass_kernelI11Fp32IOFp16WLi128ELi98ELi392EEv26Group_norm_nhwc_fwd_params)
        .other          _Z35group_norm_nhwc_fwd_one_pass_kernelI11Fp32IOFp16WLi128ELi98ELi392EEv26Group_norm_nhwc_fwd_params,@"STO_CUDA_ENTRY STV_DEFAULT"
_Z35group_norm_nhwc_fwd_one_pass_kernelI11Fp32IOFp16WLi128ELi98ELi392EEv26Group_norm_nhwc_fwd_params:
.text._Z35group_norm_nhwc_fwd_one_pass_kernelI11Fp32IOFp16WLi128ELi98ELi392EEv26Group_norm_nhwc_fwd_params:
        /* <DEDUP_REMOVED lines=64> */
.L_x_5450:
        /* <DEDUP_REMOVED lines=451> */
.L_x_5394:
[----:B------:R-:W-:Y:S05]  /*2030*/  BSYNC B0 ;  /* 0x0000000000007941 */ /* 0x000fea0003800000 */
.L_x_5393:
        /* <DEDUP_REMOVED lines=28> */
.L_x_5397:
[----:B0-----:R-:W2:Y:S04]  /*2200*/  LDG.E.STRONG.GPU R6, desc[UR8][R4.64] ;  /* 0x0000000804067981 */ /* 0x001ea8000c1ef900 */
[----:B--2---:R-:W-:Y:S01]  /*2210*/  CCTL.IVALL ;  /* 0x00000000ff00798f */ /* 0x004fe20002000000 */
[----:B------:R-:W-:Y:S05]  /*2220*/  YIELD ;  /* 0x0000000000007946 */ /* 0x000fea0003800000 */
[----:B------:R-:W-:-:S13]  /*2230*/  ISETP.NE.AND P6, PT, R6, R53, PT ;  /* 0x000000350600720c */ /* 0x000fda0003fc5270 */
[----:B------:R-:W-:Y:S05]  /*2240*/  @P6 BRA `(.L_x_5397) ;  /* 0xfffffffc00ec6947 */ /* 0x000fea000383ffff */
.L_x_5396:
        /* <DEDUP_REMOVED lines=11> */
.L_x_5399:
        /* <DEDUP_REMOVED lines=63> */
.L_x_5398:
        /* <DEDUP_REMOVED lines=18> */
.L_x_5401:
[----:B------:R-:W-:Y:S05]  /*2810*/  BSYNC B0 ;  /* 0x0000000000007941 */ /* 0x000fea0003800000 */
.L_x_5400:
        /* <DEDUP_REMOVED lines=33> */
.L_x_5395:
        /* <DEDUP_REMOVED lines=44> */
[----:B---3--:R-:W-:Y:S02]  /*2cf0*/  HADD2.F32 R14, -RZ, R14.H0_H0 ;  /* 0x2000000eff0e7230 */ /* 0x008fe40000004100 */
[----:B----4-:R-:W-:-:S02]  /*2d00*/  HADD2.F32 R15, -RZ, R15.H0_H0 ;  /* 0x2000000fff0f7230 */ /* 0x010fc40000004100 */
[----:B-----5:R-:W-:Y:S02]  /*2d10*/  HADD2.F32 R13, -RZ, R13.H0_H0 ;  /* 0x2000000dff0d7230 */ /* 0x020fe40000004100 */
        /* <DEDUP_REMOVED lines=14> */
.L_x_5402:
        /* <DEDUP_REMOVED lines=14> */
.L_x_5404:
[----:B------:R-:W-:Y:S05]  /*2ee0*/  BSYNC B0 ;  /* 0x0000000000007941 */ /* 0x000fea0003800000 */
.L_x_5403:
        /* <DEDUP_REMOVED lines=15> */
.L_x_5405:
        /* <DEDUP_REMOVED lines=14> */
.L_x_5407:
[----:B------:R-:W-:Y:S05]  /*30c0*/  BSYNC B0 ;  /* 0x0000000000007941 */ /* 0x000fea0003800000 */
.L_x_5406:
        /* <DEDUP_REMOVED lines=19> */
.L_x_5408:
        /* <DEDUP_REMOVED lines=13> */
.L_x_5410:
[----:B------:R-:W-:Y:S05]  /*32d0*/  BSYNC B0 ;  /* 0x0000000000007941 */ /* 0x000fea0003800000 */
.L_x_5409:
        /* <DEDUP_REMOVED lines=15> */
.L_x_5411:
        /* <DEDUP_REMOVED lines=13> */
.L_x_5413:
[----:B------:R-:W-:Y:S05]  /*34a0*/  BSYNC B0 ;  /* 0x0000000000007941 */ /* 0x000fea0003800000 */
.L_x_5412:
        /* <DEDUP_REMOVED lines=19> */
.L_x_5414:
        /* <DEDUP_REMOVED lines=13> */
.L_x_5416:
[----:B------:R-:W-:Y:S05]  /*36b0*/  BSYNC B0 ;  /* 0x0000000000007941 */ /* 0x000fea0003800000 */
.L_x_5415:
        /* <DEDUP_REMOVED lines=15> */
.L_x_5417:
        /* <DEDUP_REMOVED lines=13> */
.L_x_5419:
[----:B------:R-:W-:Y:S05]  /*3880*/  BSYNC B0 ;  /* 0x0000000000007941 */ /* 0x000fea0003800000 */
.L_x_5418:
        /* <DEDUP_REMOVED lines=19> */
.L_x_5420:
        /* <DEDUP_REMOVED lines=13> */
.L_x_5422:
[----:B------:R-:W-:Y:S05]  /*3a90*/  BSYNC B0 ;  /* 0x0000000000007941 */ /* 0x000fea0003800000 */
.L_x_5421:
        /* <DEDUP_REMOVED lines=14> */
.L_x_5423:
        /* <DEDUP_REMOVED lines=22> */
.L_x_5425:
[----:B------:R-:W-:Y:S05]  /*3ce0*/  BSYNC B0 ;  /* 0x0000000000007941 */ /* 0x000fea0003800000 */
.L_x_5424:
        /* <DEDUP_REMOVED lines=11> */
.L_x_5426:
        /* <DEDUP_REMOVED lines=22> */
.L_x_5428:
[----:B------:R-:W-:Y:S05]  /*3f00*/  BSYNC B0 ;  /* 0x0000000000007941 */ /* 0x000fea0003800000 */
.L_x_5427:
        /* <DEDUP_REMOVED lines=11> */
.L_x_5429:
        /* <DEDUP_REMOVED lines=22> */
.L_x_5431:
[----:B------:R-:W-:Y:S05]  /*4120*/  BSYNC B0 ;  /* 0x0000000000007941 */ /* 0x000fea0003800000 */
.L_x_5430:
        /* <DEDUP_REMOVED lines=11> */
.L_x_5432:
        /* <DEDUP_REMOVED lines=22> */
.L_x_5434:
[----:B------:R-:W-:Y:S05]  /*4340*/  BSYNC B0 ;  /* 0x0000000000007941 */ /* 0x000fea0003800000 */
.L_x_5433:
        /* <DEDUP_REMOVED lines=11> */
.L_x_5435:
        /* <DEDUP_REMOVED lines=22> */
.L_x_5437:
[----:B------:R-:W-:Y:S05]  /*4560*/  BSYNC B0 ;  /* 0x0000000000007941 */ /* 0x000fea0003800000 */
.L_x_5436:
        /* <DEDUP_REMOVED lines=11> */
.L_x_5438:
        /* <DEDUP_REMOVED lines=22> */
.L_x_5440:
[----:B------:R-:W-:Y:S05]  /*4780*/  BSYNC B0 ;  /* 0x0000000000007941 */ /* 0x000fea0003800000 */
.L_x_5439:
        /* <DEDUP_REMOVED lines=11> */
.L_x_5441:
        /* <DEDUP_REMOVED lines=22> */
.L_x_5443:
[----:B------:R-:W-:Y:S05]  /*49a0*/  BSYNC B0 ;  /* 0x0000000000007941 */ /* 0x000fea0003800000 */
.L_x_5442:
        /* <DEDUP_REMOVED lines=11> */
.L_x_5444:
        /* <DEDUP_REMOVED lines=22> */
.L_x_5446:
[----:B------:R-:W-:Y:S05]  /*4bc0*/  BSYNC B0 ;  /* 0x0000000000007941 */ /* 0x000fea0003800000 */
.L_x_5445:
        /* <DEDUP_REMOVED lines=11> */
.L_x_5447:
        /* <DEDUP_REMOVED lines=15> */
.L_x_5449:
[----:B------:R-:W-:Y:S05]  /*4d70*/  BSYNC B0 ;  /* 0x0000000000007941 */ /* 0x000fea0003800000 */
.L_x_5448:
[----:B-1----:R-:W1:Y:S01]  /*4d80*/  LDC R3, c[0x0][0x10] ;  /* 0x00000400ff037b82 */ /* 0x002e620000000800 */
[----:B------:R-:W-:Y:S02]  /*4d90*/  IADD3 R86, R86, 0x1, RZ ;  /* 0x0000000156567810 */ /* 0x000fe40007ffe0ff */
[----:B-1----:R-:W-:-:S04]  /*4da0*/  IADD3 R68, R3, R68, RZ ;  /* 0x0000004403447210 */ /* 0x002fc80007ffe0ff */
[----:B------:R-:W-:-:S13]  /*4db0*/  ISETP.GE.AND P5, PT, R68, UR4, PT ;  /* 0x0000000444007c0c */ /* 0x000fda000bfa6270 */
[----:B------:R-:W-:Y:S05]  /*4dc0*/  @!P5 BRA `(.L_x_5450) ;  /* 0xffffffb4008cd947 */ /* 0x000fea000383ffff */
[----:B------:R-:W-:Y:S05]  /*4dd0*/  EXIT ;  /* 0x000000000000794d */ /* 0x000fea0003800000 */
.L_x_5451:
        /* <DEDUP_REMOVED lines=10> */
.L_x_5654:


//--------------------- .text._Z35group_norm_nhwc_fwd_one_pass_kernelI11Fp32IOFp16WLi256ELi98ELi392EEv26Group_norm_nhwc_fwd_params --------------------------
	.section	.text._Z35group_norm_nhwc_fwd_one_pass_kernelI11Fp32IOFp16WLi256ELi98ELi392EEv26Group_norm_nhwc_fwd_params,"ax",@progbits
	.align	128
        .global         _Z35group_norm_nhwc_fwd_one_pass_kernelI11Fp32IOFp16WLi256ELi98ELi392EEv26Group_norm_nhwc_fwd_params
        .type           _Z35group_norm_nhwc_fwd_one_pass_kernelI11Fp32IOFp16WLi256ELi98ELi392EEv26Group_norm_nhwc_fwd_params,@function
        .size           _Z35group_norm_nhwc_fwd_one_pass_kernelI11Fp32IOFp16WLi256ELi98ELi392EEv26Group_norm_nhwc_fwd_params,(.L_x_5655 - _Z35group_norm_nhwc_fwd_one_pass_kernelI11Fp32IOFp16WLi256ELi98ELi392EEv26Group_norm_nhwc_fwd_params)
        .other          _Z35group_norm_nhwc_fwd_one_pass_kernelI11Fp32IOFp16WLi256ELi98ELi392EEv26Group_norm_nhwc_fwd_params,@"STO_CUDA_ENTRY STV_DEFAULT"
_Z35group_norm_nhwc_fwd_one_pass_kernelI11Fp32IOFp16WLi256ELi98ELi392EEv26Group_norm_nhwc_fwd_params:
.text._Z35group_norm_nhwc_fwd_one_pass_kernelI11Fp32IOFp16WLi256ELi98ELi392EEv26Group_norm_nhwc_fwd_params:
        /* <DEDUP_REMOVED lines=153> */
.L_x_5557:
        /* <DEDUP_REMOVED lines=795> */
.L_x_5453:
[----:B------:R-:W-:Y:S05]  /*3b40*/  BSYNC B0 ;  /* 0x0000000000007941 */ /* 0x000fea0003800000 */
.L_x_5452:
        /* <DEDUP_REMOVED lines=28> */
.L_x_5456:
[----:B0-----:R-:W2:Y:S04]  /*3d10*/  LDG.E.STRONG.GPU R98, desc[UR8][R46.64] ;  /* 0x000000082e627981 */ /* 0x001ea8000c1ef900 */
[----:B--2---:R-:W-:Y:S01]  /*3d20*/  CCTL.IVALL ;  /* 0x00000000ff00798f */ /* 0x004fe20002000000 */
[----:B------:R-:W-:Y:S05]  /*3d30*/  YIELD ;  /* 0x0000000000007946 */ /* 0x000fea0003800000 */
[----:B------:R-:W-:-:S13]  /*3d40*/  ISETP.NE.AND P6, PT, R98, R45, PT ;  /* 0x0000002d6200720c */ /* 0x000fda0003fc5270 */
[----:B------:R-:W-:Y:S05]  /*3d50*/  @P6 BRA `(.L_x_5456) ;  /* 0xfffffffc00ec6947 */ /* 0x000fea000383ffff */
.L_x_5455:
        /* <DEDUP_REMOVED lines=11> */
.L_x_5458:
        /* <DEDUP_REMOVED lines=63> */
.L_x_5457:
        /* <DEDUP_REMOVED lines=18> */
.L_x_5460:
[----:B------:R-:W-:Y:S05]  /*4320*/  BSYNC B0 ;  /* 0x0000000000007941 */ /* 0x000fea0003800000 */
.L_x_5459:
        /* <DEDUP_REMOVED lines=33> */
.L_x_5454:
        /* <DEDUP_REMOVED lines=41> */
[----:B--2---:R-:W-:Y:S02]  /*47d0*/  HADD2.F32 R102, -RZ, R102.H0_H0 ;  /* 0x20000066ff667230 */ /* 0x004fe40000004100 */
[----:B---3--:R-:W-:Y:S02]  /*47e0*/  HADD2.F32 R99, -RZ, R99.H0_H0 ;  /* 0x20000063ff637230 */ /* 0x008fe40000004100 */
[----:B----4-:R-:W-:Y:S02]  /*47f0*/  HADD2.F32 R15, -RZ, R15.H0_H0 ;  /* 0x2000000fff0f7230 */ /* 0x010fe40000004100 */
[----:B-----5:R-:W-:-:S03]  /*4800*/  HADD2.F32 R98, -RZ, R98.H0_H0 ;  /* 0x20000062ff627230 */ /* 0x020fc60000004100 */
        /* <DEDUP_REMOVED lines=13> */
.L_x_5461:
        /* <DEDUP_REMOVED lines=15> */
.L_x_5463:
[----:B------:R-:W-:Y:S05]  /*49d0*/  BSYNC B0 ;  /* 0x0000000000007941 */ /* 0x000fea0003800000 */
.L_x_5462:
        /* <DEDUP_REMOVED lines=17> */
.L_x_5464:
        /* <DEDUP_REMOVED lines=15> */
.L_x_5466:
[----:B------:R-:W-:Y:S05]  /*4be0*/  BSYNC B0 ;  /* 0x0000000000007941 */ /* 0x000fea0003800000 */
.L_x_5465:
        /* <DEDUP_REMOVED lines=17> */
.L_x_5467:
        /* <DEDUP_REMOVED lines=15> */
.L_x_5469:
[----:B------:R-:W-:Y:S05]  /*4df0*/  BSYNC B0 ;  /* 0x0000000000007941 */ /* 0x000fea0003800000 */
.L_x_5468:
        /* <DEDUP_REMOVED lines=19> */
.L_x_5470:
        /* <DEDUP_REMOVED lines=15> */
.L_x_5472:
[----:B------:R-:W-:Y:S05]  /*5020*/  BSYNC B0 ;  /* 0x0000000000007941 */ /* 0x000fea0003800000 */
.L_x_5471:
        /* <DEDUP_REMOVED lines=17> */
.L_x_5473:
        /* <DEDUP_REMOVED lines=15> */
.L_x_5475:
[----:B------:R-:W-:Y:S05]  /*5230*/  BSYNC B0 ;  /* 0x0000000000007941 */ /* 0x000fea0003800000 */
.L_x_5474:
        /* <DEDUP_REMOVED lines=19> */
.L_x_5476:
        /* <DEDUP_REMOVED lines=15> */
.L_x_5478:
[----:B------:R-:W-:Y:S05]  /*5460*/  BSYNC B0 ;  /* 0x0000000000007941 */ /* 0x000fea0003800000 */
.L_x_5477:
        /* <DEDUP_REMOVED lines=15> */
.L_x_5479:
        /* <DEDUP_REMOVED lines=15> */
.L_x_5481:
[----:B------:R-:W-:Y:S05]  /*5650*/  BSYNC B0 ;  /* 0x0000000000007941 */ /* 0x000fea0003800000 */
.L_x_5480:
        /* <DEDUP_REMOVED lines=19> */
.L_x_5482:
        /* <DEDUP_REMOVED lines=15> */
.L_x_5484:
[----:B------:R-:W-:Y:S05]  /*5880*/  BSYNC B0 ;  /* 0x0000000000007941 */ /* 0x000fea0003800000 */
.L_x_5483:
        /* <DEDUP_REMOVED lines=15> */
.L_x_5485:
        /* <DEDUP_REMOVED lines=15> */
.L_x_5487:
[----:B------:R-:W-:Y:S05]  /*5a70*/  BSYNC B0 ;  /* 0x0000000000007941 */ /* 0x000fea0003800000 */
.L_x_5486:
        /* <DEDUP_REMOVED lines=19> */
.L_x_5488:
        /* <DEDUP_REMOVED lines=14> */
.L_x_5490:
[----:B------:R-:W-:Y:S05]  /*5c90*/  BSYNC B0 ;  /* 0x0000000000007941 */ /* 0x000fea0003800000 */
.L_x_5489:
        /* <DEDUP_REMOVED lines=15> */
.L_x_5491:
        /* <DEDUP_REMOVED lines=14> */
.L_x_5493:
[----:B------:R-:W-:Y:S05]  /*5e70*/  BSYNC B0 ;  /* 0x0000000000007941 */ /* 0x000fea0003800000 */
.L_x_5492:
        /* <DEDUP_REMOVED lines=19> */
.L_x_5494:
        /* <DEDUP_REMOVED lines=14> */
.L_x_5496:
[----:B------:R-:W-:Y:S05]  /*6090*/  BSYNC B0 ;  /* 0x0000000000007941 */ /* 0x000fea0003800000 */
.L_x_5495:
        /* <DEDUP_REMOVED lines=15> */
.L_x_5497:
        /* <DEDUP_REMOVED lines=14> */
.L_x_5499:
[----:B------:R-:W-:Y:S05]  /*6270*/  BSYNC B0 ;  /* 0x0000000000007941 */ /* 0x000fea0003800000 */
.L_x_5498:
        /* <DEDUP_REMOVED lines=19> */
.L_x_5500:
        /* <DEDUP_REMOVED lines=14> */
.L_x_5502:
[----:B------:R-:W-:Y:S05]  /*6490*/  BSYNC B0 ;  /* 0x0000000000007941 */ /* 0x000fea0003800000 */
.L_x_5501:
        /* <DEDUP_REMOVED lines=15> */
.L_x_5503:
        /* <DEDUP_REMOVED lines=14> */
.L_x_5505:
[----:B------:R-:W-:Y:S05]  /*6670*/  BSYNC B0 ;  /* 0x0000000000007941 */ /* 0x000fea0003800000 */
.L_x_5504:
        /* <DEDUP_REMOVED lines=19> */
.L_x_5506:
        /* <DEDUP_REMOVED lines=14> */
.L_x_5508:
[----:B------:R-:W-:Y:S05]  /*6890*/  BSYNC B0 ;  /* 0x0000000000007941 */ /* 0x000fea0003800000 */
.L_x_5507:
        /* <DEDUP_REMOVED lines=15> */
.L_x_5509:
        /* <DEDUP_REMOVED lines=14> */
.L_x_5511:
[----:B------:R-:W-:Y:S05]  /*6a70*/  BSYNC B0 ;  /* 0x0000000000007941 */ /* 0x000fea0003800000 */
.L_x_5510:
        /* <DEDUP_REMOVED lines=19> */
.L_x_5512:
        /* <DEDUP_REMOVED lines=14> */
.L_x_5514:
[----:B------:R-:W-:Y:S05]  /*6c90*/  BSYNC B0 ;  /* 0x0000000000007941 */ /* 0x000fea0003800000 */
.L_x_5513:
        /* <DEDUP_REMOVED lines=15> */
.L_x_5515:
        /* <DEDUP_REMOVED lines=14> */
.L_x_5517:
[----:B------:R-:W-:Y:S05]  /*6e70*/  BSYNC B0 ;  /* 0x0000000000007941 */ /* 0x000fea0003800000 */
.L_x_5516:
        /* <DEDUP_REMOVED lines=19> */
.L_x_5518:
        /* <DEDUP_REMOVED lines=13> */
.L_x_5520:
[----:B------:R-:W-:Y:S05]  /*7080*/  BSYNC B0 ;  /* 0x0000000000007941 */ /* 0x000fea0003800000 */
.L_x_5519:
        /* <DEDUP_REMOVED lines=15> */
.L_x_5521:
        /* <DEDUP_REMOVED lines=13> */
.L_x_5523:
[----:B------:R-:W-:Y:S05]  /*7250*/  BSYNC B0 ;  /* 0x0000000000007941 */ /* 0x000fea0003800000 */
.L_x_5522:
        /* <DEDUP_REMOVED lines=19> */
.L_x_5524:
        /* <DEDUP_REMOVED lines=15> */
.L_x_5526:
[----:B------:R-:W-:Y:S05]  /*7480*/  BSYNC B0 ;  /* 0x0000000000007941 */ /* 0x000fea0003800000 */
.L_x_5525:
        /* <DEDUP_REMOVED lines=15> */
.L_x_5527:
        /* <DEDUP_REMOVED lines=15> */
.L_x_5529:
[----:B------:R-:W-:Y:S05]  /*7670*/  BSYNC B0 ;  /* 0x0000000000007941 */ /* 0x000fea0003800000 */
.L_x_5528:
        /* <DEDUP_REMOVED lines=19> */
.L_x_5530:
        /* <DEDUP_REMOVED lines=15> */
.L_x_5532:
[----:B------:R-:W-:Y:S05]  /*78a0*/  BSYNC B0 ;  /* 0x0000000000007941 */ /* 0x000fea0003800000 */
.L_x_5531:
        /* <DEDUP_REMOVED lines=15> */
.L_x_5533:
        /* <DEDUP_REMOVED lines=20> */
.L_x_5535:
[----:B------:R-:W-:Y:S05]  /*7ae0*/  BSYNC B0 ;  /* 0x0000000000007941 */ /* 0x000fea0003800000 */
.L_x_5534:
        /* <DEDUP_REMOVED lines=14> */
.L_x_5536:
        /* <DEDUP_REMOVED lines=20> */
.L_x_5538:
[----:B------:R-:W-:Y:S05]  /*7d10*/  BSYNC B0 ;  /* 0x0000000000007941 */ /* 0x000fea0003800000 */
.L_x_5537:
        /* <DEDUP_REMOVED lines=14> */
.L_x_5539:
        /* <DEDUP_REMOVED lines=20> */
.L_x_5541:
[----:B------:R-:W-:Y:S05]  /*7f40*/  BSYNC B0 ;  /* 0x0000000000007941 */ /* 0x000fea0003800000 */
.L_x_5540:
        /* <DEDUP_REMOVED lines=14> */
.L_x_5542:
        /* <DEDUP_REMOVED lines=20> */
.L_x_5544:
[----:B------:R-:W-:Y:S05]  /*8170*/  BSYNC B0 ;  /* 0x0000000000007941 */ /* 0x000fea0003800000 */
.L_x_5543:
        /* <DEDUP_REMOVED lines=14> */
.L_x_5545:
        /* <DEDUP_REMOVED lines=20> */
.L_x_5547:
[----:B------:R-:W-:Y:S05]  /*83a0*/  BSYNC B0 ;  /* 0x0000000000007941 */ /* 0x000fea0003800000 */
.L_x_5546:
        /* <DEDUP_REMOVED lines=14> */
.L_x_5548:
        /* <DEDUP_REMOVED lines=20> */
.L_x_5550:
[----:B------:R-:W-:Y:S05]  /*85d0*/  BSYNC B0 ;  /* 0x0000000000007941 */ /* 0x000fea0003800000 */
.L_x_5549:
        /* <DEDUP_REMOVED lines=14> */
.L_x_5551:
        /* <DEDUP_REMOVED lines=21> */
.L_x_5553:
[----:B------:R-:W-:Y:S05]  /*8810*/  BSYNC B0 ;  /* 0x0000000000007941 */ /* 0x000fea0003800000 */
.L_x_5552:
        /* <DEDUP_REMOVED lines=13> */
.L_x_5554:
        /* <DEDUP_REMOVED lines=15> */
.L_x_5556:
[----:B------:R-:W-:Y:S05]  /*89e0*/  BSYNC B0 ;  /* 0x0000000000007941 */ /* 0x000fea0003800000 */
.L_x_5555:
[----:B01----:R-:W0:Y:S01]  /*89f0*/  LDC R16, c[0x0][0x10] ;  /* 0x00000400ff107b82 */ /* 0x003e220000000800 */
[----:B------:R-:W-:Y:S02]  /*8a00*/  IADD3 R12, R12, 0x1, RZ ;  /* 0x000000010c0c7810 */ /* 0x000fe40007ffe0ff */
[----:B0-----:R-:W-:-:S04]  /*8a10*/  IADD3 R11, R16, R11, RZ ;  /* 0x0000000b100b7210 */ /* 0x001fc80007ffe0ff */
[----:B------:R-:W-:-:S13]  /*8a20*/  ISETP.GE.AND P5, PT, R11, UR4, PT ;  /* 0x000000040b007c0c */ /* 0x000fda000bfa6270 */
[----:B------:R-:W-:Y:S05]  /*8a30*/  @!P5 BRA `(.L_x_5557) ;  /* 0xffffff7c00d4d947 */ /* 0x000fea000383ffff */
[----:B------:R-:W-:Y:S05]  /*8a40*/  EXIT ;  /* 0x000000000000794d */ /* 0x000fea0003800000 */
.L_x_5558:
        /* <DEDUP_REMOVED lines=11> */
.L_x_5655:


//--------------------- .text._Z35group_norm_nhwc_fwd_one_pass_kernelI11Fp32IOFp16WLi512ELi98ELi392EEv26Group_norm_nhwc_fwd_params --------------------------
	.section	.text._Z35group_norm_nhwc_fwd_one_pass_kernelI11Fp32IOFp16WLi512ELi98ELi392EEv26Group_norm_nhwc_fwd_params,"ax",@progbits
	.align	128
        .global         _Z35group_norm_nhwc_fwd_one_pass_kernelI11Fp32IOFp16WLi512ELi98ELi392EEv26Group_norm_nhwc_fwd_params
        .type           _Z35group_norm_nhwc_fwd_one_pass_kernelI11Fp32IOFp16WLi512ELi98ELi392EEv26Group_norm_nhwc_fwd_params,@function
        .size           _Z35group_norm_nhwc_fwd_one_pass_kernelI11Fp32IOFp16WLi512ELi98ELi392EEv26Group_norm_nhwc_fwd_params,(.L_x_5656 - _Z35group_norm_nhwc_fwd_one_pass_kernelI11Fp32IOFp16WLi512ELi98ELi392EEv26Group_norm_nhwc_fwd_params)
        .other          _Z35group_norm_nhwc_fwd_one_pass_kernelI11Fp32IOFp16WLi512ELi98ELi392EEv26Group_norm_nhwc_fwd_params,@"STO_CUDA_ENTRY STV_DEFAULT"
_Z35group_norm_nhwc_fwd_one_pass_kernelI11Fp32IOFp16WLi512ELi98ELi392EEv26Group_norm_nhwc_fwd_params:
.text._Z35group_norm_nhwc_fwd_one_pass_kernelI11Fp32IOFp16WLi512ELi98ELi392EEv26Group_norm_nhwc_fwd_params:
        /* <DEDUP_REMOVED lines=441> */
.L_x_5582:
        /* <DEDUP_REMOVED lines=2167> */
[----:B------:R-:W-:Y:S02]  /*a300*/  ISETP.NE.AND P3, PT, R68, RZ, PT ;  /* 0x000000ff4400720c */ /* 0x000fe40003f65270 */
[----:B------:R-:W2:Y:S01]  /*a310*/  LDL.LU R4, [R1+0x250] ;  /* 0x0002500001047983 */ /* 0x000ea20000300800 */
[----:B------:R-:W-:Y:S01]  /*a320*/  MOV R64, R65 ;  /* 0x0000004100407202 */ /* 0x000fe20000000f00 */
[----:B------:R-:W-:Y:S02]  /*a330*/  IMAD.MOV.U32 R65, RZ, RZ, R66 ;  /* 0x000000ffff417224 */ /* 0x000fe400078e0042 */
        /* <DEDUP_REMOVED lines=155> */
.L_x_5560:
[----:B------:R-:W-:Y:S05]  /*acf0*/  BSYNC B0 ;  /* 0x0000000000007941 */ /* 0x000fea0003800000 */
.L_x_5559:
        /* <DEDUP_REMOVED lines=23> */
[----:B------:R-:W-:Y:S02]  /*ae70*/  MOV R4, UR13 ;  /* 0x0000000d00047c02 */ /* 0x000fe40008000f00 */
[----:B------:R-:W-:Y:S02]  /*ae80*/  ISETP.NE.AND P4, PT, R7, -0x1, PT ;  /* 0xffffffff0700780c */ /* 0x000fe40003f85270 */
[----:B------:R-:W-:Y:S01]  /*ae90*/  IMAD.U32 R5, RZ, RZ, UR12 ;  /* 0x0000000cff057e24 */ /* 0x000fe2000f8e00ff */
[----:B------:R-:W-:-:S04]  /*aea0*/  MOV R9, UR5 ;  /* 0x0000000500097c02 */ /* 0x000fc80008000f00 */
[----:B------:R1:W-:Y:S01]  /*aeb0*/  STG.E.64 desc[UR14][R4.64], R64 ;  /* 0x0000004004007986 */ /* 0x0003e2000c101b0e */
[----:B------:R-:W-:Y:S06]  /*aec0*/  MEMBAR.ALL.GPU ;  /* 0x0000000000007992 */ /* 0x000fec000000a000 */
[----:B------:R-:W-:-:S00]  /*aed0*/  ERRBAR ;  /* 0x00000000000079ab */ /* 0x000fc00000000000 */
[----:B------:R-:W-:Y:S06]  /*aee0*/  CGAERRBAR ;  /* 0x00000000000075ab */ /* 0x000fec0000000000 */
[----:B------:R1:W-:Y:S01]  /*aef0*/  REDG.E.ADD.S32.STRONG.GPU desc[UR14][R2.64], R9 ;  /* 0x000000090200798e */ /* 0x0003e2000c10e38e */
[----:B------:R-:W-:Y:S05]  /*af00*/  @!P4 BRA `(.L_x_5562) ;  /* 0x000000000014c947 */ /* 0x000fea0003800000 */
.L_x_5563:
[----:B------:R-:W2:Y:S04]  /*af10*/  LDG.E.STRONG.GPU R0, desc[UR14][R2.64] ;  /* 0x0000000e02007981 */ /* 0x000ea8000c1ef900 */
[----:B--2---:R-:W-:Y:S01]  /*af20*/  CCTL.IVALL ;  /* 0x00000000ff00798f */ /* 0x004fe20002000000 */
[----:B------:R-:W-:Y:S05]  /*af30*/  YIELD ;  /* 0x0000000000007946 */ /* 0x000fea0003800000 */
[----:B------:R-:W-:-:S13]  /*af40*/  ISETP.NE.AND P4, PT, R0, R7, PT ;  /* 0x000000070000720c */ /* 0x000fda0003f85270 */
[----:B------:R-:W-:Y:S05]  /*af50*/  @P4 BRA `(.L_x_5563) ;  /* 0xfffffffc00ec4947 */ /* 0x000fea000383ffff */
.L_x_5562:
        /* <DEDUP_REMOVED lines=12> */
[----:B------:R-:W-:Y:S01]  /*b020*/  ISETP.LT.AND P4, PT, RZ, UR12, PT ;  /* 0x0000000cff007c0c */ /* 0x000fe2000bf81270 */
[----:B------:R-:W-:-:S12]  /*b030*/  IMAD.U32 R0, RZ, RZ, UR12 ;  /* 0x0000000cff007e24 */ /* 0x000fd8000f8e00ff */
[----:B------:R-:W-:Y:S05]  /*b040*/  @!P4 BRA `(.L_x_5565) ;  /* 0x000000100000c947 */ /* 0x000fea0003800000 */
[----:B------:R-:W-:Y:S02]  /*b050*/  ISETP.GT.AND P4, PT, R0, 0xc, PT ;  /* 0x0000000c0000780c */ /* 0x000fe40003f84270 */
[----:B------:R-:W-:-:S11]  /*b060*/  PLOP3.LUT P5, PT, PT, PT, PT, 0x80, 0x0 ;  /* 0x000000000000781c */ /* 0x000fd60003faf070 */
[----:B------:R-:W-:Y:S05]  /*b070*/  @!P4 BRA `(.L_x_5566) ;  /* 0x000000080094c947 */ /* 0x000fea0003800000 */
[----:B------:R-:W-:-:S13]  /*b080*/  PLOP3.LUT P5, PT, PT, PT, PT, 0x8, 0x0 ;  /* 0x000000000000781c */ /* 0x000fda0003fae170 */
.L_x_5567:
[----:B01----:R-:W0:Y:S02]  /*b090*/  S2R R2, SR_CTAID.X ;  /* 0x0000000000027919 */ /* 0x003e240000002500 */
[----:B0-----:R-:W-:-:S13]  /*b0a0*/  ISETP.EQ.OR P4, PT, R2, UR5, P3 ;  /* 0x0000000502007c0c */ /* 0x001fda0009f82670 */
        /* <DEDUP_REMOVED lines=162> */
.L_x_5566:
        /* <DEDUP_REMOVED lines=86> */
.L_x_5568:
[----:B------:R-:W-:-:S13]  /*c030*/  ISETP.NE.OR P5, PT, R0, RZ, P5 ;  /* 0x000000ff0000720c */ /* 0x000fda0002fa5670 */
[----:B------:R-:W-:Y:S05]  /*c040*/  @!P5 BRA `(.L_x_5564) ;  /* 0x0000000000b0d947 */ /* 0x000fea0003800000 */
.L_x_5565:
        /* <DEDUP_REMOVED lines=44> */
.L_x_5564:
        /* <DEDUP_REMOVED lines=13> */
.L_x_5570:
[----:B------:R-:W-:Y:S05]  /*c3e0*/  BSYNC B0 ;  /* 0x0000000000007941 */ /* 0x000fea0003800000 */
.L_x_5569:
        /* <DEDUP_REMOVED lines=25> */
.L_x_5561:
        /* <DEDUP_REMOVED lines=46> */
[----:B--2---:R-:W-:Y:S02]  /*c860*/  HADD2.F32 R9, -RZ, R4.H0_H0 ;  /* 0x20000004ff097230 */ /* 0x004fe40000004100 */
[----:B----4-:R-:W-:Y:S02]  /*c870*/  HADD2.F32 R10, -RZ, R10.H0_H0 ;  /* 0x2000000aff0a7230 */ /* 0x010fe40000004100 */
[----:B---3--:R-:W-:Y:S02]  /*c880*/  HADD2.F32 R11, -RZ, R11.H0_H0 ;  /* 0x2000000bff0b7230 */ /* 0x008fe40000004100 */
[----:B------:R-:W-:-:S07]  /*c890*/  HADD2.F32 R14, -RZ, R14.H0_H0 ;  /* 0x2000000eff0e7230 */ /* 0x000fce0000004100 */
.L_x_5581:
        /* <DEDUP_REMOVED lines=39> */
.L_x_5572:
[----:B------:R-:W-:Y:S05]  /*cb10*/  BSYNC B0 ;  /* 0x0000000000007941 */ /* 0x000fea0003800000 */
.L_x_5571:
        /* <DEDUP_REMOVED lines=14> */
.L_x_5573:
        /* <DEDUP_REMOVED lines=17> */
.L_x_5575:
[----:B------:R-:W-:Y:S05]  /*cd10*/  BSYNC B0 ;  /* 0x0000000000007941 */ /* 0x000fea0003800000 */
.L_x_5574:
        /* <DEDUP_REMOVED lines=36> */
.L_x_5577:
[----:B------:R-:W-:Y:S05]  /*cf60*/  BSYNC B0 ;  /* 0x0000000000007941 */ /* 0x000fea0003800000 */
.L_x_5576:
        /* <DEDUP_REMOVED lines=13> */
.L_x_5578:
        /* <DEDUP_REMOVED lines=11> */
.L_x_5580:
[----:B------:R-:W-:Y:S05]  /*d0f0*/  BSYNC B0 ;  /* 0x0000000000007941 */ /* 0x000fea0003800000 */
.L_x_5579:
        /* <DEDUP_REMOVED lines=10> */
.L_x_5583:
        /* <DEDUP_REMOVED lines=14> */
.L_x_5656:


//--------------------- .nv.shared.reserved.0     --------------------------
	.section	.nv.shared.reserved.0,"aw",@nobits
	.weak		__nv_reservedSMEM_offset_0_alias
	.size		__nv_reservedSMEM_offset_0_alias, 0, 0
	.other		__nv_reservedSMEM_offset_0_alias,@"STO_CUDA_RESERVED_SHARED STV_DEFAULT"
__nv_reservedSMEM_offset_0_alias:
	.zero		0


//--------------------- .nv.global                --------------------------
	.section	.nv.global,"aw",@nobits
.nv.global:
	.type		_ZN61_INTERNAL_34f6485a_30_group_norm_nhwc_one_pass_98_cu_fe19efeb6thrust23THRUST_300001_SM_900_NS12placeholders2_5E,@object
	.size		_ZN61_INTERNAL_34f6485a_30_group_norm_nhwc_one_pass_98_cu_fe19efeb6thrust23THRUST_300001_SM_900_NS12placeholders2_5E,(_ZN61_INTERNAL_34f6485a_30_group_norm_nhwc_one_pass_98_cu_fe19efeb4cuda3std3__45__cpo6cbeginE - _ZN61_INTERNAL_34f6485a_30_group_norm_nhwc_one_pass_98_cu_fe19efeb6thrust23THRUST_300001_SM_900_NS12placeholders2_5E)
_ZN61_INTERNAL_34f6485a_30_group_norm_nhwc_one_pass_98_cu_fe19efeb6thrust23THRUST_300001_SM_900_NS12placeholders2_5E:
	.zero		1
	.type		_ZN61_INTERNAL_34f6485a_30_group_norm_nhwc_one_pass_98_cu_fe19efeb4cuda3std3__45__cpo6cbeginE,@object
	.size		_ZN61_INTERNAL_34f6485a_30_group_norm_nhwc_one_pass_98_cu_fe19efeb4cuda3std3__45__cpo6cbeginE,(_ZN61_INTERNAL_34f6485a_30_group_norm_nhwc_one_pass_98_cu_fe19efeb4cuda3std6ranges3__45__cpo6cbeginE - _ZN61_INTERNAL_34f6485a_30_group_norm_nhwc_one_pass_98_cu_fe19efeb4cuda3std3__45__cpo6cbeginE)
_ZN61_INTERNAL_34f6485a_30_group_norm_nhwc_one_pass_98_cu_fe19efeb4cuda3std3__45__cpo6cbeginE:
	.zero		1
	.type		_ZN61_INTERNAL_34f6485a_30_group_norm_nhwc_one_pass_98_cu_fe19efeb4cuda3std6ranges3__45__cpo6cbeginE,@object
	.size		_ZN61_INTERNAL_34f6485a_30_group_norm_nhwc_one_pass_98_cu_fe19efeb4cuda3std6ranges3__45__cpo6cbeginE,(_ZN61_INTERNAL_34f6485a_30_group_norm_nhwc_one_pass_98_cu_fe19efeb4cuda3std3__48in_placeE - _ZN61_INTERNAL_34f6485a_30_group_norm_nhwc_one_pass_98_cu_fe19efeb4cuda3std6ranges3__45__cpo6cbeginE)
_ZN61_INTERNAL_34f6485a_30_group_norm_nhwc_one_pass_98_cu_fe19efeb4cuda3std6ranges3__45__cpo6cbeginE:
	.zero		1
	.type		_ZN61_INTERNAL_34f6485a_30_group_norm_nhwc_one_pass_98_cu_fe19efeb4cuda3std3__48in_placeE,@object
	.size		_ZN61_INTERNAL_34f6485a_30_group_norm_nhwc_one_pass_98_cu_fe19efeb4cuda3std3__48in_placeE,(_ZN61_INTERNAL_34f6485a_30_group_norm_nhwc_one_pass_98_cu_fe19efeb4cuda3std6ranges3__45__cpo4sizeE - _ZN61_INTERNAL_34f6485a_30_group_norm_nhwc_one_pass_98_cu_fe19efeb4cuda3std3__48in_placeE)
_ZN61_INTERNAL_34f6485a_30_group_norm_nhwc_one_pass_98_cu_fe19efeb4cuda3std3__48in_placeE:
	.zero		1
	.type		_ZN61_INTERNAL_34f6485a_30_group_norm_nhwc_one_pass_98_cu_fe19efeb4cuda3std6ranges3__45__cpo4sizeE,@object
	.size		_ZN61_INTERNAL_34f6485a_30_group_norm_nhwc_one_pass_98_cu_fe19efeb4cuda3std6ranges3__45__cpo4sizeE,(_ZN61_INTERNAL_34f6485a_30_group_norm_nhwc_one_pass_98_cu_fe19efeb6thrust23THRUST_300001_SM_900_NS12placeholders2_9E - _ZN61_INTERNAL_34f6485a_30_group_norm_nhwc_one_pass_98_cu_fe19efeb4cuda3std6ranges3__45__cpo4sizeE)
_ZN61_INTERNAL_34f6485a_30_group_norm_nhwc_one_pass_98_cu_fe19efeb4cuda3std6ranges3__45__cpo4sizeE:
	.zero		1
	.type		_ZN61_INTERNAL_34f6485a_30_group_norm_nhwc_one_pass_98_cu_fe19efeb6thrust23THRUST_300001_SM_900_NS12placeholders2_9E,@object
	.size		_ZN61_INTERNAL_34f6485a_30_group_norm_nhwc_one_pass_98_cu_fe19efeb6thrust23THRUST_300001_SM_900_NS12placeholders2_9E,(_ZN61_INTERNAL_34f6485a_30_group_norm_nhwc_one_pass_98_cu_fe19efeb4cuda3std3__45__cpo7crbeginE - _ZN61_INTERNAL_34f6485a_30_group_norm_nhwc_one_pass_98_cu_fe19efeb6thrust23THRUST_300001_SM_900_NS12placeholders2_9E)
_ZN61_INTERNAL_34f6485a_30_group_norm_nhwc_one_pass_98_cu_fe19efeb6thrust23THRUST_300001_SM_900_NS12placeholders2_9E:
	.zero		1
	.type		_ZN61_INTERNAL_34f6485a_30_group_norm_nhwc_one_pass_98_cu_fe19efeb4cuda3std3__45__cpo7crbeginE,@object
	.size		_ZN61_INTERNAL_34f6485a_30_group_norm_nhwc_one_pass_98_cu_fe19efeb4cuda3std3__45__cpo7crbeginE,(_ZN61_INTERNAL_34f6485a_30_group_norm_nhwc_one_pass_98_cu_fe19efeb4cuda3std6ranges3__45__cpo4nextE - _ZN61_INTERNAL_34f6485a_30_group_norm_nhwc_one_pass_98_cu_fe19efeb4cuda3std3__45__cpo7crbeginE)
_ZN61_INTERNAL_34f6485a_30_group_norm_nhwc_one_pass_98_cu_fe19efeb4cuda3std3__45__cpo7crbeginE:
	.zero		1
	.type		_ZN61_INTERNAL_34f6485a_30_group_norm_nhwc_one_pass_98_cu_fe19efeb4cuda3std6ranges3__45__cpo4nextE,@object
	.size		_ZN61_INTERNAL_34f6485a_30_group_norm_nhwc_one_pass_98_cu_fe19efeb4cuda3std6ranges3__45__cpo4nextE,(_ZN61_INTERNAL_34f6485a_30_group_norm_nhwc_one_pass_98_cu_fe19efeb4cuda3std6ranges3__45__cpo4swapE - _ZN61_INTERNAL_34f6485a_30_group_norm_nhwc_one_pass_98_cu_fe19efeb4cuda3std6ranges3__45__cpo4nextE)
_ZN61_INTERNAL_34f6485a_30_group_norm_nhwc_one_pass_98_cu_fe19efeb4cuda3std6ranges3__45__cpo4nextE:
	.zero		1
	.type		_ZN61_INTERNAL_34f6485a_30_group_norm_nhwc_one_pass_98_cu_fe19efeb4cuda3std6ranges3__45__cpo4swapE,@object
	.size		_ZN61_INTERNAL_34f6485a_30_group_norm_nhwc_one_pass_98_cu_fe19efeb4cuda3std6ranges3__45__cpo4swapE,(_ZN61_INTERNAL_34f6485a_30_group_norm_nhwc_one_pass_98_cu_fe19efeb6thrust23THRUST_300001_SM_900_NS12placeholders2_1E - _ZN61_INTERNAL_34f6485a_30_group_norm_nhwc_one_pass_98_cu_fe19efeb4cuda3std6ranges3__45__cpo4swapE)
_ZN61_INTERNAL_34f6485a_30_group_norm_nhwc_one_pass_98_cu_fe19efeb4cuda3std6ranges3__45__cpo4swapE:
	.zero		1
	.type		_ZN61_INTERNAL_34f6485a_30_group_norm_nhwc_one_pass_98_cu_fe19efeb6thrust23THRUST_300001_SM_900_NS12placeholders2_1E,@object
	.size		_ZN61_INTERNAL_34f6485a_30_group_norm_nhwc_one_pass_98_cu_fe19efeb6thrust23THRUST_300001_SM_900_NS12placeholders2_1E,(_ZN61_INTERNAL_34f6485a_30_group_norm_nhwc_one_pass_98_cu_fe19efeb6thrust23THRUST_300001_SM_900_NS12placeholders2_3E - _ZN61_INTERNAL_34f6485a_30_group_norm_nhwc_one_pass_98_cu_fe19efeb6thrust23THRUST_300001_SM_900_NS12placeholders2_1E)
_ZN61_INTERNAL_34f6485a_30_group_norm_nhwc_one_pass_98_cu_fe19efeb6thrust23THRUST_300001_SM_900_NS12placeholders2_1E:
	.zero		1
	.type		_ZN61_INTERNAL_34f6485a_30_group_norm_nhwc_one_pass_98_cu_fe19efeb6thrust23THRUST_300001_SM_900_NS12placeholders2_3E,@object
	.size		_ZN61_INTERNAL_34f6485a_30_group_norm_nhwc_one_pass_98_cu_fe19efeb6thrust23THRUST_300001_SM_900_NS12placeholders2_3E,(_ZN61_INTERNAL_34f6485a_30_group_norm_nhwc_one_pass_98_cu_fe19efeb4cuda3std3__45__cpo5beginE - _ZN61_INTERNAL_34f6485a_30_group_norm_nhwc_one_pass_98_cu_fe19efeb6thrust23THRUST_300001_SM_900_NS12placeholders2_3E)
_ZN61_INTERNAL_34f6485a_30_group_norm_nhwc_one_pass_98_cu_fe19efeb6thrust23THRUST_300001_SM_900_NS12placeholders2_3E:
	.zero		1
	.type		_ZN61_INTERNAL_34f6485a_30_group_norm_nhwc_one_pass_98_cu_fe19efeb4cuda3std3__45__cpo5beginE,@object
	.size		_ZN61_INTERNAL_34f6485a_30_group_norm_nhwc_one_pass_98_cu_fe19efeb4cuda3std3__45__cpo5beginE,(_ZN61_INTERNAL_34f6485a_30_group_norm_nhwc_one_pass_98_cu_fe19efeb4cuda3std6ranges3__45__cpo5beginE - _ZN61_INTERNAL_34f6485a_30_group_norm_nhwc_one_pass_98_cu_fe19efeb4cuda3std3__45__cpo5beginE)
_ZN61_INTERNAL_34f6485a_30_group_norm_nhwc_one_pass_98_cu_fe19efeb4cuda3std3__45__cpo5beginE:
	.zero		1
	.type		_ZN61_INTERNAL_34f6485a_30_group_norm_nhwc_one_pass_98_cu_fe19efeb4cuda3std6ranges3__45__cpo5beginE,@object
	.size		_ZN61_INTERNAL_34f6485a_30_group_norm_nhwc_one_pass_98_cu_fe19efeb4cuda3std6ranges3__45__cpo5beginE,(_ZN61_INTERNAL_34f6485a_30_group_norm_nhwc_one_pass_98_cu_fe19efeb4cuda3std3__463_GLOBAL__N__34f6485a_30_group_norm_nhwc_one_pass_98_cu_fe19efeb6ignoreE - _ZN61_INTERNAL_34f6485a_30_group_norm_nhwc_one_pass_98_cu_fe19efeb4cuda3std6ranges3__45__cpo5beginE)
_ZN61_INTERNAL_34f6485a_30_group_norm_nhwc_one_pass_98_cu_fe19efeb4cuda3std6ranges3__45__cpo5beginE:
	.zero		1
	.type		_ZN61_INTERNAL_34f6485a_30_group_norm_nhwc_one_pass_98_cu_fe19efeb4cuda3std3__463_GLOBAL__N__34f6485a_30_group_norm_nhwc_one_pass_98_cu_fe19efeb6ignoreE,@object
	.size		_ZN61_INTERNAL_34f6485a_30_group_norm_nhwc_one_pass_98_cu_fe19efeb4cuda3std3__463_GLOBAL__N__34f6485a_30_group_norm_nhwc_one_pass_98_cu_fe19efeb6ignoreE,(_ZN61_INTERNAL_34f6485a_30_group_norm_nhwc_one_pass_98_cu_fe19efeb4cuda3std6ranges3__45__cpo4dataE - _ZN61_INTERNAL_34f6485a_30_group_norm_nhwc_one_pass_98_cu_fe19efeb4cuda3std3__463_GLOBAL__N__34f6485a_30_group_norm_nhwc_one_pass_98_cu_fe19efeb6ignoreE)
_ZN61_INTERNAL_34f6485a_30_group_norm_nhwc_one_pass_98_cu_fe19efeb4cuda3std3__463_GLOBAL__N__34f6485a_30_group_norm_nhwc_one_pass_98_cu_fe19efeb6ignoreE:
	.zero		1
	.type		_ZN61_INTERNAL_34f6485a_30_group_norm_nhwc_one_pass_98_cu_fe19efeb4cuda3std6ranges3__45__cpo4dataE,@object
	.size		_ZN61_INTERNAL_34f6485a_30_group_norm_nhwc_one_pass_98_cu_fe19efeb4cuda3std6ranges3__45__cpo4dataE,(_ZN61_INTERNAL_34f6485a_30_group_norm_nhwc_one_pass_98_cu_fe19efeb6thrust23THRUST_300001_SM_900_NS12placeholders2_7E - _ZN61_INTERNAL_34f6485a_30_group_norm_nhwc_one_pass_98_cu_fe19efeb4cuda3std6ranges3__45__cpo4dataE)
_ZN61_INTERNAL_34f6485a_30_group_norm_nhwc_one_pass_98_cu_fe19efeb4cuda3std6ranges3__45__cpo4dataE:
	.zero		1
	.type		_ZN61_INTERNAL_34f6485a_30_group_norm_nhwc_one_pass_98_cu_fe19efeb6thrust23THRUST_300001_SM_900_NS12placeholders2_7E,@object
	.size		_ZN61_INTERNAL_34f6485a_30_group_norm_nhwc_one_pass_98_cu_fe19efeb6thrust23THRUST_300001_SM_900_NS12placeholders2_7E,(_ZN61_INTERNAL_34f6485a_30_group_norm_nhwc_one_pass_98_cu_fe19efeb4cuda3std3__45__cpo6rbeginE - _ZN61_INTERNAL_34f6485a_30_group_norm_nhwc_one_pass_98_cu_fe19efeb6thrust23THRUST_300001_SM_900_NS12placeholders2_7E)
_ZN61_INTERNAL_34f6485a_30_group_norm_nhwc_one_pass_98_cu_fe19efeb6thrust23THRUST_300001_SM_900_NS12placeholders2_7E:
	.zero		1
	.type		_ZN61_INTERNAL_34f6485a_30_group_norm_nhwc_one_pass_98_cu_fe19efeb4cuda3std3__45__cpo6rbeginE,@object
	.size		_ZN61_INTERNAL_34f6485a_30_group_norm_nhwc_one_pass_98_cu_fe19efeb4cuda3std3__45__cpo6rbeginE,(_ZN61_INTERNAL_34f6485a_30_group_norm_nhwc_one_pass_98_cu_fe19efeb4cuda3std6ranges3__45__cpo7advanceE - _ZN61_INTERNAL_34f6485a_30_group_norm_nhwc_one_pass_98_cu_fe19efeb4cuda3std3__45__cpo6rbeginE)
_ZN61_INTERNAL_34f6485a_30_group_norm_nhwc_one_pass_98_cu_fe19efeb4cuda3std3__45__cpo6rbeginE:
	.zero		1
	.type		_ZN61_INTERNAL_34f6485a_30_group_norm_nhwc_one_pass_98_cu_fe19efeb4cuda3std6ranges3__45__cpo7advanceE,@object
	.size		_ZN61_INTERNAL_34f6485a_30_group_norm_nhwc_one_pass_98_cu_fe19efeb4cuda3std6ranges3__45__cpo7advanceE,(_ZN61_INTERNAL_34f6485a_30_group_norm_nhwc_one_pass_98_cu_fe19efeb4cuda3std3__47nulloptE - _ZN61_INTERNAL_34f6485a_30_group_norm_nhwc_one_pass_98_cu_fe19efeb4cuda3std6ranges3__45__cpo7advanceE)
_ZN61_INTERNAL_34f6485a_30_group_norm_nhwc_one_pass_98_cu_fe19efeb4cuda3std6ranges3__45__cpo7advanceE:
	.zero		1
	.type		_ZN61_INTERNAL_34f6485a_30_group_norm_nhwc_one_pass_98_cu_fe19efeb4cuda3std3__47nulloptE,@object
	.size		_ZN61_INTERNAL_34f6485a_30_group_norm_nhwc_one_pass_98_cu_fe19efeb4cuda3std3__47nulloptE,(_ZN61_INTERNAL_34f6485a_30_group_norm_nhwc_one_pass_98_cu_fe19efeb4cuda3std6ranges3__45__cpo8distanceE - _ZN61_INTERNAL_34f6485a_30_group_norm_nhwc_one_pass_98_cu_fe19efeb4cuda3std3__47nulloptE)
_ZN61_INTERNAL_34f6485a_30_group_norm_nhwc_one_pass_98_cu_fe19efeb4cuda3std3__47nulloptE:
	.zero		1
	.type		_ZN61_INTERNAL_34f6485a_30_group_norm_nhwc_one_pass_98_cu_fe19efeb4cuda3std6ranges3__45__cpo8distanceE,@object
	.size		_ZN61_INTERNAL_34f6485a_30_group_norm_nhwc_one_pass_98_cu_fe19efeb4cuda3std6ranges3__45__cpo8distanceE,(_ZN61_INTERNAL_34f6485a_30_group_norm_nhwc_one_pass_98_cu_fe19efeb6thrust23THRUST_300001_SM_900_NS12placeholders2_6E - _ZN61_INTERNAL_34f6485a_30_group_norm_nhwc_one_pass_98_cu_fe19efeb4cuda3std6ranges3__45__cpo8distanceE)
_ZN61_INTERNAL_34f6485a_30_group_norm_nhwc_one_pass_98_cu_fe19efeb4cuda3std6ranges3__45__cpo8distanceE:
	.zero		1
	.type		_ZN61_INTERNAL_34f6485a_30_group_norm_nhwc_one_pass_98_cu_fe19efeb6thrust23THRUST_300001_SM_900_NS12placeholders2_6E,@object
	.size		_ZN61_INTERNAL_34f6485a_30_group_norm_nhwc_one_pass_98_cu_fe19efeb6thrust23THRUST_300001_SM_900_NS12placeholders2_6E,(_ZN61_INTERNAL_34f6485a_30_group_norm_nhwc_one_pass_98_cu_fe19efeb4cuda3std3__45__cpo4cendE - _ZN61_INTERNAL_34f6485a_30_group_norm_nhwc_one_pass_98_cu_fe19efeb6thrust23THRUST_300001_SM_900_NS12placeholders2_6E)
_ZN61_INTERNAL_34f6485a_30_group_norm_nhwc_one_pass_98_cu_fe19efeb6thrust23THRUST_300001_SM_900_NS12placeholders2_6E:
	.zero		1
	.type		_ZN61_INTERNAL_34f6485a_30_group_norm_nhwc_one_pass_98_cu_fe19efeb4cuda3std3__45__cpo4cendE,@object
	.size		_ZN61_INTERNAL_34f6485a_30_group_norm_nhwc_one_pass_98_cu_fe19efeb4cuda3std3__45__cpo4cendE,(_ZN61_INTERNAL_34f6485a_30_group_norm_nhwc_one_pass_98_cu_fe19efeb4cuda3std6ranges3__45__cpo4cendE - _ZN61_INTERNAL_34f6485a_30_group_norm_nhwc_one_pass_98_cu_fe19efeb4cuda3std3__45__cpo4cendE)
_ZN61_INTERNAL_34f6485a_30_group_norm_nhwc_one_pass_98_cu_fe19efeb4cuda3std3__45__cpo4cendE:
	.zero		1
	.type		_ZN61_INTERNAL_34f6485a_30_group_norm_nhwc_one_pass_98_cu_fe19efeb4cuda3std6ranges3__45__cpo4cendE,@object
	.size		_ZN61_INTERNAL_34f6485a_30_group_norm_nhwc_one_pass_98_cu_fe19efeb4cuda3std6ranges3__45__cpo4cendE,(_ZN61_INTERNAL_34f6485a_30_group_norm_nhwc_one_pass_98_cu_fe19efeb4cuda3std3__420unreachable_sentinelE - _ZN61_INTERNAL_34f6485a_30_group_norm_nhwc_one_pass_98_cu_fe19efeb4cuda3std6ranges3__45__cpo4cendE)
_ZN61_INTERNAL_34f6485a_30_group_norm_nhwc_one_pass_98_cu_fe19efeb4cuda3std6ranges3__45__cpo4cendE:
	.zero		1
	.type		_ZN61_INTERNAL_34f6485a_30_group_norm_nhwc_one_pass_98_cu_fe19efeb4cuda3std3__420unreachable_sentinelE,@object
	.size		_ZN61_INTERNAL_34f6485a_30_group_norm_nhwc_one_pass_98_cu_fe19efeb4cuda3std3__420unreachable_sentinelE,(_ZN61_INTERNAL_34f6485a_30_group_norm_nhwc_one_pass_98_cu_fe19efeb4cuda3std6ranges3__45__cpo5ssizeE - _ZN61_INTERNAL_34f6485a_30_group_norm_nhwc_one_pass_98_cu_fe19efeb4cuda3std3__420unreachable_sentinelE)
_ZN61_INTERNAL_34f6485a_30_group_norm_nhwc_one_pass_98_cu_fe19efeb4cuda3std3__420unreachable_sentinelE:
	.zero		1
	.type		_ZN61_INTERNAL_34f6485a_30_group_norm_nhwc_one_pass_98_cu_fe19efeb4cuda3std6ranges3__45__cpo5ssizeE,@object
	.size		_ZN61_INTERNAL_34f6485a_30_group_norm_nhwc_one_pass_98_cu_fe19efeb4cuda3std6ranges3__45__cpo5ssizeE,(_ZN61_INTERNAL_34f6485a_30_group_norm_nhwc_one_pass_98_cu_fe19efeb6thrust23THRUST_300001_SM_900_NS12placeholders3_10E - _ZN61_INTERNAL_34f6485a_30_group_norm_nhwc_one_pass_98_cu_fe19efeb4cuda3std6ranges3__45__cpo5ssizeE)
_ZN61_INTERNAL_34f6485a_30_group_norm_nhwc_one_pass_98_cu_fe19efeb4cuda3std6ranges3__45__cpo5ssizeE:
	.zero		1
	.type		_ZN61_INTERNAL_34f6485a_30_group_norm_nhwc_one_pass_98_cu_fe19efeb6thrust23THRUST_300001_SM_900_NS12placeholders3_10E,@object
	.size		_ZN61_INTERNAL_34f6485a_30_group_norm_nhwc_one_pass_98_cu_fe19efeb6thrust23THRUST_300001_SM_900_NS12placeholders3_10E,(_ZN61_INTERNAL_34f6485a_30_group_norm_nhwc_one_pass_98_cu_fe19efeb4cuda3std3__45__cpo5crendE - _ZN61_INTERNAL_34f6485a_30_group_norm_nhwc_one_pass_98_cu_fe19efeb6thrust23THRUST_300001_SM_900_NS12placeholders3_10E)
_ZN61_INTERNAL_34f6485a_30_group_norm_nhwc_one_pass_98_cu_fe19efeb6thrust23THRUST_300001_SM_900_NS12placeholders3_10E:
	.zero		1
	.type		_ZN61_INTERNAL_34f6485a_30_group_norm_nhwc_one_pass_98_cu_fe19efeb4cuda3std3__45__cpo5crendE,@object
	.size		_ZN61_INTERNAL_34f6485a_30_group_norm_nhwc_one_pass_98_cu_fe19efeb4cuda3std3__45__cpo5crendE,(_ZN61_INTERNAL_34f6485a_30_group_norm_nhwc_one_pass_98_cu_fe19efeb4cuda3std6ranges3__45__cpo4prevE - _ZN61_INTERNAL_34f6485a_30_group_norm_nhwc_one_pass_98_cu_fe19efeb4cuda3std3__45__cpo5crendE)
_ZN61_INTERNAL_34f6485a_30_group_norm_nhwc_one_pass_98_cu_fe19efeb4cuda3std3__45__cpo5crendE:
	.zero		1
	.type		_ZN61_INTERNAL_34f6485a_30_group_norm_nhwc_one_pass_98_cu_fe19efeb4cuda3std6ranges3__45__cpo4prevE,@object
	.size		_ZN61_INTERNAL_34f6485a_30_group_norm_nhwc_one_pass_98_cu_fe19efeb4cuda3std6ranges3__45__cpo4prevE,(_ZN61_INTERNAL_34f6485a_30_group_norm_nhwc_one_pass_98_cu_fe19efeb4cuda3std6ranges3__45__cpo9iter_moveE - _ZN61_INTERNAL_34f6485a_30_group_norm_nhwc_one_pass_98_cu_fe19efeb4cuda3std6ranges3__45__cpo4prevE)
_ZN61_INTERNAL_34f6485a_30_group_norm_nhwc_one_pass_98_cu_fe19efeb4cuda3std6ranges3__45__cpo4prevE:
	.zero		1
	.type		_ZN61_INTERNAL_34f6485a_30_group_norm_nhwc_one_pass_98_cu_fe19efeb4cuda3std6ranges3__45__cpo9iter_moveE,@object
	.size		_ZN61_INTERNAL_34f6485a_30_group_norm_nhwc_one_pass_98_cu_fe19efeb4cuda3std6ranges3__45__cpo9iter_moveE,(_ZN61_INTERNAL_34f6485a_30_group_norm_nhwc_one_pass_98_cu_fe19efeb6thrust23THRUST_300001_SM_900_NS12placeholders2_2E - _ZN61_INTERNAL_34f6485a_30_group_norm_nhwc_one_pass_98_cu_fe19efeb4cuda3std6ranges3__45__cpo9iter_moveE)
_ZN61_INTERNAL_34f6485a_30_group_norm_nhwc_one_pass_98_cu_fe19efeb4cuda3std6ranges3__45__cpo9iter_moveE:
	.zero		1
	.type		_ZN61_INTERNAL_34f6485a_30_group_norm_nhwc_one_pass_98_cu_fe19efeb6thrust23THRUST_300001_SM_900_NS12placeholders2_2E,@object
	.size		_ZN61_INTERNAL_34f6485a_30_group_norm_nhwc_one_pass_98_cu_fe19efeb6thrust23THRUST_300001_SM_900_NS12placeholders2_2E,(_ZN61_INTERNAL_34f6485a_30_group_norm_nhwc_one_pass_98_cu_fe19efeb6thrust23THRUST_300001_SM_900_NS12placeholders2_4E - _ZN61_INTERNAL_34f6485a_30_group_norm_nhwc_one_pass_98_cu_fe19efeb6thrust23THRUST_300001_SM_900_NS12placeholders2_2E)
_ZN61_INTERNAL_34f6485a_30_group_norm_nhwc_one_pass_98_cu_fe19efeb6thrust23THRUST_300001_SM_900_NS12placeholders2_2E:
	.zero		1
	.type		_ZN61_INTERNAL_34f6485a_30_group_norm_nhwc_one_pass_98_cu_fe19efeb6thrust23THRUST_300001_SM_900_NS12placeholders2_4E,@object
	.size		_ZN61_INTERNAL_34f6485a_30_group_norm_nhwc_one_pass_98_cu_fe19efeb6thrust23THRUST_300001_SM_900_NS12placeholders2_4E,(_ZN61_INTERNAL_34f6485a_30_group_norm_nhwc_one_pass_98_cu_fe19efeb4cuda3std3__45__cpo3endE - _ZN61_INTERNAL_34f6485a_30_group_norm_nhwc_one_pass_98_cu_fe19efeb6thrust23THRUST_300001_SM_900_NS12placeholders2_4E)
_ZN61_INTERNAL_34f6485a_30_group_norm_nhwc_one_pass_98_cu_fe19efeb6thrust23THRUST_300001_SM_900_NS12placeholders2_4E:
	.zero		1
	.type		_ZN61_INTERNAL_34f6485a_30_group_norm_nhwc_one_pass_98_cu_fe19efeb4cuda3std3__45__cpo3endE,@object
	.size		_ZN61_INTERNAL_34f6485a_30_group_norm_nhwc_one_pass_98_cu_fe19efeb4cuda3std3__45__cpo3endE,(_ZN61_INTERNAL_34f6485a_30_group_norm_nhwc_one_pass_98_cu_fe19efeb4cuda3std6ranges3__45__cpo3endE - _ZN61_INTERNAL_34f6485a_30_group_norm_nhwc_one_pass_98_cu_fe19efeb4cuda3std3__45__cpo3endE)
_ZN61_INTERNAL_34f6485a_30_group_norm_nhwc_one_pass_98_cu_fe19efeb4cuda3std3__45__cpo3endE:
	.zero		1
	.type		_ZN61_INTERNAL_34f6485a_30_group_norm_nhwc_one_pass_98_cu_fe19efeb4cuda3std6ranges3__45__cpo3endE,@object
	.size		_ZN61_INTERNAL_34f6485a_30_group_norm_nhwc_one_pass_98_cu_fe19efeb4cuda3std6ranges3__45__cpo3endE,(_ZN61_INTERNAL_34f6485a_30_group_norm_nhwc_one_pass_98_cu_fe19efeb4cuda3std3__419piecewise_constructE - _ZN61_INTERNAL_34f6485a_30_group_norm_nhwc_one_pass_98_cu_fe19efeb4cuda3std6ranges3__45__cpo3endE)
_ZN61_INTERNAL_34f6485a_30_group_norm_nhwc_one_pass_98_cu_fe19efeb4cuda3std6ranges3__45__cpo3endE:
	.zero		1
	.type		_ZN61_INTERNAL_34f6485a_30_group_norm_nhwc_one_pass_98_cu_fe19efeb4cuda3std3__419piecewise_constructE,@object
	.size		_ZN61_INTERNAL_34f6485a_30_group_norm_nhwc_one_pass_98_cu_fe19efeb4cuda3std3__419piecewise_constructE,(_ZN61_INTERNAL_34f6485a_30_group_norm_nhwc_one_pass_98_cu_fe19efeb4cuda3std6ranges3__45__cpo5cdataE - _ZN61_INTERNAL_34f6485a_30_group_norm_nhwc_one_pass_98_cu_fe19efeb4cuda3std3__419piecewise_constructE)
_ZN61_INTERNAL_34f6485a_30_group_norm_nhwc_one_pass_98_cu_fe19efeb4cuda3std3__419piecewise_constructE:
	.zero		1
	.type		_ZN61_INTERNAL_34f6485a_30_group_norm_nhwc_one_pass_98_cu_fe19efeb4cuda3std6ranges3__45__cpo5cdataE,@object
	.size		_ZN61_INTERNAL_34f6485a_30_group_norm_nhwc_one_pass_98_cu_fe19efeb4cuda3std6ranges3__45__cpo5cdataE,(_ZN61_INTERNAL_34f6485a_30_group_norm_nhwc_one_pass_98_cu_fe19efeb6thrust23THRUST_300001_SM_900_NS12placeholders2_8E - _ZN61_INTERNAL_34f6485a_30_group_norm_nhwc_one_pass_98_cu_fe19efeb4cuda3std6ranges3__45__cpo5cdataE)
_ZN61_INTERNAL_34f6485a_30_group_norm_nhwc_one_pass_98_cu_fe19efeb4cuda3std6ranges3__45__cpo5cdataE:
	.zero		1
	.type		_ZN61_INTERNAL_34f6485a_30_group_norm_nhwc_one_pass_98_cu_fe19efeb6thrust23THRUST_300001_SM_900_NS12placeholders2_8E,@object
	.size		_ZN61_INTERNAL_34f6485a_30_group_norm_nhwc_one_pass_98_cu_fe19efeb6thrust23THRUST_300001_SM_900_NS12placeholders2_8E,(_ZN61_INTERNAL_34f6485a_30_group_norm_nhwc_one_pass_98_cu_fe19efeb4cuda3std3__45__cpo4rendE - _ZN61_INTERNAL_34f6485a_30_group_norm_nhwc_one_pass_98_cu_fe19efeb6thrust23THRUST_300001_SM_900_NS12placeholders2_8E)
_ZN61_INTERNAL_34f6485a_30_group_norm_nhwc_one_pass_98_cu_fe19efeb6thrust23THRUST_300001_SM_900_NS12placeholders2_8E:
	.zero		1
	.type		_ZN61_INTERNAL_34f6485a_30_group_norm_nhwc_one_pass_98_cu_fe19efeb4cuda3std3__45__cpo4rendE,@object
	.size		_ZN61_INTERNAL_34f6485a_30_group_norm_nhwc_one_pass_98_cu_fe19efeb4cuda3std3__45__cpo4rendE,(_ZN61_INTERNAL_34f6485a_30_group_norm_nhwc_one_pass_98_cu_fe19efeb4cuda3std6ranges3__45__cpo9iter_swapE - _ZN61_INTERNAL_34f6485a_30_group_norm_nhwc_one_pass_98_cu_fe19efeb4cuda3std3__45__cpo4rendE)
_ZN61_INTERNAL_34f6485a_30_group_norm_nhwc_one_pass_98_cu_fe19efeb4cuda3std3__45__cpo4rendE:
	.zero		1
	.type		_ZN61_INTERNAL_34f6485a_30_group_norm_nhwc_one_pass_98_cu_fe19efeb4cuda3std6ranges3__45__cpo9iter_swapE,@object
	.size		_ZN61_INTERNAL_34f6485a_30_group_norm_nhwc_one_pass_98_cu_fe19efeb4cuda3std6ranges3__45__cpo9iter_swapE,(_ZN61_INTERNAL_34f6485a_30_group_norm_nhwc_one_pass_98_cu_fe19efeb4cuda3std3__48unexpectE - _ZN61_INTERNAL_34f6485a_30_group_norm_nhwc_one_pass_98_cu_fe19efeb4cuda3std6ranges3__45__cpo9iter_swapE)
_ZN61_INTERNAL_34f6485a_30_group_norm_nhwc_one_pass_98_cu_fe19efeb4cuda3std6ranges3__45__cpo9iter_swapE:
	.zero		1
	.type		_ZN61_INTERNAL_34f6485a_30_group_norm_nhwc_one_pass_98_cu_fe19efeb4cuda3std3__48unexpectE,@object
	.size		_ZN61_INTERNAL_34f6485a_30_group_norm_nhwc_one_pass_98_cu_fe19efeb4cuda3std3__48unexpectE,(_ZN61_INTERNAL_34f6485a_30_group_norm_nhwc_one_pass_98_cu_fe19efeb6thrust23THRUST_300001_SM_900_NS6system6detail10sequential3seqE - _ZN61_INTERNAL_34f6485a_30_group_norm_nhwc_one_pass_98_cu_fe19efeb4cuda3std3__48unexpectE)
_ZN61_INTERNAL_34f6485a_30_group_norm_nhwc_one_pass_98_cu_fe19efeb4cuda3std3__48unexpectE:
	.zero		1
	.type		_ZN61_INTERNAL_34f6485a_30_group_norm_nhwc_one_pass_98_cu_fe19efeb6thrust23THRUST_300001_SM_900_NS6system6detail10sequential3seqE,@object
	.size		_ZN61_INTERNAL_34f6485a_30_group_norm_nhwc_one_pass_98_cu_fe19efeb6thrust23THRUST_300001_SM_900_NS6system6detail10sequential3seqE,(.L_29 - _ZN61_INTERNAL_34f6485a_30_group_norm_nhwc_one_pass_98_cu_fe19efeb6thrust23THRUST_300001_SM_900_NS6system6detail10sequential3seqE)
_ZN61_INTERNAL_34f6485a_30_group_norm_nhwc_one_pass_98_cu_fe19efeb6thrust23THRUST_300001_SM_900_NS6system6detail10sequential3seqE:
	.zero		1
.L_29:


//--------------------- .nv.shared._Z35group_norm_nhwc_bwd_one_pass_kernelI11Bf16IOFp32WLi64ELi98ELi392EEv26Group_norm_nhwc_bwd_params --------------------------
	.section	.nv.shared._Z35group_norm_nhwc_bwd_one_pass_kernelI11Bf16IOFp32WLi64ELi98ELi392EEv26Group_norm_nhwc_bwd_params,"aw",@nobits
	.sectionflags	@""
	.align	16
.nv.shared._Z35group_norm_nhwc_bwd_one_pass_kernelI11Bf16IOFp32WLi64ELi98ELi392EEv26Group_norm_nhwc_bwd_params:
	.zero		7440


//--------------------- .nv.shared._Z35group_norm_nhwc_bwd_one_pass_kernelI11Bf16IOFp32WLi128ELi98ELi392EEv26Group_norm_nhwc_bwd_params --------------------------
	.section	.nv.shared._Z35group_norm_nhwc_bwd_one_pass_kernelI11Bf16IOFp32WLi128ELi98ELi392EEv26Group_norm_nhwc_bwd_params,"aw",@nobits
	.sectionflags	@""
	.align	16
.nv.shared._Z35group_norm_nhwc_bwd_one_pass_kernelI11Bf16IOFp32WLi128ELi98ELi392EEv26Group_norm_nhwc_bwd_params:
	.zero		7440


//--------------------- .nv.shared._Z35group_norm_nhwc_bwd_one_pass_kernelI11Bf16IOFp32WLi256ELi98ELi392EEv26Group_norm_nhwc_bwd_params --------------------------
	.section	.nv.shared._Z35group_norm_nhwc_bwd_one_pass_kernelI11Bf16IOFp32WLi256ELi98ELi392EEv26Group_norm_nhwc_bwd_params,"aw",@nobits
	.sectionflags	@""
	.align	16
.nv.shared._Z35group_norm_nhwc_bwd_one_pass_kernelI11Bf16IOFp32WLi256ELi98ELi392EEv26Group_norm_nhwc_bwd_params:
	.zero		7440


//--------------------- .nv.shared._Z35group_norm_nhwc_bwd_one_pass_kernelI11Bf16IOFp32WLi512ELi98ELi392EEv26Group_norm_nhwc_bwd_params --------------------------
	.section	.nv.shared._Z35group_norm_nhwc_bwd_one_pass_kernelI11Bf16IOFp32WLi512ELi98ELi392EEv26Group_norm_nhwc_bwd_params,"aw",@nobits
	.sectionflags	@""
	.align	16
.nv.shared._Z35group_norm_nhwc_bwd_one_pass_kernelI11Bf16IOFp32WLi512ELi98ELi392EEv26Group_norm_nhwc_bwd_params:
	.zero		7440


//--------------------- .nv.shared._Z35group_norm_nhwc_bwd_one_pass_kernelI11Bf16IOBf16WLi64ELi98ELi392EEv26Group_norm_nhwc_bwd_params --------------------------
	.section	.nv.shared._Z35group_norm_nhwc_bwd_one_pass_kernelI11Bf16IOBf16WLi64ELi98ELi392EEv26Group_norm_nhwc_bwd_params,"aw",@nobits
	.sectionflags	@""
	.align	16
.nv.shared._Z35group_norm_nhwc_bwd_one_pass_kernelI11Bf16IOBf16WLi64ELi98ELi392EEv26Group_norm_nhwc_bwd_params:
	.zero		7440


//--------------------- .nv.shared._Z35group_norm_nhwc_bwd_one_pass_kernelI11Bf16IOBf16WLi128ELi98ELi392EEv26Group_norm_nhwc_bwd_params --------------------------
	.section	.nv.shared._Z35group_norm_nhwc_bwd_one_pass_kernelI11Bf16IOBf16WLi128ELi98ELi392EEv26Group_norm_nhwc_bwd_params,"aw",@nobits
	.sectionflags	@""
	.align	16
.nv.shared._Z35group_norm_nhwc_bwd_one_pass_kernelI11Bf16IOBf16WLi128ELi98ELi392EEv26Group_norm_nhwc_bwd_params:
	.zero		7440


//--------------------- .nv.shared._Z35group_norm_nhwc_bwd_one_pass_kernelI11Bf16IOBf16WLi256ELi98ELi392EEv26Group_norm_nhwc_bwd_params --------------------------
	.section	.nv.shared._Z35group_norm_nhwc_bwd_one_pass_kernelI11Bf16IOBf16WLi256ELi98ELi392EEv26Group_norm_nhwc_bwd_params,"aw",@nobits
	.sectionflags	@""
	.align	16
.nv.shared._Z35group_norm_nhwc_bwd_one_pass_kernelI11Bf16IOBf16WLi256ELi98ELi392EEv26Group_norm_nhwc_bwd_params:
	.zero		7440


//--------------------- .nv.shared._Z35group_norm_nhwc_bwd_one_pass_kernelI11Bf16IOBf16WLi512ELi98ELi392EEv26Group_norm_nhwc_bwd_params --------------------------
	.section	.nv.shared._Z35group_norm_nhwc_bwd_one_pass_kernelI11Bf16IOBf16WLi512ELi98ELi392EEv26Group_norm_nhwc_bwd_params,"aw",@nobits
	.sectionflags	@""
	.align	16
.nv.shared._Z35group_norm_nhwc_bwd_one_pass_kernelI11Bf16IOBf16WLi512ELi98ELi392EEv26Group_norm_nhwc_bwd_params:
	.zero		7440


//--------------------- .nv.shared._Z35group_norm_nhwc_bwd_one_pass_kernelI11Bf16IOFp16WLi64ELi98ELi392EEv26Group_norm_nhwc_bwd_params --------------------------
	.section	.nv.shared._Z35group_norm_nhwc_bwd_one_pass_kernelI11Bf16IOFp16WLi64ELi98ELi392EEv26Group_norm_nhwc_bwd_params,"aw",@nobits
	.sectionflags	@""
	.align	16
.nv.shared._Z35group_norm_nhwc_bwd_one_pass_kernelI11Bf16IOFp16WLi64ELi98ELi392EEv26Group_norm_nhwc_bwd_params:
	.zero		7440


//--------------------- .nv.shared._Z35group_norm_nhwc_bwd_one_pass_kernelI11Bf16IOFp16WLi128ELi98ELi392EEv26Group_norm_nhwc_bwd_params --------------------------
	.section	.nv.shared._Z35group_norm_nhwc_bwd_one_pass_kernelI11Bf16IOFp16WLi128ELi98ELi392EEv26Group_norm_nhwc_bwd_params,"aw",@nobits
	.sectionflags	@""
	.align	16
.nv.shared._Z35group_norm_nhwc_bwd_one_pass_kernelI11Bf16IOFp16WLi128ELi98ELi392EEv26Group_norm_nhwc_bwd_params:
	.zero		7440


//--------------------- .nv.shared._Z35group_norm_nhwc_bwd_one_pass_kernelI11Bf16IOFp16WLi256ELi98ELi392EEv26Group_norm_nhwc_bwd_params --------------------------
	.section	.nv.shared._Z35group_norm_nhwc_bwd_one_pass_kernelI11Bf16IOFp16WLi256ELi98ELi392EEv26Group_norm_nhwc_bwd_params,"aw",@nobits
	.sectionflags	@""
	.align	16
.nv.shared._Z35group_norm_nhwc_bwd_one_pass_kernelI11Bf16IOFp16WLi256ELi98ELi392EEv26Group_norm_nhwc_bwd_params:
	.zero		7440


//--------------------- .nv.shared._Z35group_norm_nhwc_bwd_one_pass_kernelI11Bf16IOFp16WLi512ELi98ELi392EEv26Group_norm_nhwc_bwd_params --------------------------
	.section	.nv.shared._Z35group_norm_nhwc_bwd_one_pass_kernelI11Bf16IOFp16WLi512ELi98ELi392EEv26Group_norm_nhwc_bwd_params,"aw",@nobits
	.sectionflags	@""
	.align	16
.nv.shared._Z35group_norm_nhwc_bwd_one_pass_kernelI11Bf16IOFp16WLi512ELi98ELi392EEv26Group_norm_nhwc_bwd_params:
	.zero		7440


//--------------------- .nv.shared._Z35group_norm_nhwc_bwd_one_pass_kernelI11Fp16IOFp32WLi64ELi98ELi392EEv26Group_norm_nhwc_bwd_params --------------------------
	.section	.nv.shared._Z35group_norm_nhwc_bwd_one_pass_kernelI11Fp16IOFp32WLi64ELi98ELi392EEv26Group_norm_nhwc_bwd_params,"aw",@nobits
	.sectionflags	@""
	.align	16
.nv.shared._Z35group_norm_nhwc_bwd_one_pass_kernelI11Fp16IOFp32WLi64ELi98ELi392EEv26Group_norm_nhwc_bwd_params:
	.zero		7440


//--------------------- .nv.shared._Z35group_norm_nhwc_bwd_one_pass_kernelI11Fp16IOFp32WLi128ELi98ELi392EEv26Group_norm_nhwc_bwd_params --------------------------
	.section	.nv.shared._Z35group_norm_nhwc_bwd_one_pass_kernelI11Fp16IOFp32WLi128ELi98ELi392EEv26Group_norm_nhwc_bwd_params,"aw",@nobits
	.sectionflags	@""
	.align	16
.nv.shared._Z35group_norm_nhwc_bwd_one_pass_kernelI11Fp16IOFp32WLi128ELi98ELi392EEv26Group_norm_nhwc_bwd_params:
	.zero		7440


//--------------------- .nv.shared._Z35group_norm_nhwc_bwd_one_pass_kernelI11Fp16IOFp32WLi256ELi98ELi392EEv26Group_norm_nhwc_bwd_params --------------------------
	.section	.nv.shared._Z35group_norm_nhwc_bwd_one_pass_kernelI11Fp16IOFp32WLi256ELi98ELi392EEv26Group_norm_nhwc_bwd_params,"aw",@nobits
	.sectionflags	@""
	.align	16
.nv.shared._Z35group_norm_nhwc_bwd_one_pass_kernelI11Fp16IOFp32WLi256ELi98ELi392EEv26Group_norm_nhwc_bwd_params:
	.zero		7440


//--------------------- .nv.shared._Z35group_norm_nhwc_bwd_one_pass_kernelI11Fp16IOFp32WLi512ELi98ELi392EEv26Group_norm_nhwc_bwd_params --------------------------
	.section	.nv.shared._Z35group_norm_nhwc_bwd_one_pass_kernelI11Fp16IOFp32WLi512ELi98ELi392EEv26Group_norm_nhwc_bwd_params,"aw",@nobits
	.sectionflags	@""
	.align	16
.nv.shared._Z35group_norm_nhwc_bwd_one_pass_kernelI11Fp16IOFp32WLi512ELi98ELi392EEv26Group_norm_nhwc_bwd_params:
	.zero		7440


//--------------------- .nv.shared._Z35group_norm_nhwc_bwd_one_pass_kernelI11Fp16IOBf16WLi64ELi98ELi392EEv26Group_norm_nhwc_bwd_params --------------------------
	.section	.nv.shared._Z35group_norm_nhwc_bwd_one_pass_kernelI11Fp16IOBf16WLi64ELi98ELi392EEv26Group_norm_nhwc_bwd_params,"aw",@nobits
	.sectionflags	@""
	.align	16
.nv.shared._Z35group_norm_nhwc_bwd_one_pass_kernelI11Fp16IOBf16WLi64ELi98ELi392EEv26Group_norm_nhwc_bwd_params:
	.zero		7440


//--------------------- .nv.shared._Z35group_norm_nhwc_bwd_one_pass_kernelI11Fp16IOBf16WLi128ELi98ELi392EEv26Group_norm_nhwc_bwd_params --------------------------
	.section	.nv.shared._Z35group_norm_nhwc_bwd_one_pass_kernelI11Fp16IOBf16WLi128ELi98ELi392EEv26Group_norm_nhwc_bwd_params,"aw",@nobits
	.sectionflags	@""
	.align	16
.nv.shared._Z35group_norm_nhwc_bwd_one_pass_kernelI11Fp16IOBf16WLi128ELi98ELi392EEv26Group_norm_nhwc_bwd_params:
	.zero		7440


//--------------------- .nv.shared._Z35group_norm_nhwc_bwd_one_pass_kernelI11Fp16IOBf16WLi256ELi98ELi392EEv26Group_norm_nhwc_bwd_params --------------------------
	.section	.nv.shared._Z35group_norm_nhwc_bwd_one_pass_kernelI11Fp16IOBf16WLi256ELi98ELi392EEv26Group_norm_nhwc_bwd_params,"aw",@nobits
	.sectionflags	@""
	.align	16
.nv.shared._Z35group_norm_nhwc_bwd_one_pass_kernelI11Fp16IOBf16WLi256ELi98ELi392EEv26Group_norm_nhwc_bwd_params:
	.zero		7440


//--------------------- .nv.shared._Z35group_norm_nhwc_bwd_one_pass_kernelI11Fp16IOBf16WLi512ELi98ELi392EEv26Group_norm_nhwc_bwd_params --------------------------
	.section	.nv.shared._Z35group_norm_nhwc_bwd_one_pass_kernelI11Fp16IOBf16WLi512ELi98ELi392EEv26Group_norm_nhwc_bwd_params,"aw",@nobits
	.sectionflags	@""
	.align	16
.nv.shared._Z35group_norm_nhwc_bwd_one_pass_kernelI11Fp16IOBf16WLi512ELi98ELi392EEv26Group_norm_nhwc_bwd_params:
	.zero		7440


//--------------------- .nv.shared._Z35group_norm_nhwc_bwd_one_pass_kernelI11Fp16IOFp16WLi64ELi98ELi392EEv26Group_norm_nhwc_bwd_params --------------------------
	.section	.nv.shared._Z35group_norm_nhwc_bwd_one_pass_kernelI11Fp16IOFp16WLi64ELi98ELi392EEv26Group_norm_nhwc_bwd_params,"aw",@nobits
	.sectionflags	@""
	.align	16
.nv.shared._Z35group_norm_nhwc_bwd_one_pass_kernelI11Fp16IOFp16WLi64ELi98ELi392EEv26Group_norm_nhwc_bwd_params:
	.zero		7440


//--------------------- .nv.shared._Z35group_norm_nhwc_bwd_one_pass_kernelI11Fp16IOFp16WLi128ELi98ELi392EEv26Group_norm_nhwc_bwd_params --------------------------
	.section	.nv.shared._Z35group_norm_nhwc_bwd_one_pass_kernelI11Fp16IOFp16WLi128ELi98ELi392EEv26Group_norm_nhwc_bwd_params,"aw",@nobits
	.sectionflags	@""
	.align	16
.nv.shared._Z35group_norm_nhwc_bwd_one_pass_kernelI11Fp16IOFp16WLi128ELi98ELi392EEv26Group_norm_nhwc_bwd_params:
	.zero		7440


//--------------------- .nv.shared._Z35group_norm_nhwc_bwd_one_pass_kernelI11Fp16IOFp16WLi256ELi98ELi392EEv26Group_norm_nhwc_bwd_params --------------------------
	.section	.nv.shared._Z35group_norm_nhwc_bwd_one_pass_kernelI11Fp16IOFp16WLi256ELi98ELi392EEv26Group_norm_nhwc_bwd_params,"aw",@nobits
	.sectionflags	@""
	.align	16
.nv.shared._Z35group_norm_nhwc_bwd_one_pass_kernelI11Fp16IOFp16WLi256ELi98ELi392EEv26Group_norm_nhwc_bwd_params:
	.zero		7440


//--------------------- .nv.shared._Z35group_norm_nhwc_bwd_one_pass_kernelI11Fp16IOFp16WLi512ELi98ELi392EEv26Group_norm_nhwc_bwd_params --------------------------
	.section	.nv.shared._Z35group_norm_nhwc_bwd_one_pass_kernelI11Fp16IOFp16WLi512ELi98ELi392EEv26Group_norm_nhwc_bwd_params,"aw",@nobits
	.sectionflags	@""
	.align	16
.nv.shared._Z35group_norm_nhwc_bwd_one_pass_kernelI11Fp16IOFp16WLi512ELi98ELi392EEv26Group_norm_nhwc_bwd_params:
	.zero		7440


//--------------------- .nv.shared._Z35group_norm_nhwc_bwd_one_pass_kernelI11Fp32IOFp32WLi64ELi98ELi392EEv26Group_norm_nhwc_bwd_params --------------------------
	.section	.nv.shared._Z35group_norm_nhwc_bwd_one_pass_kernelI11Fp32IOFp32WLi64ELi98ELi392EEv26Group_norm_nhwc_bwd_params,"aw",@nobits
	.sectionflags	@""
	.align	16
.nv.shared._Z35group_norm_nhwc_bwd_one_pass_kernelI11Fp32IOFp32WLi64ELi98ELi392EEv26Group_norm_nhwc_bwd_params:
	.zero		7440


//--------------------- .nv.shared._Z35group_norm_nhwc_bwd_one_pass_kernelI11Fp32IOFp32WLi128ELi98ELi392EEv26Group_norm_nhwc_bwd_params --------------------------
	.section	.nv.shared._Z35group_norm_nhwc_bwd_one_pass_kernelI11Fp32IOFp32WLi128ELi98ELi392EEv26Group_norm_nhwc_bwd_params,"aw",@nobits
	.sectionflags	@""
	.align	16
.nv.shared._Z35group_norm_nhwc_bwd_one_pass_kernelI11Fp32IOFp32WLi128ELi98ELi392EEv26Group_norm_nhwc_bwd_params:
	.zero		7440


//--------------------- .nv.shared._Z35group_norm_nhwc_bwd_one_pass_kernelI11Fp32IOFp32WLi256ELi98ELi392EEv26Group_norm_nhwc_bwd_params --------------------------
	.section	.nv.shared._Z35group_norm_nhwc_bwd_one_pass_kernelI11Fp32IOFp32WLi256ELi98ELi392EEv26Group_norm_nhwc_bwd_params,"aw",@nobits
	.sectionflags	@""
	.align	16
.nv.shared._Z35group_norm_nhwc_bwd_one_pass_kernelI11Fp32IOFp32WLi256ELi98ELi392EEv26Group_norm_nhwc_bwd_params:
	.zero		7440


//--------------------- .nv.shared._Z35group_norm_nhwc_bwd_one_pass_kernelI11Fp32IOFp32WLi512ELi98ELi392EEv26Group_norm_nhwc_bwd_params --------------------------
	.section	.nv.shared._Z35group_norm_nhwc_bwd_one_pass_kernelI11Fp32IOFp32WLi512ELi98ELi392EEv26Group_norm_nhwc_bwd_params,"aw",@nobits
	.sectionflags	@""
	.align	16
.nv.shared._Z35group_norm_nhwc_bwd_one_pass_kernelI11Fp32IOFp32WLi512ELi98ELi392EEv26Group_norm_nhwc_bwd_params:
	.zero		7440


//--------------------- .nv.shared._Z35group_norm_nhwc_bwd_one_pass_kernelI11Fp32IOBf16WLi64ELi98ELi392EEv26Group_norm_nhwc_bwd_params --------------------------
	.section	.nv.shared._Z35group_norm_nhwc_bwd_one_pass_kernelI11Fp32IOBf16WLi64ELi98ELi392EEv26Group_norm_nhwc_bwd_params,"aw",@nobits
	.sectionflags	@""
	.align	16
.nv.shared._Z35group_norm_nhwc_bwd_one_pass_kernelI11Fp32IOBf16WLi64ELi98ELi392EEv26Group_norm_nhwc_bwd_params:
	.zero		7440


//--------------------- .nv.shared._Z35group_norm_nhwc_bwd_one_pass_kernelI11Fp32IOBf16WLi128ELi98ELi392EEv26Group_norm_nhwc_bwd_params --------------------------
	.section	.nv.shared._Z35group_norm_nhwc_bwd_one_pass_kernelI11Fp32IOBf16WLi128ELi98ELi392EEv26Group_norm_nhwc_bwd_params,"aw",@nobits
	.sectionflags	@""
	.align	16
.nv.shared._Z35group_norm_nhwc_bwd_one_pass_kernelI11Fp32IOBf16WLi128ELi98ELi392EEv26Group_norm_nhwc_bwd_params:
	.zero		7440


//--------------------- .nv.shared._Z35group_norm_nhwc_bwd_one_pass_kernelI11Fp32IOBf16WLi256ELi98ELi392EEv26Group_norm_nhwc_bwd_params --------------------------
	.section	.nv.shared._Z35group_norm_nhwc_bwd_one_pass_kernelI11Fp32IOBf16WLi256ELi98ELi392EEv26Group_norm_nhwc_bwd_params,"aw",@nobits
	.sectionflags	@""
	.align	16
.nv.shared._Z35group_norm_nhwc_bwd_one_pass_kernelI11Fp32IOBf16WLi256ELi98ELi392EEv26Group_norm_nhwc_bwd_params:
	.zero		7440


//--------------------- .nv.shared._Z35group_norm_nhwc_bwd_one_pass_kernelI11Fp32IOBf16WLi512ELi98ELi392EEv26Group_norm_nhwc_bwd_params --------------------------
	.section	.nv.shared._Z35group_norm_nhwc_bwd_one_pass_kernelI11Fp32IOBf16WLi512ELi98ELi392EEv26Group_norm_nhwc_bwd_params,"aw",@nobits
	.sectionflags	@""
	.align	16
.nv.shared._Z35group_norm_nhwc_bwd_one_pass_kernelI11Fp32IOBf16WLi512ELi98ELi392EEv26Group_norm_nhwc_bwd_params:
	.zero		7440


//--------------------- .nv.shared._Z35group_norm_nhwc_bwd_one_pass_kernelI11Fp32IOFp16WLi64ELi98ELi392EEv26Group_norm_nhwc_bwd_params --------------------------
	.section	.nv.shared._Z35group_norm_nhwc_bwd_one_pass_kernelI11Fp32IOFp16WLi64ELi98ELi392EEv26Group_norm_nhwc_bwd_params,"aw",@nobits
	.sectionflags	@""
	.align	16
.nv.shared._Z35group_norm_nhwc_bwd_one_pass_kernelI11Fp32IOFp16WLi64ELi98ELi392EEv26Group_norm_nhwc_bwd_params:
	.zero		7440


//--------------------- .nv.shared._Z35group_norm_nhwc_bwd_one_pass_kernelI11Fp32IOFp16WLi128ELi98ELi392EEv26Group_norm_nhwc_bwd_params --------------------------
	.section	.nv.shared._Z35group_norm_nhwc_bwd_one_pass_kernelI11Fp32IOFp16WLi128ELi98ELi392EEv26Group_norm_nhwc_bwd_params,"aw",@nobits
	.sectionflags	@""
	.align	16
.nv.shared._Z35group_norm_nhwc_bwd_one_pass_kernelI11Fp32IOFp16WLi128ELi98ELi392EEv26Group_norm_nhwc_bwd_params:
	.zero		7440


//--------------------- .nv.shared._Z35group_norm_nhwc_bwd_one_pass_kernelI11Fp32IOFp16WLi256ELi98ELi392EEv26Group_norm_nhwc_bwd_params --------------------------
	.section	.nv.shared._Z35group_norm_nhwc_bwd_one_pass_kernelI11Fp32IOFp16WLi256ELi98ELi392EEv26Group_norm_nhwc_bwd_params,"aw",@nobits
	.sectionflags	@""
	.align	16
.nv.shared._Z35group_norm_nhwc_bwd_one_pass_kernelI11Fp32IOFp16WLi256ELi98ELi392EEv26Group_norm_nhwc_bwd_params:
	.zero		7440


//--------------------- .nv.shared._Z35group_norm_nhwc_bwd_one_pass_kernelI11Fp32IOFp16WLi512ELi98ELi392EEv26Group_norm_nhwc_bwd_params --------------------------
	.section	.nv.shared._Z35group_norm_nhwc_bwd_one_pass_kernelI11Fp32IOFp16WLi512ELi98ELi392EEv26Group_norm_nhwc_bwd_params,"aw",@nobits
	.sectionflags	@""
	.align	16
.nv.shared._Z35group_norm_nhwc_bwd_one_pass_kernelI11Fp32IOFp16WLi512ELi98ELi392EEv26Group_norm_nhwc_bwd_params:
	.zero		7440


//--------------------- .nv.shared._Z35group_norm_nhwc_fwd_one_pass_kernelI11Bf16IOFp32WLi64ELi98ELi392EEv26Group_norm_nhwc_fwd_params --------------------------
	.section	.nv.shared._Z35group_norm_nhwc_fwd_one_pass_kernelI11Bf16IOFp32WLi64ELi98ELi392EEv26Group_norm_nhwc_fwd_params,"aw",@nobits
	.sectionflags	@""
	.align	8
.nv.shared._Z35group_norm_nhwc_fwd_one_pass_kernelI11Bf16IOFp32WLi64ELi98ELi392EEv26Group_norm_nhwc_fwd_params:
	.zero		1160


//--------------------- .nv.shared._Z35group_norm_nhwc_fwd_one_pass_kernelI11Bf16IOFp32WLi128ELi98ELi392EEv26Group_norm_nhwc_fwd_params --------------------------
	.section	.nv.shared._Z35group_norm_nhwc_fwd_one_pass_kernelI11Bf16IOFp32WLi128ELi98ELi392EEv26Group_norm_nhwc_fwd_params,"aw",@nobits
	.sectionflags	@""
	.align	8
.nv.shared._Z35group_norm_nhwc_fwd_one_pass_kernelI11Bf16IOFp32WLi128ELi98ELi392EEv26Group_norm_nhwc_fwd_params:
	.zero		1160


//--------------------- .nv.shared._Z35group_norm_nhwc_fwd_one_pass_kernelI11Bf16IOFp32WLi256ELi98ELi392EEv26Group_norm_nhwc_fwd_params --------------------------
	.section	.nv.shared._Z35group_norm_nhwc_fwd_one_pass_kernelI11Bf16IOFp32WLi256ELi98ELi392EEv26Group_norm_nhwc_fwd_params,"aw",@nobits
	.sectionflags	@""
	.align	8
.nv.shared._Z35group_norm_nhwc_fwd_one_pass_kernelI11Bf16IOFp32WLi256ELi98ELi392EEv26Group_norm_nhwc_fwd_params:
	.zero		1160


//--------------------- .nv.shared._Z35group_norm_nhwc_fwd_one_pass_kernelI11Bf16IOFp32WLi512ELi98ELi392EEv26Group_norm_nhwc_fwd_params --------------------------
	.section	.nv.shared._Z35group_norm_nhwc_fwd_one_pass_kernelI11Bf16IOFp32WLi512ELi98ELi392EEv26Group_norm_nhwc_fwd_params,"aw",@nobits
	.sectionflags	@""
	.align	8
.nv.shared._Z35group_norm_nhwc_fwd_one_pass_kernelI11Bf16IOFp32WLi512ELi98ELi392EEv26Group_norm_nhwc_fwd_params:
	.zero		1160


//--------------------- .nv.shared._Z35group_norm_nhwc_fwd_one_pass_kernelI11Bf16IOBf16WLi64ELi98ELi392EEv26Group_norm_nhwc_fwd_params --------------------------
	.section	.nv.shared._Z35group_norm_nhwc_fwd_one_pass_kernelI11Bf16IOBf16WLi64ELi98ELi392EEv26Group_norm_nhwc_fwd_params,"aw",@nobits
	.sectionflags	@""
	.align	8
.nv.shared._Z35group_norm_nhwc_fwd_one_pass_kernelI11Bf16IOBf16WLi64ELi98ELi392EEv26Group_norm_nhwc_fwd_params:
	.zero		1160


//--------------------- .nv.shared._Z35group_norm_nhwc_fwd_one_pass_kernelI11Bf16IOBf16WLi128ELi98ELi392EEv26Group_norm_nhwc_fwd_params --------------------------
	.section	.nv.shared._Z35group_norm_nhwc_fwd_one_pass_kernelI11Bf16IOBf16WLi128ELi98ELi392EEv26Group_norm_nhwc_fwd_params,"aw",@nobits
	.sectionflags	@""
	.align	8
.nv.shared._Z35group_norm_nhwc_fwd_one_pass_kernelI11Bf16IOBf16WLi128ELi98ELi392EEv26Group_norm_nhwc_fwd_params:
	.zero		1160


//--------------------- .nv.shared._Z35group_norm_nhwc_fwd_one_pass_kernelI11Bf16IOBf16WLi256ELi98ELi392EEv26Group_norm_nhwc_fwd_params --------------------------
	.section	.nv.shared._Z35group_norm_nhwc_fwd_one_pass_kernelI11Bf16IOBf16WLi256ELi98ELi392EEv26Group_norm_nhwc_fwd_params,"aw",@nobits
	.sectionflags	@""
	.align	8
.nv.shared._Z35group_norm_nhwc_fwd_one_pass_kernelI11Bf16IOBf16WLi256ELi98ELi392EEv26Group_norm_nhwc_fwd_params:
	.zero		1160


//--------------------- .nv.shared._Z35group_norm_nhwc_fwd_one_pass_kernelI11Bf16IOBf16WLi512ELi98ELi392EEv26Group_norm_nhwc_fwd_params --------------------------
	.section	.nv.shared._Z35group_norm_nhwc_fwd_one_pass_kernelI11Bf16IOBf16WLi512ELi98ELi392EEv26Group_norm_nhwc_fwd_params,"aw",@nobits
	.sectionflags	@""
	.align	8
.nv.shared._Z35group_norm_nhwc_fwd_one_pass_kernelI11Bf16IOBf16WLi512ELi98ELi392EEv26Group_norm_nhwc_fwd_params:
	.zero		1160


//--------------------- .nv.shared._Z35group_norm_nhwc_fwd_one_pass_kernelI11Bf16IOFp16WLi64ELi98ELi392EEv26Group_norm_nhwc_fwd_params --------------------------
	.section	.nv.shared._Z35group_norm_nhwc_fwd_one_pass_kernelI11Bf16IOFp16WLi64ELi98ELi392EEv26Group_norm_nhwc_fwd_params,"aw",@nobits
	.sectionflags	@""
	.align	8
.nv.shared._Z35group_norm_nhwc_fwd_one_pass_kernelI11Bf16IOFp16WLi64ELi98ELi392EEv26Group_norm_nhwc_fwd_params:
	.zero		1160


//--------------------- .nv.shared._Z35group_norm_nhwc_fwd_one_pass_kernelI11Bf16IOFp16WLi128ELi98ELi392EEv26Group_norm_nhwc_fwd_params --------------------------
	.section	.nv.shared._Z35group_norm_nhwc_fwd_one_pass_kernelI11Bf16IOFp16WLi128ELi98ELi392EEv26Group_norm_nhwc_fwd_params,"aw",@nobits
	.sectionflags	@""
	.align	8
.nv.shared._Z35group_norm_nhwc_fwd_one_pass_kernelI11Bf16IOFp16WLi128ELi98ELi392EEv26Group_norm_nhwc_fwd_params:
	.zero		1160


//--------------------- .nv.shared._Z35group_norm_nhwc_fwd_one_pass_kernelI11Bf16IOFp16WLi256ELi98ELi392EEv26Group_norm_nhwc_fwd_params --------------------------
	.section	.nv.shared._Z35group_norm_nhwc_fwd_one_pass_kernelI11Bf16IOFp16WLi256ELi98ELi392EEv26Group_norm_nhwc_fwd_params,"aw",@nobits
	.sectionflags	@""
	.align	8
.nv.shared._Z35group_norm_nhwc_fwd_one_pass_kernelI11Bf16IOFp16WLi256ELi98ELi392EEv26Group_norm_nhwc_fwd_params:
	.zero		1160


//--------------------- .nv.shared._Z35group_norm_nhwc_fwd_one_pass_kernelI11Bf16IOFp16WLi512ELi98ELi392EEv26Group_norm_nhwc_fwd_params --------------------------
	.section	.nv.shared._Z35group_norm_nhwc_fwd_one_pass_kernelI11Bf16IOFp16WLi512ELi98ELi392EEv26Group_norm_nhwc_fwd_params,"aw",@nobits
	.sectionflags	@""
	.align	8
.nv.shared._Z35group_norm_nhwc_fwd_one_pass_kernelI11Bf16IOFp16WLi512ELi98ELi392EEv26Group_norm_nhwc_fwd_params:
	.zero		1160


//--------------------- .nv.shared._Z35group_norm_nhwc_fwd_one_pass_kernelI11Fp16IOFp32WLi64ELi98ELi392EEv26Group_norm_nhwc_fwd_params --------------------------
	.section	.nv.shared._Z35group_norm_nhwc_fwd_one_pass_kernelI11Fp16IOFp32WLi64ELi98ELi392EEv26Group_norm_nhwc_fwd_params,"aw",@nobits
	.sectionflags	@""
	.align	8
.nv.shared._Z35group_norm_nhwc_fwd_one_pass_kernelI11Fp16IOFp32WLi64ELi98ELi392EEv26Group_norm_nhwc_fwd_params:
	.zero		1160


//--------------------- .nv.shared._Z35group_norm_nhwc_fwd_one_pass_kernelI11Fp16IOFp32WLi128ELi98ELi392EEv26Group_norm_nhwc_fwd_params --------------------------
	.section	.nv.shared._Z35group_norm_nhwc_fwd_one_pass_kernelI11Fp16IOFp32WLi128ELi98ELi392EEv26Group_norm_nhwc_fwd_params,"aw",@nobits
	.sectionflags	@""
	.align	8
.nv.shared._Z35group_norm_nhwc_fwd_one_pass_kernelI11Fp16IOFp32WLi128ELi98ELi392EEv26Group_norm_nhwc_fwd_params:
	.zero		1160


//--------------------- .nv.shared._Z35group_norm_nhwc_fwd_one_pass_kernelI11Fp16IOFp32WLi256ELi98ELi392EEv26Group_norm_nhwc_fwd_params --------------------------
	.section	.nv.shared._Z35group_norm_nhwc_fwd_one_pass_kernelI11Fp16IOFp32WLi256ELi98ELi392EEv26Group_norm_nhwc_fwd_params,"aw",@nobits
	.sectionflags	@""
	.align	8
.nv.shared._Z35group_norm_nhwc_fwd_one_pass_kernelI11Fp16IOFp32WLi256ELi98ELi392EEv26Group_norm_nhwc_fwd_params:
	.zero		1160


//--------------------- .nv.shared._Z35group_norm_nhwc_fwd_one_pass_kernelI11Fp16IOFp32WLi512ELi98ELi392EEv26Group_norm_nhwc_fwd_params --------------------------
	.section	.nv.shared._Z35group_norm_nhwc_fwd_one_pass_kernelI11Fp16IOFp32WLi512ELi98ELi392EEv26Group_norm_nhwc_fwd_params,"aw",@nobits
	.sectionflags	@""
	.align	8
.nv.shared._Z35group_norm_nhwc_fwd_one_pass_kernelI11Fp16IOFp32WLi512ELi98ELi392EEv26Group_norm_nhwc_fwd_params:
	.zero		1160


//--------------------- .nv.shared._Z35group_norm_nhwc_fwd_one_pass_kernelI11Fp16IOBf16WLi64ELi98ELi392EEv26Group_norm_nhwc_fwd_params --------------------------
	.section	.nv.shared._Z35group_norm_nhwc_fwd_one_pass_kernelI11Fp16IOBf16WLi64ELi98ELi392EEv26Group_norm_nhwc_fwd_params,"aw",@nobits
	.sectionflags	@""
	.align	8
.nv.shared._Z35group_norm_nhwc_fwd_one_pass_kernelI11Fp16IOBf16WLi64ELi98ELi392EEv26Group_norm_nhwc_fwd_params:
	.zero		1160


//--------------------- .nv.shared._Z35group_norm_nhwc_fwd_one_pass_kernelI11Fp16IOBf16WLi128ELi98ELi392EEv26Group_norm_nhwc_fwd_params --------------------------
	.section	.nv.shared._Z35group_norm_nhwc_fwd_one_pass_kernelI11Fp16IOBf16WLi128ELi98ELi392EEv26Group_norm_nhwc_fwd_params,"aw",@nobits
	.sectionflags	@""
	.align	8
.nv.shared._Z35group_norm_nhwc_fwd_one_pass_kernelI11Fp16IOBf16WLi128ELi98ELi392EEv26Group_norm_nhwc_fwd_params:
	.zero		1160


//--------------------- .nv.shared._Z35group_norm_nhwc_fwd_one_pass_kernelI11Fp16IOBf16WLi256ELi98ELi392EEv26Group_norm_nhwc_fwd_params --------------------------
	.section	.nv.shared._Z35group_norm_nhwc_fwd_one_pass_kernelI11Fp16IOBf16WLi256ELi98ELi392EEv26Group_norm_nhwc_fwd_params,"aw",@nobits
	.sectionflags	@""
	.align	8
.nv.shared._Z35group_norm_nhwc_fwd_one_pass_kernelI11Fp16IOBf16WLi256ELi98ELi392EEv26Group_norm_nhwc_fwd_params:
	.zero		1160


//--------------------- .nv.shared._Z35group_norm_nhwc_fwd_one_pass_kernelI11Fp16IOBf16WLi512ELi98ELi392EEv26Group_norm_nhwc_fwd_params --------------------------
	.section	.nv.shared._Z35group_norm_nhwc_fwd_one_pass_kernelI11Fp16IOBf16WLi512ELi98ELi392EEv26Group_norm_nhwc_fwd_params,"aw",@nobits
	.sectionflags	@""
	.align	8
.nv.shared._Z35group_norm_nhwc_fwd_one_pass_kernelI11Fp16IOBf16WLi512ELi98ELi392EEv26Group_norm_nhwc_fwd_params:
	.zero		1160


//--------------------- .nv.shared._Z35group_norm_nhwc_fwd_one_pass_kernelI11Fp16IOFp16WLi64ELi98ELi392EEv26Group_norm_nhwc_fwd_params --------------------------
	.section	.nv.shared._Z35group_norm_nhwc_fwd_one_pass_kernelI11Fp16IOFp16WLi64ELi98ELi392EEv26Group_norm_nhwc_fwd_params,"aw",@nobits
	.sectionflags	@""
	.align	8
.nv.shared._Z35group_norm_nhwc_fwd_one_pass_kernelI11Fp16IOFp16WLi64ELi98ELi392EEv26Group_norm_nhwc_fwd_params:
	.zero		1160


//--------------------- .nv.shared._Z35group_norm_nhwc_fwd_one_pass_kernelI11Fp16IOFp16WLi128ELi98ELi392EEv26Group_norm_nhwc_fwd_params --------------------------
	.section	.nv.shared._Z35group_norm_nhwc_fwd_one_pass_kernelI11Fp16IOFp16WLi128ELi98ELi392EEv26Group_norm_nhwc_fwd_params,"aw",@nobits
	.sectionflags	@""
	.align	8
.nv.shared._Z35group_norm_nhwc_fwd_one_pass_kernelI11Fp16IOFp16WLi128ELi98ELi392EEv26Group_norm_nhwc_fwd_params:
	.zero		1160


//--------------------- .nv.shared._Z35group_norm_nhwc_fwd_one_pass_kernelI11Fp16IOFp16WLi256ELi98ELi392EEv26Group_norm_nhwc_fwd_params --------------------------
	.section	.nv.shared._Z35group_norm_nhwc_fwd_one_pass_kernelI11Fp16IOFp16WLi256ELi98ELi392EEv26Group_norm_nhwc_fwd_params,"aw",@nobits
	.sectionflags	@""
	.align	8
.nv.shared._Z35group_norm_nhwc_fwd_one_pass_kernelI11Fp16IOFp16WLi256ELi98ELi392EEv26Group_norm_nhwc_fwd_params:
	.zero		1160


//--------------------- .nv.shared._Z35group_norm_nhwc_fwd_one_pass_kernelI11Fp16IOFp16WLi512ELi98ELi392EEv26Group_norm_nhwc_fwd_params --------------------------
	.section	.nv.shared._Z35group_norm_nhwc_fwd_one_pass_kernelI11Fp16IOFp16WLi512ELi98ELi392EEv26Group_norm_nhwc_fwd_params,"aw",@nobits
	.sectionflags	@""
	.align	8
.nv.shared._Z35group_norm_nhwc_fwd_one_pass_kernelI11Fp16IOFp16WLi512ELi98ELi392EEv26Group_norm_nhwc_fwd_params:
	.zero		1160


//--------------------- .nv.shared._Z35group_norm_nhwc_fwd_one_pass_kernelI11Fp32IOFp32WLi64ELi98ELi392EEv26Group_norm_nhwc_fwd_params --------------------------
	.section	.nv.shared._Z35group_norm_nhwc_fwd_one_pass_kernelI11Fp32IOFp32WLi64ELi98ELi392EEv26Group_norm_nhwc_fwd_params,"aw",@nobits
	.sectionflags	@""
	.align	8
.nv.shared._Z35group_norm_nhwc_fwd_one_pass_kernelI11Fp32IOFp32WLi64ELi98ELi392EEv26Group_norm_nhwc_fwd_params:
	.zero		1160


//--------------------- .nv.shared._Z35group_norm_nhwc_fwd_one_pass_kernelI11Fp32IOFp32WLi128ELi98ELi392EEv26Group_norm_nhwc_fwd_params --------------------------
	.section	.nv.shared._Z35group_norm_nhwc_fwd_one_pass_kernelI11Fp32IOFp32WLi128ELi98ELi392EEv26Group_norm_nhwc_fwd_params,"aw",@nobits
	.sectionflags	@""
	.align	8
.nv.shared._Z35group_norm_nhwc_fwd_one_pass_kernelI11Fp32IOFp32WLi128ELi98ELi392EEv26Group_norm_nhwc_fwd_params:
	.zero		1160


//--------------------- .nv.shared._Z35group_norm_nhwc_fwd_one_pass_kernelI11Fp32IOFp32WLi256ELi98ELi392EEv26Group_norm_nhwc_fwd_params --------------------------
	.section	.nv.shared._Z35group_norm_nhwc_fwd_one_pass_kernelI11Fp32IOFp32WLi256ELi98ELi392EEv26Group_norm_nhwc_fwd_params,"aw",@nobits
	.sectionflags	@""
	.align	8
.nv.shared._Z35group_norm_nhwc_fwd_one_pass_kernelI11Fp32IOFp32WLi256ELi98ELi392EEv26Group_norm_nhwc_fwd_params:
	.zero		1160


//--------------------- .nv.shared._Z35group_norm_nhwc_fwd_one_pass_kernelI11Fp32IOFp32WLi512ELi98ELi392EEv26Group_norm_nhwc_fwd_params --------------------------
	.section	.nv.shared._Z35group_norm_nhwc_fwd_one_pass_kernelI11Fp32IOFp32WLi512ELi98ELi392EEv26Group_norm_nhwc_fwd_params,"aw",@nobits
	.sectionflags	@""
	.align	8
.nv.shared._Z35group_norm_nhwc_fwd_one_pass_kernelI11Fp32IOFp32WLi512ELi98ELi392EEv26Group_norm_nhwc_fwd_params:
	.zero		1160


//--------------------- .nv.shared._Z35group_norm_nhwc_fwd_one_pass_kernelI11Fp32IOBf16WLi64ELi98ELi392EEv26Group_norm_nhwc_fwd_params --------------------------
	.section	.nv.shared._Z35group_norm_nhwc_fwd_one_pass_kernelI11Fp32IOBf16WLi64ELi98ELi392EEv26Group_norm_nhwc_fwd_params,"aw",@nobits
	.sectionflags	@""
	.align	8
.nv.shared._Z35group_norm_nhwc_fwd_one_pass_kernelI11Fp32IOBf16WLi64ELi98ELi392EEv26Group_norm_nhwc_fwd_params:
	.zero		1160


//--------------------- .nv.shared._Z35group_norm_nhwc_fwd_one_pass_kernelI11Fp32IOBf16WLi128ELi98ELi392EEv26Group_norm_nhwc_fwd_params --------------------------
	.section	.nv.shared._Z35group_norm_nhwc_fwd_one_pass_kernelI11Fp32IOBf16WLi128ELi98ELi392EEv26Group_norm_nhwc_fwd_params,"aw",@nobits
	.sectionflags	@""
	.align	8
.nv.shared._Z35group_norm_nhwc_fwd_one_pass_kernelI11Fp32IOBf16WLi128ELi98ELi392EEv26Group_norm_nhwc_fwd_params:
	.zero		1160


//--------------------- .nv.shared._Z35group_norm_nhwc_fwd_one_pass_kernelI11Fp32IOBf16WLi256ELi98ELi392EEv26Group_norm_nhwc_fwd_params --------------------------
	.section	.nv.shared._Z35group_norm_nhwc_fwd_one_pass_kernelI11Fp32IOBf16WLi256ELi98ELi392EEv26Group_norm_nhwc_fwd_params,"aw",@nobits
	.sectionflags	@""
	.align	8
.nv.shared._Z35group_norm_nhwc_fwd_one_pass_kernelI11Fp32IOBf16WLi256ELi98ELi392EEv26Group_norm_nhwc_fwd_params:
	.zero		1160


//--------------------- .nv.shared._Z35group_norm_nhwc_fwd_one_pass_kernelI11Fp32IOBf16WLi512ELi98ELi392EEv26Group_norm_nhwc_fwd_params --------------------------
	.section	.nv.shared._Z35group_norm_nhwc_fwd_one_pass_kernelI11Fp32IOBf16WLi512ELi98ELi392EEv26Group_norm_nhwc_fwd_params,"aw",@nobits
	.sectionflags	@""
	.align	8
.nv.shared._Z35group_norm_nhwc_fwd_one_pass_kernelI11Fp32IOBf16WLi512ELi98ELi392EEv26Group_norm_nhwc_fwd_params:
	.zero		1160


//--------------------- .nv.shared._Z35group_norm_nhwc_fwd_one_pass_kernelI11Fp32IOFp16WLi64ELi98ELi392EEv26Group_norm_nhwc_fwd_params --------------------------
	.section	.nv.shared._Z35group_norm_nhwc_fwd_one_pass_kernelI11Fp32IOFp16WLi64ELi98ELi392EEv26Group_norm_nhwc_fwd_params,"aw",@nobits
	.sectionflags	@""
	.align	8
.nv.shared._Z35group_norm_nhwc_fwd_one_pass_kernelI11Fp32IOFp16WLi64ELi98ELi392EEv26Group_norm_nhwc_fwd_params:
	.zero		1160


//--------------------- .nv.shared._Z35group_norm_nhwc_fwd_one_pass_kernelI11Fp32IOFp16WLi128ELi98ELi392EEv26Group_norm_nhwc_fwd_params --------------------------
	.section	.nv.shared._Z35group_norm_nhwc_fwd_one_pass_kernelI11Fp32IOFp16WLi128ELi98ELi392EEv26Group_norm_nhwc_fwd_params,"aw",@nobits
	.sectionflags	@""
	.align	8
.nv.shared._Z35group_norm_nhwc_fwd_one_pass_kernelI11Fp32IOFp16WLi128ELi98ELi392EEv26Group_norm_nhwc_fwd_params:
	.zero		1160


//--------------------- .nv.shared._Z35group_norm_nhwc_fwd_one_pass_kernelI11Fp32IOFp16WLi256ELi98ELi392EEv26Group_norm_nhwc_fwd_params --------------------------
	.section	.nv.shared._Z35group_norm_nhwc_fwd_one_pass_kernelI11Fp32IOFp16WLi256ELi98ELi392EEv26Group_norm_nhwc_fwd_params,"aw",@nobits
	.sectionflags	@""
	.align	8
.nv.shared._Z35group_norm_nhwc_fwd_one_pass_kernelI11Fp32IOFp16WLi256ELi98ELi392EEv26Group_norm_nhwc_fwd_params:
	.zero		1160


//--------------------- .nv.shared._Z35group_norm_nhwc_fwd_one_pass_kernelI11Fp32IOFp16WLi512ELi98ELi392EEv26Group_norm_nhwc_fwd_params --------------------------
	.section	.nv.shared._Z35group_norm_nhwc_fwd_one_pass_kernelI11Fp32IOFp16WLi512ELi98ELi392EEv26Group_norm_nhwc_fwd_params,"aw",@nobits
	.sectionflags	@""
	.align	8
.nv.shared._Z35group_norm_nhwc_fwd_one_pass_kernelI11Fp32IOFp16WLi512ELi98ELi392EEv26Group_norm_nhwc_fwd_params:
	.zero		1160


//--------------------- .nv.constant0._ZN3cub17CUB_300001_SM_9006detail11EmptyKernelIvEEvv --------------------------
	.section	.nv.constant0._ZN3cub17CUB_300001_SM_9006detail11EmptyKernelIvEEvv,"a",@progbits
	.sectionflags	@""
	.align	4
.nv.constant0._ZN3cub17CUB_300001_SM_9006detail11EmptyKernelIvEEvv:
	.zero		528


//--------------------- .nv.constant0._Z35group_norm_nhwc_bwd_one_pass_kernelI11Bf16IOFp32WLi64ELi98ELi392EEv26Group_norm_nhwc_bwd_params --------------------------
	.section	.nv.constant0._Z35group_norm_nhwc_bwd_one_pass_kernelI11Bf16IOFp32WLi64ELi98ELi392EEv26Group_norm_nhwc_bwd_params,"a",@progbits
	.sectionflags	@""
	.align	4
.nv.constant0._Z35group_norm_nhwc_bwd_one_pass_kernelI11Bf16IOFp32WLi64ELi98ELi392EEv26Group_norm_nhwc_bwd_params:
	.zero		712


//--------------------- .nv.constant0._Z35group_norm_nhwc_bwd_one_pass_kernelI11Bf16IOFp32WLi128ELi98ELi392EEv26Group_norm_nhwc_bwd_params --------------------------
	.section	.nv.constant0._Z35group_norm_nhwc_bwd_one_pass_kernelI11Bf16IOFp32WLi128ELi98ELi392EEv26Group_norm_nhwc_bwd_params,"a",@progbits
	.sectionflags	@""
	.align	4
.nv.constant0._Z35group_norm_nhwc_bwd_one_pass_kernelI11Bf16IOFp32WLi128ELi98ELi392EEv26Group_norm_nhwc_bwd_params:
	.zero		712


//--------------------- .nv.constant0._Z35group_norm_nhwc_bwd_one_pass_kernelI11Bf16IOFp32WLi256ELi98ELi392EEv26Group_norm_nhwc_bwd_params --------------------------
	.section	.nv.constant0._Z35group_norm_nhwc_bwd_one_pass_kernelI11Bf16IOFp32WLi256ELi98ELi392EEv26Group_norm_nhwc_bwd_params,"a",@progbits
	.sectionflags	@""
	.align	4
.nv.constant0._Z35group_norm_nhwc_bwd_one_pass_kernelI11Bf16IOFp32WLi256ELi98ELi392EEv26Group_norm_nhwc_bwd_params:
	.zero		712


//--------------------- .nv.constant0._Z35group_norm_nhwc_bwd_one_pass_kernelI11Bf16IOFp32WLi512ELi98ELi392EEv26Group_norm_nhwc_bwd_params --------------------------
	.section	.nv.constant0._Z35group_norm_nhwc_bwd_one_pass_kernelI11Bf16IOFp32WLi512ELi98ELi392EEv26Group_norm_nhwc_bwd_params,"a",@progbits
	.sectionflags	@""
	.align	4
.nv.constant0._Z35group_norm_nhwc_bwd_one_pass_kernelI11Bf16IOFp32WLi512ELi98ELi392EEv26Group_norm_nhwc_bwd_params:
	.zero		712


//--------------------- .nv.constant0._Z35group_norm_nhwc_bwd_one_pass_kernelI11Bf16IOBf16WLi64ELi98ELi392EEv26Group_norm_nhwc_bwd_params --------------------------
	.section	.nv.constant0._Z35group_norm_nhwc_bwd_one_pass_kernelI11Bf16IOBf16WLi64ELi98ELi392EEv26Group_norm_nhwc_bwd_params,"a",@progbits
	.sectionflags	@""
	.align	4
.nv.constant0._Z35group_norm_nhwc_bwd_one_pass_kernelI11Bf16IOBf16WLi64ELi98ELi392EEv26Group_norm_nhwc_bwd_params:
	.zero		712


//--------------------- .nv.constant0._Z35group_norm_nhwc_bwd_one_pass_kernelI11Bf16IOBf16WLi128ELi98ELi392EEv26Group_norm_nhwc_bwd_params --------------------------
	.section	.nv.constant0._Z35group_norm_nhwc_bwd_one_pass_kernelI11Bf16IOBf16WLi128ELi98ELi392EEv26Group_norm_nhwc_bwd_params,"a",@progbits
	.sectionflags	@""
	.align	4
.nv.constant0._Z35group_norm_nhwc_bwd_one_pass_kernelI11Bf16IOBf16WLi128ELi98ELi392EEv26Group_norm_nhwc_bwd_params:
	.zero		712


//--------------------- .nv.constant0._Z35group_norm_nhwc_bwd_one_pass_kernelI11Bf16IOBf16WLi256ELi98ELi392EEv26Group_norm_nhwc_bwd_params --------------------------
	.section	.nv.constant0._Z35group_norm_nhwc_bwd_one_pass_kernelI11Bf16IOBf16WLi256ELi98ELi392EEv26Group_norm_nhwc_bwd_params,"a",@progbits
	.sectionflags	@""
	.align	4
.nv.constant0._Z35group_norm_nhwc_bwd_one_pass_kernelI11Bf16IOBf16WLi256ELi98ELi392EEv26Group_norm_nhwc_bwd_params:
	.zero		712


//--------------------- .nv.constant0._Z35group_norm_nhwc_bwd_one_pass_kernelI11Bf16IOBf16WLi512ELi98ELi392EEv26Group_norm_nhwc_bwd_params --------------------------
	.section	.nv.constant0._Z35group_norm_nhwc_bwd_one_pass_kernelI11Bf16IOBf16WLi512ELi98ELi392EEv26Group_norm_nhwc_bwd_params,"a",@progbits
	.sectionflags	@""
	.align	4
.nv.constant0._Z35group_norm_nhwc_bwd_one_pass_kernelI11Bf16IOBf16WLi512ELi98ELi392EEv26Group_norm_nhwc_bwd_params:
	.zero		712


//--------------------- .nv.constant0._Z35group_norm_nhwc_bwd_one_pass_kernelI11Bf16IOFp16WLi64ELi98ELi392EEv26Group_norm_nhwc_bwd_params --------------------------
	.section	.nv.constant0._Z35group_norm_nhwc_bwd_one_pass_kernelI11Bf16IOFp16WLi64ELi98ELi392EEv26Group_norm_nhwc_bwd_params,"a",@progbits
	.sectionflags	@""
	.align	4
.nv.constant0._Z35group_norm_nhwc_bwd_one_pass_kernelI11Bf16IOFp16WLi64ELi98ELi392EEv26Group_norm_nhwc_bwd_params:
	.zero		712


//--------------------- .nv.constant0._Z35group_norm_nhwc_bwd_one_pass_kernelI11Bf16IOFp16WLi128ELi98ELi392EEv26Group_norm_nhwc_bwd_params --------------------------
	.section	.nv.constant0._Z35group_norm_nhwc_bwd_one_pass_kernelI11Bf16IOFp16WLi128ELi98ELi392EEv26Group_norm_nhwc_bwd_params,"a",@progbits
	.sectionflags	@""
	.align	4
.nv.constant0._Z35group_norm_nhwc_bwd_one_pass_kernelI11Bf16IOFp16WLi128ELi98ELi392EEv26Group_norm_nhwc_bwd_params:
	.zero		712


//--------------------- .nv.constant0._Z35group_norm_nhwc_bwd_one_pass_kernelI11Bf16IOFp16WLi256ELi98ELi392EEv26Group_norm_nhwc_bwd_params --------------------------
	.section	.nv.constant0._Z35group_norm_nhwc_bwd_one_pass_kernelI11Bf16IOFp16WLi256ELi98ELi392EEv26Group_norm_nhwc_bwd_params,"a",@progbits
	.sectionflags	@""
	.align	4
.nv.constant0._Z35group_norm_nhwc_bwd_one_pass_kernelI11Bf16IOFp16WLi256ELi98ELi392EEv26Group_norm_nhwc_bwd_params:
	.zero		712


//--------------------- .nv.constant0._Z35group_norm_nhwc_bwd_one_pass_kernelI11Bf16IOFp16WLi512ELi98ELi392EEv26Group_norm_nhwc_bwd_params --------------------------
	.section	.nv.constant0._Z35group_norm_nhwc_bwd_one_pass_kernelI11Bf16IOFp16WLi512ELi98ELi392EEv26Group_norm_nhwc_bwd_params,"a",@progbits
	.sectionflags	@""
	.align	4
.nv.constant0._Z35group_norm_nhwc_bwd_one_pass_kernelI11Bf16IOFp16WLi512ELi98ELi392EEv26Group_norm_nhwc_bwd_params:
	.zero		712


//--------------------- .nv.constant0._Z35group_norm_nhwc_bwd_one_pass_kernelI11Fp16IOFp32WLi64ELi98ELi392EEv26Group_norm_nhwc_bwd_params --------------------------
	.section	.nv.constant0._Z35group_norm_nhwc_bwd_one_pass_kernelI11Fp16IOFp32WLi64ELi98ELi392EEv26Group_norm_nhwc_bwd_params,"a",@progbits
	.sectionflags	@""
	.align	4
.nv.constant0._Z35group_norm_nhwc_bwd_one_pass_kernelI11Fp16IOFp32WLi64ELi98ELi392EEv26Group_norm_nhwc_bwd_params:
	.zero		712


//--------------------- .nv.constant0._Z35group_norm_nhwc_bwd_one_pass_kernelI11Fp16IOFp32WLi128ELi98ELi392EEv26Group_norm_nhwc_bwd_params --------------------------
	.section	.nv.constant0._Z35group_norm_nhwc_bwd_one_pass_kernelI11Fp16IOFp32WLi128ELi98ELi392EEv26Group_norm_nhwc_bwd_params,"a",@progbits
	.sectionflags	@""
	.align	4
.nv.constant0._Z35group_norm_nhwc_bwd_one_pass_kernelI11Fp16IOFp32WLi128ELi98ELi392EEv26Group_norm_nhwc_bwd_params:
	.zero		712


//--------------------- .nv.constant0._Z35group_norm_nhwc_bwd_one_pass_kernelI11Fp16IOFp32WLi256ELi98ELi392EEv26Group_norm_nhwc_bwd_params --------------------------
	.section	.nv.constant0._Z35group_norm_nhwc_bwd_one_pass_kernelI11Fp16IOFp32WLi256ELi98ELi392EEv26Group_norm_nhwc_bwd_params,"a",@progbits
	.sectionflags	@""
	.align	4
.nv.constant0._Z35group_norm_nhwc_bwd_one_pass_kernelI11Fp16IOFp32WLi256ELi98ELi392EEv26Group_norm_nhwc_bwd_params:
	.zero		712


//--------------------- .nv.constant0._Z35group_norm_nhwc_bwd_one_pass_kernelI11Fp16IOFp32WLi512ELi98ELi392EEv26Group_norm_nhwc_bwd_params --------------------------
	.section	.nv.constant0._Z35group_norm_nhwc_bwd_one_pass_kernelI11Fp16IOFp32WLi512ELi98ELi392EEv26Group_norm_nhwc_bwd_params,"a",@progbits
	.sectionflags	@""
	.align	4
.nv.constant0._Z35group_norm_nhwc_bwd_one_pass_kernelI11Fp16IOFp32WLi512ELi98ELi392EEv26Group_norm_nhwc_bwd_params:
	.zero		712


//--------------------- .nv.constant0._Z35group_norm_nhwc_bwd_one_pass_kernelI11Fp16IOBf16WLi64ELi98ELi392EEv26Group_norm_nhwc_bwd_params --------------------------
	.section	.nv.constant0._Z35group_norm_nhwc_bwd_one_pass_kernelI11Fp16IOBf16WLi64ELi98ELi392EEv26Group_norm_nhwc_bwd_params,"a",@progbits
	.sectionflags	@""
	.align	4
.nv.constant0._Z35group_norm_nhwc_bwd_one_pass_kernelI11Fp16IOBf16WLi64ELi98ELi392EEv26Group_norm_nhwc_bwd_params:
	.zero		712


//--------------------- .nv.constant0._Z35group_norm_nhwc_bwd_one_pass_kernelI11Fp16IOBf16WLi128ELi98ELi392EEv26Group_norm_nhwc_bwd_params --------------------------
	.section	.nv.constant0._Z35group_norm_nhwc_bwd_one_pass_kernelI11Fp16IOBf16WLi128ELi98ELi392EEv26Group_norm_nhwc_bwd_params,"a",@progbits
	.sectionflags	@""
	.align	4
.nv.constant0._Z35group_norm_nhwc_bwd_one_pass_kernelI11Fp16IOBf16WLi128ELi98ELi392EEv26Group_norm_nhwc_bwd_params:
	.zero		712


//--------------------- .nv.constant0._Z35group_norm_nhwc_bwd_one_pass_kernelI11Fp16IOBf16WLi256ELi98ELi392EEv26Group_norm_nhwc_bwd_params --------------------------
	.section	.nv.constant0._Z35group_norm_nhwc_bwd_one_pass_kernelI11Fp16IOBf16WLi256ELi98ELi392EEv26Group_norm_nhwc_bwd_params,"a",@progbits
	.sectionflags	@""
	.align	4
.nv.constant0._Z35group_norm_nhwc_bwd_one_pass_kernelI11Fp16IOBf16WLi256ELi98ELi392EEv26Group_norm_nhwc_bwd_params:
	.zero		712


//--------------------- .nv.constant0._Z35group_norm_nhwc_bwd_one_pass_kernelI11Fp16IOBf16WLi512ELi98ELi392EEv26Group_norm_nhwc_bwd_params --------------------------
	.section	.nv.constant0._Z35group_norm_nhwc_bwd_one_pass_kernelI11Fp16IOBf16WLi512ELi98ELi392EEv26Group_norm_nhwc_bwd_params,"a",@progbits
	.sectionflags	@""
	.align	4
.nv.constant0._Z35group_norm_nhwc_bwd_one_pass_kernelI11Fp16IOBf16WLi512ELi98ELi392EEv26Group_norm_nhwc_bwd_params:
	.zero		712


//--------------------- .nv.constant0._Z35group_norm_nhwc_bwd_one_pass_kernelI11Fp16IOFp16WLi64ELi98ELi392EEv26Group_norm_nhwc_bwd_params --------------------------
	.section	.nv.constant0._Z35group_norm_nhwc_bwd_one_pass_kernelI11Fp16IOFp16WLi64ELi98ELi392EEv26Group_norm_nhwc_bwd_params,"a",@progbits
	.sectionflags	@""
	.align	4
.nv.constant0._Z35group_norm_nhwc_bwd_one_pass_kernelI11Fp16IOFp16WLi64ELi98ELi392EEv26Group_norm_nhwc_bwd_params:
	.zero		712


//--------------------- .nv.constant0._Z35group_norm_nhwc_bwd_one_pass_kernelI11Fp16IOFp16WLi128ELi98ELi392EEv26Group_norm_nhwc_bwd_params --------------------------
	.section	.nv.constant0._Z35group_norm_nhwc_bwd_one_pass_kernelI11Fp16IOFp16WLi128ELi98ELi392EEv26Group_norm_nhwc_bwd_params,"a",@progbits
	.sectionflags	@""
	.align	4
.nv.constant0._Z35group_norm_nhwc_bwd_one_pass_kernelI11Fp16IOFp16WLi128ELi98ELi392EEv26Group_norm_nhwc_bwd_params:
	.zero		712


//--------------------- .nv.constant0._Z35group_norm_nhwc_bwd_one_pass_kernelI11Fp16IOFp16WLi256ELi98ELi392EEv26Group_norm_nhwc_bwd_params --------------------------
	.section	.nv.constant0._Z35group_norm_nhwc_bwd_one_pass_kernelI11Fp16IOFp16WLi256ELi98ELi392EEv26Group_norm_nhwc_bwd_params,"a",@progbits
	.sectionflags	@""
	.align	4
.nv.constant0._Z35group_norm_nhwc_bwd_one_pass_kernelI11Fp16IOFp16WLi256ELi98ELi392EEv26Group_norm_nhwc_bwd_params:
	.zero		712


//--------------------- .nv.constant0._Z35group_norm_nhwc_bwd_one_pass_kernelI11Fp16IOFp16WLi512ELi98ELi392EEv26Group_norm_nhwc_bwd_params --------------------------
	.section	.nv.constant0._Z35group_norm_nhwc_bwd_one_pass_kernelI11Fp16IOFp16WLi512ELi98ELi392EEv26Group_norm_nhwc_bwd_params,"a",@progbits
	.sectionflags	@""
	.align	4
.nv.constant0._Z35group_norm_nhwc_bwd_one_pass_kernelI11Fp16IOFp16WLi512ELi98ELi392EEv26Group_norm_nhwc_bwd_params:
	.zero		712


//--------------------- .nv.constant0._Z35group_norm_nhwc_bwd_one_pass_kernelI11Fp32IOFp32WLi64ELi98ELi392EEv26Group_norm_nhwc_bwd_params --------------------------
	.section	.nv.constant0._Z35group_norm_nhwc_bwd_one_pass_kernelI11Fp32IOFp32WLi64ELi98ELi392EEv26Group_norm_nhwc_bwd_params,"a",@progbits
	.sectionflags	@""
	.align	4
.nv.constant0._Z35group_norm_nhwc_bwd_one_pass_kernelI11Fp32IOFp32WLi64ELi98ELi392EEv26Group_norm_nhwc_bwd_params:
	.zero		712


//--------------------- .nv.constant0._Z35group_norm_nhwc_bwd_one_pass_kernelI11Fp32IOFp32WLi128ELi98ELi392EEv26Group_norm_nhwc_bwd_params --------------------------
	.section	.nv.constant0._Z35group_norm_nhwc_bwd_one_pass_kernelI11Fp32IOFp32WLi128ELi98ELi392EEv26Group_norm_nhwc_bwd_params,"a",@progbits
	.sectionflags	@""
	.align	4
.nv.constant0._Z35group_norm_nhwc_bwd_one_pass_kernelI11Fp32IOFp32WLi128ELi98ELi392EEv26Group_norm_nhwc_bwd_params:
	.zero		712


//--------------------- .nv.constant0._Z35group_norm_nhwc_bwd_one_pass_kernelI11Fp32IOFp32WLi256ELi98ELi392EEv26Group_norm_nhwc_bwd_params --------------------------
	.section	.nv.constant0._Z35group_norm_nhwc_bwd_one_pass_kernelI11Fp32IOFp32WLi256ELi98ELi392EEv26Group_norm_nhwc_bwd_params,"a",@progbits
	.sectionflags	@""
	.align	4
.nv.constant0._Z35group_norm_nhwc_bwd_one_pass_kernelI11Fp32IOFp32WLi256ELi98ELi392EEv26Group_norm_nhwc_bwd_params:
	.zero		712


//--------------------- .nv.constant0._Z35group_norm_nhwc_bwd_one_pass_kernelI11Fp32IOFp32WLi512ELi98ELi392EEv26Group_norm_nhwc_bwd_params --------------------------
	.section	.nv.constant0._Z35group_norm_nhwc_bwd_one_pass_kernelI11Fp32IOFp32WLi512ELi98ELi392EEv26Group_norm_nhwc_bwd_params,"a",@progbits
	.sectionflags	@""
	.align	4
.nv.constant0._Z35group_norm_nhwc_bwd_one_pass_kernelI11Fp32IOFp32WLi512ELi98ELi392EEv26Group_norm_nhwc_bwd_params:
	.zero		712


//--------------------- .nv.constant0._Z35group_norm_nhwc_bwd_one_pass_kernelI11Fp32IOBf16WLi64ELi98ELi392EEv26Group_norm_nhwc_bwd_params --------------------------
	.section	.nv.constant0._Z35group_norm_nhwc_bwd_one_pass_kernelI11Fp32IOBf16WLi64ELi98ELi392EEv26Group_norm_nhwc_bwd_params,"a",@progbits
	.sectionflags	@""
	.align	4
.nv.constant0._Z35group_norm_nhwc_bwd_one_pass_kernelI11Fp32IOBf16WLi64ELi98ELi392EEv26Group_norm_nhwc_bwd_params:
	.zero		712


//--------------------- .nv.constant0._Z35group_norm_nhwc_bwd_one_pass_kernelI11Fp32IOBf16WLi128ELi98ELi392EEv26Group_norm_nhwc_bwd_params --------------------------
	.section	.nv.constant0._Z35group_norm_nhwc_bwd_one_pass_kernelI11Fp32IOBf16WLi128ELi98ELi392EEv26Group_norm_nhwc_bwd_params,"a",@progbits
	.sectionflags	@""
	.align	4
.nv.constant0._Z35group_norm_nhwc_bwd_one_pass_kernelI11Fp32IOBf16WLi128ELi98ELi392EEv26Group_norm_nhwc_bwd_params:
	.zero		712


//--------------------- .nv.constant0._Z35group_norm_nhwc_bwd_one_pass_kernelI11Fp32IOBf16WLi256ELi98ELi392EEv26Group_norm_nhwc_bwd_params --------------------------
	.section	.nv.constant0._Z35group_norm_nhwc_bwd_one_pass_kernelI11Fp32IOBf16WLi256ELi98ELi392EEv26Group_norm_nhwc_bwd_params,"a",@progbits
	.sectionflags	@""
	.align	4
.nv.constant0._Z35group_norm_nhwc_bwd_one_pass_kernelI11Fp32IOBf16WLi256ELi98ELi392EEv26Group_norm_nhwc_bwd_params:
	.zero		712


//--------------------- .nv.constant0._Z35group_norm_nhwc_bwd_one_pass_kernelI11Fp32IOBf16WLi512ELi98ELi392EEv26Group_norm_nhwc_bwd_params --------------------------
	.section	.nv.constant0._Z35group_norm_nhwc_bwd_one_pass_kernelI11Fp32IOBf16WLi512ELi98ELi392EEv26Group_norm_nhwc_bwd_params,"a",@progbits
	.sectionflags	@""
	.align	4
.nv.constant0._Z35group_norm_nhwc_bwd_one_pass_kernelI11Fp32IOBf16WLi512ELi98ELi392EEv26Group_norm_nhwc_bwd_params:
	.zero		712


//--------------------- .nv.constant0._Z35group_norm_nhwc_bwd_one_pass_kernelI11Fp32IOFp16WLi64ELi98ELi392EEv26Group_norm_nhwc_bwd_params --------------------------
	.section	.nv.constant0._Z35group_norm_nhwc_bwd_one_pass_kernelI11Fp32IOFp16WLi64ELi98ELi392EEv26Group_norm_nhwc_bwd_params,"a",@progbits
	.sectionflags	@""
	.align	4
.nv.constant0._Z35group_norm_nhwc_bwd_one_pass_kernelI11Fp32IOFp16WLi64ELi98ELi392EEv26Group_norm_nhwc_bwd_params:
	.zero		712


//--------------------- .nv.constant0._Z35group_norm_nhwc_bwd_one_pass_kernelI11Fp32IOFp16WLi128ELi98ELi392EEv26Group_norm_nhwc_bwd_params --------------------------
	.section	.nv.constant0._Z35group_norm_nhwc_bwd_one_pass_kernelI11Fp32IOFp16WLi128ELi98ELi392EEv26Group_norm_nhwc_bwd_params,"a",@progbits
	.sectionflags	@""
	.align	4
.nv.constant0._Z35group_norm_nhwc_bwd_one_pass_kernelI11Fp32IOFp16WLi128ELi98ELi392EEv26Group_norm_nhwc_bwd_params:
	.zero		712


//--------------------- .nv.constant0._Z35group_norm_nhwc_bwd_one_pass_kernelI11Fp32IOFp16WLi256ELi98ELi392EEv26Group_norm_nhwc_bwd_params --------------------------
	.section	.nv.constant0._Z35group_norm_nhwc_bwd_one_pass_kernelI11Fp32IOFp16WLi256ELi98ELi392EEv26Group_norm_nhwc_bwd_params,"a",@progbits
	.sectionflags	@""
	.align	4
.nv.constant0._Z35group_norm_nhwc_bwd_one_pass_kernelI11Fp32IOFp16WLi256ELi98ELi392EEv26Group_norm_nhwc_bwd_params:
	.zero		712


//--------------------- .nv.constant0._Z35group_norm_nhwc_bwd_one_pass_kernelI11Fp32IOFp16WLi512ELi98ELi392EEv26Group_norm_nhwc_bwd_params --------------------------
	.section	.nv.constant0._Z35group_norm_nhwc_bwd_one_pass_kernelI11Fp32IOFp16WLi512ELi98ELi392EEv26Group_norm_nhwc_bwd_params,"a",@progbits
	.sectionflags	@""
	.align	4
.nv.constant0._Z35group_norm_nhwc_bwd_one_pass_kernelI11Fp32IOFp16WLi512ELi98ELi392EEv26Group_norm_nhwc_bwd_params:
	.zero		712


//--------------------- .nv.constant0._Z35group_norm_nhwc_fwd_one_pass_kernelI11Bf16IOFp32WLi64ELi98ELi392EEv26Group_norm_nhwc_fwd_params --------------------------
	.section	.nv.constant0._Z35group_norm_nhwc_fwd_one_pass_kernelI11Bf16IOFp32WLi64ELi98ELi392EEv26Group_norm_nhwc_fwd_params,"a",@progbits
	.sectionflags	@""
	.align	4
.nv.constant0._Z35group_norm_nhwc_fwd_one_pass_kernelI11Bf16IOFp32WLi64ELi98ELi392EEv26Group_norm_nhwc_fwd_params:
	.zero		688


//--------------------- .nv.constant0._Z35group_norm_nhwc_fwd_one_pass_kernelI11Bf16IOFp32WLi128ELi98ELi392EEv26Group_norm_nhwc_fwd_params --------------------------
	.section	.nv.constant0._Z35group_norm_nhwc_fwd_one_pass_kernelI11Bf16IOFp32WLi128ELi98ELi392EEv26Group_norm_nhwc_fwd_params,"a",@progbits
	.sectionflags	@""
	.align	4
.nv.constant0._Z35group_norm_nhwc_fwd_one_pass_kernelI11Bf16IOFp32WLi128ELi98ELi392EEv26Group_norm_nhwc_fwd_params:
	.zero		688


//--------------------- .nv.constant0._Z35group_norm_nhwc_fwd_one_pass_kernelI11Bf16IOFp32WLi256ELi98ELi392EEv26Group_norm_nhwc_fwd_params --------------------------
	.section	.nv.constant0._Z35group_norm_nhwc_fwd_one_pass_kernelI11Bf16IOFp32WLi256ELi98ELi392EEv26Group_norm_nhwc_fwd_params,"a",@progbits
	.sectionflags	@""
	.align	4
.nv.constant0._Z35group_norm_nhwc_fwd_one_pass_kernelI11Bf16IOFp32WLi256ELi98ELi392EEv26Group_norm_nhwc_fwd_params:
	.zero		688


//--------------------- .nv.constant0._Z35group_norm_nhwc_fwd_one_pass_kernelI11Bf16IOFp32WLi512ELi98ELi392EEv26Group_norm_nhwc_fwd_params --------------------------
	.section	.nv.constant0._Z35group_norm_nhwc_fwd_one_pass_kernelI11Bf16IOFp32WLi512ELi98ELi392EEv26Group_norm_nhwc_fwd_params,"a",@progbits
	.sectionflags	@""
	.align	4
.nv.constant0._Z35group_norm_nhwc_fwd_one_pass_kernelI11Bf16IOFp32WLi512ELi98ELi392EEv26Group_norm_nhwc_fwd_params:
	.zero		688


//--------------------- .nv.constant0._Z35group_norm_nhwc_fwd_one_pass_kernelI11Bf16IOBf16WLi64ELi98ELi392EEv26Group_norm_nhwc_fwd_params --------------------------
	.section	.nv.constant0._Z35group_norm_nhwc_fwd_one_pass_kernelI11Bf16IOBf16WLi64ELi98ELi392EEv26Group_norm_nhwc_fwd_params,"a",@progbits
	.sectionflags	@""
	.align	4
.nv.constant0._Z35group_norm_nhwc_fwd_one_pass_kernelI11Bf16IOBf16WLi64ELi98ELi392EEv26Group_norm_nhwc_fwd_params:
	.zero		688


//--------------------- .nv.constant0._Z35group_norm_nhwc_fwd_one_pass_kernelI11Bf16IOBf16WLi128ELi98ELi392EEv26Group_norm_nhwc_fwd_params --------------------------
	.section	.nv.constant0._Z35group_norm_nhwc_fwd_one_pass_kernelI11Bf16IOBf16WLi128ELi98ELi392EEv26Group_norm_nhwc_fwd_params,"a",@progbits
	.sectionflags	@""
	.align	4
.nv.constant0._Z35group_norm_nhwc_fwd_one_pass_kernelI11Bf16IOBf16WLi128ELi98ELi392EEv26Group_norm_nhwc_fwd_params:
	.zero		688


//--------------------- .nv.constant0._Z35group_norm_nhwc_fwd_one_pass_kernelI11Bf16IOBf16WLi256ELi98ELi392EEv26Group_norm_nhwc_fwd_params --------------------------
	.section	.nv.constant0._Z35group_norm_nhwc_fwd_one_pass_kernelI11Bf16IOBf16WLi256ELi98ELi392EEv26Group_norm_nhwc_fwd_params,"a",@progbits
	.sectionflags	@""
	.align	4
.nv.constant0._Z35group_norm_nhwc_fwd_one_pass_kernelI11Bf16IOBf16WLi256ELi98ELi392EEv26Group_norm_nhwc_fwd_params:
	.zero		688


//--------------------- .nv.constant0._Z35group_norm_nhwc_fwd_one_pass_kernelI11Bf16IOBf16WLi512ELi98ELi392EEv26Group_norm_nhwc_fwd_params --------------------------
	.section	.nv.constant0._Z35group_norm_nhwc_fwd_one_pass_kernelI11Bf16IOBf16WLi512ELi98ELi392EEv26Group_norm_nhwc_fwd_params,"a",@progbits
	.sectionflags	@""
	.align	4
.nv.constant0._Z35group_norm_nhwc_fwd_one_pass_kernelI11Bf16IOBf16WLi512ELi98ELi392EEv26Group_norm_nhwc_fwd_params:
	.zero		688


//--------------------- .nv.constant0._Z35group_norm_nhwc_fwd_one_pass_kernelI11Bf16IOFp16WLi64ELi98ELi392EEv26Group_norm_nhwc_fwd_params --------------------------
	.section	.nv.constant0._Z35group_norm_nhwc_fwd_one_pass_kernelI11Bf16IOFp16WLi64ELi98ELi392EEv26Group_norm_nhwc_fwd_params,"a",@progbits
	.sectionflags	@""
	.align	4
.nv.constant0._Z35group_norm_nhwc_fwd_one_pass_kernelI11Bf16IOFp16WLi64ELi98ELi392EEv26Group_norm_nhwc_fwd_params:
	.zero		688


//--------------------- .nv.constant0._Z35group_norm_nhwc_fwd_one_pass_kernelI11Bf16IOFp16WLi128ELi98ELi392EEv26Group_norm_nhwc_fwd_params --------------------------
	.section	.nv.constant0._Z35group_norm_nhwc_fwd_one_pass_kernelI11Bf16IOFp16WLi128ELi98ELi392EEv26Group_norm_nhwc_fwd_params,"a",@progbits
	.sectionflags	@""
	.align	4
.nv.constant0._Z35group_norm_nhwc_fwd_one_pass_kernelI11Bf16IOFp16WLi128ELi98ELi392EEv26Group_norm_nhwc_fwd_params:
	.zero		688


//--------------------- .nv.constant0._Z35group_norm_nhwc_fwd_one_pass_kernelI11Bf16IOFp16WLi256ELi98ELi392EEv26Group_norm_nhwc_fwd_params --------------------------
	.section	.nv.constant0._Z35group_norm_nhwc_fwd_one_pass_kernelI11Bf16IOFp16WLi256ELi98ELi392EEv26Group_norm_nhwc_fwd_params,"a",@progbits
	.sectionflags	@""
	.align	4
.nv.constant0._Z35group_norm_nhwc_fwd_one_pass_kernelI11Bf16IOFp16WLi256ELi98ELi392EEv26Group_norm_nhwc_fwd_params:
	.zero		688


//--------------------- .nv.constant0._Z35group_norm_nhwc_fwd_one_pass_kernelI11Bf16IOFp16WLi512ELi98ELi392EEv26Group_norm_nhwc_fwd_params --------------------------
	.section	.nv.constant0._Z35group_norm_nhwc_fwd_one_pass_kernelI11Bf16IOFp16WLi512ELi98ELi392EEv26Group_norm_nhwc_fwd_params,"a",@progbits
	.sectionflags	@""
	.align	4
.nv.constant0._Z35group_norm_nhwc_fwd_one_pass_kernelI11Bf16IOFp16WLi512ELi98ELi392EEv26Group_norm_nhwc_fwd_params:
	.zero		688


//--------------------- .nv.constant0._Z35group_norm_nhwc_fwd_one_pass_kernelI11Fp16IOFp32WLi64ELi98ELi392EEv26Group_norm_nhwc_fwd_params --------------------------
	.section	.nv.constant0._Z35group_norm_nhwc_fwd_one_pass_kernelI11Fp16IOFp32WLi64ELi98ELi392EEv26Group_norm_nhwc_fwd_params,"a",@progbits
	.sectionflags	@""
	.align	4
.nv.constant0._Z35group_norm_nhwc_fwd_one_pass_kernelI11Fp16IOFp32WLi64ELi98ELi392EEv26Group_norm_nhwc_fwd_params:
	.zero		688


//--------------------- .nv.constant0._Z35group_norm_nhwc_fwd_one_pass_kernelI11Fp16IOFp32WLi128ELi98ELi392EEv26Group_norm_nhwc_fwd_params --------------------------
	.section	.nv.constant0._Z35group_norm_nhwc_fwd_one_pass_kernelI11Fp16IOFp32WLi128ELi98ELi392EEv26Group_norm_nhwc_fwd_params,"a",@progbits
	.sectionflags	@""
	.align	4
.nv.constant0._Z35group_norm_nhwc_fwd_one_pass_kernelI11Fp16IOFp32WLi128ELi98ELi392EEv26Group_norm_nhwc_fwd_params:
	.zero		688


//--------------------- .nv.constant0._Z35group_norm_nhwc_fwd_one_pass_kernelI11Fp16IOFp32WLi256ELi98ELi392EEv26Group_norm_nhwc_fwd_params --------------------------
	.section	.nv.constant0._Z35group_norm_nhwc_fwd_one_pass_kernelI11Fp16IOFp32WLi256ELi98ELi392EEv26Group_norm_nhwc_fwd_params,"a",@progbits
	.sectionflags	@""
	.align	4
.nv.constant0._Z35group_norm_nhwc_fwd_one_pass_kernelI11Fp16IOFp32WLi256ELi98ELi392EEv26Group_norm_nhwc_fwd_params:
	.zero		688


//--------------------- .nv.constant0._Z35group_norm_nhwc_fwd_one_pass_kernelI11Fp16IOFp32WLi512ELi98ELi392EEv26Group_norm_nhwc_fwd_params --------------------------
	.section	.nv.constant0._Z35group_norm_nhwc_fwd_one_pass_kernelI11Fp16IOFp32WLi512ELi98ELi392EEv26Group_norm_nhwc_fwd_params,"a",@progbits
	.sectionflags	@""
	.align	4
.nv.constant0._Z35group_norm_nhwc_fwd_one_pass_kernelI11Fp16IOFp32WLi512ELi98ELi392EEv26Group_norm_nhwc_fwd_params:
	.zero		688


//--------------------- .nv.constant0._Z35group_norm_nhwc_fwd_one_pass_kernelI11Fp16IOBf16WLi64ELi98ELi392EEv26Group_norm_nhwc_fwd_params --------------------------
	.section	.nv.constant0._Z35group_norm_nhwc_fwd_one_pass_kernelI11Fp16IOBf16WLi64ELi98ELi392EEv26Group_norm_nhwc_fwd_params,"a",@progbits
	.sectionflags	@""
	.align	4
.nv.constant0._Z35group_norm_nhwc_fwd_one_pass_kernelI11Fp16IOBf16WLi64ELi98ELi392EEv26Group_norm_nhwc_fwd_params:
	.zero		688


//--------------------- .nv.constant0._Z35group_norm_nhwc_fwd_one_pass_kernelI11Fp16IOBf16WLi128ELi98ELi392EEv26Group_norm_nhwc_fwd_params --------------------------
	.section	.nv.constant0._Z35group_norm_nhwc_fwd_one_pass_kernelI11Fp16IOBf16WLi128ELi98ELi392EEv26Group_norm_nhwc_fwd_params,"a",@progbits
	.sectionflags	@""
	.align	4
.nv.constant0._Z35group_norm_nhwc_fwd_one_pass_kernelI11Fp16IOBf16WLi128ELi98ELi392EEv26Group_norm_nhwc_fwd_params:
	.zero		688


//--------------------- .nv.constant0._Z35group_norm_nhwc_fwd_one_pass_kernelI11Fp16IOBf16WLi256ELi98ELi392EEv26Group_norm_nhwc_fwd_params --------------------------
	.section	.nv.constant0._Z35group_norm_nhwc_fwd_one_pass_kernelI11Fp16IOBf16WLi256ELi98ELi392EEv26Group_norm_nhwc_fwd_params,"a",@progbits
	.sectionflags	@""
	.align	4
.nv.constant0._Z35group_norm_nhwc_fwd_one_pass_kernelI11Fp16IOBf16WLi256ELi98ELi392EEv26Group_norm_nhwc_fwd_params:
	.zero		688


//--------------------- .nv.constant0._Z35group_norm_nhwc_fwd_one_pass_kernelI11Fp16IOBf16WLi512ELi98ELi392EEv26Group_norm_nhwc_fwd_params --------------------------
	.section	.nv.constant0._Z35group_norm_nhwc_fwd_one_pass_kernelI11Fp16IOBf16WLi512ELi98ELi392EEv26Group_norm_nhwc_fwd_params,"a",@progbits
	.sectionflags	@""
	.align	4
.nv.constant0._Z35group_norm_nhwc_fwd_one_pass_kernelI11Fp16IOBf16WLi512ELi98ELi392EEv26Group_norm_nhwc_fwd_params:
	.zero		688


//--------------------- .nv.constant0._Z35group_norm_nhwc_fwd_one_pass_kernelI11Fp16IOFp16WLi64ELi98ELi392EEv26Group_norm_nhwc_fwd_params --------------------------
	.section	.nv.constant0._Z35group_norm_nhwc_fwd_one_pass_kernelI11Fp16IOFp16WLi64ELi98ELi392EEv26Group_norm_nhwc_fwd_params,"a",@progbits
	.sectionflags	@""
	.align	4
.nv.constant0._Z35group_norm_nhwc_fwd_one_pass_kernelI11Fp16IOFp16WLi64ELi98ELi392EEv26Group_norm_nhwc_fwd_params:
	.zero		688


//--------------------- .nv.constant0._Z35group_norm_nhwc_fwd_one_pass_kernelI11Fp16IOFp16WLi128ELi98ELi392EEv26Group_norm_nhwc_fwd_params --------------------------
	.section	.nv.constant0._Z35group_norm_nhwc_fwd_one_pass_kernelI11Fp16IOFp16WLi128ELi98ELi392EEv26Group_norm_nhwc_fwd_params,"a",@progbits
	.sectionflags	@""
	.align	4
.nv.constant0._Z35group_norm_nhwc_fwd_one_pass_kernelI11Fp16IOFp16WLi128ELi98ELi392EEv26Group_norm_nhwc_fwd_params:
	.zero		688


//--------------------- .nv.constant0._Z35group_norm_nhwc_fwd_one_pass_kernelI11Fp16IOFp16WLi256ELi98ELi392EEv26Group_norm_nhwc_fwd_params --------------------------
	.section	.nv.constant0._Z35group_norm_nhwc_fwd_one_pass_kernelI11Fp16IOFp16WLi256ELi98ELi392EEv26Group_norm_nhwc_fwd_params,"a",@progbits
	.sectionflags	@""
	.align	4
.nv.constant0._Z35group_norm_nhwc_fwd_one_pass_kernelI11Fp16IOFp16WLi256ELi98ELi392EEv26Group_norm_nhwc_fwd_params:
	.zero		688


//--------------------- .nv.constant0._Z35group_norm_nhwc_fwd_one_pass_kernelI11Fp16IOFp16WLi512ELi98ELi392EEv26Group_norm_nhwc_fwd_params --------------------------
	.section	.nv.constant0._Z35group_norm_nhwc_fwd_one_pass_kernelI11Fp16IOFp16WLi512ELi98ELi392EEv26Group_norm_nhwc_fwd_params,"a",@progbits
	.sectionflags	@""
	.align	4
.nv.constant0._Z35group_norm_nhwc_fwd_one_pass_kernelI11Fp16IOFp16WLi512ELi98ELi392EEv26Group_norm_nhwc_fwd_params:
	.zero		688


//--------------------- .nv.constant0._Z35group_norm_nhwc_fwd_one_pass_kernelI11Fp32IOFp32WLi64ELi98ELi392EEv26Group_norm_nhwc_fwd_params --------------------------
	.section	.nv.constant0._Z35group_norm_nhwc_fwd_one_pass_kernelI11Fp32IOFp32WLi64ELi98ELi392EEv26Group_norm_nhwc_fwd_params,"a",@progbits
	.sectionflags	@""
	.align	4
.nv.constant0._Z35group_norm_nhwc_fwd_one_pass_kernelI11Fp32IOFp32WLi64ELi98ELi392EEv26Group_norm_nhwc_fwd_params:
	.zero		688


//--------------------- .nv.constant0._Z35group_norm_nhwc_fwd_one_pass_kernelI11Fp32IOFp32WLi128ELi98ELi392EEv26Group_norm_nhwc_fwd_params --------------------------
	.section	.nv.constant0._Z35group_norm_nhwc_fwd_one_pass_kernelI11Fp32IOFp32WLi128ELi98ELi392EEv26Group_norm_nhwc_fwd_params,"a",@progbits
	.sectionflags	@""
	.align	4
.nv.constant0._Z35group_norm_nhwc_fwd_one_pass_kernelI11Fp32IOFp32WLi128ELi98ELi392EEv26Group_norm_nhwc_fwd_params:
	.zero		688


//--------------------- .nv.constant0._Z35group_norm_nhwc_fwd_one_pass_kernelI11Fp32IOFp32WLi256ELi98ELi392EEv26Group_norm_nhwc_fwd_params --------------------------
	.section	.nv.constant0._Z35group_norm_nhwc_fwd_one_pass_kernelI11Fp32IOFp32WLi256ELi98ELi392EEv26Group_norm_nhwc_fwd_params,"a",@progbits
	.sectionflags	@""
	.align	4
.nv.constant0._Z35group_norm_nhwc_fwd_one_pass_kernelI11Fp32IOFp32WLi256ELi98ELi392EEv26Group_norm_nhwc_fwd_params:
	.zero		688


//--------------------- .nv.constant0._Z35group_norm_nhwc_fwd_one_pass_kernelI11Fp32IOFp32WLi512ELi98ELi392EEv26Group_norm_nhwc_fwd_params --------------------------
	.section	.nv.constant0._Z35group_norm_nhwc_fwd_one_pass_kernelI11Fp32IOFp32WLi512ELi98ELi392EEv26Group_norm_nhwc_fwd_params,"a",@progbits
	.sectionflags	@""
	.align	4
.nv.constant0._Z35group_norm_nhwc_fwd_one_pass_kernelI11Fp32IOFp32WLi512ELi98ELi392EEv26Group_norm_nhwc_fwd_params:
	.zero		688


//--------------------- .nv.constant0._Z35group_norm_nhwc_fwd_one_pass_kernelI11Fp32IOBf16WLi64ELi98ELi392EEv26Group_norm_nhwc_fwd_params --------------------------
	.section	.nv.constant0._Z35group_norm_nhwc_fwd_one_pass_kernelI11Fp32IOBf16WLi64ELi98ELi392EEv26Group_norm_nhwc_fwd_params,"a",@progbits
	.sectionflags	@""
	.align	4
.nv.constant0._Z35group_norm_nhwc_fwd_one_pass_kernelI11Fp32IOBf16WLi64ELi98ELi392EEv26Group_norm_nhwc_fwd_params:
	.zero		688


//--------------------- .nv.constant0._Z35group_norm_nhwc_fwd_one_pass_kernelI11Fp32IOBf16WLi128ELi98ELi392EEv26Group_norm_nhwc_fwd_params --------------------------
	.section	.nv.constant0._Z35group_norm_nhwc_fwd_one_pass_kernelI11Fp32IOBf16WLi128ELi98ELi392EEv26Group_norm_nhwc_fwd_params,"a",@progbits
	.sectionflags	@""
	.align	4
.nv.constant0._Z35group_norm_nhwc_fwd_one_pass_kernelI11Fp32IOBf16WLi128ELi98ELi392EEv26Group_norm_nhwc_fwd_params:
	.zero		688


//--------------------- .nv.constant0._Z35group_norm_nhwc_fwd_one_pass_kernelI11Fp32IOBf16WLi256ELi98ELi392EEv26Group_norm_nhwc_fwd_params --------------------------
	.section	.nv.constant0._Z35group_norm_nhwc_fwd_one_pass_kernelI11Fp32IOBf16WLi256ELi98ELi392EEv26Group_norm_nhwc_fwd_params,"a",@progbits
	.sectionflags	@""
	.align	4
.nv.constant0._Z35group_norm_nhwc_fwd_one_pass_kernelI11Fp32IOBf16WLi256ELi98ELi392EEv26Group_norm_nhwc_fwd_params:
	.zero		688


//--------------------- .nv.constant0._Z35group_norm_nhwc_fwd_one_pass_kernelI11Fp32IOBf16WLi512ELi98ELi392EEv26Group_norm_nhwc_fwd_params --------------------------
	.section	.nv.constant0._Z35group_norm_nhwc_fwd_one_pass_kernelI11Fp32IOBf16WLi512ELi98ELi392EEv26Group_norm_nhwc_fwd_params,"a",@progbits
	.sectionflags	@""
	.align	4
.nv.constant0._Z35group_norm_nhwc_fwd_one_pass_kernelI11Fp32IOBf16WLi512ELi98ELi392EEv26Group_norm_nhwc_fwd_params:
	.zero		688


//--------------------- .nv.constant0._Z35group_norm_nhwc_fwd_one_pass_kernelI11Fp32IOFp16WLi64ELi98ELi392EEv26Group_norm_nhwc_fwd_params --------------------------
	.section	.nv.constant0._Z35group_norm_nhwc_fwd_one_pass_kernelI11Fp32IOFp16WLi64ELi98ELi392EEv26Group_norm_nhwc_fwd_params,"a",@progbits
	.sectionflags	@""
	.align	4
.nv.constant0._Z35group_norm_nhwc_fwd_one_pass_kernelI11Fp32IOFp16WLi64ELi98ELi392EEv26Group_norm_nhwc_fwd_params:
	.zero		688


//--------------------- .nv.constant0._Z35group_norm_nhwc_fwd_one_pass_kernelI11Fp32IOFp16WLi128ELi98ELi392EEv26Group_norm_nhwc_fwd_params --------------------------
	.section	.nv.constant0._Z35group_norm_nhwc_fwd_one_pass_kernelI11Fp32IOFp16WLi128ELi98ELi392EEv26Group_norm_nhwc_fwd_params,"a",@progbits
	.sectionflags	@""
	.align	4
.nv.constant0._Z35group_norm_nhwc_fwd_one_pass_kernelI11Fp32IOFp16WLi128ELi98ELi392EEv26Group_norm_nhwc_fwd_params:
	.zero		688


//--------------------- .nv.constant0._Z35group_norm_nhwc_fwd_one_pass_kernelI11Fp32IOFp16WLi256ELi98ELi392EEv26Group_norm_nhwc_fwd_params --------------------------
	.section	.nv.constant0._Z35group_norm_nhwc_fwd_one_pass_kernelI11Fp32IOFp16WLi256ELi98ELi392EEv26Group_norm_nhwc_fwd_params,"a",@progbits
	.sectionflags	@""
	.align	4
.nv.constant0._Z35group_norm_nhwc_fwd_one_pass_kernelI11Fp32IOFp16WLi256ELi98ELi392EEv26Group_norm_nhwc_fwd_params:
	.zero		688


//--------------------- .nv.constant0._Z35group_norm_nhwc_fwd_one_pass_kernelI11Fp32IOFp16WLi512ELi98ELi392EEv26Group_norm_nhwc_fwd_params --------------------------
	.section	.nv.constant0._Z35group_norm_nhwc_fwd_one_pass_kernelI11Fp32IOFp16WLi512ELi98ELi392EEv26Group_norm_nhwc_fwd_params,"a",@progbits
	.sectionflags	@""
	.align	4
.nv.constant0._Z35group_norm_nhwc_fwd_one_pass_kernelI11Fp32IOFp16WLi512ELi98ELi392EEv26Group_norm_nhwc_fwd_params:
	.zero		688


//--------------------- SYMBOLS --------------------------

	.type		.nv.reservedSmem.offset0,@object
	.size		.nv.reservedSmem.offset0,0x4
